	.target	sm_80

	.elftype	@"ET_EXEC"


//--------------------- .note.nv.tkinfo           --------------------------
	.section	.note.nv.tkinfo,"",@"SHT_NOTE"
	.sectionflags	@"SHF_NOTE_NV_TKINFO"
	.tkinfo
        /*0018*/ 	.word	0x00000002
        /*0030*/ 	.string	""
        /*0030*/ 	.string	"ptxas"
        /*0030*/ 	.string	"Cuda compilation tools, release 13.0, V13.0.88"
        /*0030*/ 	.string	"Build cuda_13.0.r13.0/compiler.36424714_0"
        /*0030*/ 	.string	"-arch sm_80 -m 64 "



//--------------------- .note.nv.cuinfo           --------------------------
	.section	.note.nv.cuinfo,"",@"SHT_NOTE"
	.sectionflags	@"SHF_NOTE_NV_CUINFO"
        /*0018*/ 	.short	0x0002
        /*001a*/ 	.short	0x0050
        /*001c*/ 	.short	0x0082
	.zero		2


//--------------------- .nv.info                  --------------------------
	.section	.nv.info,"",@"SHT_CUDA_INFO"
	.align	4


	//----- nvinfo : EIATTR_REGCOUNT
	.align		4
        /*0000*/ 	.byte	0x04, 0x2f
        /*0002*/ 	.short	(.L_12 - .L_11)
	.align		4
.L_11:
        /*0004*/ 	.word	index@(_ZN7cutlass13device_kernelIN5flash19enable_sm80_to_sm89INS1_16FlashAttnFwdSm80INS1_25CollectiveMainloopFwdSm80ILi8ELi1ELb1EN4cute5tupleIJNS5_1CILi128EEENS7_ILi112EEES8_EEELi128ENS_10bfloat16_tEfNS_4arch4Sm80ELb1ELb0ELb0ELb1ELb0ELb1ELb1ELb1EEENS1_21CollectiveEpilogueFwdINS6_IJS8_S8_S9_EEENS6_IJNS7_ILi1EEESH_SH_EEESB_SD_Li256ELb1ELb1ELb1ELb0EEENS1_36VarlenDynamicPersistentTileSchedulerILi128ELi112ELi256ELi256ELb1ELb1ELb0ELb1ELb1ELb1EEEEEEEEEvNT_6ParamsE)
        /*0008*/ 	.word	0x000000ff


	//----- nvinfo : EIATTR_FRAME_SIZE
	.align		4
.L_12:
        /*000c*/ 	.byte	0x04, 0x11
        /*000e*/ 	.short	(.L_14 - .L_13)
	.align		4
.L_13:
        /*0010*/ 	.word	index@($__internal_27_$__cuda_sm70_votesync_ballot)
        /*0014*/ 	.word	0x00000000


	//----- nvinfo : EIATTR_FRAME_SIZE
	.align		4
.L_14:
        /*0018*/ 	.byte	0x04, 0x11
        /*001a*/ 	.short	(.L_16 - .L_15)
	.align		4
.L_15:
        /*001c*/ 	.word	index@($__internal_26_$__cuda_sm70_shflsync_up_p)
        /*0020*/ 	.word	0x00000000


	//----- nvinfo : EIATTR_FRAME_SIZE
	.align		4
.L_16:
        /*0024*/ 	.byte	0x04, 0x11
        /*0026*/ 	.short	(.L_18 - .L_17)
	.align		4
.L_17:
        /*0028*/ 	.word	index@($__internal_25_$__cuda_sm70_shflsync_idx_p)
        /*002c*/ 	.word	0x00000000


	//----- nvinfo : EIATTR_FRAME_SIZE
	.align		4
.L_18:
        /*0030*/ 	.byte	0x04, 0x11
        /*0032*/ 	.short	(.L_20 - .L_19)
	.align		4
.L_19:
        /*0034*/ 	.word	index@($__internal_24_$__cuda_sm70_shflsync_bfly_p)
        /*0038*/ 	.word	0x00000000


	//----- nvinfo : EIATTR_FRAME_SIZE
	.align		4
.L_20:
        /*003c*/ 	.byte	0x04, 0x11
        /*003e*/ 	.short	(.L_22 - .L_21)
	.align		4
.L_21:
        /*0040*/ 	.word	index@(_ZN7cutlass13device_kernelIN5flash19enable_sm80_to_sm89INS1_16FlashAttnFwdSm80INS1_25CollectiveMainloopFwdSm80ILi8ELi1ELb1EN4cute5tupleIJNS5_1CILi128EEENS7_ILi112EEES8_EEELi128ENS_10bfloat16_tEfNS_4arch4Sm80ELb1ELb0ELb0ELb1ELb0ELb1ELb1ELb1EEENS1_21CollectiveEpilogueFwdINS6_IJS8_S8_S9_EEENS6_IJNS7_ILi1EEESH_SH_EEESB_SD_Li256ELb1ELb1ELb1ELb0EEENS1_36VarlenDynamicPersistentTileSchedulerILi128ELi112ELi256ELi256ELb1ELb1ELb0ELb1ELb1ELb1EEEEEEEEEvNT_6ParamsE)
        /*0044*/ 	.word	0x00000088


	//----- nvinfo : EIATTR_REGCOUNT
	.align		4
.L_22:
        /*0048*/ 	.byte	0x04, 0x2f
        /*004a*/ 	.short	(.L_24 - .L_23)
	.align		4
.L_23:
        /*004c*/ 	.word	index@(_ZN7cutlass13device_kernelIN5flash19enable_sm80_to_sm89INS1_16FlashAttnFwdSm80INS1_25CollectiveMainloopFwdSm80ILi8ELi1ELb1EN4cute5tupleIJNS5_1CILi128EEENS7_ILi112EEES8_EEELi128ENS_10bfloat16_tEfNS_4arch4Sm80ELb1ELb0ELb0ELb1ELb0ELb0ELb1ELb1EEENS1_21CollectiveEpilogueFwdINS6_IJS8_S8_S9_EEENS6_IJNS7_ILi1EEESH_SH_EEESB_SD_Li256ELb1ELb1ELb1ELb0EEENS1_36VarlenDynamicPersistentTileSchedulerILi128ELi112ELi256ELi256ELb1ELb1ELb0ELb1ELb1ELb1EEEEEEEEEvNT_6ParamsE)
        /*0050*/ 	.word	0x000000ff


	//----- nvinfo : EIATTR_FRAME_SIZE
	.align		4
.L_24:
        /*0054*/ 	.byte	0x04, 0x11
        /*0056*/ 	.short	(.L_26 - .L_25)
	.align		4
.L_25:
        /*0058*/ 	.word	index@($__internal_23_$__cuda_sm70_votesync_ballot)
        /*005c*/ 	.word	0x00000000


	//----- nvinfo : EIATTR_FRAME_SIZE
	.align		4
.L_26:
        /*0060*/ 	.byte	0x04, 0x11
        /*0062*/ 	.short	(.L_28 - .L_27)
	.align		4
.L_27:
        /*0064*/ 	.word	index@($__internal_22_$__cuda_sm70_shflsync_up_p)
        /*0068*/ 	.word	0x00000000


	//----- nvinfo : EIATTR_FRAME_SIZE
	.align		4
.L_28:
        /*006c*/ 	.byte	0x04, 0x11
        /*006e*/ 	.short	(.L_30 - .L_29)
	.align		4
.L_29:
        /*0070*/ 	.word	index@($__internal_21_$__cuda_sm70_shflsync_idx_p)
        /*0074*/ 	.word	0x00000000


	//----- nvinfo : EIATTR_FRAME_SIZE
	.align		4
.L_30:
        /*0078*/ 	.byte	0x04, 0x11
        /*007a*/ 	.short	(.L_32 - .L_31)
	.align		4
.L_31:
        /*007c*/ 	.word	index@($__internal_20_$__cuda_sm70_shflsync_bfly_p)
        /*0080*/ 	.word	0x00000000


	//----- nvinfo : EIATTR_FRAME_SIZE
	.align		4
.L_32:
        /*0084*/ 	.byte	0x04, 0x11
        /*0086*/ 	.short	(.L_34 - .L_33)
	.align		4
.L_33:
        /*0088*/ 	.word	index@(_ZN7cutlass13device_kernelIN5flash19enable_sm80_to_sm89INS1_16FlashAttnFwdSm80INS1_25CollectiveMainloopFwdSm80ILi8ELi1ELb1EN4cute5tupleIJNS5_1CILi128EEENS7_ILi112EEES8_EEELi128ENS_10bfloat16_tEfNS_4arch4Sm80ELb1ELb0ELb0ELb1ELb0ELb0ELb1ELb1EEENS1_21CollectiveEpilogueFwdINS6_IJS8_S8_S9_EEENS6_IJNS7_ILi1EEESH_SH_EEESB_SD_Li256ELb1ELb1ELb1ELb0EEENS1_36VarlenDynamicPersistentTileSchedulerILi128ELi112ELi256ELi256ELb1ELb1ELb0ELb1ELb1ELb1EEEEEEEEEvNT_6ParamsE)
        /*008c*/ 	.word	0x000000a0


	//----- nvinfo : EIATTR_REGCOUNT
	.align		4
.L_34:
        /*0090*/ 	.byte	0x04, 0x2f
        /*0092*/ 	.short	(.L_36 - .L_35)
	.align		4
.L_35:
        /*0094*/ 	.word	index@(_ZN7cutlass13device_kernelIN5flash19enable_sm80_to_sm89INS1_16FlashAttnFwdSm80INS1_25CollectiveMainloopFwdSm80ILi4ELi1ELb0EN4cute5tupleIJNS5_1CILi128EEENS7_ILi64EEES8_EEELi128ENS_10bfloat16_tEfNS_4arch4Sm80ELb1ELb0ELb0ELb0ELb0ELb0ELb1ELb1EEENS1_21CollectiveEpilogueFwdINS6_IJS8_S8_S9_EEENS6_IJNS7_ILi1EEESH_SH_EEESB_SD_Li128ELb0ELb1ELb1ELb0EEENS1_30DynamicPersistentTileSchedulerILi128ELi128ELb1ELb1ELb0EEEEEEEEEvNT_6ParamsE)
        /*0098*/ 	.word	0x000000ff


	//----- nvinfo : EIATTR_FRAME_SIZE
	.align		4
.L_36:
        /*009c*/ 	.byte	0x04, 0x11
        /*009e*/ 	.short	(.L_38 - .L_37)
	.align		4
.L_37:
        /*00a0*/ 	.word	index@($__internal_19_$__cuda_sm70_shflsync_idx_p)
        /*00a4*/ 	.word	0x00000000


	//----- nvinfo : EIATTR_FRAME_SIZE
	.align		4
.L_38:
        /*00a8*/ 	.byte	0x04, 0x11
        /*00aa*/ 	.short	(.L_40 - .L_39)
	.align		4
.L_39:
        /*00ac*/ 	.word	index@($__internal_18_$__cuda_sm70_shflsync_bfly_p)
        /*00b0*/ 	.word	0x00000000


	//----- nvinfo : EIATTR_FRAME_SIZE
	.align		4
.L_40:
        /*00b4*/ 	.byte	0x04, 0x11
        /*00b6*/ 	.short	(.L_42 - .L_41)
	.align		4
.L_41:
        /*00b8*/ 	.word	index@(_ZN7cutlass13device_kernelIN5flash19enable_sm80_to_sm89INS1_16FlashAttnFwdSm80INS1_25CollectiveMainloopFwdSm80ILi4ELi1ELb0EN4cute5tupleIJNS5_1CILi128EEENS7_ILi64EEES8_EEELi128ENS_10bfloat16_tEfNS_4arch4Sm80ELb1ELb0ELb0ELb0ELb0ELb0ELb1ELb1EEENS1_21CollectiveEpilogueFwdINS6_IJS8_S8_S9_EEENS6_IJNS7_ILi1EEESH_SH_EEESB_SD_Li128ELb0ELb1ELb1ELb0EEENS1_30DynamicPersistentTileSchedulerILi128ELi128ELb1ELb1ELb0EEEEEEEEEvNT_6ParamsE)
        /*00bc*/ 	.word	0x00000090


	//----- nvinfo : EIATTR_REGCOUNT
	.align		4
.L_42:
        /*00c0*/ 	.byte	0x04, 0x2f
        /*00c2*/ 	.short	(.L_44 - .L_43)
	.align		4
.L_43:
        /*00c4*/ 	.word	index@(_ZN7cutlass13device_kernelIN5flash19enable_sm80_to_sm89INS1_16FlashAttnFwdSm80INS1_25CollectiveMainloopFwdSm80ILi8ELi1ELb1EN4cute5tupleIJNS5_1CILi128EEENS7_ILi96EEES8_EEELi128ENS_10bfloat16_tEfNS_4arch4Sm80ELb0ELb1ELb0ELb1ELb0ELb1ELb1ELb1EEENS1_21CollectiveEpilogueFwdINS6_IJS8_S8_S9_EEENS6_IJNS7_ILi1EEESH_SH_EEESB_SD_Li256ELb1ELb1ELb1ELb0EEENS1_36VarlenDynamicPersistentTileSchedulerILi128ELi96ELi256ELi256ELb1ELb1ELb0ELb1ELb0ELb1EEEEEEEEEvNT_6ParamsE)
        /*00c8*/ 	.word	0x000000ff


	//----- nvinfo : EIATTR_FRAME_SIZE
	.align		4
.L_44:
        /*00cc*/ 	.byte	0x04, 0x11
        /*00ce*/ 	.short	(.L_46 - .L_45)
	.align		4
.L_45:
        /*00d0*/ 	.word	index@($__internal_17_$__cuda_sm70_votesync_ballot)
        /*00d4*/ 	.word	0x00000000


	//----- nvinfo : EIATTR_FRAME_SIZE
	.align		4
.L_46:
        /*00d8*/ 	.byte	0x04, 0x11
        /*00da*/ 	.short	(.L_48 - .L_47)
	.align		4
.L_47:
        /*00dc*/ 	.word	index@($__internal_16_$__cuda_sm70_shflsync_up_p)
        /*00e0*/ 	.word	0x00000000


	//----- nvinfo : EIATTR_FRAME_SIZE
	.align		4
.L_48:
        /*00e4*/ 	.byte	0x04, 0x11
        /*00e6*/ 	.short	(.L_50 - .L_49)
	.align		4
.L_49:
        /*00e8*/ 	.word	index@($__internal_15_$__cuda_sm70_shflsync_idx_p)
        /*00ec*/ 	.word	0x00000000


	//----- nvinfo : EIATTR_FRAME_SIZE
	.align		4
.L_50:
        /*00f0*/ 	.byte	0x04, 0x11
        /*00f2*/ 	.short	(.L_52 - .L_51)
	.align		4
.L_51:
        /*00f4*/ 	.word	index@($__internal_14_$__cuda_sm70_shflsync_bfly_p)
        /*00f8*/ 	.word	0x00000000


	//----- nvinfo : EIATTR_FRAME_SIZE
	.align		4
.L_52:
        /*00fc*/ 	.byte	0x04, 0x11
        /*00fe*/ 	.short	(.L_54 - .L_53)
	.align		4
.L_53:
        /*0100*/ 	.word	index@(_ZN7cutlass13device_kernelIN5flash19enable_sm80_to_sm89INS1_16FlashAttnFwdSm80INS1_25CollectiveMainloopFwdSm80ILi8ELi1ELb1EN4cute5tupleIJNS5_1CILi128EEENS7_ILi96EEES8_EEELi128ENS_10bfloat16_tEfNS_4arch4Sm80ELb0ELb1ELb0ELb1ELb0ELb1ELb1ELb1EEENS1_21CollectiveEpilogueFwdINS6_IJS8_S8_S9_EEENS6_IJNS7_ILi1EEESH_SH_EEESB_SD_Li256ELb1ELb1ELb1ELb0EEENS1_36VarlenDynamicPersistentTileSchedulerILi128ELi96ELi256ELi256ELb1ELb1ELb0ELb1ELb0ELb1EEEEEEEEEvNT_6ParamsE)
        /*0104*/ 	.word	0x00000000


	//----- nvinfo : EIATTR_REGCOUNT
	.align		4
.L_54:
        /*0108*/ 	.byte	0x04, 0x2f
        /*010a*/ 	.short	(.L_56 - .L_55)
	.align		4
.L_55:
        /*010c*/ 	.word	index@(_ZN7cutlass13device_kernelIN5flash19enable_sm80_to_sm89INS1_16FlashAttnFwdSm80INS1_25CollectiveMainloopFwdSm80ILi8ELi1ELb1EN4cute5tupleIJNS5_1CILi128EEENS7_ILi96EEES8_EEELi128ENS_10bfloat16_tEfNS_4arch4Sm80ELb0ELb1ELb0ELb1ELb0ELb0ELb1ELb1EEENS1_21CollectiveEpilogueFwdINS6_IJS8_S8_S9_EEENS6_IJNS7_ILi1EEESH_SH_EEESB_SD_Li256ELb1ELb1ELb1ELb0EEENS1_36VarlenDynamicPersistentTileSchedulerILi128ELi96ELi256ELi256ELb1ELb1ELb0ELb1ELb0ELb1EEEEEEEEEvNT_6ParamsE)
        /*0110*/ 	.word	0x000000ff


	//----- nvinfo : EIATTR_FRAME_SIZE
	.align		4
.L_56:
        /*0114*/ 	.byte	0x04, 0x11
        /*0116*/ 	.short	(.L_58 - .L_57)
	.align		4
.L_57:
        /*0118*/ 	.word	index@($__internal_13_$__cuda_sm70_votesync_ballot)
        /*011c*/ 	.word	0x00000000


	//----- nvinfo : EIATTR_FRAME_SIZE
	.align		4
.L_58:
        /*0120*/ 	.byte	0x04, 0x11
        /*0122*/ 	.short	(.L_60 - .L_59)
	.align		4
.L_59:
        /*0124*/ 	.word	index@($__internal_12_$__cuda_sm70_shflsync_up_p)
        /*0128*/ 	.word	0x00000000


	//----- nvinfo : EIATTR_FRAME_SIZE
	.align		4
.L_60:
        /*012c*/ 	.byte	0x04, 0x11
        /*012e*/ 	.short	(.L_62 - .L_61)
	.align		4
.L_61:
        /*0130*/ 	.word	index@($__internal_11_$__cuda_sm70_shflsync_idx_p)
        /*0134*/ 	.word	0x00000000


	//----- nvinfo : EIATTR_FRAME_SIZE
	.align		4
.L_62:
        /*0138*/ 	.byte	0x04, 0x11
        /*013a*/ 	.short	(.L_64 - .L_63)
	.align		4
.L_63:
        /*013c*/ 	.word	index@($__internal_10_$__cuda_sm70_shflsync_bfly_p)
        /*0140*/ 	.word	0x00000000


	//----- nvinfo : EIATTR_FRAME_SIZE
	.align		4
.L_64:
        /*0144*/ 	.byte	0x04, 0x11
        /*0146*/ 	.short	(.L_66 - .L_65)
	.align		4
.L_65:
        /*0148*/ 	.word	index@(_ZN7cutlass13device_kernelIN5flash19enable_sm80_to_sm89INS1_16FlashAttnFwdSm80INS1_25CollectiveMainloopFwdSm80ILi8ELi1ELb1EN4cute5tupleIJNS5_1CILi128EEENS7_ILi96EEES8_EEELi128ENS_10bfloat16_tEfNS_4arch4Sm80ELb0ELb1ELb0ELb1ELb0ELb0ELb1ELb1EEENS1_21CollectiveEpilogueFwdINS6_IJS8_S8_S9_EEENS6_IJNS7_ILi1EEESH_SH_EEESB_SD_Li256ELb1ELb1ELb1ELb0EEENS1_36VarlenDynamicPersistentTileSchedulerILi128ELi96ELi256ELi256ELb1ELb1ELb0ELb1ELb0ELb1EEEEEEEEEvNT_6ParamsE)
        /*014c*/ 	.word	0x00000068


	//----- nvinfo : EIATTR_REGCOUNT
	.align		4
.L_66:
        /*0150*/ 	.byte	0x04, 0x2f
        /*0152*/ 	.short	(.L_68 - .L_67)
	.align		4
.L_67:
        /*0154*/ 	.word	index@(_ZN7cutlass13device_kernelIN5flash19enable_sm80_to_sm89INS1_16FlashAttnFwdSm80INS1_25CollectiveMainloopFwdSm80ILi4ELi1ELb0EN4cute5tupleIJNS5_1CILi128EEENS7_ILi48EEES8_EEELi128ENS_10bfloat16_tEfNS_4arch4Sm80ELb0ELb1ELb0ELb0ELb0ELb0ELb1ELb1EEENS1_21CollectiveEpilogueFwdINS6_IJS8_S8_S9_EEENS6_IJNS7_ILi1EEESH_SH_EEESB_SD_Li128ELb0ELb1ELb1ELb0EEENS1_19SingleTileSchedulerILb0ELb1ELb1ELi128EEEEEEEEEvNT_6ParamsE)
        /*0158*/ 	.word	0x000000ff


	//----- nvinfo : EIATTR_FRAME_SIZE
	.align		4
.L_68:
        /*015c*/ 	.byte	0x04, 0x11
        /*015e*/ 	.short	(.L_70 - .L_69)
	.align		4
.L_69:
        /*0160*/ 	.word	index@(_ZN7cutlass13device_kernelIN5flash19enable_sm80_to_sm89INS1_16FlashAttnFwdSm80INS1_25CollectiveMainloopFwdSm80ILi4ELi1ELb0EN4cute5tupleIJNS5_1CILi128EEENS7_ILi48EEES8_EEELi128ENS_10bfloat16_tEfNS_4arch4Sm80ELb0ELb1ELb0ELb0ELb0ELb0ELb1ELb1EEENS1_21CollectiveEpilogueFwdINS6_IJS8_S8_S9_EEENS6_IJNS7_ILi1EEESH_SH_EEESB_SD_Li128ELb0ELb1ELb1ELb0EEENS1_19SingleTileSchedulerILb0ELb1ELb1ELi128EEEEEEEEEvNT_6ParamsE)
        /*0164*/ 	.word	0x00000070


	//----- nvinfo : EIATTR_REGCOUNT
	.align		4
.L_70:
        /*0168*/ 	.byte	0x04, 0x2f
        /*016a*/ 	.short	(.L_72 - .L_71)
	.align		4
.L_71:
        /*016c*/ 	.word	index@(_ZN7cutlass13device_kernelIN5flash19enable_sm80_to_sm89INS1_16FlashAttnFwdSm80INS1_25CollectiveMainloopFwdSm80ILi8ELi1ELb1EN4cute5tupleIJNS5_1CILi128EEENS7_ILi112EEES8_EEELi128ENS_10bfloat16_tEfNS_4arch4Sm80ELb0ELb0ELb0ELb1ELb0ELb1ELb1ELb1EEENS1_21CollectiveEpilogueFwdINS6_IJS8_S8_S9_EEENS6_IJNS7_ILi1EEESH_SH_EEESB_SD_Li256ELb1ELb1ELb1ELb0EEENS1_36VarlenDynamicPersistentTileSchedulerILi128ELi112ELi256ELi256ELb1ELb1ELb0ELb0ELb1ELb1EEEEEEEEEvNT_6ParamsE)
        /*0170*/ 	.word	0x000000ff


	//----- nvinfo : EIATTR_FRAME_SIZE
	.align		4
.L_72:
        /*0174*/ 	.byte	0x04, 0x11
        /*0176*/ 	.short	(.L_74 - .L_73)
	.align		4
.L_73:
        /*0178*/ 	.word	index@($__internal_9_$__cuda_sm70_votesync_ballot)
        /*017c*/ 	.word	0x00000000


	//----- nvinfo : EIATTR_FRAME_SIZE
	.align		4
.L_74:
        /*0180*/ 	.byte	0x04, 0x11
        /*0182*/ 	.short	(.L_76 - .L_75)
	.align		4
.L_75:
        /*0184*/ 	.word	index@($__internal_8_$__cuda_sm70_shflsync_up_p)
        /*0188*/ 	.word	0x00000000


	//----- nvinfo : EIATTR_FRAME_SIZE
	.align		4
.L_76:
        /*018c*/ 	.byte	0x04, 0x11
        /*018e*/ 	.short	(.L_78 - .L_77)
	.align		4
.L_77:
        /*0190*/ 	.word	index@($__internal_7_$__cuda_sm70_shflsync_idx_p)
        /*0194*/ 	.word	0x00000000


	//----- nvinfo : EIATTR_FRAME_SIZE
	.align		4
.L_78:
        /*0198*/ 	.byte	0x04, 0x11
        /*019a*/ 	.short	(.L_80 - .L_79)
	.align		4
.L_79:
        /*019c*/ 	.word	index@($__internal_6_$__cuda_sm70_shflsync_bfly_p)
        /*01a0*/ 	.word	0x00000000


	//----- nvinfo : EIATTR_FRAME_SIZE
	.align		4
.L_80:
        /*01a4*/ 	.byte	0x04, 0x11
        /*01a6*/ 	.short	(.L_82 - .L_81)
	.align		4
.L_81:
        /*01a8*/ 	.word	index@(_ZN7cutlass13device_kernelIN5flash19enable_sm80_to_sm89INS1_16FlashAttnFwdSm80INS1_25CollectiveMainloopFwdSm80ILi8ELi1ELb1EN4cute5tupleIJNS5_1CILi128EEENS7_ILi112EEES8_EEELi128ENS_10bfloat16_tEfNS_4arch4Sm80ELb0ELb0ELb0ELb1ELb0ELb1ELb1ELb1EEENS1_21CollectiveEpilogueFwdINS6_IJS8_S8_S9_EEENS6_IJNS7_ILi1EEESH_SH_EEESB_SD_Li256ELb1ELb1ELb1ELb0EEENS1_36VarlenDynamicPersistentTileSchedulerILi128ELi112ELi256ELi256ELb1ELb1ELb0ELb0ELb1ELb1EEEEEEEEEvNT_6ParamsE)
        /*01ac*/ 	.word	0x00000000


	//----- nvinfo : EIATTR_REGCOUNT
	.align		4
.L_82:
        /*01b0*/ 	.byte	0x04, 0x2f
        /*01b2*/ 	.short	(.L_84 - .L_83)
	.align		4
.L_83:
        /*01b4*/ 	.word	index@(_ZN7cutlass13device_kernelIN5flash19enable_sm80_to_sm89INS1_16FlashAttnFwdSm80INS1_25CollectiveMainloopFwdSm80ILi8ELi1ELb1EN4cute5tupleIJNS5_1CILi128EEENS7_ILi112EEES8_EEELi128ENS_10bfloat16_tEfNS_4arch4Sm80ELb0ELb0ELb0ELb1ELb0ELb0ELb1ELb1EEENS1_21CollectiveEpilogueFwdINS6_IJS8_S8_S9_EEENS6_IJNS7_ILi1EEESH_SH_EEESB_SD_Li256ELb1ELb1ELb1ELb0EEENS1_36VarlenDynamicPersistentTileSchedulerILi128ELi112ELi256ELi256ELb1ELb1ELb0ELb0ELb1ELb1EEEEEEEEEvNT_6ParamsE)
        /*01b8*/ 	.word	0x000000ff


	//----- nvinfo : EIATTR_FRAME_SIZE
	.align		4
.L_84:
        /*01bc*/ 	.byte	0x04, 0x11
        /*01be*/ 	.short	(.L_86 - .L_85)
	.align		4
.L_85:
        /*01c0*/ 	.word	index@($__internal_5_$__cuda_sm70_votesync_ballot)
        /*01c4*/ 	.word	0x00000000


	//----- nvinfo : EIATTR_FRAME_SIZE
	.align		4
.L_86:
        /*01c8*/ 	.byte	0x04, 0x11
        /*01ca*/ 	.short	(.L_88 - .L_87)
	.align		4
.L_87:
        /*01cc*/ 	.word	index@($__internal_4_$__cuda_sm70_shflsync_up_p)
        /*01d0*/ 	.word	0x00000000


	//----- nvinfo : EIATTR_FRAME_SIZE
	.align		4
.L_88:
        /*01d4*/ 	.byte	0x04, 0x11
        /*01d6*/ 	.short	(.L_90 - .L_89)
	.align		4
.L_89:
        /*01d8*/ 	.word	index@($__internal_3_$__cuda_sm70_shflsync_idx_p)
        /*01dc*/ 	.word	0x00000000


	//----- nvinfo : EIATTR_FRAME_SIZE
	.align		4
.L_90:
        /*01e0*/ 	.byte	0x04, 0x11
        /*01e2*/ 	.short	(.L_92 - .L_91)
	.align		4
.L_91:
        /*01e4*/ 	.word	index@($__internal_2_$__cuda_sm70_shflsync_bfly_p)
        /*01e8*/ 	.word	0x00000000


	//----- nvinfo : EIATTR_FRAME_SIZE
	.align		4
.L_92:
        /*01ec*/ 	.byte	0x04, 0x11
        /*01ee*/ 	.short	(.L_94 - .L_93)
	.align		4
.L_93:
        /*01f0*/ 	.word	index@(_ZN7cutlass13device_kernelIN5flash19enable_sm80_to_sm89INS1_16FlashAttnFwdSm80INS1_25CollectiveMainloopFwdSm80ILi8ELi1ELb1EN4cute5tupleIJNS5_1CILi128EEENS7_ILi112EEES8_EEELi128ENS_10bfloat16_tEfNS_4arch4Sm80ELb0ELb0ELb0ELb1ELb0ELb0ELb1ELb1EEENS1_21CollectiveEpilogueFwdINS6_IJS8_S8_S9_EEENS6_IJNS7_ILi1EEESH_SH_EEESB_SD_Li256ELb1ELb1ELb1ELb0EEENS1_36VarlenDynamicPersistentTileSchedulerILi128ELi112ELi256ELi256ELb1ELb1ELb0ELb0ELb1ELb1EEEEEEEEEvNT_6ParamsE)
        /*01f4*/ 	.word	0x00000038


	//----- nvinfo : EIATTR_REGCOUNT
	.align		4
.L_94:
        /*01f8*/ 	.byte	0x04, 0x2f
        /*01fa*/ 	.short	(.L_96 - .L_95)
	.align		4
.L_95:
        /*01fc*/ 	.word	index@(_ZN7cutlass13device_kernelIN5flash19enable_sm80_to_sm89INS1_16FlashAttnFwdSm80INS1_25CollectiveMainloopFwdSm80ILi4ELi1ELb0EN4cute5tupleIJNS5_1CILi128EEENS7_ILi64EEES8_EEELi128ENS_10bfloat16_tEfNS_4arch4Sm80ELb0ELb0ELb0ELb0ELb0ELb0ELb1ELb1EEENS1_21CollectiveEpilogueFwdINS6_IJS8_S8_S9_EEENS6_IJNS7_ILi1EEESH_SH_EEESB_SD_Li128ELb0ELb1ELb1ELb0EEENS1_19SingleTileSchedulerILb0ELb1ELb1ELi128EEEEEEEEEvNT_6ParamsE)
        /*0200*/ 	.word	0x000000ff


	//----- nvinfo : EIATTR_FRAME_SIZE
	.align		4
.L_96:
        /*0204*/ 	.byte	0x04, 0x11
        /*0206*/ 	.short	(.L_98 - .L_97)
	.align		4
.L_97:
        /*0208*/ 	.word	index@(_ZN7cutlass13device_kernelIN5flash19enable_sm80_to_sm89INS1_16FlashAttnFwdSm80INS1_25CollectiveMainloopFwdSm80ILi4ELi1ELb0EN4cute5tupleIJNS5_1CILi128EEENS7_ILi64EEES8_EEELi128ENS_10bfloat16_tEfNS_4arch4Sm80ELb0ELb0ELb0ELb0ELb0ELb0ELb1ELb1EEENS1_21CollectiveEpilogueFwdINS6_IJS8_S8_S9_EEENS6_IJNS7_ILi1EEESH_SH_EEESB_SD_Li128ELb0ELb1ELb1ELb0EEENS1_19SingleTileSchedulerILb0ELb1ELb1ELi128EEEEEEEEEvNT_6ParamsE)
        /*020c*/ 	.word	0x00000090


	//----- nvinfo : EIATTR_REGCOUNT
	.align		4
.L_98:
        /*0210*/ 	.byte	0x04, 0x2f
        /*0212*/ 	.short	(.L_100 - .L_99)
	.align		4
.L_99:
        /*0214*/ 	.word	index@(_ZN7cutlass13device_kernelIN5flash19enable_sm80_to_sm89INS1_16FlashAttnFwdSm80INS1_25CollectiveMainloopFwdSm80ILi8ELi1ELb1EN4cute5tupleIJNS5_1CILi128EEES8_S8_EEELi128ENS_10bfloat16_tEfNS_4arch4Sm80ELb1ELb0ELb0ELb0ELb0ELb0ELb1ELb1EEENS1_21CollectiveEpilogueFwdIS9_NS6_IJNS7_ILi1EEESF_SF_EEESA_SC_Li256ELb0ELb1ELb1ELb0EEENS1_30DynamicPersistentTileSchedulerILi256ELi256ELb1ELb1ELb0EEEEEEEEEvNT_6ParamsE)
        /*0218*/ 	.word	0x000000ff


	//----- nvinfo : EIATTR_FRAME_SIZE
	.align		4
.L_100:
        /*021c*/ 	.byte	0x04, 0x11
        /*021e*/ 	.short	(.L_102 - .L_101)
	.align		4
.L_101:
        /*0220*/ 	.word	index@($__internal_1_$__cuda_sm70_shflsync_idx_p)
        /*0224*/ 	.word	0x00000000


	//----- nvinfo : EIATTR_FRAME_SIZE
	.align		4
.L_102:
        /*0228*/ 	.byte	0x04, 0x11
        /*022a*/ 	.short	(.L_104 - .L_103)
	.align		4
.L_103:
        /*022c*/ 	.word	index@($__internal_0_$__cuda_sm70_shflsync_bfly_p)
        /*0230*/ 	.word	0x00000000


	//----- nvinfo : EIATTR_FRAME_SIZE
	.align		4
.L_104:
        /*0234*/ 	.byte	0x04, 0x11
        /*0236*/ 	.short	(.L_106 - .L_105)
	.align		4
.L_105:
        /*0238*/ 	.word	index@(_ZN7cutlass13device_kernelIN5flash19enable_sm80_to_sm89INS1_16FlashAttnFwdSm80INS1_25CollectiveMainloopFwdSm80ILi8ELi1ELb1EN4cute5tupleIJNS5_1CILi128EEES8_S8_EEELi128ENS_10bfloat16_tEfNS_4arch4Sm80ELb1ELb0ELb0ELb0ELb0ELb0ELb1ELb1EEENS1_21CollectiveEpilogueFwdIS9_NS6_IJNS7_ILi1EEESF_SF_EEESA_SC_Li256ELb0ELb1ELb1ELb0EEENS1_30DynamicPersistentTileSchedulerILi256ELi256ELb1ELb1ELb0EEEEEEEEEvNT_6ParamsE)
        /*023c*/ 	.word	0x00000060


	//----- nvinfo : EIATTR_REGCOUNT
	.align		4
.L_106:
        /*0240*/ 	.byte	0x04, 0x2f
        /*0242*/ 	.short	(.L_108 - .L_107)
	.align		4
.L_107:
        /*0244*/ 	.word	index@(_ZN7cutlass13device_kernelIN5flash19enable_sm80_to_sm89INS1_16FlashAttnFwdSm80INS1_25CollectiveMainloopFwdSm80ILi8ELi1ELb1EN4cute5tupleIJNS5_1CILi128EEENS7_ILi96EEES8_EEELi128ENS_10bfloat16_tEfNS_4arch4Sm80ELb0ELb1ELb0ELb0ELb0ELb0ELb1ELb1EEENS1_21CollectiveEpilogueFwdINS6_IJS8_S8_S9_EEENS6_IJNS7_ILi1EEESH_SH_EEESB_SD_Li256ELb0ELb1ELb1ELb0EEENS1_19SingleTileSchedulerILb0ELb1ELb1ELi128EEEEEEEEEvNT_6ParamsE)
        /*0248*/ 	.word	0x000000fa


	//----- nvinfo : EIATTR_FRAME_SIZE
	.align		4
.L_108:
        /*024c*/ 	.byte	0x04, 0x11
        /*024e*/ 	.short	(.L_110 - .L_109)
	.align		4
.L_109:
        /*0250*/ 	.word	index@(_ZN7cutlass13device_kernelIN5flash19enable_sm80_to_sm89INS1_16FlashAttnFwdSm80INS1_25CollectiveMainloopFwdSm80ILi8ELi1ELb1EN4cute5tupleIJNS5_1CILi128EEENS7_ILi96EEES8_EEELi128ENS_10bfloat16_tEfNS_4arch4Sm80ELb0ELb1ELb0ELb0ELb0ELb0ELb1ELb1EEENS1_21CollectiveEpilogueFwdINS6_IJS8_S8_S9_EEENS6_IJNS7_ILi1EEESH_SH_EEESB_SD_Li256ELb0ELb1ELb1ELb0EEENS1_19SingleTileSchedulerILb0ELb1ELb1ELi128EEEEEEEEEvNT_6ParamsE)
        /*0254*/ 	.word	0x00000000


	//----- nvinfo : EIATTR_REGCOUNT
	.align		4
.L_110:
        /*0258*/ 	.byte	0x04, 0x2f
        /*025a*/ 	.short	(.L_112 - .L_111)
	.align		4
.L_111:
        /*025c*/ 	.word	index@(_ZN7cutlass13device_kernelIN5flash19enable_sm80_to_sm89INS1_16FlashAttnFwdSm80INS1_25CollectiveMainloopFwdSm80ILi8ELi1ELb1EN4cute5tupleIJNS5_1CILi128EEES8_S8_EEELi128ENS_10bfloat16_tEfNS_4arch4Sm80ELb0ELb0ELb0ELb0ELb0ELb0ELb1ELb1EEENS1_21CollectiveEpilogueFwdIS9_NS6_IJNS7_ILi1EEESF_SF_EEESA_SC_Li256ELb0ELb1ELb1ELb0EEENS1_19SingleTileSchedulerILb0ELb1ELb1ELi128EEEEEEEEEvNT_6ParamsE)
        /*0260*/ 	.word	0x000000ff


	//----- nvinfo : EIATTR_FRAME_SIZE
	.align		4
.L_112:
        /*0264*/ 	.byte	0x04, 0x11
        /*0266*/ 	.short	(.L_114 - .L_113)
	.align		4
.L_113:
        /*0268*/ 	.word	index@(_ZN7cutlass13device_kernelIN5flash19enable_sm80_to_sm89INS1_16FlashAttnFwdSm80INS1_25CollectiveMainloopFwdSm80ILi8ELi1ELb1EN4cute5tupleIJNS5_1CILi128EEES8_S8_EEELi128ENS_10bfloat16_tEfNS_4arch4Sm80ELb0ELb0ELb0ELb0ELb0ELb0ELb1ELb1EEENS1_21CollectiveEpilogueFwdIS9_NS6_IJNS7_ILi1EEESF_SF_EEESA_SC_Li256ELb0ELb1ELb1ELb0EEENS1_19SingleTileSchedulerILb0ELb1ELb1ELi128EEEEEEEEEvNT_6ParamsE)
        /*026c*/ 	.word	0x00000000


	//----- nvinfo : EIATTR_MIN_STACK_SIZE
	.align		4
.L_114:
        /*0270*/ 	.byte	0x04, 0x12
        /*0272*/ 	.short	(.L_116 - .L_115)
	.align		4
.L_115:
        /*0274*/ 	.word	index@(_ZN7cutlass13device_kernelIN5flash19enable_sm80_to_sm89INS1_16FlashAttnFwdSm80INS1_25CollectiveMainloopFwdSm80ILi8ELi1ELb1EN4cute5tupleIJNS5_1CILi128EEES8_S8_EEELi128ENS_10bfloat16_tEfNS_4arch4Sm80ELb0ELb0ELb0ELb0ELb0ELb0ELb1ELb1EEENS1_21CollectiveEpilogueFwdIS9_NS6_IJNS7_ILi1EEESF_SF_EEESA_SC_Li256ELb0ELb1ELb1ELb0EEENS1_19SingleTileSchedulerILb0ELb1ELb1ELi128EEEEEEEEEvNT_6ParamsE)
        /*0278*/ 	.word	0x00000000


	//----- nvinfo : EIATTR_MIN_STACK_SIZE
	.align		4
.L_116:
        /*027c*/ 	.byte	0x04, 0x12
        /*027e*/ 	.short	(.L_118 - .L_117)
	.align		4
.L_117:
        /*0280*/ 	.word	index@(_ZN7cutlass13device_kernelIN5flash19enable_sm80_to_sm89INS1_16FlashAttnFwdSm80INS1_25CollectiveMainloopFwdSm80ILi8ELi1ELb1EN4cute5tupleIJNS5_1CILi128EEENS7_ILi96EEES8_EEELi128ENS_10bfloat16_tEfNS_4arch4Sm80ELb0ELb1ELb0ELb0ELb0ELb0ELb1ELb1EEENS1_21CollectiveEpilogueFwdINS6_IJS8_S8_S9_EEENS6_IJNS7_ILi1EEESH_SH_EEESB_SD_Li256ELb0ELb1ELb1ELb0EEENS1_19SingleTileSchedulerILb0ELb1ELb1ELi128EEEEEEEEEvNT_6ParamsE)
        /*0284*/ 	.word	0x00000000


	//----- nvinfo : EIATTR_MIN_STACK_SIZE
	.align		4
.L_118:
        /*0288*/ 	.byte	0x04, 0x12
        /*028a*/ 	.short	(.L_120 - .L_119)
	.align		4
.L_119:
        /*028c*/ 	.word	index@(_ZN7cutlass13device_kernelIN5flash19enable_sm80_to_sm89INS1_16FlashAttnFwdSm80INS1_25CollectiveMainloopFwdSm80ILi8ELi1ELb1EN4cute5tupleIJNS5_1CILi128EEES8_S8_EEELi128ENS_10bfloat16_tEfNS_4arch4Sm80ELb1ELb0ELb0ELb0ELb0ELb0ELb1ELb1EEENS1_21CollectiveEpilogueFwdIS9_NS6_IJNS7_ILi1EEESF_SF_EEESA_SC_Li256ELb0ELb1ELb1ELb0EEENS1_30DynamicPersistentTileSchedulerILi256ELi256ELb1ELb1ELb0EEEEEEEEEvNT_6ParamsE)
        /*0290*/ 	.word	0x00000060


	//----- nvinfo : EIATTR_MIN_STACK_SIZE
	.align		4
.L_120:
        /*0294*/ 	.byte	0x04, 0x12
        /*0296*/ 	.short	(.L_122 - .L_121)
	.align		4
.L_121:
        /*0298*/ 	.word	index@(_ZN7cutlass13device_kernelIN5flash19enable_sm80_to_sm89INS1_16FlashAttnFwdSm80INS1_25CollectiveMainloopFwdSm80ILi4ELi1ELb0EN4cute5tupleIJNS5_1CILi128EEENS7_ILi64EEES8_EEELi128ENS_10bfloat16_tEfNS_4arch4Sm80ELb0ELb0ELb0ELb0ELb0ELb0ELb1ELb1EEENS1_21CollectiveEpilogueFwdINS6_IJS8_S8_S9_EEENS6_IJNS7_ILi1EEESH_SH_EEESB_SD_Li128ELb0ELb1ELb1ELb0EEENS1_19SingleTileSchedulerILb0ELb1ELb1ELi128EEEEEEEEEvNT_6ParamsE)
        /*029c*/ 	.word	0x00000090


	//----- nvinfo : EIATTR_MIN_STACK_SIZE
	.align		4
.L_122:
        /*02a0*/ 	.byte	0x04, 0x12
        /*02a2*/ 	.short	(.L_124 - .L_123)
	.align		4
.L_123:
        /*02a4*/ 	.word	index@(_ZN7cutlass13device_kernelIN5flash19enable_sm80_to_sm89INS1_16FlashAttnFwdSm80INS1_25CollectiveMainloopFwdSm80ILi8ELi1ELb1EN4cute5tupleIJNS5_1CILi128EEENS7_ILi112EEES8_EEELi128ENS_10bfloat16_tEfNS_4arch4Sm80ELb0ELb0ELb0ELb1ELb0ELb0ELb1ELb1EEENS1_21CollectiveEpilogueFwdINS6_IJS8_S8_S9_EEENS6_IJNS7_ILi1EEESH_SH_EEESB_SD_Li256ELb1ELb1ELb1ELb0EEENS1_36VarlenDynamicPersistentTileSchedulerILi128ELi112ELi256ELi256ELb1ELb1ELb0ELb0ELb1ELb1EEEEEEEEEvNT_6ParamsE)
        /*02a8*/ 	.word	0x00000038


	//----- nvinfo : EIATTR_MIN_STACK_SIZE
	.align		4
.L_124:
        /*02ac*/ 	.byte	0x04, 0x12
        /*02ae*/ 	.short	(.L_126 - .L_125)
	.align		4
.L_125:
        /*02b0*/ 	.word	index@(_ZN7cutlass13device_kernelIN5flash19enable_sm80_to_sm89INS1_16FlashAttnFwdSm80INS1_25CollectiveMainloopFwdSm80ILi8ELi1ELb1EN4cute5tupleIJNS5_1CILi128EEENS7_ILi112EEES8_EEELi128ENS_10bfloat16_tEfNS_4arch4Sm80ELb0ELb0ELb0ELb1ELb0ELb1ELb1ELb1EEENS1_21CollectiveEpilogueFwdINS6_IJS8_S8_S9_EEENS6_IJNS7_ILi1EEESH_SH_EEESB_SD_Li256ELb1ELb1ELb1ELb0EEENS1_36VarlenDynamicPersistentTileSchedulerILi128ELi112ELi256ELi256ELb1ELb1ELb0ELb0ELb1ELb1EEEEEEEEEvNT_6ParamsE)
        /*02b4*/ 	.word	0x00000000


	//----- nvinfo : EIATTR_MIN_STACK_SIZE
	.align		4
.L_126:
        /*02b8*/ 	.byte	0x04, 0x12
        /*02ba*/ 	.short	(.L_128 - .L_127)
	.align		4
.L_127:
        /*02bc*/ 	.word	index@(_ZN7cutlass13device_kernelIN5flash19enable_sm80_to_sm89INS1_16FlashAttnFwdSm80INS1_25CollectiveMainloopFwdSm80ILi4ELi1ELb0EN4cute5tupleIJNS5_1CILi128EEENS7_ILi48EEES8_EEELi128ENS_10bfloat16_tEfNS_4arch4Sm80ELb0ELb1ELb0ELb0ELb0ELb0ELb1ELb1EEENS1_21CollectiveEpilogueFwdINS6_IJS8_S8_S9_EEENS6_IJNS7_ILi1EEESH_SH_EEESB_SD_Li128ELb0ELb1ELb1ELb0EEENS1_19SingleTileSchedulerILb0ELb1ELb1ELi128EEEEEEEEEvNT_6ParamsE)
        /*02c0*/ 	.word	0x00000070


	//----- nvinfo : EIATTR_MIN_STACK_SIZE
	.align		4
.L_128:
        /*02c4*/ 	.byte	0x04, 0x12
        /*02c6*/ 	.short	(.L_130 - .L_129)
	.align		4
.L_129:
        /*02c8*/ 	.word	index@(_ZN7cutlass13device_kernelIN5flash19enable_sm80_to_sm89INS1_16FlashAttnFwdSm80INS1_25CollectiveMainloopFwdSm80ILi8ELi1ELb1EN4cute5tupleIJNS5_1CILi128EEENS7_ILi96EEES8_EEELi128ENS_10bfloat16_tEfNS_4arch4Sm80ELb0ELb1ELb0ELb1ELb0ELb0ELb1ELb1EEENS1_21CollectiveEpilogueFwdINS6_IJS8_S8_S9_EEENS6_IJNS7_ILi1EEESH_SH_EEESB_SD_Li256ELb1ELb1ELb1ELb0EEENS1_36VarlenDynamicPersistentTileSchedulerILi128ELi96ELi256ELi256ELb1ELb1ELb0ELb1ELb0ELb1EEEEEEEEEvNT_6ParamsE)
        /*02cc*/ 	.word	0x00000068


	//----- nvinfo : EIATTR_MIN_STACK_SIZE
	.align		4
.L_130:
        /*02d0*/ 	.byte	0x04, 0x12
        /*02d2*/ 	.short	(.L_132 - .L_131)
	.align		4
.L_131:
        /*02d4*/ 	.word	index@(_ZN7cutlass13device_kernelIN5flash19enable_sm80_to_sm89INS1_16FlashAttnFwdSm80INS1_25CollectiveMainloopFwdSm80ILi8ELi1ELb1EN4cute5tupleIJNS5_1CILi128EEENS7_ILi96EEES8_EEELi128ENS_10bfloat16_tEfNS_4arch4Sm80ELb0ELb1ELb0ELb1ELb0ELb1ELb1ELb1EEENS1_21CollectiveEpilogueFwdINS6_IJS8_S8_S9_EEENS6_IJNS7_ILi1EEESH_SH_EEESB_SD_Li256ELb1ELb1ELb1ELb0EEENS1_36VarlenDynamicPersistentTileSchedulerILi128ELi96ELi256ELi256ELb1ELb1ELb0ELb1ELb0ELb1EEEEEEEEEvNT_6ParamsE)
        /*02d8*/ 	.word	0x00000000


	//----- nvinfo : EIATTR_MIN_STACK_SIZE
	.align		4
.L_132:
        /*02dc*/ 	.byte	0x04, 0x12
        /*02de*/ 	.short	(.L_134 - .L_133)
	.align		4
.L_133:
        /*02e0*/ 	.word	index@(_ZN7cutlass13device_kernelIN5flash19enable_sm80_to_sm89INS1_16FlashAttnFwdSm80INS1_25CollectiveMainloopFwdSm80ILi4ELi1ELb0EN4cute5tupleIJNS5_1CILi128EEENS7_ILi64EEES8_EEELi128ENS_10bfloat16_tEfNS_4arch4Sm80ELb1ELb0ELb0ELb0ELb0ELb0ELb1ELb1EEENS1_21CollectiveEpilogueFwdINS6_IJS8_S8_S9_EEENS6_IJNS7_ILi1EEESH_SH_EEESB_SD_Li128ELb0ELb1ELb1ELb0EEENS1_30DynamicPersistentTileSchedulerILi128ELi128ELb1ELb1ELb0EEEEEEEEEvNT_6ParamsE)
        /*02e4*/ 	.word	0x00000090


	//----- nvinfo : EIATTR_MIN_STACK_SIZE
	.align		4
.L_134:
        /*02e8*/ 	.byte	0x04, 0x12
        /*02ea*/ 	.short	(.L_136 - .L_135)
	.align		4
.L_135:
        /*02ec*/ 	.word	index@(_ZN7cutlass13device_kernelIN5flash19enable_sm80_to_sm89INS1_16FlashAttnFwdSm80INS1_25CollectiveMainloopFwdSm80ILi8ELi1ELb1EN4cute5tupleIJNS5_1CILi128EEENS7_ILi112EEES8_EEELi128ENS_10bfloat16_tEfNS_4arch4Sm80ELb1ELb0ELb0ELb1ELb0ELb0ELb1ELb1EEENS1_21CollectiveEpilogueFwdINS6_IJS8_S8_S9_EEENS6_IJNS7_ILi1EEESH_SH_EEESB_SD_Li256ELb1ELb1ELb1ELb0EEENS1_36VarlenDynamicPersistentTileSchedulerILi128ELi112ELi256ELi256ELb1ELb1ELb0ELb1ELb1ELb1EEEEEEEEEvNT_6ParamsE)
        /*02f0*/ 	.word	0x000000a0


	//----- nvinfo : EIATTR_MIN_STACK_SIZE
	.align		4
.L_136:
        /*02f4*/ 	.byte	0x04, 0x12
        /*02f6*/ 	.short	(.L_138 - .L_137)
	.align		4
.L_137:
        /*02f8*/ 	.word	index@(_ZN7cutlass13device_kernelIN5flash19enable_sm80_to_sm89INS1_16FlashAttnFwdSm80INS1_25CollectiveMainloopFwdSm80ILi8ELi1ELb1EN4cute5tupleIJNS5_1CILi128EEENS7_ILi112EEES8_EEELi128ENS_10bfloat16_tEfNS_4arch4Sm80ELb1ELb0ELb0ELb1ELb0ELb1ELb1ELb1EEENS1_21CollectiveEpilogueFwdINS6_IJS8_S8_S9_EEENS6_IJNS7_ILi1EEESH_SH_EEESB_SD_Li256ELb1ELb1ELb1ELb0EEENS1_36VarlenDynamicPersistentTileSchedulerILi128ELi112ELi256ELi256ELb1ELb1ELb0ELb1ELb1ELb1EEEEEEEEEvNT_6ParamsE)
        /*02fc*/ 	.word	0x00000088
.L_138:


//--------------------- .nv.info._ZN7cutlass13device_kernelIN5flash19enable_sm80_to_sm89INS1_16FlashAttnFwdSm80INS1_25CollectiveMainloopFwdSm80ILi8ELi1ELb1EN4cute5tupleIJNS5_1CILi128EEES8_S8_EEELi128ENS_10bfloat16_tEfNS_4arch4Sm80ELb0ELb0ELb0ELb0ELb0ELb0ELb1ELb1EEENS1_21CollectiveEpilogueFwdIS9_NS6_IJNS7_ILi1EEESF_SF_EEESA_SC_Li256ELb0ELb1ELb1ELb0EEENS1_19SingleTileSchedulerILb0ELb1ELb1ELi128EEEEEEEEEvNT_6ParamsE --------------------------
	.section	.nv.info._ZN7cutlass13device_kernelIN5flash19enable_sm80_to_sm89INS1_16FlashAttnFwdSm80INS1_25CollectiveMainloopFwdSm80ILi8ELi1ELb1EN4cute5tupleIJNS5_1CILi128EEES8_S8_EEELi128ENS_10bfloat16_tEfNS_4arch4Sm80ELb0ELb0ELb0ELb0ELb0ELb0ELb1ELb1EEENS1_21CollectiveEpilogueFwdIS9_NS6_IJNS7_ILi1EEESF_SF_EEESA_SC_Li256ELb0ELb1ELb1ELb0EEENS1_19SingleTileSchedulerILb0ELb1ELb1ELi128EEEEEEEEEvNT_6ParamsE,"",@"SHT_CUDA_INFO"
	.sectionflags	@""
	.align	4


	//----- nvinfo : EIATTR_CUDA_API_VERSION
	.align		4
        /*0000*/ 	.byte	0x04, 0x37
        /*0002*/ 	.short	(.L_140 - .L_139)
.L_139:
        /*0004*/ 	.word	0x00000082


	//----- nvinfo : EIATTR_SW2861232_WAR
	.align		4
.L_140:
        /*0008*/ 	.byte	0x01, 0x35
	.zero		2


	//----- nvinfo : EIATTR_PARAM_CBANK
	.align		4
        /*000c*/ 	.byte	0x04, 0x0a
        /*000e*/ 	.short	(.L_142 - .L_141)
	.align		4
.L_141:
        /*0010*/ 	.word	index@(.nv.constant0._ZN7cutlass13device_kernelIN5flash19enable_sm80_to_sm89INS1_16FlashAttnFwdSm80INS1_25CollectiveMainloopFwdSm80ILi8ELi1ELb1EN4cute5tupleIJNS5_1CILi128EEES8_S8_EEELi128ENS_10bfloat16_tEfNS_4arch4Sm80ELb0ELb0ELb0ELb0ELb0ELb0ELb1ELb1EEENS1_21CollectiveEpilogueFwdIS9_NS6_IJNS7_ILi1EEESF_SF_EEESA_SC_Li256ELb0ELb1ELb1ELb0EEENS1_19SingleTileSchedulerILb0ELb1ELb1ELi128EEEEEEEEEvNT_6ParamsE)
        /*0014*/ 	.short	0x0160
        /*0016*/ 	.short	0x0418


	//----- nvinfo : EIATTR_CBANK_PARAM_SIZE
	.align		4
.L_142:
        /*0018*/ 	.byte	0x03, 0x19
        /*001a*/ 	.short	0x0418


	//----- nvinfo : EIATTR_KPARAM_INFO
	.align		4
        /*001c*/ 	.byte	0x04, 0x17
        /*001e*/ 	.short	(.L_144 - .L_143)
.L_143:
        /*0020*/ 	.word	0x00000000
        /*0024*/ 	.short	0x0000
        /*0026*/ 	.short	0x0000
        /*0028*/ 	.byte	0x00, 0xf0, 0x61, 0x10


	//----- nvinfo : EIATTR_MAXREG_COUNT
	.align		4
.L_144:
        /*002c*/ 	.byte	0x03, 0x1b
        /*002e*/ 	.short	0x00ff


	//----- nvinfo : EIATTR_NUM_BARRIERS
	.align		4
        /*0030*/ 	.byte	0x02, 0x4c
        /*0032*/ 	.byte	0x02
	.zero		1


	//----- nvinfo : EIATTR_MERCURY_ISA_VERSION
	.align		4
        /*0034*/ 	.byte	0x03, 0x5f
        /*0036*/ 	.short	0x0000


	//----- nvinfo : EIATTR_INT_WARP_WIDE_INSTR_OFFSETS
	.align		4
        /*0038*/ 	.byte	0x04, 0x31
        /*003a*/ 	.short	(.L_146 - .L_145)


	//   ....[0]....
.L_145:
        /*003c*/ 	.word	0x00001210


	//----- nvinfo : EIATTR_COOP_GROUP_MASK_REGIDS
	.align		4
.L_146:
        /*0040*/ 	.byte	0x04, 0x29
        /*0042*/ 	.short	(.L_148 - .L_147)


	//   ....[0]....
.L_147:
        /*0044*/ 	.word	0xffffffff


	//   ....[1]....
        /*0048*/ 	.word	0xffffffff


	//   ....[2]....
        /*004c*/ 	.word	0xffffffff


	//   ....[3]....
        /*0050*/ 	.word	0xffffffff


	//   ....[4]....
        /*0054*/ 	.word	0xffffffff


	//   ....[5]....
        /*0058*/ 	.word	0xffffffff


	//   ....[6]....
        /*005c*/ 	.word	0xffffffff


	//   ....[7]....
        /*0060*/ 	.word	0xffffffff


	//   ....[8]....
        /*0064*/ 	.word	0xffffffff


	//   ....[9]....
        /*0068*/ 	.word	0xffffffff


	//   ....[10]....
        /*006c*/ 	.word	0xffffffff


	//   ....[11]....
        /*0070*/ 	.word	0xffffffff


	//   ....[12]....
        /*0074*/ 	.word	0xffffffff


	//   ....[13]....
        /*0078*/ 	.word	0xffffffff


	//   ....[14]....
        /*007c*/ 	.word	0xffffffff


	//   ....[15]....
        /*0080*/ 	.word	0xffffffff


	//   ....[16]....
        /*0084*/ 	.word	0xffffffff


	//   ....[17]....
        /*0088*/ 	.word	0xffffffff


	//   ....[18]....
        /*008c*/ 	.word	0xffffffff


	//   ....[19]....
        /*0090*/ 	.word	0xffffffff


	//   ....[20]....
        /*0094*/ 	.word	0xffffffff


	//   ....[21]....
        /*0098*/ 	.word	0xffffffff


	//   ....[22]....
        /*009c*/ 	.word	0xffffffff


	//   ....[23]....
        /*00a0*/ 	.word	0xffffffff


	//   ....[24]....
        /*00a4*/ 	.word	0xffffffff


	//   ....[25]....
        /*00a8*/ 	.word	0xffffffff


	//   ....[26]....
        /*00ac*/ 	.word	0xffffffff


	//   ....[27]....
        /*00b0*/ 	.word	0xffffffff


	//   ....[28]....
        /*00b4*/ 	.word	0xffffffff


	//----- nvinfo : EIATTR_COOP_GROUP_INSTR_OFFSETS
	.align		4
.L_148:
        /*00b8*/ 	.byte	0x04, 0x28
        /*00ba*/ 	.short	(.L_150 - .L_149)


	//   ....[0]....
.L_149:
        /*00bc*/ 	.word	0x00000050


	//   ....[1]....
        /*00c0*/ 	.word	0x00000c80


	//   ....[2]....
        /*00c4*/ 	.word	0x00000cc0


	//   ....[3]....
        /*00c8*/ 	.word	0x00000d20


	//   ....[4]....
        /*00cc*/ 	.word	0x00000d50


	//   ....[5]....
        /*00d0*/ 	.word	0x00000d90


	//   ....[6]....
        /*00d4*/ 	.word	0x00000db0


	//   ....[7]....
        /*00d8*/ 	.word	0x00000de0


	//   ....[8]....
        /*00dc*/ 	.word	0x00000e00


	//   ....[9]....
        /*00e0*/ 	.word	0x00003540


	//   ....[10]....
        /*00e4*/ 	.word	0x00003620


	//   ....[11]....
        /*00e8*/ 	.word	0x00003630


	//   ....[12]....
        /*00ec*/ 	.word	0x00003660


	//   ....[13]....
        /*00f0*/ 	.word	0x00006430


	//   ....[14]....
        /*00f4*/ 	.word	0x00006450


	//   ....[15]....
        /*00f8*/ 	.word	0x00006470


	//   ....[16]....
        /*00fc*/ 	.word	0x000064a0


	//   ....[17]....
        /*0100*/ 	.word	0x00008530


	//   ....[18]....
        /*0104*/ 	.word	0x00008560


	//   ....[19]....
        /*0108*/ 	.word	0x00008590


	//   ....[20]....
        /*010c*/ 	.word	0x000085b0


	//   ....[21]....
        /*0110*/ 	.word	0x000090d0


	//   ....[22]....
        /*0114*/ 	.word	0x00009100


	//   ....[23]....
        /*0118*/ 	.word	0x00009130


	//   ....[24]....
        /*011c*/ 	.word	0x00009160


	//   ....[25]....
        /*0120*/ 	.word	0x000091d0


	//   ....[26]....
        /*0124*/ 	.word	0x00009230


	//   ....[27]....
        /*0128*/ 	.word	0x00009830


	//   ....[28]....
        /*012c*/ 	.word	0x00009840


	//----- nvinfo : EIATTR_EXIT_INSTR_OFFSETS
	.align		4
.L_150:
        /*0130*/ 	.byte	0x04, 0x1c
        /*0132*/ 	.short	(.L_152 - .L_151)


	//   ....[0]....
.L_151:
        /*0134*/ 	.word	0x000001b0


	//   ....[1]....
        /*0138*/ 	.word	0x00009850


	//   ....[2]....
        /*013c*/ 	.word	0x00009df0


	//   ....[3]....
        /*0140*/ 	.word	0x00009e40


	//   ....[4]....
        /*0144*/ 	.word	0x00009e70


	//   ....[5]....
        /*0148*/ 	.word	0x00009ed0


	//   ....[6]....
        /*014c*/ 	.word	0x0000a160


	//----- nvinfo : EIATTR_CTAIDZ_USED
	.align		4
.L_152:
        /*0150*/ 	.byte	0x01, 0x04
	.zero		2


	//----- nvinfo : EIATTR_MAX_THREADS
	.align		4
        /*0154*/ 	.byte	0x04, 0x05
        /*0156*/ 	.short	(.L_154 - .L_153)
.L_153:
        /*0158*/ 	.word	0x00000100
        /*015c*/ 	.word	0x00000001
        /*0160*/ 	.word	0x00000001


	//----- nvinfo : EIATTR_CRS_STACK_SIZE
	.align		4
.L_154:
        /*0164*/ 	.byte	0x04, 0x1e
        /*0166*/ 	.short	(.L_156 - .L_155)
.L_155:
        /*0168*/ 	.word	0x00000000
.L_156:


//--------------------- .nv.info._ZN7cutlass13device_kernelIN5flash19enable_sm80_to_sm89INS1_16FlashAttnFwdSm80INS1_25CollectiveMainloopFwdSm80ILi8ELi1ELb1EN4cute5tupleIJNS5_1CILi128EEENS7_ILi96EEES8_EEELi128ENS_10bfloat16_tEfNS_4arch4Sm80ELb0ELb1ELb0ELb0ELb0ELb0ELb1ELb1EEENS1_21CollectiveEpilogueFwdINS6_IJS8_S8_S9_EEENS6_IJNS7_ILi1EEESH_SH_EEESB_SD_Li256ELb0ELb1ELb1ELb0EEENS1_19SingleTileSchedulerILb0ELb1ELb1ELi128EEEEEEEEEvNT_6ParamsE --------------------------
	.section	.nv.info._ZN7cutlass13device_kernelIN5flash19enable_sm80_to_sm89INS1_16FlashAttnFwdSm80INS1_25CollectiveMainloopFwdSm80ILi8ELi1ELb1EN4cute5tupleIJNS5_1CILi128EEENS7_ILi96EEES8_EEELi128ENS_10bfloat16_tEfNS_4arch4Sm80ELb0ELb1ELb0ELb0ELb0ELb0ELb1ELb1EEENS1_21CollectiveEpilogueFwdINS6_IJS8_S8_S9_EEENS6_IJNS7_ILi1EEESH_SH_EEESB_SD_Li256ELb0ELb1ELb1ELb0EEENS1_19SingleTileSchedulerILb0ELb1ELb1ELi128EEEEEEEEEvNT_6ParamsE,"",@"SHT_CUDA_INFO"
	.sectionflags	@""
	.align	4


	//----- nvinfo : EIATTR_CUDA_API_VERSION
	.align		4
        /*0000*/ 	.byte	0x04, 0x37
        /*0002*/ 	.short	(.L_158 - .L_157)
.L_157:
        /*0004*/ 	.word	0x00000082


	//----- nvinfo : EIATTR_SW2861232_WAR
	.align		4
.L_158:
        /*0008*/ 	.byte	0x01, 0x35
	.zero		2


	//----- nvinfo : EIATTR_PARAM_CBANK
	.align		4
        /*000c*/ 	.byte	0x04, 0x0a
        /*000e*/ 	.short	(.L_160 - .L_159)
	.align		4
.L_159:
        /*0010*/ 	.word	index@(.nv.constant0._ZN7cutlass13device_kernelIN5flash19enable_sm80_to_sm89INS1_16FlashAttnFwdSm80INS1_25CollectiveMainloopFwdSm80ILi8ELi1ELb1EN4cute5tupleIJNS5_1CILi128EEENS7_ILi96EEES8_EEELi128ENS_10bfloat16_tEfNS_4arch4Sm80ELb0ELb1ELb0ELb0ELb0ELb0ELb1ELb1EEENS1_21CollectiveEpilogueFwdINS6_IJS8_S8_S9_EEENS6_IJNS7_ILi1EEESH_SH_EEESB_SD_Li256ELb0ELb1ELb1ELb0EEENS1_19SingleTileSchedulerILb0ELb1ELb1ELi128EEEEEEEEEvNT_6ParamsE)
        /*0014*/ 	.short	0x0160
        /*0016*/ 	.short	0x0418


	//----- nvinfo : EIATTR_CBANK_PARAM_SIZE
	.align		4
.L_160:
        /*0018*/ 	.byte	0x03, 0x19
        /*001a*/ 	.short	0x0418


	//----- nvinfo : EIATTR_KPARAM_INFO
	.align		4
        /*001c*/ 	.byte	0x04, 0x17
        /*001e*/ 	.short	(.L_162 - .L_161)
.L_161:
        /*0020*/ 	.word	0x00000000
        /*0024*/ 	.short	0x0000
        /*0026*/ 	.short	0x0000
        /*0028*/ 	.byte	0x00, 0xf0, 0x61, 0x10


	//----- nvinfo : EIATTR_MAXREG_COUNT
	.align		4
.L_162:
        /*002c*/ 	.byte	0x03, 0x1b
        /*002e*/ 	.short	0x00ff


	//----- nvinfo : EIATTR_NUM_BARRIERS
	.align		4
        /*0030*/ 	.byte	0x02, 0x4c
        /*0032*/ 	.byte	0x02
	.zero		1


	//----- nvinfo : EIATTR_MERCURY_ISA_VERSION
	.align		4
        /*0034*/ 	.byte	0x03, 0x5f
        /*0036*/ 	.short	0x0000


	//----- nvinfo : EIATTR_COOP_GROUP_MASK_REGIDS
	.align		4
        /*0038*/ 	.byte	0x04, 0x29
        /*003a*/ 	.short	(.L_164 - .L_163)


	//   ....[0]....
.L_163:
        /*003c*/ 	.word	0xffffffff


	//   ....[1]....
        /*0040*/ 	.word	0xffffffff


	//   ....[2]....
        /*0044*/ 	.word	0xffffffff


	//   ....[3]....
        /*0048*/ 	.word	0xffffffff


	//   ....[4]....
        /*004c*/ 	.word	0xffffffff


	//   ....[5]....
        /*0050*/ 	.word	0xffffffff


	//   ....[6]....
        /*0054*/ 	.word	0xffffffff


	//   ....[7]....
        /*0058*/ 	.word	0xffffffff


	//   ....[8]....
        /*005c*/ 	.word	0xffffffff


	//   ....[9]....
        /*0060*/ 	.word	0xffffffff


	//   ....[10]....
        /*0064*/ 	.word	0xffffffff


	//   ....[11]....
        /*0068*/ 	.word	0xffffffff


	//   ....[12]....
        /*006c*/ 	.word	0xffffffff


	//   ....[13]....
        /*0070*/ 	.word	0xffffffff


	//   ....[14]....
        /*0074*/ 	.word	0xffffffff


	//   ....[15]....
        /*0078*/ 	.word	0xffffffff


	//   ....[16]....
        /*007c*/ 	.word	0xffffffff


	//   ....[17]....
        /*0080*/ 	.word	0xffffffff


	//   ....[18]....
        /*0084*/ 	.word	0xffffffff


	//   ....[19]....
        /*0088*/ 	.word	0xffffffff


	//   ....[20]....
        /*008c*/ 	.word	0xffffffff


	//   ....[21]....
        /*0090*/ 	.word	0xffffffff


	//   ....[22]....
        /*0094*/ 	.word	0xffffffff


	//   ....[23]....
        /*0098*/ 	.word	0xffffffff


	//   ....[24]....
        /*009c*/ 	.word	0xffffffff


	//   ....[25]....
        /*00a0*/ 	.word	0xffffffff


	//   ....[26]....
        /*00a4*/ 	.word	0xffffffff


	//   ....[27]....
        /*00a8*/ 	.word	0xffffffff


	//   ....[28]....
        /*00ac*/ 	.word	0xffffffff


	//   ....[29]....
        /*00b0*/ 	.word	0xffffffff


	//   ....[30]....
        /*00b4*/ 	.word	0xffffffff


	//   ....[31]....
        /*00b8*/ 	.word	0xffffffff


	//   ....[32]....
        /*00bc*/ 	.word	0xffffffff


	//   ....[33]....
        /*00c0*/ 	.word	0xffffffff


	//   ....[34]....
        /*00c4*/ 	.word	0xffffffff


	//   ....[35]....
        /*00c8*/ 	.word	0xffffffff


	//   ....[36]....
        /*00cc*/ 	.word	0xffffffff


	//   ....[37]....
        /*00d0*/ 	.word	0xffffffff


	//   ....[38]....
        /*00d4*/ 	.word	0xffffffff


	//   ....[39]....
        /*00d8*/ 	.word	0xffffffff


	//   ....[40]....
        /*00dc*/ 	.word	0xffffffff


	//   ....[41]....
        /*00e0*/ 	.word	0xffffffff


	//   ....[42]....
        /*00e4*/ 	.word	0xffffffff


	//----- nvinfo : EIATTR_COOP_GROUP_INSTR_OFFSETS
	.align		4
.L_164:
        /*00e8*/ 	.byte	0x04, 0x28
        /*00ea*/ 	.short	(.L_166 - .L_165)


	//   ....[0]....
.L_165:
        /*00ec*/ 	.word	0x00000050


	//   ....[1]....
        /*00f0*/ 	.word	0x00001030


	//   ....[2]....
        /*00f4*/ 	.word	0x00001090


	//   ....[3]....
        /*00f8*/ 	.word	0x000010d0


	//   ....[4]....
        /*00fc*/ 	.word	0x00001110


	//   ....[5]....
        /*0100*/ 	.word	0x00001150


	//   ....[6]....
        /*0104*/ 	.word	0x00001190


	//   ....[7]....
        /*0108*/ 	.word	0x000011c0


	//   ....[8]....
        /*010c*/ 	.word	0x00001280


	//   ....[9]....
        /*0110*/ 	.word	0x00002b00


	//   ....[10]....
        /*0114*/ 	.word	0x00003420


	//   ....[11]....
        /*0118*/ 	.word	0x00003f70


	//   ....[12]....
        /*011c*/ 	.word	0x00003fc0


	//   ....[13]....
        /*0120*/ 	.word	0x00003fe0


	//   ....[14]....
        /*0124*/ 	.word	0x00004000


	//   ....[15]....
        /*0128*/ 	.word	0x000062b0


	//   ....[16]....
        /*012c*/ 	.word	0x000065a0


	//   ....[17]....
        /*0130*/ 	.word	0x000076a0


	//   ....[18]....
        /*0134*/ 	.word	0x00007900


	//   ....[19]....
        /*0138*/ 	.word	0x00007930


	//   ....[20]....
        /*013c*/ 	.word	0x000079b0


	//   ....[21]....
        /*0140*/ 	.word	0x0000a320


	//   ....[22]....
        /*0144*/ 	.word	0x0000a340


	//   ....[23]....
        /*0148*/ 	.word	0x0000a380


	//   ....[24]....
        /*014c*/ 	.word	0x0000a3a0


	//   ....[25]....
        /*0150*/ 	.word	0x0000cbb0


	//   ....[26]....
        /*0154*/ 	.word	0x0000ced0


	//   ....[27]....
        /*0158*/ 	.word	0x0000dfc0


	//   ....[28]....
        /*015c*/ 	.word	0x0000e120


	//   ....[29]....
        /*0160*/ 	.word	0x0000e240


	//   ....[30]....
        /*0164*/ 	.word	0x0000e340


	//   ....[31]....
        /*0168*/ 	.word	0x0000fb20


	//   ....[32]....
        /*016c*/ 	.word	0x0000fb50


	//   ....[33]....
        /*0170*/ 	.word	0x0000fb90


	//   ....[34]....
        /*0174*/ 	.word	0x0000fba0


	//   ....[35]....
        /*0178*/ 	.word	0x000106b0


	//   ....[36]....
        /*017c*/ 	.word	0x000106f0


	//   ....[37]....
        /*0180*/ 	.word	0x00010710


	//   ....[38]....
        /*0184*/ 	.word	0x00010740


	//   ....[39]....
        /*0188*/ 	.word	0x000107b0


	//   ....[40]....
        /*018c*/ 	.word	0x00010820


	//   ....[41]....
        /*0190*/ 	.word	0x00010e30


	//   ....[42]....
        /*0194*/ 	.word	0x00010e40


	//----- nvinfo : EIATTR_EXIT_INSTR_OFFSETS
	.align		4
.L_166:
        /*0198*/ 	.byte	0x04, 0x1c
        /*019a*/ 	.short	(.L_168 - .L_167)


	//   ....[0]....
.L_167:
        /*019c*/ 	.word	0x000001b0


	//   ....[1]....
        /*01a0*/ 	.word	0x00010e50


	//   ....[2]....
        /*01a4*/ 	.word	0x000113f0


	//   ....[3]....
        /*01a8*/ 	.word	0x00011440


	//   ....[4]....
        /*01ac*/ 	.word	0x00011470


	//   ....[5]....
        /*01b0*/ 	.word	0x000114d0


	//   ....[6]....
        /*01b4*/ 	.word	0x00011760


	//----- nvinfo : EIATTR_CTAIDZ_USED
	.align		4
.L_168:
        /*01b8*/ 	.byte	0x01, 0x04
	.zero		2


	//----- nvinfo : EIATTR_MAX_THREADS
	.align		4
        /*01bc*/ 	.byte	0x04, 0x05
        /*01be*/ 	.short	(.L_170 - .L_169)
.L_169:
        /*01c0*/ 	.word	0x00000100
        /*01c4*/ 	.word	0x00000001
        /*01c8*/ 	.word	0x00000001


	//----- nvinfo : EIATTR_CRS_STACK_SIZE
	.align		4
.L_170:
        /*01cc*/ 	.byte	0x04, 0x1e
        /*01ce*/ 	.short	(.L_172 - .L_171)
.L_171:
        /*01d0*/ 	.word	0x00000000
.L_172:


//--------------------- .nv.info._ZN7cutlass13device_kernelIN5flash19enable_sm80_to_sm89INS1_16FlashAttnFwdSm80INS1_25CollectiveMainloopFwdSm80ILi8ELi1ELb1EN4cute5tupleIJNS5_1CILi128EEES8_S8_EEELi128ENS_10bfloat16_tEfNS_4arch4Sm80ELb1ELb0ELb0ELb0ELb0ELb0ELb1ELb1EEENS1_21CollectiveEpilogueFwdIS9_NS6_IJNS7_ILi1EEESF_SF_EEESA_SC_Li256ELb0ELb1ELb1ELb0EEENS1_30DynamicPersistentTileSchedulerILi256ELi256ELb1ELb1ELb0EEEEEEEEEvNT_6ParamsE --------------------------
	.section	.nv.info._ZN7cutlass13device_kernelIN5flash19enable_sm80_to_sm89INS1_16FlashAttnFwdSm80INS1_25CollectiveMainloopFwdSm80ILi8ELi1ELb1EN4cute5tupleIJNS5_1CILi128EEES8_S8_EEELi128ENS_10bfloat16_tEfNS_4arch4Sm80ELb1ELb0ELb0ELb0ELb0ELb0ELb1ELb1EEENS1_21CollectiveEpilogueFwdIS9_NS6_IJNS7_ILi1EEESF_SF_EEESA_SC_Li256ELb0ELb1ELb1ELb0EEENS1_30DynamicPersistentTileSchedulerILi256ELi256ELb1ELb1ELb0EEEEEEEEEvNT_6ParamsE,"",@"SHT_CUDA_INFO"
	.sectionflags	@""
	.align	4


	//----- nvinfo : EIATTR_CUDA_API_VERSION
	.align		4
        /*0000*/ 	.byte	0x04, 0x37
        /*0002*/ 	.short	(.L_174 - .L_173)
.L_173:
        /*0004*/ 	.word	0x00000082


	//----- nvinfo : EIATTR_SW2861232_WAR
	.align		4
.L_174:
        /*0008*/ 	.byte	0x01, 0x35
	.zero		2


	//----- nvinfo : EIATTR_PARAM_CBANK
	.align		4
        /*000c*/ 	.byte	0x04, 0x0a
        /*000e*/ 	.short	(.L_176 - .L_175)
	.align		4
.L_175:
        /*0010*/ 	.word	index@(.nv.constant0._ZN7cutlass13device_kernelIN5flash19enable_sm80_to_sm89INS1_16FlashAttnFwdSm80INS1_25CollectiveMainloopFwdSm80ILi8ELi1ELb1EN4cute5tupleIJNS5_1CILi128EEES8_S8_EEELi128ENS_10bfloat16_tEfNS_4arch4Sm80ELb1ELb0ELb0ELb0ELb0ELb0ELb1ELb1EEENS1_21CollectiveEpilogueFwdIS9_NS6_IJNS7_ILi1EEESF_SF_EEESA_SC_Li256ELb0ELb1ELb1ELb0EEENS1_30DynamicPersistentTileSchedulerILi256ELi256ELb1ELb1ELb0EEEEEEEEEvNT_6ParamsE)
        /*0014*/ 	.short	0x0160
        /*0016*/ 	.short	0x0428


	//----- nvinfo : EIATTR_CBANK_PARAM_SIZE
	.align		4
.L_176:
        /*0018*/ 	.byte	0x03, 0x19
        /*001a*/ 	.short	0x0428


	//----- nvinfo : EIATTR_KPARAM_INFO
	.align		4
        /*001c*/ 	.byte	0x04, 0x17
        /*001e*/ 	.short	(.L_178 - .L_177)
.L_177:
        /*0020*/ 	.word	0x00000000
        /*0024*/ 	.short	0x0000
        /*0026*/ 	.short	0x0000
        /*0028*/ 	.byte	0x00, 0xf0, 0xa1, 0x10


	//----- nvinfo : EIATTR_MAXREG_COUNT
	.align		4
.L_178:
        /*002c*/ 	.byte	0x03, 0x1b
        /*002e*/ 	.short	0x00ff


	//----- nvinfo : EIATTR_NUM_BARRIERS
	.align		4
        /*0030*/ 	.byte	0x02, 0x4c
        /*0032*/ 	.byte	0x06
	.zero		1


	//----- nvinfo : EIATTR_ANNOTATIONS
	.align		4
        /*0034*/ 	.byte	0x04, 0x55
        /*0036*/ 	.short	(.L_180 - .L_179)


	//   ....[0]....
.L_179:
        /*0038*/ 	.word	0x00000001
        /*003c*/ 	.byte	0x70, 0x00, 0x00, 0x00, 0x01, 0x00, 0x00, 0x00, 0x40, 0x02, 0x00, 0x00, 0x01, 0x00, 0x00, 0x00
        /* <DEDUP_REMOVED lines=35> */
        /*027c*/ 	.byte	0xf0, 0xeb, 0x00, 0x00, 0x01, 0x00, 0x00, 0x00, 0x30, 0xec, 0x00, 0x00


	//----- nvinfo : EIATTR_MERCURY_ISA_VERSION
	.align		4
.L_180:
        /*0288*/ 	.byte	0x03, 0x5f
        /*028a*/ 	.short	0x0000


	//----- nvinfo : EIATTR_INT_WARP_WIDE_INSTR_OFFSETS
	.align		4
        /*028c*/ 	.byte	0x04, 0x31
        /*028e*/ 	.short	(.L_182 - .L_181)


	//   ....[0]....
.L_181:
        /*0290*/ 	.word	0x0000d560


	//   ....[1]....
        /*0294*/ 	.word	0x0000d5e0


	//----- nvinfo : EIATTR_COOP_GROUP_MASK_REGIDS
	.align		4
.L_182:
        /*0298*/ 	.byte	0x04, 0x29
        /*029a*/ 	.short	(.L_184 - .L_183)


	//   ....[0]....
.L_183:
        /*029c*/ 	.word	0xffffffff


	//   ....[1]....
        /*02a0*/ 	.word	0xffffffff


	//   ....[2]....
        /*02a4*/ 	.word	0xffffffff


	//   ....[3]....
        /*02a8*/ 	.word	0xffffffff


	//   ....[4]....
        /*02ac*/ 	.word	0xffffffff


	//   ....[5]....
        /*02b0*/ 	.word	0xffffffff


	//   ....[6]....
        /*02b4*/ 	.word	0xffffffff


	//   ....[7]....
        /*02b8*/ 	.word	0xffffffff


	//   ....[8]....
        /*02bc*/ 	.word	0xffffffff


	//   ....[9]....
        /*02c0*/ 	.word	0xffffffff


	//   ....[10]....
        /*02c4*/ 	.word	0xffffffff


	//   ....[11]....
        /*02c8*/ 	.word	0xffffffff


	//   ....[12]....
        /*02cc*/ 	.word	0xffffffff


	//   ....[13]....
        /*02d0*/ 	.word	0xffffffff


	//   ....[14]....
        /*02d4*/ 	.word	0xffffffff


	//   ....[15]....
        /*02d8*/ 	.word	0xffffffff


	//   ....[16]....
        /*02dc*/ 	.word	0xffffffff


	//   ....[17]....
        /*02e0*/ 	.word	0xffffffff


	//   ....[18]....
        /*02e4*/ 	.word	0xffffffff


	//   ....[19]....
        /*02e8*/ 	.word	0xffffffff


	//   ....[20]....
        /*02ec*/ 	.word	0xffffffff


	//   ....[21]....
        /*02f0*/ 	.word	0xffffffff


	//   ....[22]....
        /*02f4*/ 	.word	0xffffffff


	//   ....[23]....
        /*02f8*/ 	.word	0xffffffff


	//   ....[24]....
        /*02fc*/ 	.word	0xffffffff


	//   ....[25]....
        /*0300*/ 	.word	0xffffffff


	//   ....[26]....
        /*0304*/ 	.word	0xffffffff


	//   ....[27]....
        /*0308*/ 	.word	0xffffffff


	//   ....[28]....
        /*030c*/ 	.word	0xffffffff


	//   ....[29]....
        /*0310*/ 	.word	0xffffffff


	//   ....[30]....
        /*0314*/ 	.word	0xffffffff


	//   ....[31]....
        /*0318*/ 	.word	0xffffffff


	//   ....[32]....
        /*031c*/ 	.word	0xffffffff


	//   ....[33]....
        /*0320*/ 	.word	0xffffffff


	//   ....[34]....
        /*0324*/ 	.word	0xffffffff


	//   ....[35]....
        /*0328*/ 	.word	0xffffffff


	//   ....[36]....
        /*032c*/ 	.word	0xffffffff


	//   ....[37]....
        /*0330*/ 	.word	0xffffffff


	//   ....[38]....
        /*0334*/ 	.word	0xffffffff


	//   ....[39]....
        /*0338*/ 	.word	0xffffffff


	//   ....[40]....
        /*033c*/ 	.word	0xffffffff


	//   ....[41]....
        /*0340*/ 	.word	0xffffffff


	//   ....[42]....
        /*0344*/ 	.word	0xffffffff


	//   ....[43]....
        /*0348*/ 	.word	0xffffffff


	//----- nvinfo : EIATTR_COOP_GROUP_INSTR_OFFSETS
	.align		4
.L_184:
        /*034c*/ 	.byte	0x04, 0x28
        /*034e*/ 	.short	(.L_186 - .L_185)


	//   ....[0]....
.L_185:
        /*0350*/ 	.word	0x00000050


	//   ....[1]....
        /*0354*/ 	.word	0x000016f0


	//   ....[2]....
        /*0358*/ 	.word	0x00001700


	//   ....[3]....
        /*035c*/ 	.word	0x00001710


	//   ....[4]....
        /*0360*/ 	.word	0x00001730


	//   ....[5]....
        /*0364*/ 	.word	0x00001780


	//   ....[6]....
        /*0368*/ 	.word	0x000017a0


	//   ....[7]....
        /*036c*/ 	.word	0x00001810


	//   ....[8]....
        /*0370*/ 	.word	0x00001820


	//   ....[9]....
        /*0374*/ 	.word	0x00002e20


	//   ....[10]....
        /*0378*/ 	.word	0x00002e30


	//   ....[11]....
        /*037c*/ 	.word	0x00003a50


	//   ....[12]....
        /*0380*/ 	.word	0x00003ad0


	//   ....[13]....
        /*0384*/ 	.word	0x00003af0


	//   ....[14]....
        /*0388*/ 	.word	0x00003b10


	//   ....[15]....
        /*038c*/ 	.word	0x00005ed0


	//   ....[16]....
        /*0390*/ 	.word	0x00005f10


	//   ....[17]....
        /*0394*/ 	.word	0x00007360


	//   ....[18]....
        /*0398*/ 	.word	0x00007400


	//   ....[19]....
        /*039c*/ 	.word	0x00007440


	//   ....[20]....
        /*03a0*/ 	.word	0x00007490


	//   ....[21]....
        /*03a4*/ 	.word	0x0000ad20


	//   ....[22]....
        /*03a8*/ 	.word	0x0000ad50


	//   ....[23]....
        /*03ac*/ 	.word	0x0000ad70


	//   ....[24]....
        /*03b0*/ 	.word	0x0000ad90


	//   ....[25]....
        /*03b4*/ 	.word	0x0000cf10


	//   ....[26]....
        /*03b8*/ 	.word	0x0000cf60


	//   ....[27]....
        /*03bc*/ 	.word	0x0000cf80


	//   ....[28]....
        /*03c0*/ 	.word	0x0000cfa0


	//   ....[29]....
        /*03c4*/ 	.word	0x0000d730


	//   ....[30]....
        /*03c8*/ 	.word	0x0000db80


	//   ....[31]....
        /*03cc*/ 	.word	0x0000db90


	//   ....[32]....
        /*03d0*/ 	.word	0x0000dbc0


	//   ....[33]....
        /*03d4*/ 	.word	0x0000dbe0


	//   ....[34]....
        /*03d8*/ 	.word	0x0000dce0


	//   ....[35]....
        /*03dc*/ 	.word	0x0000dd40


	//   ....[36]....
        /*03e0*/ 	.word	0x0000e2f0


	//   ....[37]....
        /*03e4*/ 	.word	0x0000e300


	//   ....[38]....
        /*03e8*/ 	.word	0x0000ea90


	//   ....[39]....
        /*03ec*/ 	.word	0x0000eb70


	//   ....[40]....
        /*03f0*/ 	.word	0x0000ebd0


	//   ....[41]....
        /*03f4*/ 	.word	0x0000ec20


	//   ....[42]....
        /*03f8*/ 	.word	0x0000ec80


	//   ....[43]....
        /*03fc*/ 	.word	0x0000ecd0


	//----- nvinfo : EIATTR_EXIT_INSTR_OFFSETS
	.align		4
.L_186:
        /*0400*/ 	.byte	0x04, 0x1c
        /*0402*/ 	.short	(.L_188 - .L_187)


	//   ....[0]....
.L_187:
        /*0404*/ 	.word	0x000000a0


	//   ....[1]....
        /*0408*/ 	.word	0x0000eb30


	//----- nvinfo : EIATTR_MAX_THREADS
	.align		4
.L_188:
        /*040c*/ 	.byte	0x04, 0x05
        /*040e*/ 	.short	(.L_190 - .L_189)
.L_189:
        /*0410*/ 	.word	0x00000100
        /*0414*/ 	.word	0x00000001
        /*0418*/ 	.word	0x00000001


	//----- nvinfo : EIATTR_CRS_STACK_SIZE
	.align		4
.L_190:
        /*041c*/ 	.byte	0x04, 0x1e
        /*041e*/ 	.short	(.L_192 - .L_191)
.L_191:
        /*0420*/ 	.word	0x00000000
.L_192:


//--------------------- .nv.info._ZN7cutlass13device_kernelIN5flash19enable_sm80_to_sm89INS1_16FlashAttnFwdSm80INS1_25CollectiveMainloopFwdSm80ILi4ELi1ELb0EN4cute5tupleIJNS5_1CILi128EEENS7_ILi64EEES8_EEELi128ENS_10bfloat16_tEfNS_4arch4Sm80ELb0ELb0ELb0ELb0ELb0ELb0ELb1ELb1EEENS1_21CollectiveEpilogueFwdINS6_IJS8_S8_S9_EEENS6_IJNS7_ILi1EEESH_SH_EEESB_SD_Li128ELb0ELb1ELb1ELb0EEENS1_19SingleTileSchedulerILb0ELb1ELb1ELi128EEEEEEEEEvNT_6ParamsE --------------------------
	.section	.nv.info._ZN7cutlass13device_kernelIN5flash19enable_sm80_to_sm89INS1_16FlashAttnFwdSm80INS1_25CollectiveMainloopFwdSm80ILi4ELi1ELb0EN4cute5tupleIJNS5_1CILi128EEENS7_ILi64EEES8_EEELi128ENS_10bfloat16_tEfNS_4arch4Sm80ELb0ELb0ELb0ELb0ELb0ELb0ELb1ELb1EEENS1_21CollectiveEpilogueFwdINS6_IJS8_S8_S9_EEENS6_IJNS7_ILi1EEESH_SH_EEESB_SD_Li128ELb0ELb1ELb1ELb0EEENS1_19SingleTileSchedulerILb0ELb1ELb1ELi128EEEEEEEEEvNT_6ParamsE,"",@"SHT_CUDA_INFO"
	.sectionflags	@""
	.align	4


	//----- nvinfo : EIATTR_CUDA_API_VERSION
	.align		4
        /*0000*/ 	.byte	0x04, 0x37
        /*0002*/ 	.short	(.L_194 - .L_193)
.L_193:
        /*0004*/ 	.word	0x00000082


	//----- nvinfo : EIATTR_SW2861232_WAR
	.align		4
.L_194:
        /*0008*/ 	.byte	0x01, 0x35
	.zero		2


	//----- nvinfo : EIATTR_PARAM_CBANK
	.align		4
        /*000c*/ 	.byte	0x04, 0x0a
        /*000e*/ 	.short	(.L_196 - .L_195)
	.align		4
.L_195:
        /*0010*/ 	.word	index@(.nv.constant0._ZN7cutlass13device_kernelIN5flash19enable_sm80_to_sm89INS1_16FlashAttnFwdSm80INS1_25CollectiveMainloopFwdSm80ILi4ELi1ELb0EN4cute5tupleIJNS5_1CILi128EEENS7_ILi64EEES8_EEELi128ENS_10bfloat16_tEfNS_4arch4Sm80ELb0ELb0ELb0ELb0ELb0ELb0ELb1ELb1EEENS1_21CollectiveEpilogueFwdINS6_IJS8_S8_S9_EEENS6_IJNS7_ILi1EEESH_SH_EEESB_SD_Li128ELb0ELb1ELb1ELb0EEENS1_19SingleTileSchedulerILb0ELb1ELb1ELi128EEEEEEEEEvNT_6ParamsE)
        /*0014*/ 	.short	0x0160
        /*0016*/ 	.short	0x0418


	//----- nvinfo : EIATTR_CBANK_PARAM_SIZE
	.align		4
.L_196:
        /*0018*/ 	.byte	0x03, 0x19
        /*001a*/ 	.short	0x0418


	//----- nvinfo : EIATTR_KPARAM_INFO
	.align		4
        /*001c*/ 	.byte	0x04, 0x17
        /*001e*/ 	.short	(.L_198 - .L_197)
.L_197:
        /*0020*/ 	.word	0x00000000
        /*0024*/ 	.short	0x0000
        /*0026*/ 	.short	0x0000
        /*0028*/ 	.byte	0x00, 0xf0, 0x61, 0x10


	//----- nvinfo : EIATTR_MAXREG_COUNT
	.align		4
.L_198:
        /*002c*/ 	.byte	0x03, 0x1b
        /*002e*/ 	.short	0x00ff


	//----- nvinfo : EIATTR_NUM_BARRIERS
	.align		4
        /*0030*/ 	.byte	0x02, 0x4c
        /*0032*/ 	.byte	0x02
	.zero		1


	//----- nvinfo : EIATTR_ANNOTATIONS
	.align		4
        /*0034*/ 	.byte	0x04, 0x55
        /*0036*/ 	.short	(.L_200 - .L_199)


	//   ....[0]....
.L_199:
        /* <DEDUP_REMOVED lines=38> */
        /*028c*/ 	.byte	0xc0, 0x9e, 0x00, 0x00


	//----- nvinfo : EIATTR_MERCURY_ISA_VERSION
	.align		4
.L_200:
        /*0290*/ 	.byte	0x03, 0x5f
        /*0292*/ 	.short	0x0000


	//----- nvinfo : EIATTR_INT_WARP_WIDE_INSTR_OFFSETS
	.align		4
        /*0294*/ 	.byte	0x04, 0x31
        /*0296*/ 	.short	(.L_202 - .L_201)


	//   ....[0]....
.L_201:
        /*0298*/ 	.word	0x00001ac0


	//----- nvinfo : EIATTR_COOP_GROUP_MASK_REGIDS
	.align		4
.L_202:
        /*029c*/ 	.byte	0x04, 0x29
        /*029e*/ 	.short	(.L_204 - .L_203)


	//   ....[0]....
.L_203:
        /*02a0*/ 	.word	0xffffffff


	//   ....[1]....
        /*02a4*/ 	.word	0xffffffff


	//   ....[2]....
        /*02a8*/ 	.word	0xffffffff


	//   ....[3]....
        /*02ac*/ 	.word	0xffffffff


	//   ....[4]....
        /*02b0*/ 	.word	0xffffffff


	//   ....[5]....
        /*02b4*/ 	.word	0xffffffff


	//   ....[6]....
        /*02b8*/ 	.word	0xffffffff


	//   ....[7]....
        /*02bc*/ 	.word	0xffffffff


	//   ....[8]....
        /*02c0*/ 	.word	0xffffffff


	//   ....[9]....
        /*02c4*/ 	.word	0xffffffff


	//   ....[10]....
        /*02c8*/ 	.word	0xffffffff


	//   ....[11]....
        /*02cc*/ 	.word	0xffffffff


	//   ....[12]....
        /*02d0*/ 	.word	0xffffffff


	//   ....[13]....
        /*02d4*/ 	.word	0xffffffff


	//   ....[14]....
        /*02d8*/ 	.word	0xffffffff


	//   ....[15]....
        /*02dc*/ 	.word	0xffffffff


	//   ....[16]....
        /*02e0*/ 	.word	0xffffffff


	//   ....[17]....
        /*02e4*/ 	.word	0xffffffff


	//   ....[18]....
        /*02e8*/ 	.word	0xffffffff


	//   ....[19]....
        /*02ec*/ 	.word	0xffffffff


	//   ....[20]....
        /*02f0*/ 	.word	0xffffffff


	//   ....[21]....
        /*02f4*/ 	.word	0xffffffff


	//   ....[22]....
        /*02f8*/ 	.word	0xffffffff


	//   ....[23]....
        /*02fc*/ 	.word	0xffffffff


	//   ....[24]....
        /*0300*/ 	.word	0xffffffff


	//   ....[25]....
        /*0304*/ 	.word	0xffffffff


	//   ....[26]....
        /*0308*/ 	.word	0xffffffff


	//   ....[27]....
        /*030c*/ 	.word	0xffffffff


	//   ....[28]....
        /*0310*/ 	.word	0xffffffff


	//   ....[29]....
        /*0314*/ 	.word	0xffffffff


	//   ....[30]....
        /*0318*/ 	.word	0xffffffff


	//   ....[31]....
        /*031c*/ 	.word	0xffffffff


	//   ....[32]....
        /*0320*/ 	.word	0xffffffff


	//   ....[33]....
        /*0324*/ 	.word	0xffffffff


	//   ....[34]....
        /*0328*/ 	.word	0xffffffff


	//   ....[35]....
        /*032c*/ 	.word	0xffffffff


	//   ....[36]....
        /*0330*/ 	.word	0xffffffff


	//   ....[37]....
        /*0334*/ 	.word	0xffffffff


	//   ....[38]....
        /*0338*/ 	.word	0xffffffff


	//   ....[39]....
        /*033c*/ 	.word	0xffffffff


	//   ....[40]....
        /*0340*/ 	.word	0xffffffff


	//   ....[41]....
        /*0344*/ 	.word	0xffffffff


	//   ....[42]....
        /*0348*/ 	.word	0xffffffff


	//   ....[43]....
        /*034c*/ 	.word	0xffffffff


	//   ....[44]....
        /*0350*/ 	.word	0xffffffff


	//   ....[45]....
        /*0354*/ 	.word	0xffffffff


	//   ....[46]....
        /*0358*/ 	.word	0xffffffff


	//   ....[47]....
        /*035c*/ 	.word	0xffffffff


	//   ....[48]....
        /*0360*/ 	.word	0xffffffff


	//   ....[49]....
        /*0364*/ 	.word	0xffffffff


	//   ....[50]....
        /*0368*/ 	.word	0xffffffff


	//   ....[51]....
        /*036c*/ 	.word	0xffffffff


	//   ....[52]....
        /*0370*/ 	.word	0xffffffff


	//   ....[53]....
        /*0374*/ 	.word	0xffffffff


	//   ....[54]....
        /*0378*/ 	.word	0xffffffff


	//   ....[55]....
        /*037c*/ 	.word	0xffffffff


	//   ....[56]....
        /*0380*/ 	.word	0xffffffff


	//----- nvinfo : EIATTR_COOP_GROUP_INSTR_OFFSETS
	.align		4
.L_204:
        /*0384*/ 	.byte	0x04, 0x28
        /*0386*/ 	.short	(.L_206 - .L_205)


	//   ....[0]....
.L_205:
        /*0388*/ 	.word	0x00000060


	//   ....[1]....
        /*038c*/ 	.word	0x00000f00


	//   ....[2]....
        /*0390*/ 	.word	0x00000f40


	//   ....[3]....
        /*0394*/ 	.word	0x000011a0


	//   ....[4]....
        /*0398*/ 	.word	0x000011d0


	//   ....[5]....
        /*039c*/ 	.word	0x000012b0


	//   ....[6]....
        /*03a0*/ 	.word	0x000012e0


	//   ....[7]....
        /*03a4*/ 	.word	0x000013c0


	//   ....[8]....
        /*03a8*/ 	.word	0x000013f0


	//   ....[9]....
        /*03ac*/ 	.word	0x000014d0


	//   ....[10]....
        /*03b0*/ 	.word	0x00001500


	//   ....[11]....
        /*03b4*/ 	.word	0x000015e0


	//   ....[12]....
        /*03b8*/ 	.word	0x00001610


	//   ....[13]....
        /*03bc*/ 	.word	0x000016f0


	//   ....[14]....
        /*03c0*/ 	.word	0x00001720


	//   ....[15]....
        /*03c4*/ 	.word	0x000017f0


	//   ....[16]....
        /*03c8*/ 	.word	0x00001830


	//   ....[17]....
        /*03cc*/ 	.word	0x00003820


	//   ....[18]....
        /*03d0*/ 	.word	0x00003940


	//   ....[19]....
        /*03d4*/ 	.word	0x00003b40


	//   ....[20]....
        /*03d8*/ 	.word	0x00003b60


	//   ....[21]....
        /*03dc*/ 	.word	0x00003d10


	//   ....[22]....
        /*03e0*/ 	.word	0x00003f20


	//   ....[23]....
        /*03e4*/ 	.word	0x00003f40


	//   ....[24]....
        /*03e8*/ 	.word	0x00004150


	//   ....[25]....
        /*03ec*/ 	.word	0x00007690


	//   ....[26]....
        /*03f0*/ 	.word	0x000076e0


	//   ....[27]....
        /*03f4*/ 	.word	0x000077a0


	//   ....[28]....
        /*03f8*/ 	.word	0x000077f0


	//   ....[29]....
        /*03fc*/ 	.word	0x00007820


	//   ....[30]....
        /*0400*/ 	.word	0x00007910


	//   ....[31]....
        /*0404*/ 	.word	0x00007a70


	//   ....[32]....
        /*0408*/ 	.word	0x00007d50


	//   ....[33]....
        /*040c*/ 	.word	0x00009f20


	//   ....[34]....
        /*0410*/ 	.word	0x00009f30


	//   ....[35]....
        /*0414*/ 	.word	0x00009f40


	//   ....[36]....
        /*0418*/ 	.word	0x00009f60


	//   ....[37]....
        /*041c*/ 	.word	0x00009f80


	//   ....[38]....
        /*0420*/ 	.word	0x00009fa0


	//   ....[39]....
        /*0424*/ 	.word	0x00009fb0


	//   ....[40]....
        /*0428*/ 	.word	0x00009fe0


	//   ....[41]....
        /*042c*/ 	.word	0x0000b050


	//   ....[42]....
        /*0430*/ 	.word	0x0000b080


	//   ....[43]....
        /*0434*/ 	.word	0x0000b0b0


	//   ....[44]....
        /*0438*/ 	.word	0x0000b0e0


	//   ....[45]....
        /*043c*/ 	.word	0x0000b120


	//   ....[46]....
        /*0440*/ 	.word	0x0000b150


	//   ....[47]....
        /*0444*/ 	.word	0x0000b170


	//   ....[48]....
        /*0448*/ 	.word	0x0000b180


	//   ....[49]....
        /*044c*/ 	.word	0x0000b1a0


	//   ....[50]....
        /*0450*/ 	.word	0x0000b1b0


	//   ....[51]....
        /*0454*/ 	.word	0x0000b860


	//   ....[52]....
        /*0458*/ 	.word	0x0000b880


	//   ....[53]....
        /*045c*/ 	.word	0x0000be80


	//   ....[54]....
        /*0460*/ 	.word	0x0000bea0


	//   ....[55]....
        /*0464*/ 	.word	0x0000c4a0


	//   ....[56]....
        /*0468*/ 	.word	0x0000c4b0


	//----- nvinfo : EIATTR_EXIT_INSTR_OFFSETS
	.align		4
.L_206:
        /*046c*/ 	.byte	0x04, 0x1c
        /*046e*/ 	.short	(.L_208 - .L_207)


	//   ....[0]....
.L_207:
        /*0470*/ 	.word	0x000001c0


	//   ....[1]....
        /*0474*/ 	.word	0x0000c4c0


	//   ....[2]....
        /*0478*/ 	.word	0x0000ca60


	//   ....[3]....
        /*047c*/ 	.word	0x0000cab0


	//   ....[4]....
        /*0480*/ 	.word	0x0000cae0


	//   ....[5]....
        /*0484*/ 	.word	0x0000cb40


	//   ....[6]....
        /*0488*/ 	.word	0x0000cdd0


	//----- nvinfo : EIATTR_CTAIDZ_USED
	.align		4
.L_208:
        /*048c*/ 	.byte	0x01, 0x04
	.zero		2


	//----- nvinfo : EIATTR_MAX_THREADS
	.align		4
        /*0490*/ 	.byte	0x04, 0x05
        /*0492*/ 	.short	(.L_210 - .L_209)
.L_209:
        /*0494*/ 	.word	0x00000080
        /*0498*/ 	.word	0x00000001
        /*049c*/ 	.word	0x00000001


	//----- nvinfo : EIATTR_CRS_STACK_SIZE
	.align		4
.L_210:
        /*04a0*/ 	.byte	0x04, 0x1e
        /*04a2*/ 	.short	(.L_212 - .L_211)
.L_211:
        /*04a4*/ 	.word	0x00000000
.L_212:


//--------------------- .nv.info._ZN7cutlass13device_kernelIN5flash19enable_sm80_to_sm89INS1_16FlashAttnFwdSm80INS1_25CollectiveMainloopFwdSm80ILi8ELi1ELb1EN4cute5tupleIJNS5_1CILi128EEENS7_ILi112EEES8_EEELi128ENS_10bfloat16_tEfNS_4arch4Sm80ELb0ELb0ELb0ELb1ELb0ELb0ELb1ELb1EEENS1_21CollectiveEpilogueFwdINS6_IJS8_S8_S9_EEENS6_IJNS7_ILi1EEESH_SH_EEESB_SD_Li256ELb1ELb1ELb1ELb0EEENS1_36VarlenDynamicPersistentTileSchedulerILi128ELi112ELi256ELi256ELb1ELb1ELb0ELb0ELb1ELb1EEEEEEEEEvNT_6ParamsE --------------------------
	.section	.nv.info._ZN7cutlass13device_kernelIN5flash19enable_sm80_to_sm89INS1_16FlashAttnFwdSm80INS1_25CollectiveMainloopFwdSm80ILi8ELi1ELb1EN4cute5tupleIJNS5_1CILi128EEENS7_ILi112EEES8_EEELi128ENS_10bfloat16_tEfNS_4arch4Sm80ELb0ELb0ELb0ELb1ELb0ELb0ELb1ELb1EEENS1_21CollectiveEpilogueFwdINS6_IJS8_S8_S9_EEENS6_IJNS7_ILi1EEESH_SH_EEESB_SD_Li256ELb1ELb1ELb1ELb0EEENS1_36VarlenDynamicPersistentTileSchedulerILi128ELi112ELi256ELi256ELb1ELb1ELb0ELb0ELb1ELb1EEEEEEEEEvNT_6ParamsE,"",@"SHT_CUDA_INFO"
	.sectionflags	@""
	.align	4


	//----- nvinfo : EIATTR_CUDA_API_VERSION
	.align		4
        /*0000*/ 	.byte	0x04, 0x37
        /*0002*/ 	.short	(.L_214 - .L_213)
.L_213:
        /*0004*/ 	.word	0x00000082


	//----- nvinfo : EIATTR_SW2861232_WAR
	.align		4
.L_214:
        /*0008*/ 	.byte	0x01, 0x35
	.zero		2


	//----- nvinfo : EIATTR_PARAM_CBANK
	.align		4
        /*000c*/ 	.byte	0x04, 0x0a
        /*000e*/ 	.short	(.L_216 - .L_215)
	.align		4
.L_215:
        /*0010*/ 	.word	index@(.nv.constant0._ZN7cutlass13device_kernelIN5flash19enable_sm80_to_sm89INS1_16FlashAttnFwdSm80INS1_25CollectiveMainloopFwdSm80ILi8ELi1ELb1EN4cute5tupleIJNS5_1CILi128EEENS7_ILi112EEES8_EEELi128ENS_10bfloat16_tEfNS_4arch4Sm80ELb0ELb0ELb0ELb1ELb0ELb0ELb1ELb1EEENS1_21CollectiveEpilogueFwdINS6_IJS8_S8_S9_EEENS6_IJNS7_ILi1EEESH_SH_EEESB_SD_Li256ELb1ELb1ELb1ELb0EEENS1_36VarlenDynamicPersistentTileSchedulerILi128ELi112ELi256ELi256ELb1ELb1ELb0ELb0ELb1ELb1EEEEEEEEEvNT_6ParamsE)
        /*0014*/ 	.short	0x0160
        /*0016*/ 	.short	0x0438


	//----- nvinfo : EIATTR_CBANK_PARAM_SIZE
	.align		4
.L_216:
        /*0018*/ 	.byte	0x03, 0x19
        /*001a*/ 	.short	0x0438


	//----- nvinfo : EIATTR_KPARAM_INFO
	.align		4
        /*001c*/ 	.byte	0x04, 0x17
        /*001e*/ 	.short	(.L_218 - .L_217)
.L_217:
        /*0020*/ 	.word	0x00000000
        /*0024*/ 	.short	0x0000
        /*0026*/ 	.short	0x0000
        /*0028*/ 	.byte	0x00, 0xf0, 0xe1, 0x10


	//----- nvinfo : EIATTR_MAXREG_COUNT
	.align		4
.L_218:
        /*002c*/ 	.byte	0x03, 0x1b
        /*002e*/ 	.short	0x00ff


	//----- nvinfo : EIATTR_NUM_BARRIERS
	.align		4
        /*0030*/ 	.byte	0x02, 0x4c
        /*0032*/ 	.byte	0x06
	.zero		1


	//----- nvinfo : EIATTR_ANNOTATIONS
	.align		4
        /*0034*/ 	.byte	0x04, 0x55
        /*0036*/ 	.short	(.L_220 - .L_219)


	//   ....[0]....
.L_219:
        /* <DEDUP_REMOVED lines=16> */


	//----- nvinfo : EIATTR_MERCURY_ISA_VERSION
	.align		4
.L_220:
        /*0120*/ 	.byte	0x03, 0x5f
        /*0122*/ 	.short	0x0000


	//----- nvinfo : EIATTR_INT_WARP_WIDE_INSTR_OFFSETS
	.align		4
        /*0124*/ 	.byte	0x04, 0x31
        /*0126*/ 	.short	(.L_222 - .L_221)


	//   ....[0]....
.L_221:
        /*0128*/ 	.word	0x00009290


	//   ....[1]....
        /*012c*/ 	.word	0x00009310


	//----- nvinfo : EIATTR_COOP_GROUP_MASK_REGIDS
	.align		4
.L_222:
        /*0130*/ 	.byte	0x04, 0x29
        /*0132*/ 	.short	(.L_224 - .L_223)


	//   ....[0]....
.L_223:
        /*0134*/ 	.word	0xffffffff


	//   ....[1]....
        /*0138*/ 	.word	0xffffffff


	//   ....[2]....
        /*013c*/ 	.word	0xffffffff


	//   ....[3]....
        /*0140*/ 	.word	0xffffffff


	//   ....[4]....
        /*0144*/ 	.word	0xffffffff


	//   ....[5]....
        /*0148*/ 	.word	0xffffffff


	//   ....[6]....
        /*014c*/ 	.word	0xffffffff


	//   ....[7]....
        /*0150*/ 	.word	0xffffffff


	//   ....[8]....
        /*0154*/ 	.word	0xffffffff


	//   ....[9]....
        /*0158*/ 	.word	0xffffffff


	//   ....[10]....
        /*015c*/ 	.word	0xffffffff


	//   ....[11]....
        /*0160*/ 	.word	0xffffffff


	//   ....[12]....
        /*0164*/ 	.word	0xffffffff


	//   ....[13]....
        /*0168*/ 	.word	0xffffffff


	//   ....[14]....
        /*016c*/ 	.word	0xffffffff


	//   ....[15]....
        /*0170*/ 	.word	0xffffffff


	//   ....[16]....
        /*0174*/ 	.word	0xffffffff


	//   ....[17]....
        /*0178*/ 	.word	0xffffffff


	//   ....[18]....
        /*017c*/ 	.word	0xffffffff


	//   ....[19]....
        /*0180*/ 	.word	0xffffffff


	//   ....[20]....
        /*0184*/ 	.word	0xffffffff


	//   ....[21]....
        /*0188*/ 	.word	0xffffffff


	//   ....[22]....
        /*018c*/ 	.word	0xffffffff


	//   ....[23]....
        /*0190*/ 	.word	0xffffffff


	//   ....[24]....
        /*0194*/ 	.word	0xffffffff


	//   ....[25]....
        /*0198*/ 	.word	0xffffffff


	//   ....[26]....
        /*019c*/ 	.word	0xffffffff


	//   ....[27]....
        /*01a0*/ 	.word	0xffffffff


	//   ....[28]....
        /*01a4*/ 	.word	0xffffffff


	//   ....[29]....
        /*01a8*/ 	.word	0xffffffff


	//   ....[30]....
        /*01ac*/ 	.word	0xffffffff


	//   ....[31]....
        /*01b0*/ 	.word	0xffffffff


	//   ....[32]....
        /*01b4*/ 	.word	0xffffffff


	//   ....[33]....
        /*01b8*/ 	.word	0xffffffff


	//   ....[34]....
        /*01bc*/ 	.word	0xffffffff


	//   ....[35]....
        /*01c0*/ 	.word	0xffffffff


	//   ....[36]....
        /*01c4*/ 	.word	0xffffffff


	//   ....[37]....
        /*01c8*/ 	.word	0xffffffff


	//   ....[38]....
        /*01cc*/ 	.word	0xffffffff


	//   ....[39]....
        /*01d0*/ 	.word	0xffffffff


	//   ....[40]....
        /*01d4*/ 	.word	0xffffffff


	//   ....[41]....
        /*01d8*/ 	.word	0xffffffff


	//   ....[42]....
        /*01dc*/ 	.word	0xffffffff


	//   ....[43]....
        /*01e0*/ 	.word	0xffffffff


	//   ....[44]....
        /*01e4*/ 	.word	0xffffffff


	//   ....[45]....
        /*01e8*/ 	.word	0xffffffff


	//   ....[46]....
        /*01ec*/ 	.word	0xffffffff


	//   ....[47]....
        /*01f0*/ 	.word	0xffffffff


	//   ....[48]....
        /*01f4*/ 	.word	0xffffffff


	//   ....[49]....
        /*01f8*/ 	.word	0xffffffff


	//   ....[50]....
        /*01fc*/ 	.word	0xffffffff


	//   ....[51]....
        /*0200*/ 	.word	0xffffffff


	//   ....[52]....
        /*0204*/ 	.word	0xffffffff


	//   ....[53]....
        /*0208*/ 	.word	0xffffffff


	//   ....[54]....
        /*020c*/ 	.word	0xffffffff


	//   ....[55]....
        /*0210*/ 	.word	0xffffffff


	//   ....[56]....
        /*0214*/ 	.word	0xffffffff


	//   ....[57]....
        /*0218*/ 	.word	0xffffffff


	//   ....[58]....
        /*021c*/ 	.word	0xffffffff


	//   ....[59]....
        /*0220*/ 	.word	0xffffffff


	//   ....[60]....
        /*0224*/ 	.word	0xffffffff


	//   ....[61]....
        /*0228*/ 	.word	0xffffffff


	//   ....[62]....
        /*022c*/ 	.word	0xffffffff


	//   ....[63]....
        /*0230*/ 	.word	0xffffffff


	//   ....[64]....
        /*0234*/ 	.word	0xffffffff


	//   ....[65]....
        /*0238*/ 	.word	0xffffffff


	//   ....[66]....
        /*023c*/ 	.word	0xffffffff


	//   ....[67]....
        /*0240*/ 	.word	0xffffffff


	//   ....[68]....
        /*0244*/ 	.word	0xffffffff


	//   ....[69]....
        /*0248*/ 	.word	0xffffffff


	//   ....[70]....
        /*024c*/ 	.word	0xffffffff


	//   ....[71]....
        /*0250*/ 	.word	0xffffffff


	//   ....[72]....
        /*0254*/ 	.word	0xffffffff


	//   ....[73]....
        /*0258*/ 	.word	0xffffffff


	//   ....[74]....
        /*025c*/ 	.word	0xffffffff


	//   ....[75]....
        /*0260*/ 	.word	0xffffffff


	//   ....[76]....
        /*0264*/ 	.word	0xffffffff


	//   ....[77]....
        /*0268*/ 	.word	0xffffffff


	//   ....[78]....
        /*026c*/ 	.word	0xffffffff


	//   ....[79]....
        /*0270*/ 	.word	0xffffffff


	//   ....[80]....
        /*0274*/ 	.word	0xffffffff


	//   ....[81]....
        /*0278*/ 	.word	0xffffffff


	//   ....[82]....
        /*027c*/ 	.word	0xffffffff


	//   ....[83]....
        /*0280*/ 	.word	0xffffffff


	//   ....[84]....
        /*0284*/ 	.word	0xffffffff


	//   ....[85]....
        /*0288*/ 	.word	0xffffffff


	//   ....[86]....
        /*028c*/ 	.word	0xffffffff


	//   ....[87]....
        /*0290*/ 	.word	0xffffffff


	//   ....[88]....
        /*0294*/ 	.word	0xffffffff


	//   ....[89]....
        /*0298*/ 	.word	0xffffffff


	//   ....[90]....
        /*029c*/ 	.word	0xffffffff


	//   ....[91]....
        /*02a0*/ 	.word	0xffffffff


	//   ....[92]....
        /*02a4*/ 	.word	0xffffffff


	//   ....[93]....
        /*02a8*/ 	.word	0xffffffff


	//   ....[94]....
        /*02ac*/ 	.word	0xffffffff


	//   ....[95]....
        /*02b0*/ 	.word	0xffffffff


	//   ....[96]....
        /*02b4*/ 	.word	0xffffffff


	//   ....[97]....
        /*02b8*/ 	.word	0xffffffff


	//   ....[98]....
        /*02bc*/ 	.word	0xffffffff


	//   ....[99]....
        /*02c0*/ 	.word	0xffffffff


	//   ....[100]....
        /*02c4*/ 	.word	0xffffffff


	//   ....[101]....
        /*02c8*/ 	.word	0xffffffff


	//   ....[102]....
        /*02cc*/ 	.word	0xffffffff


	//   ....[103]....
        /*02d0*/ 	.word	0xffffffff


	//   ....[104]....
        /*02d4*/ 	.word	0xffffffff


	//   ....[105]....
        /*02d8*/ 	.word	0xffffffff


	//   ....[106]....
        /*02dc*/ 	.word	0xffffffff


	//   ....[107]....
        /*02e0*/ 	.word	0xffffffff


	//   ....[108]....
        /*02e4*/ 	.word	0xffffffff


	//   ....[109]....
        /*02e8*/ 	.word	0xffffffff


	//   ....[110]....
        /*02ec*/ 	.word	0xffffffff


	//   ....[111]....
        /*02f0*/ 	.word	0xffffffff


	//   ....[112]....
        /*02f4*/ 	.word	0xffffffff


	//   ....[113]....
        /*02f8*/ 	.word	0xffffffff


	//   ....[114]....
        /*02fc*/ 	.word	0xffffffff


	//   ....[115]....
        /*0300*/ 	.word	0xffffffff


	//   ....[116]....
        /*0304*/ 	.word	0xffffffff


	//   ....[117]....
        /*0308*/ 	.word	0xffffffff


	//   ....[118]....
        /*030c*/ 	.word	0xffffffff


	//   ....[119]....
        /*0310*/ 	.word	0xffffffff


	//   ....[120]....
        /*0314*/ 	.word	0xffffffff


	//   ....[121]....
        /*0318*/ 	.word	0xffffffff


	//   ....[122]....
        /*031c*/ 	.word	0xffffffff


	//   ....[123]....
        /*0320*/ 	.word	0xffffffff


	//   ....[124]....
        /*0324*/ 	.word	0xffffffff


	//   ....[125]....
        /*0328*/ 	.word	0xffffffff


	//   ....[126]....
        /*032c*/ 	.word	0xffffffff


	//   ....[127]....
        /*0330*/ 	.word	0xffffffff


	//   ....[128]....
        /*0334*/ 	.word	0xffffffff


	//   ....[129]....
        /*0338*/ 	.word	0xffffffff


	//   ....[130]....
        /*033c*/ 	.word	0xffffffff


	//----- nvinfo : EIATTR_COOP_GROUP_INSTR_OFFSETS
	.align		4
.L_224:
        /*0340*/ 	.byte	0x04, 0x28
        /*0342*/ 	.short	(.L_226 - .L_225)


	//   ....[0]....
.L_225:
        /*0344*/ 	.word	0x00000050


	//   ....[1]....
        /*0348*/ 	.word	0x000001e0


	//   ....[2]....
        /*034c*/ 	.word	0x00000210


	//   ....[3]....
        /*0350*/ 	.word	0x00000240


	//   ....[4]....
        /*0354*/ 	.word	0x00000270


	//   ....[5]....
        /*0358*/ 	.word	0x000002a0


	//   ....[6]....
        /*035c*/ 	.word	0x000002d0


	//   ....[7]....
        /*0360*/ 	.word	0x00000440


	//   ....[8]....
        /*0364*/ 	.word	0x00000480


	//   ....[9]....
        /*0368*/ 	.word	0x000004b0


	//   ....[10]....
        /*036c*/ 	.word	0x000004e0


	//   ....[11]....
        /*0370*/ 	.word	0x00000510


	//   ....[12]....
        /*0374*/ 	.word	0x00000540


	//   ....[13]....
        /*0378*/ 	.word	0x000005d0


	//   ....[14]....
        /*037c*/ 	.word	0x00000600


	//   ....[15]....
        /*0380*/ 	.word	0x00000610


	//   ....[16]....
        /*0384*/ 	.word	0x00000680


	//   ....[17]....
        /*0388*/ 	.word	0x00001e90


	//   ....[18]....
        /*038c*/ 	.word	0x00001ee0


	//   ....[19]....
        /*0390*/ 	.word	0x00001f20


	//   ....[20]....
        /*0394*/ 	.word	0x00001f60


	//   ....[21]....
        /*0398*/ 	.word	0x00001fa0


	//   ....[22]....
        /*039c*/ 	.word	0x00001fd0


	//   ....[23]....
        /*03a0*/ 	.word	0x00002000


	//   ....[24]....
        /*03a4*/ 	.word	0x00002010


	//   ....[25]....
        /*03a8*/ 	.word	0x000040f0


	//   ....[26]....
        /*03ac*/ 	.word	0x00004180


	//   ....[27]....
        /*03b0*/ 	.word	0x000041a0


	//   ....[28]....
        /*03b4*/ 	.word	0x000041c0


	//   ....[29]....
        /*03b8*/ 	.word	0x000070a0


	//   ....[30]....
        /*03bc*/ 	.word	0x000070c0


	//   ....[31]....
        /*03c0*/ 	.word	0x000070f0


	//   ....[32]....
        /*03c4*/ 	.word	0x00007100


	//   ....[33]....
        /*03c8*/ 	.word	0x00008c80


	//   ....[34]....
        /*03cc*/ 	.word	0x00008c90


	//   ....[35]....
        /*03d0*/ 	.word	0x00008cc0


	//   ....[36]....
        /*03d4*/ 	.word	0x00008cd0


	//   ....[37]....
        /*03d8*/ 	.word	0x00009d30


	//   ....[38]....
        /*03dc*/ 	.word	0x00009d40


	//   ....[39]....
        /*03e0*/ 	.word	0x00009d60


	//   ....[40]....
        /*03e4*/ 	.word	0x00009d70


	//   ....[41]....
        /*03e8*/ 	.word	0x0000a0b0


	//   ....[42]....
        /*03ec*/ 	.word	0x0000a0d0


	//   ....[43]....
        /*03f0*/ 	.word	0x0000a1b0


	//   ....[44]....
        /*03f4*/ 	.word	0x0000a1c0


	//   ....[45]....
        /*03f8*/ 	.word	0x0000a2b0


	//   ....[46]....
        /*03fc*/ 	.word	0x0000a2d0


	//   ....[47]....
        /*0400*/ 	.word	0x0000a3c0


	//   ....[48]....
        /*0404*/ 	.word	0x0000a3d0


	//   ....[49]....
        /*0408*/ 	.word	0x0000a6b0


	//   ....[50]....
        /*040c*/ 	.word	0x0000a6d0


	//   ....[51]....
        /*0410*/ 	.word	0x0000ad10


	//   ....[52]....
        /*0414*/ 	.word	0x0000ad20


	//   ....[53]....
        /*0418*/ 	.word	0x0000b860


	//   ....[54]....
        /*041c*/ 	.word	0x0000b880


	//   ....[55]....
        /*0420*/ 	.word	0x0000b970


	//   ....[56]....
        /*0424*/ 	.word	0x0000b980


	//   ....[57]....
        /*0428*/ 	.word	0x0000ba70


	//   ....[58]....
        /*042c*/ 	.word	0x0000ba90


	//   ....[59]....
        /*0430*/ 	.word	0x0000bb80


	//   ....[60]....
        /*0434*/ 	.word	0x0000bb90


	//   ....[61]....
        /*0438*/ 	.word	0x0000bd20


	//   ....[62]....
        /*043c*/ 	.word	0x0000bd40


	//   ....[63]....
        /*0440*/ 	.word	0x0000be60


	//   ....[64]....
        /*0444*/ 	.word	0x0000bea0


	//   ....[65]....
        /*0448*/ 	.word	0x0000bed0


	//   ....[66]....
        /*044c*/ 	.word	0x0000bf00


	//   ....[67]....
        /*0450*/ 	.word	0x0000bf30


	//   ....[68]....
        /*0454*/ 	.word	0x0000bf60


	//   ....[69]....
        /*0458*/ 	.word	0x0000c0b0


	//   ....[70]....
        /*045c*/ 	.word	0x0000c0f0


	//   ....[71]....
        /*0460*/ 	.word	0x0000c120


	//   ....[72]....
        /*0464*/ 	.word	0x0000c150


	//   ....[73]....
        /*0468*/ 	.word	0x0000c180


	//   ....[74]....
        /*046c*/ 	.word	0x0000c1b0


	//   ....[75]....
        /*0470*/ 	.word	0x0000c240


	//   ....[76]....
        /*0474*/ 	.word	0x0000c270


	//   ....[77]....
        /*0478*/ 	.word	0x0000c280


	//   ....[78]....
        /*047c*/ 	.word	0x0000c2e0


	//   ....[79]....
        /*0480*/ 	.word	0x0000c810


	//   ....[80]....
        /*0484*/ 	.word	0x0000c870


	//   ....[81]....
        /*0488*/ 	.word	0x0000c8c0


	//   ....[82]....
        /*048c*/ 	.word	0x0000c910


	//   ....[83]....
        /*0490*/ 	.word	0x0000c960


	//   ....[84]....
        /*0494*/ 	.word	0x0000c9d0


	//   ....[85]....
        /*0498*/ 	.word	0x0000ca10


	//   ....[86]....
        /*049c*/ 	.word	0x0000ca80


	//   ....[87]....
        /*04a0*/ 	.word	0x0000caf0


	//   ....[88]....
        /*04a4*/ 	.word	0x0000cb50


	//   ....[89]....
        /*04a8*/ 	.word	0x0000cbd0


	//   ....[90]....
        /*04ac*/ 	.word	0x0000cc20


	//   ....[91]....
        /*04b0*/ 	.word	0x0000cc70


	//   ....[92]....
        /*04b4*/ 	.word	0x0000ccc0


	//   ....[93]....
        /*04b8*/ 	.word	0x0000cd30


	//   ....[94]....
        /*04bc*/ 	.word	0x0000cda0


	//   ....[95]....
        /*04c0*/ 	.word	0x0000ce00


	//   ....[96]....
        /*04c4*/ 	.word	0x0000ce60


	//   ....[97]....
        /*04c8*/ 	.word	0x0000cec0


	//   ....[98]....
        /*04cc*/ 	.word	0x0000cf30


	//   ....[99]....
        /*04d0*/ 	.word	0x0000cf90


	//   ....[100]....
        /*04d4*/ 	.word	0x0000cff0


	//   ....[101]....
        /*04d8*/ 	.word	0x0000d050


	//   ....[102]....
        /*04dc*/ 	.word	0x0000d0c0


	//   ....[103]....
        /*04e0*/ 	.word	0x0000d120


	//   ....[104]....
        /*04e4*/ 	.word	0x0000d180


	//   ....[105]....
        /*04e8*/ 	.word	0x0000d1e0


	//   ....[106]....
        /*04ec*/ 	.word	0x0000d250


	//   ....[107]....
        /*04f0*/ 	.word	0x0000d2b0


	//   ....[108]....
        /*04f4*/ 	.word	0x0000d310


	//   ....[109]....
        /*04f8*/ 	.word	0x0000d370


	//   ....[110]....
        /*04fc*/ 	.word	0x0000d3e0


	//   ....[111]....
        /*0500*/ 	.word	0x0000d440


	//   ....[112]....
        /*0504*/ 	.word	0x0000d4a0


	//   ....[113]....
        /*0508*/ 	.word	0x0000d500


	//   ....[114]....
        /*050c*/ 	.word	0x0000d570


	//   ....[115]....
        /*0510*/ 	.word	0x0000d5c0


	//   ....[116]....
        /*0514*/ 	.word	0x0000d600


	//   ....[117]....
        /*0518*/ 	.word	0x0000d650


	//   ....[118]....
        /*051c*/ 	.word	0x0000d6a0


	//   ....[119]....
        /*0520*/ 	.word	0x0000d6f0


	//   ....[120]....
        /*0524*/ 	.word	0x0000d760


	//   ....[121]....
        /*0528*/ 	.word	0x0000d7a0


	//   ....[122]....
        /*052c*/ 	.word	0x0000d7f0


	//   ....[123]....
        /*0530*/ 	.word	0x0000d840


	//   ....[124]....
        /*0534*/ 	.word	0x0000d890


	//   ....[125]....
        /*0538*/ 	.word	0x0000d8e0


	//   ....[126]....
        /*053c*/ 	.word	0x0000d950


	//   ....[127]....
        /*0540*/ 	.word	0x0000d990


	//   ....[128]....
        /*0544*/ 	.word	0x0000da00


	//   ....[129]....
        /*0548*/ 	.word	0x0000da60


	//   ....[130]....
        /*054c*/ 	.word	0x0000dac0


	//----- nvinfo : EIATTR_EXIT_INSTR_OFFSETS
	.align		4
.L_226:
        /*0550*/ 	.byte	0x04, 0x1c
        /*0552*/ 	.short	(.L_228 - .L_227)


	//   ....[0]....
.L_227:
        /*0554*/ 	.word	0x00000b40


	//   ....[1]....
        /*0558*/ 	.word	0x0000c7d0


	//----- nvinfo : EIATTR_MAX_THREADS
	.align		4
.L_228:
        /*055c*/ 	.byte	0x04, 0x05
        /*055e*/ 	.short	(.L_230 - .L_229)
.L_229:
        /*0560*/ 	.word	0x00000100
        /*0564*/ 	.word	0x00000001
        /*0568*/ 	.word	0x00000001


	//----- nvinfo : EIATTR_CRS_STACK_SIZE
	.align		4
.L_230:
        /*056c*/ 	.byte	0x04, 0x1e
        /*056e*/ 	.short	(.L_232 - .L_231)
.L_231:
        /*0570*/ 	.word	0x00000000
.L_232:


//--------------------- .nv.info._ZN7cutlass13device_kernelIN5flash19enable_sm80_to_sm89INS1_16FlashAttnFwdSm80INS1_25CollectiveMainloopFwdSm80ILi8ELi1ELb1EN4cute5tupleIJNS5_1CILi128EEENS7_ILi112EEES8_EEELi128ENS_10bfloat16_tEfNS_4arch4Sm80ELb0ELb0ELb0ELb1ELb0ELb1ELb1ELb1EEENS1_21CollectiveEpilogueFwdINS6_IJS8_S8_S9_EEENS6_IJNS7_ILi1EEESH_SH_EEESB_SD_Li256ELb1ELb1ELb1ELb0EEENS1_36VarlenDynamicPersistentTileSchedulerILi128ELi112ELi256ELi256ELb1ELb1ELb0ELb0ELb1ELb1EEEEEEEEEvNT_6ParamsE --------------------------
	.section	.nv.info._ZN7cutlass13device_kernelIN5flash19enable_sm80_to_sm89INS1_16FlashAttnFwdSm80INS1_25CollectiveMainloopFwdSm80ILi8ELi1ELb1EN4cute5tupleIJNS5_1CILi128EEENS7_ILi112EEES8_EEELi128ENS_10bfloat16_tEfNS_4arch4Sm80ELb0ELb0ELb0ELb1ELb0ELb1ELb1ELb1EEENS1_21CollectiveEpilogueFwdINS6_IJS8_S8_S9_EEENS6_IJNS7_ILi1EEESH_SH_EEESB_SD_Li256ELb1ELb1ELb1ELb0EEENS1_36VarlenDynamicPersistentTileSchedulerILi128ELi112ELi256ELi256ELb1ELb1ELb0ELb0ELb1ELb1EEEEEEEEEvNT_6ParamsE,"",@"SHT_CUDA_INFO"
	.sectionflags	@""
	.align	4


	//----- nvinfo : EIATTR_CUDA_API_VERSION
	.align		4
        /*0000*/ 	.byte	0x04, 0x37
        /*0002*/ 	.short	(.L_234 - .L_233)
.L_233:
        /*0004*/ 	.word	0x00000082


	//----- nvinfo : EIATTR_SW2861232_WAR
	.align		4
.L_234:
        /*0008*/ 	.byte	0x01, 0x35
	.zero		2


	//----- nvinfo : EIATTR_PARAM_CBANK
	.align		4
        /*000c*/ 	.byte	0x04, 0x0a
        /*000e*/ 	.short	(.L_236 - .L_235)
	.align		4
.L_235:
        /*0010*/ 	.word	index@(.nv.constant0._ZN7cutlass13device_kernelIN5flash19enable_sm80_to_sm89INS1_16FlashAttnFwdSm80INS1_25CollectiveMainloopFwdSm80ILi8ELi1ELb1EN4cute5tupleIJNS5_1CILi128EEENS7_ILi112EEES8_EEELi128ENS_10bfloat16_tEfNS_4arch4Sm80ELb0ELb0ELb0ELb1ELb0ELb1ELb1ELb1EEENS1_21CollectiveEpilogueFwdINS6_IJS8_S8_S9_EEENS6_IJNS7_ILi1EEESH_SH_EEESB_SD_Li256ELb1ELb1ELb1ELb0EEENS1_36VarlenDynamicPersistentTileSchedulerILi128ELi112ELi256ELi256ELb1ELb1ELb0ELb0ELb1ELb1EEEEEEEEEvNT_6ParamsE)
        /*0014*/ 	.short	0x0160
        /*0016*/ 	.short	0x0438


	//----- nvinfo : EIATTR_CBANK_PARAM_SIZE
	.align		4
.L_236:
        /*0018*/ 	.byte	0x03, 0x19
        /*001a*/ 	.short	0x0438


	//----- nvinfo : EIATTR_KPARAM_INFO
	.align		4
        /*001c*/ 	.byte	0x04, 0x17
        /*001e*/ 	.short	(.L_238 - .L_237)
.L_237:
        /*0020*/ 	.word	0x00000000
        /*0024*/ 	.short	0x0000
        /*0026*/ 	.short	0x0000
        /*0028*/ 	.byte	0x00, 0xf0, 0xe1, 0x10


	//----- nvinfo : EIATTR_MAXREG_COUNT
	.align		4
.L_238:
        /*002c*/ 	.byte	0x03, 0x1b
        /*002e*/ 	.short	0x00ff


	//----- nvinfo : EIATTR_NUM_BARRIERS
	.align		4
        /*0030*/ 	.byte	0x02, 0x4c
        /*0032*/ 	.byte	0x06
	.zero		1


	//----- nvinfo : EIATTR_MERCURY_ISA_VERSION
	.align		4
        /*0034*/ 	.byte	0x03, 0x5f
        /*0036*/ 	.short	0x0000


	//----- nvinfo : EIATTR_INT_WARP_WIDE_INSTR_OFFSETS
	.align		4
        /*0038*/ 	.byte	0x04, 0x31
        /*003a*/ 	.short	(.L_240 - .L_239)


	//   ....[0]....
.L_239:
        /*003c*/ 	.word	0x000139d0


	//   ....[1]....
        /*0040*/ 	.word	0x00013a70


	//----- nvinfo : EIATTR_COOP_GROUP_MASK_REGIDS
	.align		4
.L_240:
        /*0044*/ 	.byte	0x04, 0x29
        /*0046*/ 	.short	(.L_242 - .L_241)


	//   ....[0]....
.L_241:
        /*0048*/ 	.word	0xffffffff


	//   ....[1]....
        /*004c*/ 	.word	0xffffffff


	//   ....[2]....
        /*0050*/ 	.word	0xffffffff


	//   ....[3]....
        /*0054*/ 	.word	0xffffffff


	//   ....[4]....
        /*0058*/ 	.word	0xffffffff


	//   ....[5]....
        /*005c*/ 	.word	0xffffffff


	//   ....[6]....
        /*0060*/ 	.word	0xffffffff


	//   ....[7]....
        /*0064*/ 	.word	0xffffffff


	//   ....[8]....
        /*0068*/ 	.word	0xffffffff


	//   ....[9]....
        /*006c*/ 	.word	0xffffffff


	//   ....[10]....
        /*0070*/ 	.word	0xffffffff


	//   ....[11]....
        /*0074*/ 	.word	0xffffffff


	//   ....[12]....
        /*0078*/ 	.word	0xffffffff


	//   ....[13]....
        /*007c*/ 	.word	0xffffffff


	//   ....[14]....
        /*0080*/ 	.word	0xffffffff


	//   ....[15]....
        /*0084*/ 	.word	0xffffffff


	//   ....[16]....
        /*0088*/ 	.word	0xffffffff


	//   ....[17]....
        /*008c*/ 	.word	0xffffffff


	//   ....[18]....
        /*0090*/ 	.word	0xffffffff


	//   ....[19]....
        /*0094*/ 	.word	0xffffffff


	//   ....[20]....
        /*0098*/ 	.word	0xffffffff


	//   ....[21]....
        /*009c*/ 	.word	0xffffffff


	//   ....[22]....
        /*00a0*/ 	.word	0xffffffff


	//   ....[23]....
        /*00a4*/ 	.word	0xffffffff


	//   ....[24]....
        /*00a8*/ 	.word	0xffffffff


	//   ....[25]....
        /*00ac*/ 	.word	0xffffffff


	//   ....[26]....
        /*00b0*/ 	.word	0xffffffff


	//   ....[27]....
        /*00b4*/ 	.word	0xffffffff


	//   ....[28]....
        /*00b8*/ 	.word	0xffffffff


	//   ....[29]....
        /*00bc*/ 	.word	0xffffffff


	//   ....[30]....
        /*00c0*/ 	.word	0xffffffff


	//   ....[31]....
        /*00c4*/ 	.word	0xffffffff


	//   ....[32]....
        /*00c8*/ 	.word	0xffffffff


	//   ....[33]....
        /*00cc*/ 	.word	0xffffffff


	//   ....[34]....
        /*00d0*/ 	.word	0xffffffff


	//   ....[35]....
        /*00d4*/ 	.word	0xffffffff


	//   ....[36]....
        /*00d8*/ 	.word	0xffffffff


	//   ....[37]....
        /*00dc*/ 	.word	0xffffffff


	//   ....[38]....
        /*00e0*/ 	.word	0xffffffff


	//   ....[39]....
        /*00e4*/ 	.word	0xffffffff


	//   ....[40]....
        /*00e8*/ 	.word	0xffffffff


	//   ....[41]....
        /*00ec*/ 	.word	0xffffffff


	//   ....[42]....
        /*00f0*/ 	.word	0xffffffff


	//   ....[43]....
        /*00f4*/ 	.word	0xffffffff


	//   ....[44]....
        /*00f8*/ 	.word	0xffffffff


	//   ....[45]....
        /*00fc*/ 	.word	0xffffffff


	//   ....[46]....
        /*0100*/ 	.word	0xffffffff


	//   ....[47]....
        /*0104*/ 	.word	0xffffffff


	//   ....[48]....
        /*0108*/ 	.word	0xffffffff


	//   ....[49]....
        /*010c*/ 	.word	0xffffffff


	//   ....[50]....
        /*0110*/ 	.word	0xffffffff


	//   ....[51]....
        /*0114*/ 	.word	0xffffffff


	//   ....[52]....
        /*0118*/ 	.word	0xffffffff


	//   ....[53]....
        /*011c*/ 	.word	0xffffffff


	//   ....[54]....
        /*0120*/ 	.word	0xffffffff


	//   ....[55]....
        /*0124*/ 	.word	0xffffffff


	//   ....[56]....
        /*0128*/ 	.word	0xffffffff


	//   ....[57]....
        /*012c*/ 	.word	0xffffffff


	//   ....[58]....
        /*0130*/ 	.word	0xffffffff


	//   ....[59]....
        /*0134*/ 	.word	0xffffffff


	//   ....[60]....
        /*0138*/ 	.word	0xffffffff


	//   ....[61]....
        /*013c*/ 	.word	0xffffffff


	//   ....[62]....
        /*0140*/ 	.word	0xffffffff


	//   ....[63]....
        /*0144*/ 	.word	0xffffffff


	//   ....[64]....
        /*0148*/ 	.word	0xffffffff


	//   ....[65]....
        /*014c*/ 	.word	0xffffffff


	//   ....[66]....
        /*0150*/ 	.word	0xffffffff


	//   ....[67]....
        /*0154*/ 	.word	0xffffffff


	//   ....[68]....
        /*0158*/ 	.word	0xffffffff


	//   ....[69]....
        /*015c*/ 	.word	0xffffffff


	//   ....[70]....
        /*0160*/ 	.word	0xffffffff


	//   ....[71]....
        /*0164*/ 	.word	0xffffffff


	//   ....[72]....
        /*0168*/ 	.word	0xffffffff


	//   ....[73]....
        /*016c*/ 	.word	0xffffffff


	//   ....[74]....
        /*0170*/ 	.word	0xffffffff


	//   ....[75]....
        /*0174*/ 	.word	0xffffffff


	//   ....[76]....
        /*0178*/ 	.word	0xffffffff


	//   ....[77]....
        /*017c*/ 	.word	0xffffffff


	//   ....[78]....
        /*0180*/ 	.word	0xffffffff


	//   ....[79]....
        /*0184*/ 	.word	0xffffffff


	//   ....[80]....
        /*0188*/ 	.word	0xffffffff


	//   ....[81]....
        /*018c*/ 	.word	0xffffffff


	//   ....[82]....
        /*0190*/ 	.word	0xffffffff


	//   ....[83]....
        /*0194*/ 	.word	0xffffffff


	//   ....[84]....
        /*0198*/ 	.word	0xffffffff


	//   ....[85]....
        /*019c*/ 	.word	0xffffffff


	//   ....[86]....
        /*01a0*/ 	.word	0xffffffff


	//   ....[87]....
        /*01a4*/ 	.word	0xffffffff


	//   ....[88]....
        /*01a8*/ 	.word	0xffffffff


	//   ....[89]....
        /*01ac*/ 	.word	0xffffffff


	//   ....[90]....
        /*01b0*/ 	.word	0xffffffff


	//   ....[91]....
        /*01b4*/ 	.word	0xffffffff


	//   ....[92]....
        /*01b8*/ 	.word	0xffffffff


	//   ....[93]....
        /*01bc*/ 	.word	0xffffffff


	//   ....[94]....
        /*01c0*/ 	.word	0xffffffff


	//   ....[95]....
        /*01c4*/ 	.word	0xffffffff


	//   ....[96]....
        /*01c8*/ 	.word	0xffffffff


	//   ....[97]....
        /*01cc*/ 	.word	0xffffffff


	//   ....[98]....
        /*01d0*/ 	.word	0xffffffff


	//   ....[99]....
        /*01d4*/ 	.word	0xffffffff


	//   ....[100]....
        /*01d8*/ 	.word	0xffffffff


	//   ....[101]....
        /*01dc*/ 	.word	0xffffffff


	//   ....[102]....
        /*01e0*/ 	.word	0xffffffff


	//   ....[103]....
        /*01e4*/ 	.word	0xffffffff


	//   ....[104]....
        /*01e8*/ 	.word	0xffffffff


	//   ....[105]....
        /*01ec*/ 	.word	0xffffffff


	//   ....[106]....
        /*01f0*/ 	.word	0xffffffff


	//   ....[107]....
        /*01f4*/ 	.word	0xffffffff


	//   ....[108]....
        /*01f8*/ 	.word	0xffffffff


	//   ....[109]....
        /*01fc*/ 	.word	0xffffffff


	//   ....[110]....
        /*0200*/ 	.word	0xffffffff


	//   ....[111]....
        /*0204*/ 	.word	0xffffffff


	//   ....[112]....
        /*0208*/ 	.word	0xffffffff


	//   ....[113]....
        /*020c*/ 	.word	0xffffffff


	//   ....[114]....
        /*0210*/ 	.word	0xffffffff


	//   ....[115]....
        /*0214*/ 	.word	0xffffffff


	//   ....[116]....
        /*0218*/ 	.word	0xffffffff


	//   ....[117]....
        /*021c*/ 	.word	0xffffffff


	//   ....[118]....
        /*0220*/ 	.word	0xffffffff


	//   ....[119]....
        /*0224*/ 	.word	0xffffffff


	//   ....[120]....
        /*0228*/ 	.word	0xffffffff


	//   ....[121]....
        /*022c*/ 	.word	0xffffffff


	//   ....[122]....
        /*0230*/ 	.word	0xffffffff


	//   ....[123]....
        /*0234*/ 	.word	0xffffffff


	//   ....[124]....
        /*0238*/ 	.word	0xffffffff


	//   ....[125]....
        /*023c*/ 	.word	0xffffffff


	//   ....[126]....
        /*0240*/ 	.word	0xffffffff


	//   ....[127]....
        /*0244*/ 	.word	0xffffffff


	//   ....[128]....
        /*0248*/ 	.word	0xffffffff


	//   ....[129]....
        /*024c*/ 	.word	0xffffffff


	//   ....[130]....
        /*0250*/ 	.word	0xffffffff


	//   ....[131]....
        /*0254*/ 	.word	0xffffffff


	//   ....[132]....
        /*0258*/ 	.word	0xffffffff


	//   ....[133]....
        /*025c*/ 	.word	0xffffffff


	//   ....[134]....
        /*0260*/ 	.word	0xffffffff


	//   ....[135]....
        /*0264*/ 	.word	0xffffffff


	//   ....[136]....
        /*0268*/ 	.word	0xffffffff


	//   ....[137]....
        /*026c*/ 	.word	0xffffffff


	//   ....[138]....
        /*0270*/ 	.word	0xffffffff


	//----- nvinfo : EIATTR_COOP_GROUP_INSTR_OFFSETS
	.align		4
.L_242:
        /*0274*/ 	.byte	0x04, 0x28
        /*0276*/ 	.short	(.L_244 - .L_243)


	//   ....[0]....
.L_243:
        /*0278*/ 	.word	0x00000080


	//   ....[1]....
        /*027c*/ 	.word	0x00000210


	//   ....[2]....
        /*0280*/ 	.word	0x00000240


	//   ....[3]....
        /*0284*/ 	.word	0x00000270


	//   ....[4]....
        /*0288*/ 	.word	0x000002a0


	//   ....[5]....
        /*028c*/ 	.word	0x000002d0


	//   ....[6]....
        /*0290*/ 	.word	0x00000300


	//   ....[7]....
        /*0294*/ 	.word	0x00000460


	//   ....[8]....
        /*0298*/ 	.word	0x000004a0


	//   ....[9]....
        /*029c*/ 	.word	0x000004d0


	//   ....[10]....
        /*02a0*/ 	.word	0x00000500


	//   ....[11]....
        /*02a4*/ 	.word	0x00000530


	//   ....[12]....
        /*02a8*/ 	.word	0x00000560


	//   ....[13]....
        /*02ac*/ 	.word	0x000005f0


	//   ....[14]....
        /*02b0*/ 	.word	0x00000620


	//   ....[15]....
        /*02b4*/ 	.word	0x00000640


	//   ....[16]....
        /*02b8*/ 	.word	0x000006a0


	//   ....[17]....
        /*02bc*/ 	.word	0x00009190


	//   ....[18]....
        /*02c0*/ 	.word	0x000091c0


	//   ....[19]....
        /*02c4*/ 	.word	0x000091e0


	//   ....[20]....
        /*02c8*/ 	.word	0x00009200


	//   ....[21]....
        /*02cc*/ 	.word	0x00009230


	//   ....[22]....
        /*02d0*/ 	.word	0x00009270


	//   ....[23]....
        /*02d4*/ 	.word	0x00009320


	//   ....[24]....
        /*02d8*/ 	.word	0x00009330


	//   ....[25]....
        /*02dc*/ 	.word	0x00009890


	//   ....[26]....
        /*02e0*/ 	.word	0x000098d0


	//   ....[27]....
        /*02e4*/ 	.word	0x00009900


	//   ....[28]....
        /*02e8*/ 	.word	0x00009910


	//   ....[29]....
        /*02ec*/ 	.word	0x0000b190


	//   ....[30]....
        /*02f0*/ 	.word	0x0000b1d0


	//   ....[31]....
        /*02f4*/ 	.word	0x0000b200


	//   ....[32]....
        /*02f8*/ 	.word	0x0000b210


	//   ....[33]....
        /*02fc*/ 	.word	0x0000ea50


	//   ....[34]....
        /*0300*/ 	.word	0x0000ea70


	//   ....[35]....
        /*0304*/ 	.word	0x0000ea90


	//   ....[36]....
        /*0308*/ 	.word	0x0000eab0


	//   ....[37]....
        /*030c*/ 	.word	0x00011790


	//   ....[38]....
        /*0310*/ 	.word	0x000117b0


	//   ....[39]....
        /*0314*/ 	.word	0x000117e0


	//   ....[40]....
        /*0318*/ 	.word	0x000117f0


	//   ....[41]....
        /*031c*/ 	.word	0x000133d0


	//   ....[42]....
        /*0320*/ 	.word	0x000133e0


	//   ....[43]....
        /*0324*/ 	.word	0x00013410


	//   ....[44]....
        /*0328*/ 	.word	0x00013420


	//   ....[45]....
        /*032c*/ 	.word	0x000145a0


	//   ....[46]....
        /*0330*/ 	.word	0x000145c0


	//   ....[47]....
        /*0334*/ 	.word	0x000145e0


	//   ....[48]....
        /*0338*/ 	.word	0x000145f0


	//   ....[49]....
        /*033c*/ 	.word	0x00014910


	//   ....[50]....
        /*0340*/ 	.word	0x00014930


	//   ....[51]....
        /*0344*/ 	.word	0x00014a10


	//   ....[52]....
        /*0348*/ 	.word	0x00014a20


	//   ....[53]....
        /*034c*/ 	.word	0x00014b10


	//   ....[54]....
        /*0350*/ 	.word	0x00014b30


	//   ....[55]....
        /*0354*/ 	.word	0x00014c20


	//   ....[56]....
        /*0358*/ 	.word	0x00014c30


	//   ....[57]....
        /*035c*/ 	.word	0x00014f00


	//   ....[58]....
        /*0360*/ 	.word	0x00014f20


	//   ....[59]....
        /*0364*/ 	.word	0x00015580


	//   ....[60]....
        /*0368*/ 	.word	0x00015590


	//   ....[61]....
        /*036c*/ 	.word	0x000160d0


	//   ....[62]....
        /*0370*/ 	.word	0x000160f0


	//   ....[63]....
        /*0374*/ 	.word	0x000161e0


	//   ....[64]....
        /*0378*/ 	.word	0x000161f0


	//   ....[65]....
        /*037c*/ 	.word	0x000162e0


	//   ....[66]....
        /*0380*/ 	.word	0x00016300


	//   ....[67]....
        /*0384*/ 	.word	0x000163f0


	//   ....[68]....
        /*0388*/ 	.word	0x00016400


	//   ....[69]....
        /*038c*/ 	.word	0x00016570


	//   ....[70]....
        /*0390*/ 	.word	0x00016590


	//   ....[71]....
        /*0394*/ 	.word	0x000166b0


	//   ....[72]....
        /*0398*/ 	.word	0x000166f0


	//   ....[73]....
        /*039c*/ 	.word	0x00016720


	//   ....[74]....
        /*03a0*/ 	.word	0x00016750


	//   ....[75]....
        /*03a4*/ 	.word	0x00016780


	//   ....[76]....
        /*03a8*/ 	.word	0x000167b0


	//   ....[77]....
        /*03ac*/ 	.word	0x000168f0


	//   ....[78]....
        /*03b0*/ 	.word	0x00016930


	//   ....[79]....
        /*03b4*/ 	.word	0x00016960


	//   ....[80]....
        /*03b8*/ 	.word	0x00016990


	//   ....[81]....
        /*03bc*/ 	.word	0x000169c0


	//   ....[82]....
        /*03c0*/ 	.word	0x000169f0


	//   ....[83]....
        /*03c4*/ 	.word	0x00016a80


	//   ....[84]....
        /*03c8*/ 	.word	0x00016ab0


	//   ....[85]....
        /*03cc*/ 	.word	0x00016ac0


	//   ....[86]....
        /*03d0*/ 	.word	0x00016b20


	//   ....[87]....
        /*03d4*/ 	.word	0x00017000


	//   ....[88]....
        /*03d8*/ 	.word	0x00017050


	//   ....[89]....
        /*03dc*/ 	.word	0x000170b0


	//   ....[90]....
        /*03e0*/ 	.word	0x00017110


	//   ....[91]....
        /*03e4*/ 	.word	0x00017170


	//   ....[92]....
        /*03e8*/ 	.word	0x000171e0


	//   ....[93]....
        /*03ec*/ 	.word	0x00017220


	//   ....[94]....
        /*03f0*/ 	.word	0x00017280


	//   ....[95]....
        /*03f4*/ 	.word	0x000172f0


	//   ....[96]....
        /*03f8*/ 	.word	0x00017360


	//   ....[97]....
        /*03fc*/ 	.word	0x000173e0


	//   ....[98]....
        /*0400*/ 	.word	0x00017430


	//   ....[99]....
        /*0404*/ 	.word	0x00017480


	//   ....[100]....
        /*0408*/ 	.word	0x000174d0


	//   ....[101]....
        /*040c*/ 	.word	0x00017540


	//   ....[102]....
        /*0410*/ 	.word	0x000175b0


	//   ....[103]....
        /*0414*/ 	.word	0x00017620


	//   ....[104]....
        /*0418*/ 	.word	0x00017680


	//   ....[105]....
        /*041c*/ 	.word	0x000176f0


	//   ....[106]....
        /*0420*/ 	.word	0x00017760


	//   ....[107]....
        /*0424*/ 	.word	0x000177d0


	//   ....[108]....
        /*0428*/ 	.word	0x00017830


	//   ....[109]....
        /*042c*/ 	.word	0x000178a0


	//   ....[110]....
        /*0430*/ 	.word	0x00017910


	//   ....[111]....
        /*0434*/ 	.word	0x00017980


	//   ....[112]....
        /*0438*/ 	.word	0x000179e0


	//   ....[113]....
        /*043c*/ 	.word	0x00017a50


	//   ....[114]....
        /*0440*/ 	.word	0x00017ac0


	//   ....[115]....
        /*0444*/ 	.word	0x00017b30


	//   ....[116]....
        /*0448*/ 	.word	0x00017b90


	//   ....[117]....
        /*044c*/ 	.word	0x00017c00


	//   ....[118]....
        /*0450*/ 	.word	0x00017c70


	//   ....[119]....
        /*0454*/ 	.word	0x00017ce0


	//   ....[120]....
        /*0458*/ 	.word	0x00017d40


	//   ....[121]....
        /*045c*/ 	.word	0x00017db0


	//   ....[122]....
        /*0460*/ 	.word	0x00017e20


	//   ....[123]....
        /*0464*/ 	.word	0x00017e70


	//   ....[124]....
        /*0468*/ 	.word	0x00017eb0


	//   ....[125]....
        /*046c*/ 	.word	0x00017f00


	//   ....[126]....
        /*0470*/ 	.word	0x00017f50


	//   ....[127]....
        /*0474*/ 	.word	0x00017fa0


	//   ....[128]....
        /*0478*/ 	.word	0x00018010


	//   ....[129]....
        /*047c*/ 	.word	0x00018070


	//   ....[130]....
        /*0480*/ 	.word	0x000180c0


	//   ....[131]....
        /*0484*/ 	.word	0x00018110


	//   ....[132]....
        /*0488*/ 	.word	0x00018160


	//   ....[133]....
        /*048c*/ 	.word	0x000181b0


	//   ....[134]....
        /*0490*/ 	.word	0x00018220


	//   ....[135]....
        /*0494*/ 	.word	0x00018270


	//   ....[136]....
        /*0498*/ 	.word	0x000182d0


	//   ....[137]....
        /*049c*/ 	.word	0x00018330


	//   ....[138]....
        /*04a0*/ 	.word	0x000183a0


	//----- nvinfo : EIATTR_EXIT_INSTR_OFFSETS
	.align		4
.L_244:
        /*04a4*/ 	.byte	0x04, 0x1c
        /*04a6*/ 	.short	(.L_246 - .L_245)


	//   ....[0]....
.L_245:
        /*04a8*/ 	.word	0x00000b00


	//   ....[1]....
        /*04ac*/ 	.word	0x00016fc0


	//----- nvinfo : EIATTR_MAX_THREADS
	.align		4
.L_246:
        /*04b0*/ 	.byte	0x04, 0x05
        /*04b2*/ 	.short	(.L_248 - .L_247)
.L_247:
        /*04b4*/ 	.word	0x00000100
        /*04b8*/ 	.word	0x00000001
        /*04bc*/ 	.word	0x00000001


	//----- nvinfo : EIATTR_CRS_STACK_SIZE
	.align		4
.L_248:
        /*04c0*/ 	.byte	0x04, 0x1e
        /*04c2*/ 	.short	(.L_250 - .L_249)
.L_249:
        /*04c4*/ 	.word	0x00000000
.L_250:


//--------------------- .nv.info._ZN7cutlass13device_kernelIN5flash19enable_sm80_to_sm89INS1_16FlashAttnFwdSm80INS1_25CollectiveMainloopFwdSm80ILi4ELi1ELb0EN4cute5tupleIJNS5_1CILi128EEENS7_ILi48EEES8_EEELi128ENS_10bfloat16_tEfNS_4arch4Sm80ELb0ELb1ELb0ELb0ELb0ELb0ELb1ELb1EEENS1_21CollectiveEpilogueFwdINS6_IJS8_S8_S9_EEENS6_IJNS7_ILi1EEESH_SH_EEESB_SD_Li128ELb0ELb1ELb1ELb0EEENS1_19SingleTileSchedulerILb0ELb1ELb1ELi128EEEEEEEEEvNT_6ParamsE --------------------------
	.section	.nv.info._ZN7cutlass13device_kernelIN5flash19enable_sm80_to_sm89INS1_16FlashAttnFwdSm80INS1_25CollectiveMainloopFwdSm80ILi4ELi1ELb0EN4cute5tupleIJNS5_1CILi128EEENS7_ILi48EEES8_EEELi128ENS_10bfloat16_tEfNS_4arch4Sm80ELb0ELb1ELb0ELb0ELb0ELb0ELb1ELb1EEENS1_21CollectiveEpilogueFwdINS6_IJS8_S8_S9_EEENS6_IJNS7_ILi1EEESH_SH_EEESB_SD_Li128ELb0ELb1ELb1ELb0EEENS1_19SingleTileSchedulerILb0ELb1ELb1ELi128EEEEEEEEEvNT_6ParamsE,"",@"SHT_CUDA_INFO"
	.sectionflags	@""
	.align	4


	//----- nvinfo : EIATTR_CUDA_API_VERSION
	.align		4
        /*0000*/ 	.byte	0x04, 0x37
        /*0002*/ 	.short	(.L_252 - .L_251)
.L_251:
        /*0004*/ 	.word	0x00000082


	//----- nvinfo : EIATTR_SW2861232_WAR
	.align		4
.L_252:
        /*0008*/ 	.byte	0x01, 0x35
	.zero		2


	//----- nvinfo : EIATTR_PARAM_CBANK
	.align		4
        /*000c*/ 	.byte	0x04, 0x0a
        /*000e*/ 	.short	(.L_254 - .L_253)
	.align		4
.L_253:
        /*0010*/ 	.word	index@(.nv.constant0._ZN7cutlass13device_kernelIN5flash19enable_sm80_to_sm89INS1_16FlashAttnFwdSm80INS1_25CollectiveMainloopFwdSm80ILi4ELi1ELb0EN4cute5tupleIJNS5_1CILi128EEENS7_ILi48EEES8_EEELi128ENS_10bfloat16_tEfNS_4arch4Sm80ELb0ELb1ELb0ELb0ELb0ELb0ELb1ELb1EEENS1_21CollectiveEpilogueFwdINS6_IJS8_S8_S9_EEENS6_IJNS7_ILi1EEESH_SH_EEESB_SD_Li128ELb0ELb1ELb1ELb0EEENS1_19SingleTileSchedulerILb0ELb1ELb1ELi128EEEEEEEEEvNT_6ParamsE)
        /*0014*/ 	.short	0x0160
        /*0016*/ 	.short	0x0418


	//----- nvinfo : EIATTR_CBANK_PARAM_SIZE
	.align		4
.L_254:
        /*0018*/ 	.byte	0x03, 0x19
        /*001a*/ 	.short	0x0418


	//----- nvinfo : EIATTR_KPARAM_INFO
	.align		4
        /*001c*/ 	.byte	0x04, 0x17
        /*001e*/ 	.short	(.L_256 - .L_255)
.L_255:
        /*0020*/ 	.word	0x00000000
        /*0024*/ 	.short	0x0000
        /*0026*/ 	.short	0x0000
        /*0028*/ 	.byte	0x00, 0xf0, 0x61, 0x10


	//----- nvinfo : EIATTR_MAXREG_COUNT
	.align		4
.L_256:
        /*002c*/ 	.byte	0x03, 0x1b
        /*002e*/ 	.short	0x00ff


	//----- nvinfo : EIATTR_NUM_BARRIERS
	.align		4
        /*0030*/ 	.byte	0x02, 0x4c
        /*0032*/ 	.byte	0x02
	.zero		1


	//----- nvinfo : EIATTR_ANNOTATIONS
	.align		4
        /*0034*/ 	.byte	0x04, 0x55
        /*0036*/ 	.short	(.L_258 - .L_257)


	//   ....[0]....
.L_257:
        /* <DEDUP_REMOVED lines=40> */


	//----- nvinfo : EIATTR_MERCURY_ISA_VERSION
	.align		4
.L_258:
        /*02a0*/ 	.byte	0x03, 0x5f
        /*02a2*/ 	.short	0x0000


	//----- nvinfo : EIATTR_COOP_GROUP_MASK_REGIDS
	.align		4
        /*02a4*/ 	.byte	0x04, 0x29
        /*02a6*/ 	.short	(.L_260 - .L_259)


	//   ....[0]....
.L_259:
        /*02a8*/ 	.word	0xffffffff


	//   ....[1]....
        /*02ac*/ 	.word	0xffffffff


	//   ....[2]....
        /*02b0*/ 	.word	0xffffffff


	//   ....[3]....
        /*02b4*/ 	.word	0xffffffff


	//   ....[4]....
        /*02b8*/ 	.word	0xffffffff


	//   ....[5]....
        /*02bc*/ 	.word	0xffffffff


	//   ....[6]....
        /*02c0*/ 	.word	0xffffffff


	//   ....[7]....
        /*02c4*/ 	.word	0xffffffff


	//   ....[8]....
        /*02c8*/ 	.word	0xffffffff


	//   ....[9]....
        /*02cc*/ 	.word	0xffffffff


	//   ....[10]....
        /*02d0*/ 	.word	0xffffffff


	//   ....[11]....
        /*02d4*/ 	.word	0xffffffff


	//   ....[12]....
        /*02d8*/ 	.word	0xffffffff


	//   ....[13]....
        /*02dc*/ 	.word	0xffffffff


	//   ....[14]....
        /*02e0*/ 	.word	0xffffffff


	//   ....[15]....
        /*02e4*/ 	.word	0xffffffff


	//   ....[16]....
        /*02e8*/ 	.word	0xffffffff


	//   ....[17]....
        /*02ec*/ 	.word	0xffffffff


	//   ....[18]....
        /*02f0*/ 	.word	0xffffffff


	//   ....[19]....
        /*02f4*/ 	.word	0xffffffff


	//   ....[20]....
        /*02f8*/ 	.word	0xffffffff


	//   ....[21]....
        /*02fc*/ 	.word	0xffffffff


	//   ....[22]....
        /*0300*/ 	.word	0xffffffff


	//   ....[23]....
        /*0304*/ 	.word	0xffffffff


	//   ....[24]....
        /*0308*/ 	.word	0xffffffff


	//   ....[25]....
        /*030c*/ 	.word	0xffffffff


	//   ....[26]....
        /*0310*/ 	.word	0xffffffff


	//   ....[27]....
        /*0314*/ 	.word	0xffffffff


	//   ....[28]....
        /*0318*/ 	.word	0xffffffff


	//   ....[29]....
        /*031c*/ 	.word	0xffffffff


	//   ....[30]....
        /*0320*/ 	.word	0xffffffff


	//   ....[31]....
        /*0324*/ 	.word	0xffffffff


	//   ....[32]....
        /*0328*/ 	.word	0xffffffff


	//   ....[33]....
        /*032c*/ 	.word	0xffffffff


	//   ....[34]....
        /*0330*/ 	.word	0xffffffff


	//   ....[35]....
        /*0334*/ 	.word	0xffffffff


	//   ....[36]....
        /*0338*/ 	.word	0xffffffff


	//   ....[37]....
        /*033c*/ 	.word	0xffffffff


	//   ....[38]....
        /*0340*/ 	.word	0xffffffff


	//   ....[39]....
        /*0344*/ 	.word	0xffffffff


	//   ....[40]....
        /*0348*/ 	.word	0xffffffff


	//   ....[41]....
        /*034c*/ 	.word	0xffffffff


	//   ....[42]....
        /*0350*/ 	.word	0xffffffff


	//   ....[43]....
        /*0354*/ 	.word	0xffffffff


	//   ....[44]....
        /*0358*/ 	.word	0xffffffff


	//   ....[45]....
        /*035c*/ 	.word	0xffffffff


	//   ....[46]....
        /*0360*/ 	.word	0xffffffff


	//   ....[47]....
        /*0364*/ 	.word	0xffffffff


	//   ....[48]....
        /*0368*/ 	.word	0xffffffff


	//   ....[49]....
        /*036c*/ 	.word	0xffffffff


	//   ....[50]....
        /*0370*/ 	.word	0xffffffff


	//   ....[51]....
        /*0374*/ 	.word	0xffffffff


	//   ....[52]....
        /*0378*/ 	.word	0xffffffff


	//   ....[53]....
        /*037c*/ 	.word	0xffffffff


	//   ....[54]....
        /*0380*/ 	.word	0xffffffff


	//   ....[55]....
        /*0384*/ 	.word	0xffffffff


	//   ....[56]....
        /*0388*/ 	.word	0xffffffff


	//   ....[57]....
        /*038c*/ 	.word	0xffffffff


	//   ....[58]....
        /*0390*/ 	.word	0xffffffff


	//   ....[59]....
        /*0394*/ 	.word	0xffffffff


	//   ....[60]....
        /*0398*/ 	.word	0xffffffff


	//   ....[61]....
        /*039c*/ 	.word	0xffffffff


	//   ....[62]....
        /*03a0*/ 	.word	0xffffffff


	//   ....[63]....
        /*03a4*/ 	.word	0xffffffff


	//   ....[64]....
        /*03a8*/ 	.word	0xffffffff


	//   ....[65]....
        /*03ac*/ 	.word	0xffffffff


	//   ....[66]....
        /*03b0*/ 	.word	0xffffffff


	//   ....[67]....
        /*03b4*/ 	.word	0xffffffff


	//   ....[68]....
        /*03b8*/ 	.word	0xffffffff


	//   ....[69]....
        /*03bc*/ 	.word	0xffffffff


	//   ....[70]....
        /*03c0*/ 	.word	0xffffffff


	//   ....[71]....
        /*03c4*/ 	.word	0xffffffff


	//   ....[72]....
        /*03c8*/ 	.word	0xffffffff


	//   ....[73]....
        /*03cc*/ 	.word	0xffffffff


	//   ....[74]....
        /*03d0*/ 	.word	0xffffffff


	//   ....[75]....
        /*03d4*/ 	.word	0xffffffff


	//   ....[76]....
        /*03d8*/ 	.word	0xffffffff


	//   ....[77]....
        /*03dc*/ 	.word	0xffffffff


	//   ....[78]....
        /*03e0*/ 	.word	0xffffffff


	//   ....[79]....
        /*03e4*/ 	.word	0xffffffff


	//   ....[80]....
        /*03e8*/ 	.word	0xffffffff


	//   ....[81]....
        /*03ec*/ 	.word	0xffffffff


	//   ....[82]....
        /*03f0*/ 	.word	0xffffffff


	//   ....[83]....
        /*03f4*/ 	.word	0xffffffff


	//   ....[84]....
        /*03f8*/ 	.word	0xffffffff


	//----- nvinfo : EIATTR_COOP_GROUP_INSTR_OFFSETS
	.align		4
.L_260:
        /*03fc*/ 	.byte	0x04, 0x28
        /*03fe*/ 	.short	(.L_262 - .L_261)


	//   ....[0]....
.L_261:
        /*0400*/ 	.word	0x00000060


	//   ....[1]....
        /*0404*/ 	.word	0x000013c0


	//   ....[2]....
        /*0408*/ 	.word	0x00001410


	//   ....[3]....
        /*040c*/ 	.word	0x00001660


	//   ....[4]....
        /*0410*/ 	.word	0x00001690


	//   ....[5]....
        /*0414*/ 	.word	0x00001770


	//   ....[6]....
        /*0418*/ 	.word	0x000017a0


	//   ....[7]....
        /*041c*/ 	.word	0x00001880


	//   ....[8]....
        /*0420*/ 	.word	0x000018b0


	//   ....[9]....
        /*0424*/ 	.word	0x00001990


	//   ....[10]....
        /*0428*/ 	.word	0x000019c0


	//   ....[11]....
        /*042c*/ 	.word	0x00001aa0


	//   ....[12]....
        /*0430*/ 	.word	0x00001ad0


	//   ....[13]....
        /*0434*/ 	.word	0x00001bb0


	//   ....[14]....
        /*0438*/ 	.word	0x00001be0


	//   ....[15]....
        /*043c*/ 	.word	0x00001cb0


	//   ....[16]....
        /*0440*/ 	.word	0x00001cf0


	//   ....[17]....
        /*0444*/ 	.word	0x00003230


	//   ....[18]....
        /*0448*/ 	.word	0x00003470


	//   ....[19]....
        /*044c*/ 	.word	0x00003630


	//   ....[20]....
        /*0450*/ 	.word	0x000040e0


	//   ....[21]....
        /*0454*/ 	.word	0x00004520


	//   ....[22]....
        /*0458*/ 	.word	0x00004670


	//   ....[23]....
        /*045c*/ 	.word	0x00004760


	//   ....[24]....
        /*0460*/ 	.word	0x00004880


	//   ....[25]....
        /*0464*/ 	.word	0x00004cc0


	//   ....[26]....
        /*0468*/ 	.word	0x00004d00


	//   ....[27]....
        /*046c*/ 	.word	0x00004db0


	//   ....[28]....
        /*0470*/ 	.word	0x00004f40


	//   ....[29]....
        /*0474*/ 	.word	0x00007720


	//   ....[30]....
        /*0478*/ 	.word	0x000079b0


	//   ....[31]....
        /*047c*/ 	.word	0x00007b90


	//   ....[32]....
        /*0480*/ 	.word	0x00008200


	//   ....[33]....
        /*0484*/ 	.word	0x000089a0


	//   ....[34]....
        /*0488*/ 	.word	0x00008ac0


	//   ....[35]....
        /*048c*/ 	.word	0x00008c00


	//   ....[36]....
        /*0490*/ 	.word	0x00008d50


	//   ....[37]....
        /*0494*/ 	.word	0x00008df0


	//   ....[38]....
        /*0498*/ 	.word	0x00008f10


	//   ....[39]....
        /*049c*/ 	.word	0x000090d0


	//   ....[40]....
        /*04a0*/ 	.word	0x00009120


	//   ....[41]....
        /*04a4*/ 	.word	0x0000be80


	//   ....[42]....
        /*04a8*/ 	.word	0x0000bed0


	//   ....[43]....
        /*04ac*/ 	.word	0x0000bf00


	//   ....[44]....
        /*04b0*/ 	.word	0x0000bf30


	//   ....[45]....
        /*04b4*/ 	.word	0x0000bf70


	//   ....[46]....
        /*04b8*/ 	.word	0x0000bfb0


	//   ....[47]....
        /*04bc*/ 	.word	0x0000c210


	//   ....[48]....
        /*04c0*/ 	.word	0x0000c380


	//   ....[49]....
        /*04c4*/ 	.word	0x0000ed30


	//   ....[50]....
        /*04c8*/ 	.word	0x0000efa0


	//   ....[51]....
        /*04cc*/ 	.word	0x0000f4b0


	//   ....[52]....
        /*04d0*/ 	.word	0x0000f980


	//   ....[53]....
        /*04d4*/ 	.word	0x00010130


	//   ....[54]....
        /*04d8*/ 	.word	0x00010190


	//   ....[55]....
        /*04dc*/ 	.word	0x00010290


	//   ....[56]....
        /*04e0*/ 	.word	0x000102e0


	//   ....[57]....
        /*04e4*/ 	.word	0x00010340


	//   ....[58]....
        /*04e8*/ 	.word	0x00010480


	//   ....[59]....
        /*04ec*/ 	.word	0x00010770


	//   ....[60]....
        /*04f0*/ 	.word	0x000107d0


	//   ....[61]....
        /*04f4*/ 	.word	0x00012320


	//   ....[62]....
        /*04f8*/ 	.word	0x00012330


	//   ....[63]....
        /*04fc*/ 	.word	0x00012340


	//   ....[64]....
        /*0500*/ 	.word	0x00012350


	//   ....[65]....
        /*0504*/ 	.word	0x00012380


	//   ....[66]....
        /*0508*/ 	.word	0x000123a0


	//   ....[67]....
        /*050c*/ 	.word	0x000123c0


	//   ....[68]....
        /*0510*/ 	.word	0x000123d0


	//   ....[69]....
        /*0514*/ 	.word	0x00013450


	//   ....[70]....
        /*0518*/ 	.word	0x00013480


	//   ....[71]....
        /*051c*/ 	.word	0x000134b0


	//   ....[72]....
        /*0520*/ 	.word	0x000134e0


	//   ....[73]....
        /*0524*/ 	.word	0x00013520


	//   ....[74]....
        /*0528*/ 	.word	0x00013550


	//   ....[75]....
        /*052c*/ 	.word	0x00013570


	//   ....[76]....
        /*0530*/ 	.word	0x00013580


	//   ....[77]....
        /*0534*/ 	.word	0x000135a0


	//   ....[78]....
        /*0538*/ 	.word	0x000135b0


	//   ....[79]....
        /*053c*/ 	.word	0x00013c60


	//   ....[80]....
        /*0540*/ 	.word	0x00013c80


	//   ....[81]....
        /*0544*/ 	.word	0x00014280


	//   ....[82]....
        /*0548*/ 	.word	0x000142a0


	//   ....[83]....
        /*054c*/ 	.word	0x000148a0


	//   ....[84]....
        /*0550*/ 	.word	0x000148b0


	//----- nvinfo : EIATTR_EXIT_INSTR_OFFSETS
	.align		4
.L_262:
        /*0554*/ 	.byte	0x04, 0x1c
        /*0556*/ 	.short	(.L_264 - .L_263)


	//   ....[0]....
.L_263:
        /*0558*/ 	.word	0x000001c0


	//   ....[1]....
        /*055c*/ 	.word	0x000148c0


	//   ....[2]....
        /*0560*/ 	.word	0x00014e60


	//   ....[3]....
        /*0564*/ 	.word	0x00014eb0


	//   ....[4]....
        /*0568*/ 	.word	0x00014ee0


	//   ....[5]....
        /*056c*/ 	.word	0x00014f40


	//   ....[6]....
        /*0570*/ 	.word	0x000151d0


	//----- nvinfo : EIATTR_CTAIDZ_USED
	.align		4
.L_264:
        /*0574*/ 	.byte	0x01, 0x04
	.zero		2


	//----- nvinfo : EIATTR_MAX_THREADS
	.align		4
        /*0578*/ 	.byte	0x04, 0x05
        /*057a*/ 	.short	(.L_266 - .L_265)
.L_265:
        /*057c*/ 	.word	0x00000080
        /*0580*/ 	.word	0x00000001
        /*0584*/ 	.word	0x00000001


	//----- nvinfo : EIATTR_CRS_STACK_SIZE
	.align		4
.L_266:
        /*0588*/ 	.byte	0x04, 0x1e
        /*058a*/ 	.short	(.L_268 - .L_267)
.L_267:
        /*058c*/ 	.word	0x00000000
.L_268:


//--------------------- .nv.info._ZN7cutlass13device_kernelIN5flash19enable_sm80_to_sm89INS1_16FlashAttnFwdSm80INS1_25CollectiveMainloopFwdSm80ILi8ELi1ELb1EN4cute5tupleIJNS5_1CILi128EEENS7_ILi96EEES8_EEELi128ENS_10bfloat16_tEfNS_4arch4Sm80ELb0ELb1ELb0ELb1ELb0ELb0ELb1ELb1EEENS1_21CollectiveEpilogueFwdINS6_IJS8_S8_S9_EEENS6_IJNS7_ILi1EEESH_SH_EEESB_SD_Li256ELb1ELb1ELb1ELb0EEENS1_36VarlenDynamicPersistentTileSchedulerILi128ELi96ELi256ELi256ELb1ELb1ELb0ELb1ELb0ELb1EEEEEEEEEvNT_6ParamsE --------------------------
	.section	.nv.info._ZN7cutlass13device_kernelIN5flash19enable_sm80_to_sm89INS1_16FlashAttnFwdSm80INS1_25CollectiveMainloopFwdSm80ILi8ELi1ELb1EN4cute5tupleIJNS5_1CILi128EEENS7_ILi96EEES8_EEELi128ENS_10bfloat16_tEfNS_4arch4Sm80ELb0ELb1ELb0ELb1ELb0ELb0ELb1ELb1EEENS1_21CollectiveEpilogueFwdINS6_IJS8_S8_S9_EEENS6_IJNS7_ILi1EEESH_SH_EEESB_SD_Li256ELb1ELb1ELb1ELb0EEENS1_36VarlenDynamicPersistentTileSchedulerILi128ELi96ELi256ELi256ELb1ELb1ELb0ELb1ELb0ELb1EEEEEEEEEvNT_6ParamsE,"",@"SHT_CUDA_INFO"
	.sectionflags	@""
	.align	4


	//----- nvinfo : EIATTR_CUDA_API_VERSION
	.align		4
        /*0000*/ 	.byte	0x04, 0x37
        /*0002*/ 	.short	(.L_270 - .L_269)
.L_269:
        /*0004*/ 	.word	0x00000082


	//----- nvinfo : EIATTR_SW2861232_WAR
	.align		4
.L_270:
        /*0008*/ 	.byte	0x01, 0x35
	.zero		2


	//----- nvinfo : EIATTR_PARAM_CBANK
	.align		4
        /*000c*/ 	.byte	0x04, 0x0a
        /*000e*/ 	.short	(.L_272 - .L_271)
	.align		4
.L_271:
        /*0010*/ 	.word	index@(.nv.constant0._ZN7cutlass13device_kernelIN5flash19enable_sm80_to_sm89INS1_16FlashAttnFwdSm80INS1_25CollectiveMainloopFwdSm80ILi8ELi1ELb1EN4cute5tupleIJNS5_1CILi128EEENS7_ILi96EEES8_EEELi128ENS_10bfloat16_tEfNS_4arch4Sm80ELb0ELb1ELb0ELb1ELb0ELb0ELb1ELb1EEENS1_21CollectiveEpilogueFwdINS6_IJS8_S8_S9_EEENS6_IJNS7_ILi1EEESH_SH_EEESB_SD_Li256ELb1ELb1ELb1ELb0EEENS1_36VarlenDynamicPersistentTileSchedulerILi128ELi96ELi256ELi256ELb1ELb1ELb0ELb1ELb0ELb1EEEEEEEEEvNT_6ParamsE)
        /*0014*/ 	.short	0x0160
        /*0016*/ 	.short	0x0438


	//----- nvinfo : EIATTR_CBANK_PARAM_SIZE
	.align		4
.L_272:
        /*0018*/ 	.byte	0x03, 0x19
        /*001a*/ 	.short	0x0438


	//----- nvinfo : EIATTR_KPARAM_INFO
	.align		4
        /*001c*/ 	.byte	0x04, 0x17
        /*001e*/ 	.short	(.L_274 - .L_273)
.L_273:
        /*0020*/ 	.word	0x00000000
        /*0024*/ 	.short	0x0000
        /*0026*/ 	.short	0x0000
        /*0028*/ 	.byte	0x00, 0xf0, 0xe1, 0x10


	//----- nvinfo : EIATTR_MAXREG_COUNT
	.align		4
.L_274:
        /*002c*/ 	.byte	0x03, 0x1b
        /*002e*/ 	.short	0x00ff


	//----- nvinfo : EIATTR_NUM_BARRIERS
	.align		4
        /*0030*/ 	.byte	0x02, 0x4c
        /*0032*/ 	.byte	0x06
	.zero		1


	//----- nvinfo : EIATTR_ANNOTATIONS
	.align		4
        /*0034*/ 	.byte	0x04, 0x55
        /*0036*/ 	.short	(.L_276 - .L_275)


	//   ....[0]....
.L_275:
        /* <DEDUP_REMOVED lines=67> */


	//----- nvinfo : EIATTR_MERCURY_ISA_VERSION
	.align		4
.L_276:
        /*0458*/ 	.byte	0x03, 0x5f
        /*045a*/ 	.short	0x0000


	//----- nvinfo : EIATTR_INT_WARP_WIDE_INSTR_OFFSETS
	.align		4
        /*045c*/ 	.byte	0x04, 0x31
        /*045e*/ 	.short	(.L_278 - .L_277)


	//   ....[0]....
.L_277:
        /*0460*/ 	.word	0x00011b50


	//   ....[1]....
        /*0464*/ 	.word	0x00011bd0


	//----- nvinfo : EIATTR_COOP_GROUP_MASK_REGIDS
	.align		4
.L_278:
        /*0468*/ 	.byte	0x04, 0x29
        /*046a*/ 	.short	(.L_280 - .L_279)


	//   ....[0]....
.L_279:
        /*046c*/ 	.word	0xffffffff


	//   ....[1]....
        /*0470*/ 	.word	0xffffffff


	//   ....[2]....
        /*0474*/ 	.word	0xffffffff


	//   ....[3]....
        /*0478*/ 	.word	0xffffffff


	//   ....[4]....
        /*047c*/ 	.word	0xffffffff


	//   ....[5]....
        /*0480*/ 	.word	0xffffffff


	//   ....[6]....
        /*0484*/ 	.word	0xffffffff


	//   ....[7]....
        /*0488*/ 	.word	0xffffffff


	//   ....[8]....
        /*048c*/ 	.word	0xffffffff


	//   ....[9]....
        /*0490*/ 	.word	0xffffffff


	//   ....[10]....
        /*0494*/ 	.word	0xffffffff


	//   ....[11]....
        /*0498*/ 	.word	0xffffffff


	//   ....[12]....
        /*049c*/ 	.word	0xffffffff


	//   ....[13]....
        /*04a0*/ 	.word	0xffffffff


	//   ....[14]....
        /*04a4*/ 	.word	0xffffffff


	//   ....[15]....
        /*04a8*/ 	.word	0xffffffff


	//   ....[16]....
        /*04ac*/ 	.word	0xffffffff


	//   ....[17]....
        /*04b0*/ 	.word	0xffffffff


	//   ....[18]....
        /*04b4*/ 	.word	0xffffffff


	//   ....[19]....
        /*04b8*/ 	.word	0xffffffff


	//   ....[20]....
        /*04bc*/ 	.word	0xffffffff


	//   ....[21]....
        /*04c0*/ 	.word	0xffffffff


	//   ....[22]....
        /*04c4*/ 	.word	0xffffffff


	//   ....[23]....
        /*04c8*/ 	.word	0xffffffff


	//   ....[24]....
        /*04cc*/ 	.word	0xffffffff


	//   ....[25]....
        /*04d0*/ 	.word	0xffffffff


	//   ....[26]....
        /*04d4*/ 	.word	0xffffffff


	//   ....[27]....
        /*04d8*/ 	.word	0xffffffff


	//   ....[28]....
        /*04dc*/ 	.word	0xffffffff


	//   ....[29]....
        /*04e0*/ 	.word	0xffffffff


	//   ....[30]....
        /*04e4*/ 	.word	0xffffffff


	//   ....[31]....
        /*04e8*/ 	.word	0xffffffff


	//   ....[32]....
        /*04ec*/ 	.word	0xffffffff


	//   ....[33]....
        /*04f0*/ 	.word	0xffffffff


	//   ....[34]....
        /*04f4*/ 	.word	0xffffffff


	//   ....[35]....
        /*04f8*/ 	.word	0xffffffff


	//   ....[36]....
        /*04fc*/ 	.word	0xffffffff


	//   ....[37]....
        /*0500*/ 	.word	0xffffffff


	//   ....[38]....
        /*0504*/ 	.word	0xffffffff


	//   ....[39]....
        /*0508*/ 	.word	0xffffffff


	//   ....[40]....
        /*050c*/ 	.word	0xffffffff


	//   ....[41]....
        /*0510*/ 	.word	0xffffffff


	//   ....[42]....
        /*0514*/ 	.word	0xffffffff


	//   ....[43]....
        /*0518*/ 	.word	0xffffffff


	//   ....[44]....
        /*051c*/ 	.word	0xffffffff


	//   ....[45]....
        /*0520*/ 	.word	0xffffffff


	//   ....[46]....
        /*0524*/ 	.word	0xffffffff


	//   ....[47]....
        /*0528*/ 	.word	0xffffffff


	//   ....[48]....
        /*052c*/ 	.word	0xffffffff


	//   ....[49]....
        /*0530*/ 	.word	0xffffffff


	//   ....[50]....
        /*0534*/ 	.word	0xffffffff


	//   ....[51]....
        /*0538*/ 	.word	0xffffffff


	//   ....[52]....
        /*053c*/ 	.word	0xffffffff


	//   ....[53]....
        /*0540*/ 	.word	0xffffffff


	//   ....[54]....
        /*0544*/ 	.word	0xffffffff


	//   ....[55]....
        /*0548*/ 	.word	0xffffffff


	//   ....[56]....
        /*054c*/ 	.word	0xffffffff


	//   ....[57]....
        /*0550*/ 	.word	0xffffffff


	//   ....[58]....
        /*0554*/ 	.word	0xffffffff


	//   ....[59]....
        /*0558*/ 	.word	0xffffffff


	//   ....[60]....
        /*055c*/ 	.word	0xffffffff


	//   ....[61]....
        /*0560*/ 	.word	0xffffffff


	//   ....[62]....
        /*0564*/ 	.word	0xffffffff


	//   ....[63]....
        /*0568*/ 	.word	0xffffffff


	//   ....[64]....
        /*056c*/ 	.word	0xffffffff


	//   ....[65]....
        /*0570*/ 	.word	0xffffffff


	//   ....[66]....
        /*0574*/ 	.word	0xffffffff


	//   ....[67]....
        /*0578*/ 	.word	0xffffffff


	//   ....[68]....
        /*057c*/ 	.word	0xffffffff


	//   ....[69]....
        /*0580*/ 	.word	0xffffffff


	//   ....[70]....
        /*0584*/ 	.word	0xffffffff


	//   ....[71]....
        /*0588*/ 	.word	0xffffffff


	//   ....[72]....
        /*058c*/ 	.word	0xffffffff


	//   ....[73]....
        /*0590*/ 	.word	0xffffffff


	//   ....[74]....
        /*0594*/ 	.word	0xffffffff


	//   ....[75]....
        /*0598*/ 	.word	0xffffffff


	//   ....[76]....
        /*059c*/ 	.word	0xffffffff


	//   ....[77]....
        /*05a0*/ 	.word	0xffffffff


	//   ....[78]....
        /*05a4*/ 	.word	0xffffffff


	//   ....[79]....
        /*05a8*/ 	.word	0xffffffff


	//   ....[80]....
        /*05ac*/ 	.word	0xffffffff


	//   ....[81]....
        /*05b0*/ 	.word	0xffffffff


	//   ....[82]....
        /*05b4*/ 	.word	0xffffffff


	//   ....[83]....
        /*05b8*/ 	.word	0xffffffff


	//   ....[84]....
        /*05bc*/ 	.word	0xffffffff


	//   ....[85]....
        /*05c0*/ 	.word	0xffffffff


	//   ....[86]....
        /*05c4*/ 	.word	0xffffffff


	//   ....[87]....
        /*05c8*/ 	.word	0xffffffff


	//   ....[88]....
        /*05cc*/ 	.word	0xffffffff


	//   ....[89]....
        /*05d0*/ 	.word	0xffffffff


	//   ....[90]....
        /*05d4*/ 	.word	0xffffffff


	//   ....[91]....
        /*05d8*/ 	.word	0xffffffff


	//   ....[92]....
        /*05dc*/ 	.word	0xffffffff


	//   ....[93]....
        /*05e0*/ 	.word	0xffffffff


	//   ....[94]....
        /*05e4*/ 	.word	0xffffffff


	//   ....[95]....
        /*05e8*/ 	.word	0xffffffff


	//   ....[96]....
        /*05ec*/ 	.word	0xffffffff


	//   ....[97]....
        /*05f0*/ 	.word	0xffffffff


	//   ....[98]....
        /*05f4*/ 	.word	0xffffffff


	//   ....[99]....
        /*05f8*/ 	.word	0xffffffff


	//   ....[100]....
        /*05fc*/ 	.word	0xffffffff


	//   ....[101]....
        /*0600*/ 	.word	0xffffffff


	//   ....[102]....
        /*0604*/ 	.word	0xffffffff


	//   ....[103]....
        /*0608*/ 	.word	0xffffffff


	//   ....[104]....
        /*060c*/ 	.word	0xffffffff


	//   ....[105]....
        /*0610*/ 	.word	0xffffffff


	//   ....[106]....
        /*0614*/ 	.word	0xffffffff


	//   ....[107]....
        /*0618*/ 	.word	0xffffffff


	//   ....[108]....
        /*061c*/ 	.word	0xffffffff


	//   ....[109]....
        /*0620*/ 	.word	0xffffffff


	//   ....[110]....
        /*0624*/ 	.word	0xffffffff


	//   ....[111]....
        /*0628*/ 	.word	0xffffffff


	//   ....[112]....
        /*062c*/ 	.word	0xffffffff


	//   ....[113]....
        /*0630*/ 	.word	0xffffffff


	//   ....[114]....
        /*0634*/ 	.word	0xffffffff


	//   ....[115]....
        /*0638*/ 	.word	0xffffffff


	//   ....[116]....
        /*063c*/ 	.word	0xffffffff


	//   ....[117]....
        /*0640*/ 	.word	0xffffffff


	//   ....[118]....
        /*0644*/ 	.word	0xffffffff


	//   ....[119]....
        /*0648*/ 	.word	0xffffffff


	//   ....[120]....
        /*064c*/ 	.word	0xffffffff


	//   ....[121]....
        /*0650*/ 	.word	0xffffffff


	//   ....[122]....
        /*0654*/ 	.word	0xffffffff


	//   ....[123]....
        /*0658*/ 	.word	0xffffffff


	//   ....[124]....
        /*065c*/ 	.word	0xffffffff


	//   ....[125]....
        /*0660*/ 	.word	0xffffffff


	//   ....[126]....
        /*0664*/ 	.word	0xffffffff


	//   ....[127]....
        /*0668*/ 	.word	0xffffffff


	//   ....[128]....
        /*066c*/ 	.word	0xffffffff


	//   ....[129]....
        /*0670*/ 	.word	0xffffffff


	//   ....[130]....
        /*0674*/ 	.word	0xffffffff


	//   ....[131]....
        /*0678*/ 	.word	0xffffffff


	//   ....[132]....
        /*067c*/ 	.word	0xffffffff


	//   ....[133]....
        /*0680*/ 	.word	0xffffffff


	//   ....[134]....
        /*0684*/ 	.word	0xffffffff


	//   ....[135]....
        /*0688*/ 	.word	0xffffffff


	//   ....[136]....
        /*068c*/ 	.word	0xffffffff


	//   ....[137]....
        /*0690*/ 	.word	0xffffffff


	//   ....[138]....
        /*0694*/ 	.word	0xffffffff


	//   ....[139]....
        /*0698*/ 	.word	0xffffffff


	//   ....[140]....
        /*069c*/ 	.word	0xffffffff


	//   ....[141]....
        /*06a0*/ 	.word	0xffffffff


	//   ....[142]....
        /*06a4*/ 	.word	0xffffffff


	//   ....[143]....
        /*06a8*/ 	.word	0xffffffff


	//   ....[144]....
        /*06ac*/ 	.word	0xffffffff


	//----- nvinfo : EIATTR_COOP_GROUP_INSTR_OFFSETS
	.align		4
.L_280:
        /*06b0*/ 	.byte	0x04, 0x28
        /*06b2*/ 	.short	(.L_282 - .L_281)


	//   ....[0]....
.L_281:
        /*06b4*/ 	.word	0x00000050


	//   ....[1]....
        /*06b8*/ 	.word	0x00000210


	//   ....[2]....
        /*06bc*/ 	.word	0x00000240


	//   ....[3]....
        /*06c0*/ 	.word	0x00000270


	//   ....[4]....
        /*06c4*/ 	.word	0x000002a0


	//   ....[5]....
        /*06c8*/ 	.word	0x000002d0


	//   ....[6]....
        /*06cc*/ 	.word	0x00000300


	//   ....[7]....
        /*06d0*/ 	.word	0x00000470


	//   ....[8]....
        /*06d4*/ 	.word	0x000004b0


	//   ....[9]....
        /*06d8*/ 	.word	0x000004e0


	//   ....[10]....
        /*06dc*/ 	.word	0x00000510


	//   ....[11]....
        /*06e0*/ 	.word	0x00000540


	//   ....[12]....
        /*06e4*/ 	.word	0x00000570


	//   ....[13]....
        /*06e8*/ 	.word	0x00000600


	//   ....[14]....
        /*06ec*/ 	.word	0x00000650


	//   ....[15]....
        /*06f0*/ 	.word	0x00000670


	//   ....[16]....
        /*06f4*/ 	.word	0x000006d0


	//   ....[17]....
        /*06f8*/ 	.word	0x00002b90


	//   ....[18]....
        /*06fc*/ 	.word	0x00002bc0


	//   ....[19]....
        /*0700*/ 	.word	0x00002be0


	//   ....[20]....
        /*0704*/ 	.word	0x00002bf0


	//   ....[21]....
        /*0708*/ 	.word	0x00002c00


	//   ....[22]....
        /*070c*/ 	.word	0x00002c10


	//   ....[23]....
        /*0710*/ 	.word	0x00002c20


	//   ....[24]....
        /*0714*/ 	.word	0x00002cf0


	//   ....[25]....
        /*0718*/ 	.word	0x00003f30


	//   ....[26]....
        /*071c*/ 	.word	0x00004840


	//   ....[27]....
        /*0720*/ 	.word	0x00004d40


	//   ....[28]....
        /*0724*/ 	.word	0x000052c0


	//   ....[29]....
        /*0728*/ 	.word	0x000052e0


	//   ....[30]....
        /*072c*/ 	.word	0x00005330


	//   ....[31]....
        /*0730*/ 	.word	0x000079c0


	//   ....[32]....
        /*0734*/ 	.word	0x00007cb0


	//   ....[33]....
        /*0738*/ 	.word	0x00008a20


	//   ....[34]....
        /*073c*/ 	.word	0x00008e00


	//   ....[35]....
        /*0740*/ 	.word	0x00008e30


	//   ....[36]....
        /*0744*/ 	.word	0x00008ea0


	//   ....[37]....
        /*0748*/ 	.word	0x0000ba50


	//   ....[38]....
        /*074c*/ 	.word	0x0000ba80


	//   ....[39]....
        /*0750*/ 	.word	0x0000bab0


	//   ....[40]....
        /*0754*/ 	.word	0x0000bad0


	//   ....[41]....
        /*0758*/ 	.word	0x0000e730


	//   ....[42]....
        /*075c*/ 	.word	0x0000ea20


	//   ....[43]....
        /*0760*/ 	.word	0x0000f7b0


	//   ....[44]....
        /*0764*/ 	.word	0x0000fba0


	//   ....[45]....
        /*0768*/ 	.word	0x0000fbb0


	//   ....[46]....
        /*076c*/ 	.word	0x0000fc10


	//   ....[47]....
        /*0770*/ 	.word	0x00011500


	//   ....[48]....
        /*0774*/ 	.word	0x00011550


	//   ....[49]....
        /*0778*/ 	.word	0x00011570


	//   ....[50]....
        /*077c*/ 	.word	0x00011590


	//   ....[51]....
        /*0780*/ 	.word	0x00012640


	//   ....[52]....
        /*0784*/ 	.word	0x00012660


	//   ....[53]....
        /*0788*/ 	.word	0x00012670


	//   ....[54]....
        /*078c*/ 	.word	0x00012680


	//   ....[55]....
        /*0790*/ 	.word	0x000129f0


	//   ....[56]....
        /*0794*/ 	.word	0x00012a10


	//   ....[57]....
        /*0798*/ 	.word	0x00012af0


	//   ....[58]....
        /*079c*/ 	.word	0x00012b00


	//   ....[59]....
        /*07a0*/ 	.word	0x00012bf0


	//   ....[60]....
        /*07a4*/ 	.word	0x00012c10


	//   ....[61]....
        /*07a8*/ 	.word	0x00012d00


	//   ....[62]....
        /*07ac*/ 	.word	0x00012d10


	//   ....[63]....
        /*07b0*/ 	.word	0x00013000


	//   ....[64]....
        /*07b4*/ 	.word	0x00013020


	//   ....[65]....
        /*07b8*/ 	.word	0x00013670


	//   ....[66]....
        /*07bc*/ 	.word	0x00013680


	//   ....[67]....
        /*07c0*/ 	.word	0x00014280


	//   ....[68]....
        /*07c4*/ 	.word	0x000142a0


	//   ....[69]....
        /*07c8*/ 	.word	0x00014390


	//   ....[70]....
        /*07cc*/ 	.word	0x000143a0


	//   ....[71]....
        /*07d0*/ 	.word	0x00014490


	//   ....[72]....
        /*07d4*/ 	.word	0x000144b0


	//   ....[73]....
        /*07d8*/ 	.word	0x000145a0


	//   ....[74]....
        /*07dc*/ 	.word	0x000145b0


	//   ....[75]....
        /*07e0*/ 	.word	0x00014760


	//   ....[76]....
        /*07e4*/ 	.word	0x00014780


	//   ....[77]....
        /*07e8*/ 	.word	0x000148b0


	//   ....[78]....
        /*07ec*/ 	.word	0x000148f0


	//   ....[79]....
        /*07f0*/ 	.word	0x00014920


	//   ....[80]....
        /*07f4*/ 	.word	0x00014950


	//   ....[81]....
        /*07f8*/ 	.word	0x00014980


	//   ....[82]....
        /*07fc*/ 	.word	0x000149b0


	//   ....[83]....
        /*0800*/ 	.word	0x00014b10


	//   ....[84]....
        /*0804*/ 	.word	0x00014b50


	//   ....[85]....
        /*0808*/ 	.word	0x00014b80


	//   ....[86]....
        /*080c*/ 	.word	0x00014bb0


	//   ....[87]....
        /*0810*/ 	.word	0x00014be0


	//   ....[88]....
        /*0814*/ 	.word	0x00014c10


	//   ....[89]....
        /*0818*/ 	.word	0x00014ca0


	//   ....[90]....
        /*081c*/ 	.word	0x00014d00


	//   ....[91]....
        /*0820*/ 	.word	0x00014d10


	//   ....[92]....
        /*0824*/ 	.word	0x00014d70


	//   ....[93]....
        /*0828*/ 	.word	0x000157d0


	//   ....[94]....
        /*082c*/ 	.word	0x00015830


	//   ....[95]....
        /*0830*/ 	.word	0x00015880


	//   ....[96]....
        /*0834*/ 	.word	0x000158d0


	//   ....[97]....
        /*0838*/ 	.word	0x00015920


	//   ....[98]....
        /*083c*/ 	.word	0x00015990


	//   ....[99]....
        /*0840*/ 	.word	0x000159e0


	//   ....[100]....
        /*0844*/ 	.word	0x00015a50


	//   ....[101]....
        /*0848*/ 	.word	0x00015ac0


	//   ....[102]....
        /*084c*/ 	.word	0x00015b20


	//   ....[103]....
        /*0850*/ 	.word	0x00015b80


	//   ....[104]....
        /*0854*/ 	.word	0x00015be0


	//   ....[105]....
        /*0858*/ 	.word	0x00015c30


	//   ....[106]....
        /*085c*/ 	.word	0x00015c90


	//   ....[107]....
        /*0860*/ 	.word	0x00015d00


	//   ....[108]....
        /*0864*/ 	.word	0x00015d70


	//   ....[109]....
        /*0868*/ 	.word	0x00015de0


	//   ....[110]....
        /*086c*/ 	.word	0x00015e40


	//   ....[111]....
        /*0870*/ 	.word	0x00015eb0


	//   ....[112]....
        /*0874*/ 	.word	0x00015f20


	//   ....[113]....
        /*0878*/ 	.word	0x00015f90


	//   ....[114]....
        /*087c*/ 	.word	0x00015ff0


	//   ....[115]....
        /*0880*/ 	.word	0x00016050


	//   ....[116]....
        /*0884*/ 	.word	0x000160c0


	//   ....[117]....
        /*0888*/ 	.word	0x00016130


	//   ....[118]....
        /*088c*/ 	.word	0x00016190


	//   ....[119]....
        /*0890*/ 	.word	0x00016200


	//   ....[120]....
        /*0894*/ 	.word	0x00016270


	//   ....[121]....
        /*0898*/ 	.word	0x000162e0


	//   ....[122]....
        /*089c*/ 	.word	0x00016340


	//   ....[123]....
        /*08a0*/ 	.word	0x000163b0


	//   ....[124]....
        /*08a4*/ 	.word	0x00016420


	//   ....[125]....
        /*08a8*/ 	.word	0x00016490


	//   ....[126]....
        /*08ac*/ 	.word	0x000164f0


	//   ....[127]....
        /*08b0*/ 	.word	0x00016560


	//   ....[128]....
        /*08b4*/ 	.word	0x000165d0


	//   ....[129]....
        /*08b8*/ 	.word	0x00016620


	//   ....[130]....
        /*08bc*/ 	.word	0x00016660


	//   ....[131]....
        /*08c0*/ 	.word	0x000166b0


	//   ....[132]....
        /*08c4*/ 	.word	0x00016700


	//   ....[133]....
        /*08c8*/ 	.word	0x00016750


	//   ....[134]....
        /*08cc*/ 	.word	0x000167c0


	//   ....[135]....
        /*08d0*/ 	.word	0x00016810


	//   ....[136]....
        /*08d4*/ 	.word	0x00016860


	//   ....[137]....
        /*08d8*/ 	.word	0x000168b0


	//   ....[138]....
        /*08dc*/ 	.word	0x00016900


	//   ....[139]....
        /*08e0*/ 	.word	0x00016950


	//   ....[140]....
        /*08e4*/ 	.word	0x000169c0


	//   ....[141]....
        /*08e8*/ 	.word	0x00016a10


	//   ....[142]....
        /*08ec*/ 	.word	0x00016a80


	//   ....[143]....
        /*08f0*/ 	.word	0x00016ae0


	//   ....[144]....
        /*08f4*/ 	.word	0x00016b50


	//----- nvinfo : EIATTR_EXIT_INSTR_OFFSETS
	.align		4
.L_282:
        /*08f8*/ 	.byte	0x04, 0x1c
        /*08fa*/ 	.short	(.L_284 - .L_283)


	//   ....[0]....
.L_283:
        /*08fc*/ 	.word	0x000010f0


	//   ....[1]....
        /*0900*/ 	.word	0x00015790


	//----- nvinfo : EIATTR_MAX_THREADS
	.align		4
.L_284:
        /*0904*/ 	.byte	0x04, 0x05
        /*0906*/ 	.short	(.L_286 - .L_285)
.L_285:
        /*0908*/ 	.word	0x00000100
        /*090c*/ 	.word	0x00000001
        /*0910*/ 	.word	0x00000001


	//----- nvinfo : EIATTR_CRS_STACK_SIZE
	.align		4
.L_286:
        /*0914*/ 	.byte	0x04, 0x1e
        /*0916*/ 	.short	(.L_288 - .L_287)
.L_287:
        /*0918*/ 	.word	0x00000000
.L_288:


//--------------------- .nv.info._ZN7cutlass13device_kernelIN5flash19enable_sm80_to_sm89INS1_16FlashAttnFwdSm80INS1_25CollectiveMainloopFwdSm80ILi8ELi1ELb1EN4cute5tupleIJNS5_1CILi128EEENS7_ILi96EEES8_EEELi128ENS_10bfloat16_tEfNS_4arch4Sm80ELb0ELb1ELb0ELb1ELb0ELb1ELb1ELb1EEENS1_21CollectiveEpilogueFwdINS6_IJS8_S8_S9_EEENS6_IJNS7_ILi1EEESH_SH_EEESB_SD_Li256ELb1ELb1ELb1ELb0EEENS1_36VarlenDynamicPersistentTileSchedulerILi128ELi96ELi256ELi256ELb1ELb1ELb0ELb1ELb0ELb1EEEEEEEEEvNT_6ParamsE --------------------------
	.section	.nv.info._ZN7cutlass13device_kernelIN5flash19enable_sm80_to_sm89INS1_16FlashAttnFwdSm80INS1_25CollectiveMainloopFwdSm80ILi8ELi1ELb1EN4cute5tupleIJNS5_1CILi128EEENS7_ILi96EEES8_EEELi128ENS_10bfloat16_tEfNS_4arch4Sm80ELb0ELb1ELb0ELb1ELb0ELb1ELb1ELb1EEENS1_21CollectiveEpilogueFwdINS6_IJS8_S8_S9_EEENS6_IJNS7_ILi1EEESH_SH_EEESB_SD_Li256ELb1ELb1ELb1ELb0EEENS1_36VarlenDynamicPersistentTileSchedulerILi128ELi96ELi256ELi256ELb1ELb1ELb0ELb1ELb0ELb1EEEEEEEEEvNT_6ParamsE,"",@"SHT_CUDA_INFO"
	.sectionflags	@""
	.align	4


	//----- nvinfo : EIATTR_CUDA_API_VERSION
	.align		4
        /*0000*/ 	.byte	0x04, 0x37
        /*0002*/ 	.short	(.L_290 - .L_289)
.L_289:
        /*0004*/ 	.word	0x00000082


	//----- nvinfo : EIATTR_SW2861232_WAR
	.align		4
.L_290:
        /*0008*/ 	.byte	0x01, 0x35
	.zero		2


	//----- nvinfo : EIATTR_PARAM_CBANK
	.align		4
        /*000c*/ 	.byte	0x04, 0x0a
        /*000e*/ 	.short	(.L_292 - .L_291)
	.align		4
.L_291:
        /*0010*/ 	.word	index@(.nv.constant0._ZN7cutlass13device_kernelIN5flash19enable_sm80_to_sm89INS1_16FlashAttnFwdSm80INS1_25CollectiveMainloopFwdSm80ILi8ELi1ELb1EN4cute5tupleIJNS5_1CILi128EEENS7_ILi96EEES8_EEELi128ENS_10bfloat16_tEfNS_4arch4Sm80ELb0ELb1ELb0ELb1ELb0ELb1ELb1ELb1EEENS1_21CollectiveEpilogueFwdINS6_IJS8_S8_S9_EEENS6_IJNS7_ILi1EEESH_SH_EEESB_SD_Li256ELb1ELb1ELb1ELb0EEENS1_36VarlenDynamicPersistentTileSchedulerILi128ELi96ELi256ELi256ELb1ELb1ELb0ELb1ELb0ELb1EEEEEEEEEvNT_6ParamsE)
        /*0014*/ 	.short	0x0160
        /*0016*/ 	.short	0x0438


	//----- nvinfo : EIATTR_CBANK_PARAM_SIZE
	.align		4
.L_292:
        /*0018*/ 	.byte	0x03, 0x19
        /*001a*/ 	.short	0x0438


	//----- nvinfo : EIATTR_KPARAM_INFO
	.align		4
        /*001c*/ 	.byte	0x04, 0x17
        /*001e*/ 	.short	(.L_294 - .L_293)
.L_293:
        /*0020*/ 	.word	0x00000000
        /*0024*/ 	.short	0x0000
        /*0026*/ 	.short	0x0000
        /*0028*/ 	.byte	0x00, 0xf0, 0xe1, 0x10


	//----- nvinfo : EIATTR_MAXREG_COUNT
	.align		4
.L_294:
        /*002c*/ 	.byte	0x03, 0x1b
        /*002e*/ 	.short	0x00ff


	//----- nvinfo : EIATTR_NUM_BARRIERS
	.align		4
        /*0030*/ 	.byte	0x02, 0x4c
        /*0032*/ 	.byte	0x06
	.zero		1


	//----- nvinfo : EIATTR_MERCURY_ISA_VERSION
	.align		4
        /*0034*/ 	.byte	0x03, 0x5f
        /*0036*/ 	.short	0x0000


	//----- nvinfo : EIATTR_INT_WARP_WIDE_INSTR_OFFSETS
	.align		4
        /*0038*/ 	.byte	0x04, 0x31
        /*003a*/ 	.short	(.L_296 - .L_295)


	//   ....[0]....
.L_295:
        /*003c*/ 	.word	0x0001c070


	//   ....[1]....
        /*0040*/ 	.word	0x0001c110


	//----- nvinfo : EIATTR_COOP_GROUP_MASK_REGIDS
	.align		4
.L_296:
        /*0044*/ 	.byte	0x04, 0x29
        /*0046*/ 	.short	(.L_298 - .L_297)


	//   ....[0]....
.L_297:
        /*0048*/ 	.word	0xffffffff


	//   ....[1]....
        /*004c*/ 	.word	0xffffffff


	//   ....[2]....
        /*0050*/ 	.word	0xffffffff


	//   ....[3]....
        /*0054*/ 	.word	0xffffffff


	//   ....[4]....
        /*0058*/ 	.word	0xffffffff


	//   ....[5]....
        /*005c*/ 	.word	0xffffffff


	//   ....[6]....
        /*0060*/ 	.word	0xffffffff


	//   ....[7]....
        /*0064*/ 	.word	0xffffffff


	//   ....[8]....
        /*0068*/ 	.word	0xffffffff


	//   ....[9]....
        /*006c*/ 	.word	0xffffffff


	//   ....[10]....
        /*0070*/ 	.word	0xffffffff


	//   ....[11]....
        /*0074*/ 	.word	0xffffffff


	//   ....[12]....
        /*0078*/ 	.word	0xffffffff


	//   ....[13]....
        /*007c*/ 	.word	0xffffffff


	//   ....[14]....
        /*0080*/ 	.word	0xffffffff


	//   ....[15]....
        /*0084*/ 	.word	0xffffffff


	//   ....[16]....
        /*0088*/ 	.word	0xffffffff


	//   ....[17]....
        /*008c*/ 	.word	0xffffffff


	//   ....[18]....
        /*0090*/ 	.word	0xffffffff


	//   ....[19]....
        /*0094*/ 	.word	0xffffffff


	//   ....[20]....
        /*0098*/ 	.word	0xffffffff


	//   ....[21]....
        /*009c*/ 	.word	0xffffffff


	//   ....[22]....
        /*00a0*/ 	.word	0xffffffff


	//   ....[23]....
        /*00a4*/ 	.word	0xffffffff


	//   ....[24]....
        /*00a8*/ 	.word	0xffffffff


	//   ....[25]....
        /*00ac*/ 	.word	0xffffffff


	//   ....[26]....
        /*00b0*/ 	.word	0xffffffff


	//   ....[27]....
        /*00b4*/ 	.word	0xffffffff


	//   ....[28]....
        /*00b8*/ 	.word	0xffffffff


	//   ....[29]....
        /*00bc*/ 	.word	0xffffffff


	//   ....[30]....
        /*00c0*/ 	.word	0xffffffff


	//   ....[31]....
        /*00c4*/ 	.word	0xffffffff


	//   ....[32]....
        /*00c8*/ 	.word	0xffffffff


	//   ....[33]....
        /*00cc*/ 	.word	0xffffffff


	//   ....[34]....
        /*00d0*/ 	.word	0xffffffff


	//   ....[35]....
        /*00d4*/ 	.word	0xffffffff


	//   ....[36]....
        /*00d8*/ 	.word	0xffffffff


	//   ....[37]....
        /*00dc*/ 	.word	0xffffffff


	//   ....[38]....
        /*00e0*/ 	.word	0xffffffff


	//   ....[39]....
        /*00e4*/ 	.word	0xffffffff


	//   ....[40]....
        /*00e8*/ 	.word	0xffffffff


	//   ....[41]....
        /*00ec*/ 	.word	0xffffffff


	//   ....[42]....
        /*00f0*/ 	.word	0xffffffff


	//   ....[43]....
        /*00f4*/ 	.word	0xffffffff


	//   ....[44]....
        /*00f8*/ 	.word	0xffffffff


	//   ....[45]....
        /*00fc*/ 	.word	0xffffffff


	//   ....[46]....
        /*0100*/ 	.word	0xffffffff


	//   ....[47]....
        /*0104*/ 	.word	0xffffffff


	//   ....[48]....
        /*0108*/ 	.word	0xffffffff


	//   ....[49]....
        /*010c*/ 	.word	0xffffffff


	//   ....[50]....
        /*0110*/ 	.word	0xffffffff


	//   ....[51]....
        /*0114*/ 	.word	0xffffffff


	//   ....[52]....
        /*0118*/ 	.word	0xffffffff


	//   ....[53]....
        /*011c*/ 	.word	0xffffffff


	//   ....[54]....
        /*0120*/ 	.word	0xffffffff


	//   ....[55]....
        /*0124*/ 	.word	0xffffffff


	//   ....[56]....
        /*0128*/ 	.word	0xffffffff


	//   ....[57]....
        /*012c*/ 	.word	0xffffffff


	//   ....[58]....
        /*0130*/ 	.word	0xffffffff


	//   ....[59]....
        /*0134*/ 	.word	0xffffffff


	//   ....[60]....
        /*0138*/ 	.word	0xffffffff


	//   ....[61]....
        /*013c*/ 	.word	0xffffffff


	//   ....[62]....
        /*0140*/ 	.word	0xffffffff


	//   ....[63]....
        /*0144*/ 	.word	0xffffffff


	//   ....[64]....
        /*0148*/ 	.word	0xffffffff


	//   ....[65]....
        /*014c*/ 	.word	0xffffffff


	//   ....[66]....
        /*0150*/ 	.word	0xffffffff


	//   ....[67]....
        /*0154*/ 	.word	0xffffffff


	//   ....[68]....
        /*0158*/ 	.word	0xffffffff


	//   ....[69]....
        /*015c*/ 	.word	0xffffffff


	//   ....[70]....
        /*0160*/ 	.word	0xffffffff


	//   ....[71]....
        /*0164*/ 	.word	0xffffffff


	//   ....[72]....
        /*0168*/ 	.word	0xffffffff


	//   ....[73]....
        /*016c*/ 	.word	0xffffffff


	//   ....[74]....
        /*0170*/ 	.word	0xffffffff


	//   ....[75]....
        /*0174*/ 	.word	0xffffffff


	//   ....[76]....
        /*0178*/ 	.word	0xffffffff


	//   ....[77]....
        /*017c*/ 	.word	0xffffffff


	//   ....[78]....
        /*0180*/ 	.word	0xffffffff


	//   ....[79]....
        /*0184*/ 	.word	0xffffffff


	//   ....[80]....
        /*0188*/ 	.word	0xffffffff


	//   ....[81]....
        /*018c*/ 	.word	0xffffffff


	//   ....[82]....
        /*0190*/ 	.word	0xffffffff


	//   ....[83]....
        /*0194*/ 	.word	0xffffffff


	//   ....[84]....
        /*0198*/ 	.word	0xffffffff


	//   ....[85]....
        /*019c*/ 	.word	0xffffffff


	//   ....[86]....
        /*01a0*/ 	.word	0xffffffff


	//   ....[87]....
        /*01a4*/ 	.word	0xffffffff


	//   ....[88]....
        /*01a8*/ 	.word	0xffffffff


	//   ....[89]....
        /*01ac*/ 	.word	0xffffffff


	//   ....[90]....
        /*01b0*/ 	.word	0xffffffff


	//   ....[91]....
        /*01b4*/ 	.word	0xffffffff


	//   ....[92]....
        /*01b8*/ 	.word	0xffffffff


	//   ....[93]....
        /*01bc*/ 	.word	0xffffffff


	//   ....[94]....
        /*01c0*/ 	.word	0xffffffff


	//   ....[95]....
        /*01c4*/ 	.word	0xffffffff


	//   ....[96]....
        /*01c8*/ 	.word	0xffffffff


	//   ....[97]....
        /*01cc*/ 	.word	0xffffffff


	//   ....[98]....
        /*01d0*/ 	.word	0xffffffff


	//   ....[99]....
        /*01d4*/ 	.word	0xffffffff


	//   ....[100]....
        /*01d8*/ 	.word	0xffffffff


	//   ....[101]....
        /*01dc*/ 	.word	0xffffffff


	//   ....[102]....
        /*01e0*/ 	.word	0xffffffff


	//   ....[103]....
        /*01e4*/ 	.word	0xffffffff


	//   ....[104]....
        /*01e8*/ 	.word	0xffffffff


	//   ....[105]....
        /*01ec*/ 	.word	0xffffffff


	//   ....[106]....
        /*01f0*/ 	.word	0xffffffff


	//   ....[107]....
        /*01f4*/ 	.word	0xffffffff


	//   ....[108]....
        /*01f8*/ 	.word	0xffffffff


	//   ....[109]....
        /*01fc*/ 	.word	0xffffffff


	//   ....[110]....
        /*0200*/ 	.word	0xffffffff


	//   ....[111]....
        /*0204*/ 	.word	0xffffffff


	//   ....[112]....
        /*0208*/ 	.word	0xffffffff


	//   ....[113]....
        /*020c*/ 	.word	0xffffffff


	//   ....[114]....
        /*0210*/ 	.word	0xffffffff


	//   ....[115]....
        /*0214*/ 	.word	0xffffffff


	//   ....[116]....
        /*0218*/ 	.word	0xffffffff


	//   ....[117]....
        /*021c*/ 	.word	0xffffffff


	//   ....[118]....
        /*0220*/ 	.word	0xffffffff


	//   ....[119]....
        /*0224*/ 	.word	0xffffffff


	//   ....[120]....
        /*0228*/ 	.word	0xffffffff


	//   ....[121]....
        /*022c*/ 	.word	0xffffffff


	//   ....[122]....
        /*0230*/ 	.word	0xffffffff


	//   ....[123]....
        /*0234*/ 	.word	0xffffffff


	//   ....[124]....
        /*0238*/ 	.word	0xffffffff


	//   ....[125]....
        /*023c*/ 	.word	0xffffffff


	//   ....[126]....
        /*0240*/ 	.word	0xffffffff


	//   ....[127]....
        /*0244*/ 	.word	0xffffffff


	//   ....[128]....
        /*0248*/ 	.word	0xffffffff


	//   ....[129]....
        /*024c*/ 	.word	0xffffffff


	//   ....[130]....
        /*0250*/ 	.word	0xffffffff


	//   ....[131]....
        /*0254*/ 	.word	0xffffffff


	//   ....[132]....
        /*0258*/ 	.word	0xffffffff


	//   ....[133]....
        /*025c*/ 	.word	0xffffffff


	//   ....[134]....
        /*0260*/ 	.word	0xffffffff


	//   ....[135]....
        /*0264*/ 	.word	0xffffffff


	//   ....[136]....
        /*0268*/ 	.word	0xffffffff


	//   ....[137]....
        /*026c*/ 	.word	0xffffffff


	//   ....[138]....
        /*0270*/ 	.word	0xffffffff


	//   ....[139]....
        /*0274*/ 	.word	0xffffffff


	//   ....[140]....
        /*0278*/ 	.word	0xffffffff


	//   ....[141]....
        /*027c*/ 	.word	0xffffffff


	//   ....[142]....
        /*0280*/ 	.word	0xffffffff


	//   ....[143]....
        /*0284*/ 	.word	0xffffffff


	//   ....[144]....
        /*0288*/ 	.word	0xffffffff


	//   ....[145]....
        /*028c*/ 	.word	0xffffffff


	//   ....[146]....
        /*0290*/ 	.word	0xffffffff


	//   ....[147]....
        /*0294*/ 	.word	0xffffffff


	//   ....[148]....
        /*0298*/ 	.word	0xffffffff


	//   ....[149]....
        /*029c*/ 	.word	0xffffffff


	//   ....[150]....
        /*02a0*/ 	.word	0xffffffff


	//   ....[151]....
        /*02a4*/ 	.word	0xffffffff


	//   ....[152]....
        /*02a8*/ 	.word	0xffffffff


	//   ....[153]....
        /*02ac*/ 	.word	0xffffffff


	//   ....[154]....
        /*02b0*/ 	.word	0xffffffff


	//   ....[155]....
        /*02b4*/ 	.word	0xffffffff


	//   ....[156]....
        /*02b8*/ 	.word	0xffffffff


	//   ....[157]....
        /*02bc*/ 	.word	0xffffffff


	//   ....[158]....
        /*02c0*/ 	.word	0xffffffff


	//   ....[159]....
        /*02c4*/ 	.word	0xffffffff


	//   ....[160]....
        /*02c8*/ 	.word	0xffffffff


	//   ....[161]....
        /*02cc*/ 	.word	0xffffffff


	//   ....[162]....
        /*02d0*/ 	.word	0xffffffff


	//   ....[163]....
        /*02d4*/ 	.word	0xffffffff


	//   ....[164]....
        /*02d8*/ 	.word	0xffffffff


	//   ....[165]....
        /*02dc*/ 	.word	0xffffffff


	//   ....[166]....
        /*02e0*/ 	.word	0xffffffff


	//   ....[167]....
        /*02e4*/ 	.word	0xffffffff


	//   ....[168]....
        /*02e8*/ 	.word	0xffffffff


	//   ....[169]....
        /*02ec*/ 	.word	0xffffffff


	//   ....[170]....
        /*02f0*/ 	.word	0xffffffff


	//   ....[171]....
        /*02f4*/ 	.word	0xffffffff


	//   ....[172]....
        /*02f8*/ 	.word	0xffffffff


	//   ....[173]....
        /*02fc*/ 	.word	0xffffffff


	//   ....[174]....
        /*0300*/ 	.word	0xffffffff


	//   ....[175]....
        /*0304*/ 	.word	0xffffffff


	//   ....[176]....
        /*0308*/ 	.word	0xffffffff


	//----- nvinfo : EIATTR_COOP_GROUP_INSTR_OFFSETS
	.align		4
.L_298:
        /*030c*/ 	.byte	0x04, 0x28
        /*030e*/ 	.short	(.L_300 - .L_299)


	//   ....[0]....
.L_299:
        /*0310*/ 	.word	0x00000080


	//   ....[1]....
        /*0314*/ 	.word	0x00000210


	//   ....[2]....
        /*0318*/ 	.word	0x00000240


	//   ....[3]....
        /*031c*/ 	.word	0x00000270


	//   ....[4]....
        /*0320*/ 	.word	0x000002a0


	//   ....[5]....
        /*0324*/ 	.word	0x000002d0


	//   ....[6]....
        /*0328*/ 	.word	0x00000300


	//   ....[7]....
        /*032c*/ 	.word	0x00000460


	//   ....[8]....
        /*0330*/ 	.word	0x000004a0


	//   ....[9]....
        /*0334*/ 	.word	0x000004d0


	//   ....[10]....
        /*0338*/ 	.word	0x00000500


	//   ....[11]....
        /*033c*/ 	.word	0x00000530


	//   ....[12]....
        /*0340*/ 	.word	0x00000560


	//   ....[13]....
        /*0344*/ 	.word	0x000005f0


	//   ....[14]....
        /*0348*/ 	.word	0x00000630


	//   ....[15]....
        /*034c*/ 	.word	0x00000650


	//   ....[16]....
        /*0350*/ 	.word	0x000006b0


	//   ....[17]....
        /*0354*/ 	.word	0x00008310


	//   ....[18]....
        /*0358*/ 	.word	0x00008350


	//   ....[19]....
        /*035c*/ 	.word	0x00008390


	//   ....[20]....
        /*0360*/ 	.word	0x000083d0


	//   ....[21]....
        /*0364*/ 	.word	0x00008410


	//   ....[22]....
        /*0368*/ 	.word	0x00008440


	//   ....[23]....
        /*036c*/ 	.word	0x00008480


	//   ....[24]....
        /*0370*/ 	.word	0x000084c0


	//   ....[25]....
        /*0374*/ 	.word	0x00008b10


	//   ....[26]....
        /*0378*/ 	.word	0x00008b30


	//   ....[27]....
        /*037c*/ 	.word	0x00008b50


	//   ....[28]....
        /*0380*/ 	.word	0x00008b60


	//   ....[29]....
        /*0384*/ 	.word	0x00008d00


	//   ....[30]....
        /*0388*/ 	.word	0x00008d40


	//   ....[31]....
        /*038c*/ 	.word	0x00008db0


	//   ....[32]....
        /*0390*/ 	.word	0x00008df0


	//   ....[33]....
        /*0394*/ 	.word	0x00009000


	//   ....[34]....
        /*0398*/ 	.word	0x00009090


	//   ....[35]....
        /*039c*/ 	.word	0x000090d0


	//   ....[36]....
        /*03a0*/ 	.word	0x00009110


	//   ....[37]....
        /*03a4*/ 	.word	0x000092b0


	//   ....[38]....
        /*03a8*/ 	.word	0x000092f0


	//   ....[39]....
        /*03ac*/ 	.word	0x00009360


	//   ....[40]....
        /*03b0*/ 	.word	0x00009390


	//   ....[41]....
        /*03b4*/ 	.word	0x0000b0c0


	//   ....[42]....
        /*03b8*/ 	.word	0x0000b140


	//   ....[43]....
        /*03bc*/ 	.word	0x0000b170


	//   ....[44]....
        /*03c0*/ 	.word	0x0000b180


	//   ....[45]....
        /*03c4*/ 	.word	0x0000b270


	//   ....[46]....
        /*03c8*/ 	.word	0x0000b2b0


	//   ....[47]....
        /*03cc*/ 	.word	0x0000b2c0


	//   ....[48]....
        /*03d0*/ 	.word	0x0000b320


	//   ....[49]....
        /*03d4*/ 	.word	0x0000b490


	//   ....[50]....
        /*03d8*/ 	.word	0x0000b4d0


	//   ....[51]....
        /*03dc*/ 	.word	0x0000b4e0


	//   ....[52]....
        /*03e0*/ 	.word	0x0000b4f0


	//   ....[53]....
        /*03e4*/ 	.word	0x0000b5d0


	//   ....[54]....
        /*03e8*/ 	.word	0x0000b610


	//   ....[55]....
        /*03ec*/ 	.word	0x0000b630


	//   ....[56]....
        /*03f0*/ 	.word	0x0000b660


	//   ....[57]....
        /*03f4*/ 	.word	0x0000e6a0


	//   ....[58]....
        /*03f8*/ 	.word	0x0000e850


	//   ....[59]....
        /*03fc*/ 	.word	0x0000f660


	//   ....[60]....
        /*0400*/ 	.word	0x0000f990


	//   ....[61]....
        /*0404*/ 	.word	0x0000fb10


	//   ....[62]....
        /*0408*/ 	.word	0x0000fc40


	//   ....[63]....
        /*040c*/ 	.word	0x00011f80


	//   ....[64]....
        /*0410*/ 	.word	0x000121a0


	//   ....[65]....
        /*0414*/ 	.word	0x00013150


	//   ....[66]....
        /*0418*/ 	.word	0x00013230


	//   ....[67]....
        /*041c*/ 	.word	0x00013510


	//   ....[68]....
        /*0420*/ 	.word	0x00013610


	//   ....[69]....
        /*0424*/ 	.word	0x00016110


	//   ....[70]....
        /*0428*/ 	.word	0x00016160


	//   ....[71]....
        /*042c*/ 	.word	0x00016180


	//   ....[72]....
        /*0430*/ 	.word	0x000161a0


	//   ....[73]....
        /*0434*/ 	.word	0x00018c10


	//   ....[74]....
        /*0438*/ 	.word	0x00018f00


	//   ....[75]....
        /*043c*/ 	.word	0x00019d80


	//   ....[76]....
        /*0440*/ 	.word	0x0001a010


	//   ....[77]....
        /*0444*/ 	.word	0x0001a150


	//   ....[78]....
        /*0448*/ 	.word	0x0001a2a0


	//   ....[79]....
        /*044c*/ 	.word	0x0001ba60


	//   ....[80]....
        /*0450*/ 	.word	0x0001ba90


	//   ....[81]....
        /*0454*/ 	.word	0x0001baa0


	//   ....[82]....
        /*0458*/ 	.word	0x0001bad0


	//   ....[83]....
        /*045c*/ 	.word	0x0001cbb0


	//   ....[84]....
        /*0460*/ 	.word	0x0001cc20


	//   ....[85]....
        /*0464*/ 	.word	0x0001cc40


	//   ....[86]....
        /*0468*/ 	.word	0x0001cc60


	//   ....[87]....
        /*046c*/ 	.word	0x0001cfa0


	//   ....[88]....
        /*0470*/ 	.word	0x0001cfc0


	//   ....[89]....
        /*0474*/ 	.word	0x0001d0a0


	//   ....[90]....
        /*0478*/ 	.word	0x0001d0b0


	//   ....[91]....
        /*047c*/ 	.word	0x0001d1a0


	//   ....[92]....
        /*0480*/ 	.word	0x0001d1c0


	//   ....[93]....
        /*0484*/ 	.word	0x0001d2b0


	//   ....[94]....
        /*0488*/ 	.word	0x0001d2c0


	//   ....[95]....
        /*048c*/ 	.word	0x0001d5a0


	//   ....[96]....
        /*0490*/ 	.word	0x0001d5c0


	//   ....[97]....
        /*0494*/ 	.word	0x0001dbf0


	//   ....[98]....
        /*0498*/ 	.word	0x0001dc00


	//   ....[99]....
        /*049c*/ 	.word	0x0001e760


	//   ....[100]....
        /*04a0*/ 	.word	0x0001e780


	//   ....[101]....
        /*04a4*/ 	.word	0x0001e870


	//   ....[102]....
        /*04a8*/ 	.word	0x0001e880


	//   ....[103]....
        /*04ac*/ 	.word	0x0001e970


	//   ....[104]....
        /*04b0*/ 	.word	0x0001e990


	//   ....[105]....
        /*04b4*/ 	.word	0x0001ea80


	//   ....[106]....
        /*04b8*/ 	.word	0x0001ea90


	//   ....[107]....
        /*04bc*/ 	.word	0x0001ec00


	//   ....[108]....
        /*04c0*/ 	.word	0x0001ec20


	//   ....[109]....
        /*04c4*/ 	.word	0x0001ed40


	//   ....[110]....
        /*04c8*/ 	.word	0x0001ed80


	//   ....[111]....
        /*04cc*/ 	.word	0x0001edb0


	//   ....[112]....
        /*04d0*/ 	.word	0x0001ede0


	//   ....[113]....
        /*04d4*/ 	.word	0x0001ee10


	//   ....[114]....
        /*04d8*/ 	.word	0x0001ee40


	//   ....[115]....
        /*04dc*/ 	.word	0x0001ef90


	//   ....[116]....
        /*04e0*/ 	.word	0x0001efd0


	//   ....[117]....
        /*04e4*/ 	.word	0x0001f000


	//   ....[118]....
        /*04e8*/ 	.word	0x0001f030


	//   ....[119]....
        /*04ec*/ 	.word	0x0001f060


	//   ....[120]....
        /*04f0*/ 	.word	0x0001f090


	//   ....[121]....
        /*04f4*/ 	.word	0x0001f120


	//   ....[122]....
        /*04f8*/ 	.word	0x0001f160


	//   ....[123]....
        /*04fc*/ 	.word	0x0001f170


	//   ....[124]....
        /*0500*/ 	.word	0x0001f1d0


	//   ....[125]....
        /*0504*/ 	.word	0x0001fac0


	//   ....[126]....
        /*0508*/ 	.word	0x0001fb10


	//   ....[127]....
        /*050c*/ 	.word	0x0001fb60


	//   ....[128]....
        /*0510*/ 	.word	0x0001fbb0


	//   ....[129]....
        /*0514*/ 	.word	0x0001fc00


	//   ....[130]....
        /*0518*/ 	.word	0x0001fc70


	//   ....[131]....
        /*051c*/ 	.word	0x0001fcb0


	//   ....[132]....
        /*0520*/ 	.word	0x0001fd10


	//   ....[133]....
        /*0524*/ 	.word	0x0001fd80


	//   ....[134]....
        /*0528*/ 	.word	0x0001fdf0


	//   ....[135]....
        /*052c*/ 	.word	0x0001fe50


	//   ....[136]....
        /*0530*/ 	.word	0x0001feb0


	//   ....[137]....
        /*0534*/ 	.word	0x0001ff00


	//   ....[138]....
        /*0538*/ 	.word	0x0001ff50


	//   ....[139]....
        /*053c*/ 	.word	0x0001ffc0


	//   ....[140]....
        /*0540*/ 	.word	0x00020030


	//   ....[141]....
        /*0544*/ 	.word	0x000200a0


	//   ....[142]....
        /*0548*/ 	.word	0x00020100


	//   ....[143]....
        /*054c*/ 	.word	0x00020170


	//   ....[144]....
        /*0550*/ 	.word	0x000201e0


	//   ....[145]....
        /*0554*/ 	.word	0x00020250


	//   ....[146]....
        /*0558*/ 	.word	0x000202b0


	//   ....[147]....
        /*055c*/ 	.word	0x00020320


	//   ....[148]....
        /*0560*/ 	.word	0x00020390


	//   ....[149]....
        /*0564*/ 	.word	0x00020400


	//   ....[150]....
        /*0568*/ 	.word	0x00020460


	//   ....[151]....
        /*056c*/ 	.word	0x000204d0


	//   ....[152]....
        /*0570*/ 	.word	0x00020540


	//   ....[153]....
        /*0574*/ 	.word	0x000205b0


	//   ....[154]....
        /*0578*/ 	.word	0x00020610


	//   ....[155]....
        /*057c*/ 	.word	0x00020680


	//   ....[156]....
        /*0580*/ 	.word	0x000206f0


	//   ....[157]....
        /*0584*/ 	.word	0x00020760


	//   ....[158]....
        /*0588*/ 	.word	0x000207c0


	//   ....[159]....
        /*058c*/ 	.word	0x00020830


	//   ....[160]....
        /*0590*/ 	.word	0x000208a0


	//   ....[161]....
        /*0594*/ 	.word	0x000208f0


	//   ....[162]....
        /*0598*/ 	.word	0x00020940


	//   ....[163]....
        /*059c*/ 	.word	0x00020990


	//   ....[164]....
        /*05a0*/ 	.word	0x000209e0


	//   ....[165]....
        /*05a4*/ 	.word	0x00020a30


	//   ....[166]....
        /*05a8*/ 	.word	0x00020aa0


	//   ....[167]....
        /*05ac*/ 	.word	0x00020af0


	//   ....[168]....
        /*05b0*/ 	.word	0x00020b40


	//   ....[169]....
        /*05b4*/ 	.word	0x00020b90


	//   ....[170]....
        /*05b8*/ 	.word	0x00020be0


	//   ....[171]....
        /*05bc*/ 	.word	0x00020c30


	//   ....[172]....
        /*05c0*/ 	.word	0x00020ca0


	//   ....[173]....
        /*05c4*/ 	.word	0x00020cf0


	//   ....[174]....
        /*05c8*/ 	.word	0x00020d60


	//   ....[175]....
        /*05cc*/ 	.word	0x00020dc0


	//   ....[176]....
        /*05d0*/ 	.word	0x00020e30


	//----- nvinfo : EIATTR_EXIT_INSTR_OFFSETS
	.align		4
.L_300:
        /*05d4*/ 	.byte	0x04, 0x1c
        /*05d6*/ 	.short	(.L_302 - .L_301)


	//   ....[0]....
.L_301:
        /*05d8*/ 	.word	0x00000f40


	//   ....[1]....
        /*05dc*/ 	.word	0x0001fa90


	//----- nvinfo : EIATTR_MAX_THREADS
	.align		4
.L_302:
        /*05e0*/ 	.byte	0x04, 0x05
        /*05e2*/ 	.short	(.L_304 - .L_303)
.L_303:
        /*05e4*/ 	.word	0x00000100
        /*05e8*/ 	.word	0x00000001
        /*05ec*/ 	.word	0x00000001


	//----- nvinfo : EIATTR_CRS_STACK_SIZE
	.align		4
.L_304:
        /*05f0*/ 	.byte	0x04, 0x1e
        /*05f2*/ 	.short	(.L_306 - .L_305)
.L_305:
        /*05f4*/ 	.word	0x00000000
.L_306:


//--------------------- .nv.info._ZN7cutlass13device_kernelIN5flash19enable_sm80_to_sm89INS1_16FlashAttnFwdSm80INS1_25CollectiveMainloopFwdSm80ILi4ELi1ELb0EN4cute5tupleIJNS5_1CILi128EEENS7_ILi64EEES8_EEELi128ENS_10bfloat16_tEfNS_4arch4Sm80ELb1ELb0ELb0ELb0ELb0ELb0ELb1ELb1EEENS1_21CollectiveEpilogueFwdINS6_IJS8_S8_S9_EEENS6_IJNS7_ILi1EEESH_SH_EEESB_SD_Li128ELb0ELb1ELb1ELb0EEENS1_30DynamicPersistentTileSchedulerILi128ELi128ELb1ELb1ELb0EEEEEEEEEvNT_6ParamsE --------------------------
	.section	.nv.info._ZN7cutlass13device_kernelIN5flash19enable_sm80_to_sm89INS1_16FlashAttnFwdSm80INS1_25CollectiveMainloopFwdSm80ILi4ELi1ELb0EN4cute5tupleIJNS5_1CILi128EEENS7_ILi64EEES8_EEELi128ENS_10bfloat16_tEfNS_4arch4Sm80ELb1ELb0ELb0ELb0ELb0ELb0ELb1ELb1EEENS1_21CollectiveEpilogueFwdINS6_IJS8_S8_S9_EEENS6_IJNS7_ILi1EEESH_SH_EEESB_SD_Li128ELb0ELb1ELb1ELb0EEENS1_30DynamicPersistentTileSchedulerILi128ELi128ELb1ELb1ELb0EEEEEEEEEvNT_6ParamsE,"",@"SHT_CUDA_INFO"
	.sectionflags	@""
	.align	4


	//----- nvinfo : EIATTR_CUDA_API_VERSION
	.align		4
        /*0000*/ 	.byte	0x04, 0x37
        /*0002*/ 	.short	(.L_308 - .L_307)
.L_307:
        /*0004*/ 	.word	0x00000082


	//----- nvinfo : EIATTR_SW2861232_WAR
	.align		4
.L_308:
        /*0008*/ 	.byte	0x01, 0x35
	.zero		2


	//----- nvinfo : EIATTR_PARAM_CBANK
	.align		4
        /*000c*/ 	.byte	0x04, 0x0a
        /*000e*/ 	.short	(.L_310 - .L_309)
	.align		4
.L_309:
        /*0010*/ 	.word	index@(.nv.constant0._ZN7cutlass13device_kernelIN5flash19enable_sm80_to_sm89INS1_16FlashAttnFwdSm80INS1_25CollectiveMainloopFwdSm80ILi4ELi1ELb0EN4cute5tupleIJNS5_1CILi128EEENS7_ILi64EEES8_EEELi128ENS_10bfloat16_tEfNS_4arch4Sm80ELb1ELb0ELb0ELb0ELb0ELb0ELb1ELb1EEENS1_21CollectiveEpilogueFwdINS6_IJS8_S8_S9_EEENS6_IJNS7_ILi1EEESH_SH_EEESB_SD_Li128ELb0ELb1ELb1ELb0EEENS1_30DynamicPersistentTileSchedulerILi128ELi128ELb1ELb1ELb0EEEEEEEEEvNT_6ParamsE)
        /*0014*/ 	.short	0x0160
        /*0016*/ 	.short	0x0428


	//----- nvinfo : EIATTR_CBANK_PARAM_SIZE
	.align		4
.L_310:
        /*0018*/ 	.byte	0x03, 0x19
        /*001a*/ 	.short	0x0428


	//----- nvinfo : EIATTR_KPARAM_INFO
	.align		4
        /*001c*/ 	.byte	0x04, 0x17
        /*001e*/ 	.short	(.L_312 - .L_311)
.L_311:
        /*0020*/ 	.word	0x00000000
        /*0024*/ 	.short	0x0000
        /*0026*/ 	.short	0x0000
        /*0028*/ 	.byte	0x00, 0xf0, 0xa1, 0x10


	//----- nvinfo : EIATTR_MAXREG_COUNT
	.align		4
.L_312:
        /*002c*/ 	.byte	0x03, 0x1b
        /*002e*/ 	.short	0x00ff


	//----- nvinfo : EIATTR_NUM_BARRIERS
	.align		4
        /*0030*/ 	.byte	0x02, 0x4c
        /*0032*/ 	.byte	0x06
	.zero		1


	//----- nvinfo : EIATTR_ANNOTATIONS
	.align		4
        /*0034*/ 	.byte	0x04, 0x55
        /*0036*/ 	.short	(.L_314 - .L_313)


	//   ....[0]....
.L_313:
        /* <DEDUP_REMOVED lines=77> */


	//----- nvinfo : EIATTR_MERCURY_ISA_VERSION
	.align		4
.L_314:
        /*04f8*/ 	.byte	0x03, 0x5f
        /*04fa*/ 	.short	0x0000


	//----- nvinfo : EIATTR_INT_WARP_WIDE_INSTR_OFFSETS
	.align		4
        /*04fc*/ 	.byte	0x04, 0x31
        /*04fe*/ 	.short	(.L_316 - .L_315)


	//   ....[0]....
.L_315:
        /*0500*/ 	.word	0x000100d0


	//   ....[1]....
        /*0504*/ 	.word	0x00010150


	//----- nvinfo : EIATTR_COOP_GROUP_MASK_REGIDS
	.align		4
.L_316:
        /*0508*/ 	.byte	0x04, 0x29
        /*050a*/ 	.short	(.L_318 - .L_317)


	//   ....[0]....
.L_317:
        /*050c*/ 	.word	0xffffffff


	//   ....[1]....
        /*0510*/ 	.word	0xffffffff


	//   ....[2]....
        /*0514*/ 	.word	0xffffffff


	//   ....[3]....
        /*0518*/ 	.word	0xffffffff


	//   ....[4]....
        /*051c*/ 	.word	0xffffffff


	//   ....[5]....
        /*0520*/ 	.word	0xffffffff


	//   ....[6]....
        /*0524*/ 	.word	0xffffffff


	//   ....[7]....
        /*0528*/ 	.word	0xffffffff


	//   ....[8]....
        /*052c*/ 	.word	0xffffffff


	//   ....[9]....
        /*0530*/ 	.word	0xffffffff


	//   ....[10]....
        /*0534*/ 	.word	0xffffffff


	//   ....[11]....
        /*0538*/ 	.word	0xffffffff


	//   ....[12]....
        /*053c*/ 	.word	0xffffffff


	//   ....[13]....
        /*0540*/ 	.word	0xffffffff


	//   ....[14]....
        /*0544*/ 	.word	0xffffffff


	//   ....[15]....
        /*0548*/ 	.word	0xffffffff


	//   ....[16]....
        /*054c*/ 	.word	0xffffffff


	//   ....[17]....
        /*0550*/ 	.word	0xffffffff


	//   ....[18]....
        /*0554*/ 	.word	0xffffffff


	//   ....[19]....
        /*0558*/ 	.word	0xffffffff


	//   ....[20]....
        /*055c*/ 	.word	0xffffffff


	//   ....[21]....
        /*0560*/ 	.word	0xffffffff


	//   ....[22]....
        /*0564*/ 	.word	0xffffffff


	//   ....[23]....
        /*0568*/ 	.word	0xffffffff


	//   ....[24]....
        /*056c*/ 	.word	0xffffffff


	//   ....[25]....
        /*0570*/ 	.word	0xffffffff


	//   ....[26]....
        /*0574*/ 	.word	0xffffffff


	//   ....[27]....
        /*0578*/ 	.word	0xffffffff


	//   ....[28]....
        /*057c*/ 	.word	0xffffffff


	//   ....[29]....
        /*0580*/ 	.word	0xffffffff


	//   ....[30]....
        /*0584*/ 	.word	0xffffffff


	//   ....[31]....
        /*0588*/ 	.word	0xffffffff


	//   ....[32]....
        /*058c*/ 	.word	0xffffffff


	//   ....[33]....
        /*0590*/ 	.word	0xffffffff


	//   ....[34]....
        /*0594*/ 	.word	0xffffffff


	//   ....[35]....
        /*0598*/ 	.word	0xffffffff


	//   ....[36]....
        /*059c*/ 	.word	0xffffffff


	//   ....[37]....
        /*05a0*/ 	.word	0xffffffff


	//   ....[38]....
        /*05a4*/ 	.word	0xffffffff


	//   ....[39]....
        /*05a8*/ 	.word	0xffffffff


	//   ....[40]....
        /*05ac*/ 	.word	0xffffffff


	//   ....[41]....
        /*05b0*/ 	.word	0xffffffff


	//   ....[42]....
        /*05b4*/ 	.word	0xffffffff


	//   ....[43]....
        /*05b8*/ 	.word	0xffffffff


	//   ....[44]....
        /*05bc*/ 	.word	0xffffffff


	//   ....[45]....
        /*05c0*/ 	.word	0xffffffff


	//   ....[46]....
        /*05c4*/ 	.word	0xffffffff


	//   ....[47]....
        /*05c8*/ 	.word	0xffffffff


	//   ....[48]....
        /*05cc*/ 	.word	0xffffffff


	//   ....[49]....
        /*05d0*/ 	.word	0xffffffff


	//   ....[50]....
        /*05d4*/ 	.word	0xffffffff


	//   ....[51]....
        /*05d8*/ 	.word	0xffffffff


	//   ....[52]....
        /*05dc*/ 	.word	0xffffffff


	//   ....[53]....
        /*05e0*/ 	.word	0xffffffff


	//   ....[54]....
        /*05e4*/ 	.word	0xffffffff


	//   ....[55]....
        /*05e8*/ 	.word	0xffffffff


	//   ....[56]....
        /*05ec*/ 	.word	0xffffffff


	//   ....[57]....
        /*05f0*/ 	.word	0xffffffff


	//   ....[58]....
        /*05f4*/ 	.word	0xffffffff


	//   ....[59]....
        /*05f8*/ 	.word	0xffffffff


	//   ....[60]....
        /*05fc*/ 	.word	0xffffffff


	//   ....[61]....
        /*0600*/ 	.word	0xffffffff


	//   ....[62]....
        /*0604*/ 	.word	0xffffffff


	//   ....[63]....
        /*0608*/ 	.word	0xffffffff


	//   ....[64]....
        /*060c*/ 	.word	0xffffffff


	//   ....[65]....
        /*0610*/ 	.word	0xffffffff


	//   ....[66]....
        /*0614*/ 	.word	0xffffffff


	//   ....[67]....
        /*0618*/ 	.word	0xffffffff


	//   ....[68]....
        /*061c*/ 	.word	0xffffffff


	//   ....[69]....
        /*0620*/ 	.word	0xffffffff


	//   ....[70]....
        /*0624*/ 	.word	0xffffffff


	//   ....[71]....
        /*0628*/ 	.word	0xffffffff


	//   ....[72]....
        /*062c*/ 	.word	0xffffffff


	//   ....[73]....
        /*0630*/ 	.word	0xffffffff


	//   ....[74]....
        /*0634*/ 	.word	0xffffffff


	//   ....[75]....
        /*0638*/ 	.word	0xffffffff


	//   ....[76]....
        /*063c*/ 	.word	0xffffffff


	//   ....[77]....
        /*0640*/ 	.word	0xffffffff


	//   ....[78]....
        /*0644*/ 	.word	0xffffffff


	//   ....[79]....
        /*0648*/ 	.word	0xffffffff


	//   ....[80]....
        /*064c*/ 	.word	0xffffffff


	//   ....[81]....
        /*0650*/ 	.word	0xffffffff


	//   ....[82]....
        /*0654*/ 	.word	0xffffffff


	//   ....[83]....
        /*0658*/ 	.word	0xffffffff


	//   ....[84]....
        /*065c*/ 	.word	0xffffffff


	//   ....[85]....
        /*0660*/ 	.word	0xffffffff


	//   ....[86]....
        /*0664*/ 	.word	0xffffffff


	//   ....[87]....
        /*0668*/ 	.word	0xffffffff


	//   ....[88]....
        /*066c*/ 	.word	0xffffffff


	//   ....[89]....
        /*0670*/ 	.word	0xffffffff


	//   ....[90]....
        /*0674*/ 	.word	0xffffffff


	//   ....[91]....
        /*0678*/ 	.word	0xffffffff


	//   ....[92]....
        /*067c*/ 	.word	0xffffffff


	//   ....[93]....
        /*0680*/ 	.word	0xffffffff


	//   ....[94]....
        /*0684*/ 	.word	0xffffffff


	//   ....[95]....
        /*0688*/ 	.word	0xffffffff


	//   ....[96]....
        /*068c*/ 	.word	0xffffffff


	//   ....[97]....
        /*0690*/ 	.word	0xffffffff


	//   ....[98]....
        /*0694*/ 	.word	0xffffffff


	//   ....[99]....
        /*0698*/ 	.word	0xffffffff


	//   ....[100]....
        /*069c*/ 	.word	0xffffffff


	//----- nvinfo : EIATTR_COOP_GROUP_INSTR_OFFSETS
	.align		4
.L_318:
        /*06a0*/ 	.byte	0x04, 0x28
        /*06a2*/ 	.short	(.L_320 - .L_319)


	//   ....[0]....
.L_319:
        /*06a4*/ 	.word	0x00000050


	//   ....[1]....
        /*06a8*/ 	.word	0x00000060


	//   ....[2]....
        /*06ac*/ 	.word	0x00001810


	//   ....[3]....
        /*06b0*/ 	.word	0x00001830


	//   ....[4]....
        /*06b4*/ 	.word	0x00001970


	//   ....[5]....
        /*06b8*/ 	.word	0x00001980


	//   ....[6]....
        /*06bc*/ 	.word	0x00001ab0


	//   ....[7]....
        /*06c0*/ 	.word	0x00001ad0


	//   ....[8]....
        /*06c4*/ 	.word	0x00001c00


	//   ....[9]....
        /*06c8*/ 	.word	0x00001c10


	//   ....[10]....
        /*06cc*/ 	.word	0x00001d40


	//   ....[11]....
        /*06d0*/ 	.word	0x00001d60


	//   ....[12]....
        /*06d4*/ 	.word	0x00001e90


	//   ....[13]....
        /*06d8*/ 	.word	0x00001ea0


	//   ....[14]....
        /*06dc*/ 	.word	0x00001fd0


	//   ....[15]....
        /*06e0*/ 	.word	0x00001ff0


	//   ....[16]....
        /*06e4*/ 	.word	0x00002120


	//   ....[17]....
        /*06e8*/ 	.word	0x00002130


	//   ....[18]....
        /*06ec*/ 	.word	0x00003760


	//   ....[19]....
        /*06f0*/ 	.word	0x00003770


	//   ....[20]....
        /*06f4*/ 	.word	0x00003780


	//   ....[21]....
        /*06f8*/ 	.word	0x00003790


	//   ....[22]....
        /*06fc*/ 	.word	0x00003c40


	//   ....[23]....
        /*0700*/ 	.word	0x00003dd0


	//   ....[24]....
        /*0704*/ 	.word	0x00004050


	//   ....[25]....
        /*0708*/ 	.word	0x000042c0


	//   ....[26]....
        /*070c*/ 	.word	0x00004500


	//   ....[27]....
        /*0710*/ 	.word	0x00004690


	//   ....[28]....
        /*0714*/ 	.word	0x000046c0


	//   ....[29]....
        /*0718*/ 	.word	0x00004770


	//   ....[30]....
        /*071c*/ 	.word	0x00006d40


	//   ....[31]....
        /*0720*/ 	.word	0x00006d50


	//   ....[32]....
        /*0724*/ 	.word	0x00006d70


	//   ....[33]....
        /*0728*/ 	.word	0x00006d90


	//   ....[34]....
        /*072c*/ 	.word	0x000081b0


	//   ....[35]....
        /*0730*/ 	.word	0x00008220


	//   ....[36]....
        /*0734*/ 	.word	0x00008290


	//   ....[37]....
        /*0738*/ 	.word	0x000082b0


	//   ....[38]....
        /*073c*/ 	.word	0x000082e0


	//   ....[39]....
        /*0740*/ 	.word	0x00008300


	//   ....[40]....
        /*0744*/ 	.word	0x00008340


	//   ....[41]....
        /*0748*/ 	.word	0x00008380


	//   ....[42]....
        /*074c*/ 	.word	0x0000c4e0


	//   ....[43]....
        /*0750*/ 	.word	0x0000c4f0


	//   ....[44]....
        /*0754*/ 	.word	0x0000c500


	//   ....[45]....
        /*0758*/ 	.word	0x0000c530


	//   ....[46]....
        /*075c*/ 	.word	0x0000c570


	//   ....[47]....
        /*0760*/ 	.word	0x0000c5c0


	//   ....[48]....
        /*0764*/ 	.word	0x0000c690


	//   ....[49]....
        /*0768*/ 	.word	0x0000ca70


	//   ....[50]....
        /*076c*/ 	.word	0x0000f4d0


	//   ....[51]....
        /*0770*/ 	.word	0x0000f540


	//   ....[52]....
        /*0774*/ 	.word	0x0000f550


	//   ....[53]....
        /*0778*/ 	.word	0x0000f560


	//   ....[54]....
        /*077c*/ 	.word	0x0000f590


	//   ....[55]....
        /*0780*/ 	.word	0x0000f5b0


	//   ....[56]....
        /*0784*/ 	.word	0x0000f5c0


	//   ....[57]....
        /*0788*/ 	.word	0x0000f5d0


	//   ....[58]....
        /*078c*/ 	.word	0x00010290


	//   ....[59]....
        /*0790*/ 	.word	0x000106f0


	//   ....[60]....
        /*0794*/ 	.word	0x00010700


	//   ....[61]....
        /*0798*/ 	.word	0x00010720


	//   ....[62]....
        /*079c*/ 	.word	0x00010730


	//   ....[63]....
        /*07a0*/ 	.word	0x00010770


	//   ....[64]....
        /*07a4*/ 	.word	0x00010790


	//   ....[65]....
        /*07a8*/ 	.word	0x000107b0


	//   ....[66]....
        /*07ac*/ 	.word	0x000107d0


	//   ....[67]....
        /*07b0*/ 	.word	0x00010930


	//   ....[68]....
        /*07b4*/ 	.word	0x00010960


	//   ....[69]....
        /*07b8*/ 	.word	0x00010f60


	//   ....[70]....
        /*07bc*/ 	.word	0x00010f80


	//   ....[71]....
        /*07c0*/ 	.word	0x000113b0


	//   ....[72]....
        /*07c4*/ 	.word	0x000113d0


	//   ....[73]....
        /*07c8*/ 	.word	0x00011800


	//   ....[74]....
        /*07cc*/ 	.word	0x00011810


	//   ....[75]....
        /*07d0*/ 	.word	0x00011fa0


	//   ....[76]....
        /*07d4*/ 	.word	0x000120b0


	//   ....[77]....
        /*07d8*/ 	.word	0x00012120


	//   ....[78]....
        /*07dc*/ 	.word	0x00012190


	//   ....[79]....
        /*07e0*/ 	.word	0x000121f0


	//   ....[80]....
        /*07e4*/ 	.word	0x00012260


	//   ....[81]....
        /*07e8*/ 	.word	0x000122d0


	//   ....[82]....
        /*07ec*/ 	.word	0x00012340


	//   ....[83]....
        /*07f0*/ 	.word	0x000123a0


	//   ....[84]....
        /*07f4*/ 	.word	0x00012410


	//   ....[85]....
        /*07f8*/ 	.word	0x00012480


	//   ....[86]....
        /*07fc*/ 	.word	0x000124f0


	//   ....[87]....
        /*0800*/ 	.word	0x00012550


	//   ....[88]....
        /*0804*/ 	.word	0x000125c0


	//   ....[89]....
        /*0808*/ 	.word	0x00012630


	//   ....[90]....
        /*080c*/ 	.word	0x000126a0


	//   ....[91]....
        /*0810*/ 	.word	0x00012700


	//   ....[92]....
        /*0814*/ 	.word	0x00012760


	//   ....[93]....
        /*0818*/ 	.word	0x000127c0


	//   ....[94]....
        /*081c*/ 	.word	0x00012810


	//   ....[95]....
        /*0820*/ 	.word	0x00012870


	//   ....[96]....
        /*0824*/ 	.word	0x000128c0


	//   ....[97]....
        /*0828*/ 	.word	0x00012920


	//   ....[98]....
        /*082c*/ 	.word	0x00012970


	//   ....[99]....
        /*0830*/ 	.word	0x000129d0


	//   ....[100]....
        /*0834*/ 	.word	0x00012a30


	//----- nvinfo : EIATTR_EXIT_INSTR_OFFSETS
	.align		4
.L_320:
        /*0838*/ 	.byte	0x04, 0x1c
        /*083a*/ 	.short	(.L_322 - .L_321)


	//   ....[0]....
.L_321:
        /*083c*/ 	.word	0x000000b0


	//   ....[1]....
        /*0840*/ 	.word	0x00012060


	//----- nvinfo : EIATTR_MAX_THREADS
	.align		4
.L_322:
        /*0844*/ 	.byte	0x04, 0x05
        /*0846*/ 	.short	(.L_324 - .L_323)
.L_323:
        /*0848*/ 	.word	0x00000080
        /*084c*/ 	.word	0x00000001
        /*0850*/ 	.word	0x00000001


	//----- nvinfo : EIATTR_CRS_STACK_SIZE
	.align		4
.L_324:
        /*0854*/ 	.byte	0x04, 0x1e
        /*0856*/ 	.short	(.L_326 - .L_325)
.L_325:
        /*0858*/ 	.word	0x00000000
.L_326:


//--------------------- .nv.info._ZN7cutlass13device_kernelIN5flash19enable_sm80_to_sm89INS1_16FlashAttnFwdSm80INS1_25CollectiveMainloopFwdSm80ILi8ELi1ELb1EN4cute5tupleIJNS5_1CILi128EEENS7_ILi112EEES8_EEELi128ENS_10bfloat16_tEfNS_4arch4Sm80ELb1ELb0ELb0ELb1ELb0ELb0ELb1ELb1EEENS1_21CollectiveEpilogueFwdINS6_IJS8_S8_S9_EEENS6_IJNS7_ILi1EEESH_SH_EEESB_SD_Li256ELb1ELb1ELb1ELb0EEENS1_36VarlenDynamicPersistentTileSchedulerILi128ELi112ELi256ELi256ELb1ELb1ELb0ELb1ELb1ELb1EEEEEEEEEvNT_6ParamsE --------------------------
	.section	.nv.info._ZN7cutlass13device_kernelIN5flash19enable_sm80_to_sm89INS1_16FlashAttnFwdSm80INS1_25CollectiveMainloopFwdSm80ILi8ELi1ELb1EN4cute5tupleIJNS5_1CILi128EEENS7_ILi112EEES8_EEELi128ENS_10bfloat16_tEfNS_4arch4Sm80ELb1ELb0ELb0ELb1ELb0ELb0ELb1ELb1EEENS1_21CollectiveEpilogueFwdINS6_IJS8_S8_S9_EEENS6_IJNS7_ILi1EEESH_SH_EEESB_SD_Li256ELb1ELb1ELb1ELb0EEENS1_36VarlenDynamicPersistentTileSchedulerILi128ELi112ELi256ELi256ELb1ELb1ELb0ELb1ELb1ELb1EEEEEEEEEvNT_6ParamsE,"",@"SHT_CUDA_INFO"
	.sectionflags	@""
	.align	4


	//----- nvinfo : EIATTR_CUDA_API_VERSION
	.align		4
        /*0000*/ 	.byte	0x04, 0x37
        /*0002*/ 	.short	(.L_328 - .L_327)
.L_327:
        /*0004*/ 	.word	0x00000082


	//----- nvinfo : EIATTR_SW2861232_WAR
	.align		4
.L_328:
        /*0008*/ 	.byte	0x01, 0x35
	.zero		2


	//----- nvinfo : EIATTR_PARAM_CBANK
	.align		4
        /*000c*/ 	.byte	0x04, 0x0a
        /*000e*/ 	.short	(.L_330 - .L_329)
	.align		4
.L_329:
        /*0010*/ 	.word	index@(.nv.constant0._ZN7cutlass13device_kernelIN5flash19enable_sm80_to_sm89INS1_16FlashAttnFwdSm80INS1_25CollectiveMainloopFwdSm80ILi8ELi1ELb1EN4cute5tupleIJNS5_1CILi128EEENS7_ILi112EEES8_EEELi128ENS_10bfloat16_tEfNS_4arch4Sm80ELb1ELb0ELb0ELb1ELb0ELb0ELb1ELb1EEENS1_21CollectiveEpilogueFwdINS6_IJS8_S8_S9_EEENS6_IJNS7_ILi1EEESH_SH_EEESB_SD_Li256ELb1ELb1ELb1ELb0EEENS1_36VarlenDynamicPersistentTileSchedulerILi128ELi112ELi256ELi256ELb1ELb1ELb0ELb1ELb1ELb1EEEEEEEEEvNT_6ParamsE)
        /*0014*/ 	.short	0x0160
        /*0016*/ 	.short	0x0438


	//----- nvinfo : EIATTR_CBANK_PARAM_SIZE
	.align		4
.L_330:
        /*0018*/ 	.byte	0x03, 0x19
        /*001a*/ 	.short	0x0438


	//----- nvinfo : EIATTR_KPARAM_INFO
	.align		4
        /*001c*/ 	.byte	0x04, 0x17
        /*001e*/ 	.short	(.L_332 - .L_331)
.L_331:
        /*0020*/ 	.word	0x00000000
        /*0024*/ 	.short	0x0000
        /*0026*/ 	.short	0x0000
        /*0028*/ 	.byte	0x00, 0xf0, 0xe1, 0x10


	//----- nvinfo : EIATTR_MAXREG_COUNT
	.align		4
.L_332:
        /*002c*/ 	.byte	0x03, 0x1b
        /*002e*/ 	.short	0x00ff


	//----- nvinfo : EIATTR_NUM_BARRIERS
	.align		4
        /*0030*/ 	.byte	0x02, 0x4c
        /*0032*/ 	.byte	0x06
	.zero		1


	//----- nvinfo : EIATTR_ANNOTATIONS
	.align		4
        /*0034*/ 	.byte	0x04, 0x55
        /*0036*/ 	.short	(.L_334 - .L_333)


	//   ....[0]....
.L_333:
        /* <DEDUP_REMOVED lines=84> */


	//----- nvinfo : EIATTR_MERCURY_ISA_VERSION
	.align		4
.L_334:
        /*0560*/ 	.byte	0x03, 0x5f
        /*0562*/ 	.short	0x0000


	//----- nvinfo : EIATTR_INT_WARP_WIDE_INSTR_OFFSETS
	.align		4
        /*0564*/ 	.byte	0x04, 0x31
        /*0566*/ 	.short	(.L_336 - .L_335)


	//   ....[0]....
.L_335:
        /*0568*/ 	.word	0x0000dbb0


	//   ....[1]....
        /*056c*/ 	.word	0x0000dc30


	//----- nvinfo : EIATTR_COOP_GROUP_MASK_REGIDS
	.align		4
.L_336:
        /*0570*/ 	.byte	0x04, 0x29
        /*0572*/ 	.short	(.L_338 - .L_337)


	//   ....[0]....
.L_337:
        /*0574*/ 	.word	0xffffffff


	//   ....[1]....
        /*0578*/ 	.word	0xffffffff


	//   ....[2]....
        /*057c*/ 	.word	0xffffffff


	//   ....[3]....
        /*0580*/ 	.word	0xffffffff


	//   ....[4]....
        /*0584*/ 	.word	0xffffffff


	//   ....[5]....
        /*0588*/ 	.word	0xffffffff


	//   ....[6]....
        /*058c*/ 	.word	0xffffffff


	//   ....[7]....
        /*0590*/ 	.word	0xffffffff


	//   ....[8]....
        /*0594*/ 	.word	0xffffffff


	//   ....[9]....
        /*0598*/ 	.word	0xffffffff


	//   ....[10]....
        /*059c*/ 	.word	0xffffffff


	//   ....[11]....
        /*05a0*/ 	.word	0xffffffff


	//   ....[12]....
        /*05a4*/ 	.word	0xffffffff


	//   ....[13]....
        /*05a8*/ 	.word	0xffffffff


	//   ....[14]....
        /*05ac*/ 	.word	0xffffffff


	//   ....[15]....
        /*05b0*/ 	.word	0xffffffff


	//   ....[16]....
        /*05b4*/ 	.word	0xffffffff


	//   ....[17]....
        /*05b8*/ 	.word	0xffffffff


	//   ....[18]....
        /*05bc*/ 	.word	0xffffffff


	//   ....[19]....
        /*05c0*/ 	.word	0xffffffff


	//   ....[20]....
        /*05c4*/ 	.word	0xffffffff


	//   ....[21]....
        /*05c8*/ 	.word	0xffffffff


	//   ....[22]....
        /*05cc*/ 	.word	0xffffffff


	//   ....[23]....
        /*05d0*/ 	.word	0xffffffff


	//   ....[24]....
        /*05d4*/ 	.word	0xffffffff


	//   ....[25]....
        /*05d8*/ 	.word	0xffffffff


	//   ....[26]....
        /*05dc*/ 	.word	0xffffffff


	//   ....[27]....
        /*05e0*/ 	.word	0xffffffff


	//   ....[28]....
        /*05e4*/ 	.word	0xffffffff


	//   ....[29]....
        /*05e8*/ 	.word	0xffffffff


	//   ....[30]....
        /*05ec*/ 	.word	0xffffffff


	//   ....[31]....
        /*05f0*/ 	.word	0xffffffff


	//   ....[32]....
        /*05f4*/ 	.word	0xffffffff


	//   ....[33]....
        /*05f8*/ 	.word	0xffffffff


	//   ....[34]....
        /*05fc*/ 	.word	0xffffffff


	//   ....[35]....
        /*0600*/ 	.word	0xffffffff


	//   ....[36]....
        /*0604*/ 	.word	0xffffffff


	//   ....[37]....
        /*0608*/ 	.word	0xffffffff


	//   ....[38]....
        /*060c*/ 	.word	0xffffffff


	//   ....[39]....
        /*0610*/ 	.word	0xffffffff


	//   ....[40]....
        /*0614*/ 	.word	0xffffffff


	//   ....[41]....
        /*0618*/ 	.word	0xffffffff


	//   ....[42]....
        /*061c*/ 	.word	0xffffffff


	//   ....[43]....
        /*0620*/ 	.word	0xffffffff


	//   ....[44]....
        /*0624*/ 	.word	0xffffffff


	//   ....[45]....
        /*0628*/ 	.word	0xffffffff


	//   ....[46]....
        /*062c*/ 	.word	0xffffffff


	//   ....[47]....
        /*0630*/ 	.word	0xffffffff


	//   ....[48]....
        /*0634*/ 	.word	0xffffffff


	//   ....[49]....
        /*0638*/ 	.word	0xffffffff


	//   ....[50]....
        /*063c*/ 	.word	0xffffffff


	//   ....[51]....
        /*0640*/ 	.word	0xffffffff


	//   ....[52]....
        /*0644*/ 	.word	0xffffffff


	//   ....[53]....
        /*0648*/ 	.word	0xffffffff


	//   ....[54]....
        /*064c*/ 	.word	0xffffffff


	//   ....[55]....
        /*0650*/ 	.word	0xffffffff


	//   ....[56]....
        /*0654*/ 	.word	0xffffffff


	//   ....[57]....
        /*0658*/ 	.word	0xffffffff


	//   ....[58]....
        /*065c*/ 	.word	0xffffffff


	//   ....[59]....
        /*0660*/ 	.word	0xffffffff


	//   ....[60]....
        /*0664*/ 	.word	0xffffffff


	//   ....[61]....
        /*0668*/ 	.word	0xffffffff


	//   ....[62]....
        /*066c*/ 	.word	0xffffffff


	//   ....[63]....
        /*0670*/ 	.word	0xffffffff


	//   ....[64]....
        /*0674*/ 	.word	0xffffffff


	//   ....[65]....
        /*0678*/ 	.word	0xffffffff


	//   ....[66]....
        /*067c*/ 	.word	0xffffffff


	//   ....[67]....
        /*0680*/ 	.word	0xffffffff


	//   ....[68]....
        /*0684*/ 	.word	0xffffffff


	//   ....[69]....
        /*0688*/ 	.word	0xffffffff


	//   ....[70]....
        /*068c*/ 	.word	0xffffffff


	//   ....[71]....
        /*0690*/ 	.word	0xffffffff


	//   ....[72]....
        /*0694*/ 	.word	0xffffffff


	//   ....[73]....
        /*0698*/ 	.word	0xffffffff


	//   ....[74]....
        /*069c*/ 	.word	0xffffffff


	//   ....[75]....
        /*06a0*/ 	.word	0xffffffff


	//   ....[76]....
        /*06a4*/ 	.word	0xffffffff


	//   ....[77]....
        /*06a8*/ 	.word	0xffffffff


	//   ....[78]....
        /*06ac*/ 	.word	0xffffffff


	//   ....[79]....
        /*06b0*/ 	.word	0xffffffff


	//   ....[80]....
        /*06b4*/ 	.word	0xffffffff


	//   ....[81]....
        /*06b8*/ 	.word	0xffffffff


	//   ....[82]....
        /*06bc*/ 	.word	0xffffffff


	//   ....[83]....
        /*06c0*/ 	.word	0xffffffff


	//   ....[84]....
        /*06c4*/ 	.word	0xffffffff


	//   ....[85]....
        /*06c8*/ 	.word	0xffffffff


	//   ....[86]....
        /*06cc*/ 	.word	0xffffffff


	//   ....[87]....
        /*06d0*/ 	.word	0xffffffff


	//   ....[88]....
        /*06d4*/ 	.word	0xffffffff


	//   ....[89]....
        /*06d8*/ 	.word	0xffffffff


	//   ....[90]....
        /*06dc*/ 	.word	0xffffffff


	//   ....[91]....
        /*06e0*/ 	.word	0xffffffff


	//   ....[92]....
        /*06e4*/ 	.word	0xffffffff


	//   ....[93]....
        /*06e8*/ 	.word	0xffffffff


	//   ....[94]....
        /*06ec*/ 	.word	0xffffffff


	//   ....[95]....
        /*06f0*/ 	.word	0xffffffff


	//   ....[96]....
        /*06f4*/ 	.word	0xffffffff


	//   ....[97]....
        /*06f8*/ 	.word	0xffffffff


	//   ....[98]....
        /*06fc*/ 	.word	0xffffffff


	//   ....[99]....
        /*0700*/ 	.word	0xffffffff


	//   ....[100]....
        /*0704*/ 	.word	0xffffffff


	//   ....[101]....
        /*0708*/ 	.word	0xffffffff


	//   ....[102]....
        /*070c*/ 	.word	0xffffffff


	//   ....[103]....
        /*0710*/ 	.word	0xffffffff


	//   ....[104]....
        /*0714*/ 	.word	0xffffffff


	//   ....[105]....
        /*0718*/ 	.word	0xffffffff


	//   ....[106]....
        /*071c*/ 	.word	0xffffffff


	//   ....[107]....
        /*0720*/ 	.word	0xffffffff


	//   ....[108]....
        /*0724*/ 	.word	0xffffffff


	//   ....[109]....
        /*0728*/ 	.word	0xffffffff


	//   ....[110]....
        /*072c*/ 	.word	0xffffffff


	//   ....[111]....
        /*0730*/ 	.word	0xffffffff


	//   ....[112]....
        /*0734*/ 	.word	0xffffffff


	//   ....[113]....
        /*0738*/ 	.word	0xffffffff


	//   ....[114]....
        /*073c*/ 	.word	0xffffffff


	//   ....[115]....
        /*0740*/ 	.word	0xffffffff


	//   ....[116]....
        /*0744*/ 	.word	0xffffffff


	//   ....[117]....
        /*0748*/ 	.word	0xffffffff


	//   ....[118]....
        /*074c*/ 	.word	0xffffffff


	//   ....[119]....
        /*0750*/ 	.word	0xffffffff


	//   ....[120]....
        /*0754*/ 	.word	0xffffffff


	//   ....[121]....
        /*0758*/ 	.word	0xffffffff


	//   ....[122]....
        /*075c*/ 	.word	0xffffffff


	//   ....[123]....
        /*0760*/ 	.word	0xffffffff


	//   ....[124]....
        /*0764*/ 	.word	0xffffffff


	//   ....[125]....
        /*0768*/ 	.word	0xffffffff


	//   ....[126]....
        /*076c*/ 	.word	0xffffffff


	//   ....[127]....
        /*0770*/ 	.word	0xffffffff


	//   ....[128]....
        /*0774*/ 	.word	0xffffffff


	//   ....[129]....
        /*0778*/ 	.word	0xffffffff


	//   ....[130]....
        /*077c*/ 	.word	0xffffffff


	//   ....[131]....
        /*0780*/ 	.word	0xffffffff


	//   ....[132]....
        /*0784*/ 	.word	0xffffffff


	//   ....[133]....
        /*0788*/ 	.word	0xffffffff


	//   ....[134]....
        /*078c*/ 	.word	0xffffffff


	//   ....[135]....
        /*0790*/ 	.word	0xffffffff


	//   ....[136]....
        /*0794*/ 	.word	0xffffffff


	//   ....[137]....
        /*0798*/ 	.word	0xffffffff


	//   ....[138]....
        /*079c*/ 	.word	0xffffffff


	//----- nvinfo : EIATTR_COOP_GROUP_INSTR_OFFSETS
	.align		4
.L_338:
        /*07a0*/ 	.byte	0x04, 0x28
        /*07a2*/ 	.short	(.L_340 - .L_339)


	//   ....[0]....
.L_339:
        /*07a4*/ 	.word	0x00000050


	//   ....[1]....
        /*07a8*/ 	.word	0x00000200


	//   ....[2]....
        /*07ac*/ 	.word	0x00000230


	//   ....[3]....
        /*07b0*/ 	.word	0x00000260


	//   ....[4]....
        /*07b4*/ 	.word	0x00000290


	//   ....[5]....
        /*07b8*/ 	.word	0x000002c0


	//   ....[6]....
        /*07bc*/ 	.word	0x000002f0


	//   ....[7]....
        /*07c0*/ 	.word	0x00000450


	//   ....[8]....
        /*07c4*/ 	.word	0x00000490


	//   ....[9]....
        /*07c8*/ 	.word	0x000004c0


	//   ....[10]....
        /*07cc*/ 	.word	0x000004f0


	//   ....[11]....
        /*07d0*/ 	.word	0x00000520


	//   ....[12]....
        /*07d4*/ 	.word	0x00000550


	//   ....[13]....
        /*07d8*/ 	.word	0x000005e0


	//   ....[14]....
        /*07dc*/ 	.word	0x00000630


	//   ....[15]....
        /*07e0*/ 	.word	0x00000650


	//   ....[16]....
        /*07e4*/ 	.word	0x000006b0


	//   ....[17]....
        /*07e8*/ 	.word	0x00002600


	//   ....[18]....
        /*07ec*/ 	.word	0x00002640


	//   ....[19]....
        /*07f0*/ 	.word	0x00002660


	//   ....[20]....
        /*07f4*/ 	.word	0x000026f0


	//   ....[21]....
        /*07f8*/ 	.word	0x00002860


	//   ....[22]....
        /*07fc*/ 	.word	0x00002880


	//   ....[23]....
        /*0800*/ 	.word	0x000028a0


	//   ....[24]....
        /*0804*/ 	.word	0x000028c0


	//   ....[25]....
        /*0808*/ 	.word	0x00004200


	//   ....[26]....
        /*080c*/ 	.word	0x00004210


	//   ....[27]....
        /*0810*/ 	.word	0x00004c90


	//   ....[28]....
        /*0814*/ 	.word	0x00004d50


	//   ....[29]....
        /*0818*/ 	.word	0x00004d60


	//   ....[30]....
        /*081c*/ 	.word	0x00004d90


	//   ....[31]....
        /*0820*/ 	.word	0x00007a00


	//   ....[32]....
        /*0824*/ 	.word	0x00007a30


	//   ....[33]....
        /*0828*/ 	.word	0x00008450


	//   ....[34]....
        /*082c*/ 	.word	0x00008550


	//   ....[35]....
        /*0830*/ 	.word	0x00008570


	//   ....[36]....
        /*0834*/ 	.word	0x000085d0


	//   ....[37]....
        /*0838*/ 	.word	0x0000b940


	//   ....[38]....
        /*083c*/ 	.word	0x0000b960


	//   ....[39]....
        /*0840*/ 	.word	0x0000b980


	//   ....[40]....
        /*0844*/ 	.word	0x0000b9a0


	//   ....[41]....
        /*0848*/ 	.word	0x0000d560


	//   ....[42]....
        /*084c*/ 	.word	0x0000d5b0


	//   ....[43]....
        /*0850*/ 	.word	0x0000d5d0


	//   ....[44]....
        /*0854*/ 	.word	0x0000d5f0


	//   ....[45]....
        /*0858*/ 	.word	0x0000e6b0


	//   ....[46]....
        /*085c*/ 	.word	0x0000e6c0


	//   ....[47]....
        /*0860*/ 	.word	0x0000e6e0


	//   ....[48]....
        /*0864*/ 	.word	0x0000e700


	//   ....[49]....
        /*0868*/ 	.word	0x0000eac0


	//   ....[50]....
        /*086c*/ 	.word	0x0000eae0


	//   ....[51]....
        /*0870*/ 	.word	0x0000ebe0


	//   ....[52]....
        /*0874*/ 	.word	0x0000ebf0


	//   ....[53]....
        /*0878*/ 	.word	0x0000ed00


	//   ....[54]....
        /*087c*/ 	.word	0x0000ed20


	//   ....[55]....
        /*0880*/ 	.word	0x0000ee30


	//   ....[56]....
        /*0884*/ 	.word	0x0000ee40


	//   ....[57]....
        /*0888*/ 	.word	0x0000f150


	//   ....[58]....
        /*088c*/ 	.word	0x0000f170


	//   ....[59]....
        /*0890*/ 	.word	0x0000f7c0


	//   ....[60]....
        /*0894*/ 	.word	0x0000f7d0


	//   ....[61]....
        /*0898*/ 	.word	0x00010420


	//   ....[62]....
        /*089c*/ 	.word	0x00010440


	//   ....[63]....
        /*08a0*/ 	.word	0x00010550


	//   ....[64]....
        /*08a4*/ 	.word	0x00010560


	//   ....[65]....
        /*08a8*/ 	.word	0x00010670


	//   ....[66]....
        /*08ac*/ 	.word	0x00010690


	//   ....[67]....
        /*08b0*/ 	.word	0x000107a0


	//   ....[68]....
        /*08b4*/ 	.word	0x000107b0


	//   ....[69]....
        /*08b8*/ 	.word	0x00010980


	//   ....[70]....
        /*08bc*/ 	.word	0x000109a0


	//   ....[71]....
        /*08c0*/ 	.word	0x00010ad0


	//   ....[72]....
        /*08c4*/ 	.word	0x00010b10


	//   ....[73]....
        /*08c8*/ 	.word	0x00010b40


	//   ....[74]....
        /*08cc*/ 	.word	0x00010b70


	//   ....[75]....
        /*08d0*/ 	.word	0x00010ba0


	//   ....[76]....
        /*08d4*/ 	.word	0x00010bd0


	//   ....[77]....
        /*08d8*/ 	.word	0x00010d30


	//   ....[78]....
        /*08dc*/ 	.word	0x00010d70


	//   ....[79]....
        /*08e0*/ 	.word	0x00010da0


	//   ....[80]....
        /*08e4*/ 	.word	0x00010dd0


	//   ....[81]....
        /*08e8*/ 	.word	0x00010e00


	//   ....[82]....
        /*08ec*/ 	.word	0x00010e30


	//   ....[83]....
        /*08f0*/ 	.word	0x00010ec0


	//   ....[84]....
        /*08f4*/ 	.word	0x00010f20


	//   ....[85]....
        /*08f8*/ 	.word	0x00010f30


	//   ....[86]....
        /*08fc*/ 	.word	0x00010f90


	//   ....[87]....
        /*0900*/ 	.word	0x00011a00


	//   ....[88]....
        /*0904*/ 	.word	0x00011a60


	//   ....[89]....
        /*0908*/ 	.word	0x00011ab0


	//   ....[90]....
        /*090c*/ 	.word	0x00011b00


	//   ....[91]....
        /*0910*/ 	.word	0x00011b50


	//   ....[92]....
        /*0914*/ 	.word	0x00011bc0


	//   ....[93]....
        /*0918*/ 	.word	0x00011c00


	//   ....[94]....
        /*091c*/ 	.word	0x00011c70


	//   ....[95]....
        /*0920*/ 	.word	0x00011ce0


	//   ....[96]....
        /*0924*/ 	.word	0x00011d40


	//   ....[97]....
        /*0928*/ 	.word	0x00011da0


	//   ....[98]....
        /*092c*/ 	.word	0x00011e00


	//   ....[99]....
        /*0930*/ 	.word	0x00011e50


	//   ....[100]....
        /*0934*/ 	.word	0x00011eb0


	//   ....[101]....
        /*0938*/ 	.word	0x00011f20


	//   ....[102]....
        /*093c*/ 	.word	0x00011f90


	//   ....[103]....
        /*0940*/ 	.word	0x00011ff0


	//   ....[104]....
        /*0944*/ 	.word	0x00012050


	//   ....[105]....
        /*0948*/ 	.word	0x000120b0


	//   ....[106]....
        /*094c*/ 	.word	0x00012120


	//   ....[107]....
        /*0950*/ 	.word	0x00012180


	//   ....[108]....
        /*0954*/ 	.word	0x000121e0


	//   ....[109]....
        /*0958*/ 	.word	0x00012240


	//   ....[110]....
        /*095c*/ 	.word	0x000122b0


	//   ....[111]....
        /*0960*/ 	.word	0x00012310


	//   ....[112]....
        /*0964*/ 	.word	0x00012370


	//   ....[113]....
        /*0968*/ 	.word	0x000123d0


	//   ....[114]....
        /*096c*/ 	.word	0x00012440


	//   ....[115]....
        /*0970*/ 	.word	0x000124a0


	//   ....[116]....
        /*0974*/ 	.word	0x00012500


	//   ....[117]....
        /*0978*/ 	.word	0x00012560


	//   ....[118]....
        /*097c*/ 	.word	0x000125d0


	//   ....[119]....
        /*0980*/ 	.word	0x00012630


	//   ....[120]....
        /*0984*/ 	.word	0x00012690


	//   ....[121]....
        /*0988*/ 	.word	0x000126f0


	//   ....[122]....
        /*098c*/ 	.word	0x00012760


	//   ....[123]....
        /*0990*/ 	.word	0x000127b0


	//   ....[124]....
        /*0994*/ 	.word	0x000127f0


	//   ....[125]....
        /*0998*/ 	.word	0x00012840


	//   ....[126]....
        /*099c*/ 	.word	0x00012890


	//   ....[127]....
        /*09a0*/ 	.word	0x000128e0


	//   ....[128]....
        /*09a4*/ 	.word	0x00012950


	//   ....[129]....
        /*09a8*/ 	.word	0x00012990


	//   ....[130]....
        /*09ac*/ 	.word	0x000129e0


	//   ....[131]....
        /*09b0*/ 	.word	0x00012a30


	//   ....[132]....
        /*09b4*/ 	.word	0x00012a80


	//   ....[133]....
        /*09b8*/ 	.word	0x00012ad0


	//   ....[134]....
        /*09bc*/ 	.word	0x00012b40


	//   ....[135]....
        /*09c0*/ 	.word	0x00012b80


	//   ....[136]....
        /*09c4*/ 	.word	0x00012bf0


	//   ....[137]....
        /*09c8*/ 	.word	0x00012c50


	//   ....[138]....
        /*09cc*/ 	.word	0x00012cb0


	//----- nvinfo : EIATTR_EXIT_INSTR_OFFSETS
	.align		4
.L_340:
        /*09d0*/ 	.byte	0x04, 0x1c
        /*09d2*/ 	.short	(.L_342 - .L_341)


	//   ....[0]....
.L_341:
        /*09d4*/ 	.word	0x000010d0


	//   ....[1]....
        /*09d8*/ 	.word	0x000119c0


	//----- nvinfo : EIATTR_MAX_THREADS
	.align		4
.L_342:
        /*09dc*/ 	.byte	0x04, 0x05
        /*09de*/ 	.short	(.L_344 - .L_343)
.L_343:
        /*09e0*/ 	.word	0x00000100
        /*09e4*/ 	.word	0x00000001
        /*09e8*/ 	.word	0x00000001


	//----- nvinfo : EIATTR_CRS_STACK_SIZE
	.align		4
.L_344:
        /*09ec*/ 	.byte	0x04, 0x1e
        /*09ee*/ 	.short	(.L_346 - .L_345)
.L_345:
        /*09f0*/ 	.word	0x00000000
.L_346:


//--------------------- .nv.info._ZN7cutlass13device_kernelIN5flash19enable_sm80_to_sm89INS1_16FlashAttnFwdSm80INS1_25CollectiveMainloopFwdSm80ILi8ELi1ELb1EN4cute5tupleIJNS5_1CILi128EEENS7_ILi112EEES8_EEELi128ENS_10bfloat16_tEfNS_4arch4Sm80ELb1ELb0ELb0ELb1ELb0ELb1ELb1ELb1EEENS1_21CollectiveEpilogueFwdINS6_IJS8_S8_S9_EEENS6_IJNS7_ILi1EEESH_SH_EEESB_SD_Li256ELb1ELb1ELb1ELb0EEENS1_36VarlenDynamicPersistentTileSchedulerILi128ELi112ELi256ELi256ELb1ELb1ELb0ELb1ELb1ELb1EEEEEEEEEvNT_6ParamsE --------------------------
	.section	.nv.info._ZN7cutlass13device_kernelIN5flash19enable_sm80_to_sm89INS1_16FlashAttnFwdSm80INS1_25CollectiveMainloopFwdSm80ILi8ELi1ELb1EN4cute5tupleIJNS5_1CILi128EEENS7_ILi112EEES8_EEELi128ENS_10bfloat16_tEfNS_4arch4Sm80ELb1ELb0ELb0ELb1ELb0ELb1ELb1ELb1EEENS1_21CollectiveEpilogueFwdINS6_IJS8_S8_S9_EEENS6_IJNS7_ILi1EEESH_SH_EEESB_SD_Li256ELb1ELb1ELb1ELb0EEENS1_36VarlenDynamicPersistentTileSchedulerILi128ELi112ELi256ELi256ELb1ELb1ELb0ELb1ELb1ELb1EEEEEEEEEvNT_6ParamsE,"",@"SHT_CUDA_INFO"
	.sectionflags	@""
	.align	4


	//----- nvinfo : EIATTR_CUDA_API_VERSION
	.align		4
        /*0000*/ 	.byte	0x04, 0x37
        /*0002*/ 	.short	(.L_348 - .L_347)
.L_347:
        /*0004*/ 	.word	0x00000082


	//----- nvinfo : EIATTR_SW2861232_WAR
	.align		4
.L_348:
        /*0008*/ 	.byte	0x01, 0x35
	.zero		2


	//----- nvinfo : EIATTR_PARAM_CBANK
	.align		4
        /*000c*/ 	.byte	0x04, 0x0a
        /*000e*/ 	.short	(.L_350 - .L_349)
	.align		4
.L_349:
        /*0010*/ 	.word	index@(.nv.constant0._ZN7cutlass13device_kernelIN5flash19enable_sm80_to_sm89INS1_16FlashAttnFwdSm80INS1_25CollectiveMainloopFwdSm80ILi8ELi1ELb1EN4cute5tupleIJNS5_1CILi128EEENS7_ILi112EEES8_EEELi128ENS_10bfloat16_tEfNS_4arch4Sm80ELb1ELb0ELb0ELb1ELb0ELb1ELb1ELb1EEENS1_21CollectiveEpilogueFwdINS6_IJS8_S8_S9_EEENS6_IJNS7_ILi1EEESH_SH_EEESB_SD_Li256ELb1ELb1ELb1ELb0EEENS1_36VarlenDynamicPersistentTileSchedulerILi128ELi112ELi256ELi256ELb1ELb1ELb0ELb1ELb1ELb1EEEEEEEEEvNT_6ParamsE)
        /*0014*/ 	.short	0x0160
        /*0016*/ 	.short	0x0438


	//----- nvinfo : EIATTR_CBANK_PARAM_SIZE
	.align		4
.L_350:
        /*0018*/ 	.byte	0x03, 0x19
        /*001a*/ 	.short	0x0438


	//----- nvinfo : EIATTR_KPARAM_INFO
	.align		4
        /*001c*/ 	.byte	0x04, 0x17
        /*001e*/ 	.short	(.L_352 - .L_351)
.L_351:
        /*0020*/ 	.word	0x00000000
        /*0024*/ 	.short	0x0000
        /*0026*/ 	.short	0x0000
        /*0028*/ 	.byte	0x00, 0xf0, 0xe1, 0x10


	//----- nvinfo : EIATTR_MAXREG_COUNT
	.align		4
.L_352:
        /*002c*/ 	.byte	0x03, 0x1b
        /*002e*/ 	.short	0x00ff


	//----- nvinfo : EIATTR_NUM_BARRIERS
	.align		4
        /*0030*/ 	.byte	0x02, 0x4c
        /*0032*/ 	.byte	0x06
	.zero		1


	//----- nvinfo : EIATTR_ANNOTATIONS
	.align		4
        /*0034*/ 	.byte	0x04, 0x55
        /*0036*/ 	.short	(.L_354 - .L_353)


	//   ....[0]....
.L_353:
        /* <DEDUP_REMOVED lines=71> */


	//----- nvinfo : EIATTR_MERCURY_ISA_VERSION
	.align		4
.L_354:
        /*0490*/ 	.byte	0x03, 0x5f
        /*0492*/ 	.short	0x0000


	//----- nvinfo : EIATTR_INT_WARP_WIDE_INSTR_OFFSETS
	.align		4
        /*0494*/ 	.byte	0x04, 0x31
        /*0496*/ 	.short	(.L_356 - .L_355)


	//   ....[0]....
.L_355:
        /*0498*/ 	.word	0x0001a320


	//   ....[1]....
        /*049c*/ 	.word	0x0001a3a0


	//----- nvinfo : EIATTR_COOP_GROUP_MASK_REGIDS
	.align		4
.L_356:
        /*04a0*/ 	.byte	0x04, 0x29
        /*04a2*/ 	.short	(.L_358 - .L_357)


	//   ....[0]....
.L_357:
        /*04a4*/ 	.word	0xffffffff


	//   ....[1]....
        /*04a8*/ 	.word	0xffffffff


	//   ....[2]....
        /*04ac*/ 	.word	0xffffffff


	//   ....[3]....
        /*04b0*/ 	.word	0xffffffff


	//   ....[4]....
        /*04b4*/ 	.word	0xffffffff


	//   ....[5]....
        /*04b8*/ 	.word	0xffffffff


	//   ....[6]....
        /*04bc*/ 	.word	0xffffffff


	//   ....[7]....
        /*04c0*/ 	.word	0xffffffff


	//   ....[8]....
        /*04c4*/ 	.word	0xffffffff


	//   ....[9]....
        /*04c8*/ 	.word	0xffffffff


	//   ....[10]....
        /*04cc*/ 	.word	0xffffffff


	//   ....[11]....
        /*04d0*/ 	.word	0xffffffff


	//   ....[12]....
        /*04d4*/ 	.word	0xffffffff


	//   ....[13]....
        /*04d8*/ 	.word	0xffffffff


	//   ....[14]....
        /*04dc*/ 	.word	0xffffffff


	//   ....[15]....
        /*04e0*/ 	.word	0xffffffff


	//   ....[16]....
        /*04e4*/ 	.word	0xffffffff


	//   ....[17]....
        /*04e8*/ 	.word	0xffffffff


	//   ....[18]....
        /*04ec*/ 	.word	0xffffffff


	//   ....[19]....
        /*04f0*/ 	.word	0xffffffff


	//   ....[20]....
        /*04f4*/ 	.word	0xffffffff


	//   ....[21]....
        /*04f8*/ 	.word	0xffffffff


	//   ....[22]....
        /*04fc*/ 	.word	0xffffffff


	//   ....[23]....
        /*0500*/ 	.word	0xffffffff


	//   ....[24]....
        /*0504*/ 	.word	0xffffffff


	//   ....[25]....
        /*0508*/ 	.word	0xffffffff


	//   ....[26]....
        /*050c*/ 	.word	0xffffffff


	//   ....[27]....
        /*0510*/ 	.word	0xffffffff


	//   ....[28]....
        /*0514*/ 	.word	0xffffffff


	//   ....[29]....
        /*0518*/ 	.word	0xffffffff


	//   ....[30]....
        /*051c*/ 	.word	0xffffffff


	//   ....[31]....
        /*0520*/ 	.word	0xffffffff


	//   ....[32]....
        /*0524*/ 	.word	0xffffffff


	//   ....[33]....
        /*0528*/ 	.word	0xffffffff


	//   ....[34]....
        /*052c*/ 	.word	0xffffffff


	//   ....[35]....
        /*0530*/ 	.word	0xffffffff


	//   ....[36]....
        /*0534*/ 	.word	0xffffffff


	//   ....[37]....
        /*0538*/ 	.word	0xffffffff


	//   ....[38]....
        /*053c*/ 	.word	0xffffffff


	//   ....[39]....
        /*0540*/ 	.word	0xffffffff


	//   ....[40]....
        /*0544*/ 	.word	0xffffffff


	//   ....[41]....
        /*0548*/ 	.word	0xffffffff


	//   ....[42]....
        /*054c*/ 	.word	0xffffffff


	//   ....[43]....
        /*0550*/ 	.word	0xffffffff


	//   ....[44]....
        /*0554*/ 	.word	0xffffffff


	//   ....[45]....
        /*0558*/ 	.word	0xffffffff


	//   ....[46]....
        /*055c*/ 	.word	0xffffffff


	//   ....[47]....
        /*0560*/ 	.word	0xffffffff


	//   ....[48]....
        /*0564*/ 	.word	0xffffffff


	//   ....[49]....
        /*0568*/ 	.word	0xffffffff


	//   ....[50]....
        /*056c*/ 	.word	0xffffffff


	//   ....[51]....
        /*0570*/ 	.word	0xffffffff


	//   ....[52]....
        /*0574*/ 	.word	0xffffffff


	//   ....[53]....
        /*0578*/ 	.word	0xffffffff


	//   ....[54]....
        /*057c*/ 	.word	0xffffffff


	//   ....[55]....
        /*0580*/ 	.word	0xffffffff


	//   ....[56]....
        /*0584*/ 	.word	0xffffffff


	//   ....[57]....
        /*0588*/ 	.word	0xffffffff


	//   ....[58]....
        /*058c*/ 	.word	0xffffffff


	//   ....[59]....
        /*0590*/ 	.word	0xffffffff


	//   ....[60]....
        /*0594*/ 	.word	0xffffffff


	//   ....[61]....
        /*0598*/ 	.word	0xffffffff


	//   ....[62]....
        /*059c*/ 	.word	0xffffffff


	//   ....[63]....
        /*05a0*/ 	.word	0xffffffff


	//   ....[64]....
        /*05a4*/ 	.word	0xffffffff


	//   ....[65]....
        /*05a8*/ 	.word	0xffffffff


	//   ....[66]....
        /*05ac*/ 	.word	0xffffffff


	//   ....[67]....
        /*05b0*/ 	.word	0xffffffff


	//   ....[68]....
        /*05b4*/ 	.word	0xffffffff


	//   ....[69]....
        /*05b8*/ 	.word	0xffffffff


	//   ....[70]....
        /*05bc*/ 	.word	0xffffffff


	//   ....[71]....
        /*05c0*/ 	.word	0xffffffff


	//   ....[72]....
        /*05c4*/ 	.word	0xffffffff


	//   ....[73]....
        /*05c8*/ 	.word	0xffffffff


	//   ....[74]....
        /*05cc*/ 	.word	0xffffffff


	//   ....[75]....
        /*05d0*/ 	.word	0xffffffff


	//   ....[76]....
        /*05d4*/ 	.word	0xffffffff


	//   ....[77]....
        /*05d8*/ 	.word	0xffffffff


	//   ....[78]....
        /*05dc*/ 	.word	0xffffffff


	//   ....[79]....
        /*05e0*/ 	.word	0xffffffff


	//   ....[80]....
        /*05e4*/ 	.word	0xffffffff


	//   ....[81]....
        /*05e8*/ 	.word	0xffffffff


	//   ....[82]....
        /*05ec*/ 	.word	0xffffffff


	//   ....[83]....
        /*05f0*/ 	.word	0xffffffff


	//   ....[84]....
        /*05f4*/ 	.word	0xffffffff


	//   ....[85]....
        /*05f8*/ 	.word	0xffffffff


	//   ....[86]....
        /*05fc*/ 	.word	0xffffffff


	//   ....[87]....
        /*0600*/ 	.word	0xffffffff


	//   ....[88]....
        /*0604*/ 	.word	0xffffffff


	//   ....[89]....
        /*0608*/ 	.word	0xffffffff


	//   ....[90]....
        /*060c*/ 	.word	0xffffffff


	//   ....[91]....
        /*0610*/ 	.word	0xffffffff


	//   ....[92]....
        /*0614*/ 	.word	0xffffffff


	//   ....[93]....
        /*0618*/ 	.word	0xffffffff


	//   ....[94]....
        /*061c*/ 	.word	0xffffffff


	//   ....[95]....
        /*0620*/ 	.word	0xffffffff


	//   ....[96]....
        /*0624*/ 	.word	0xffffffff


	//   ....[97]....
        /*0628*/ 	.word	0xffffffff


	//   ....[98]....
        /*062c*/ 	.word	0xffffffff


	//   ....[99]....
        /*0630*/ 	.word	0xffffffff


	//   ....[100]....
        /*0634*/ 	.word	0xffffffff


	//   ....[101]....
        /*0638*/ 	.word	0xffffffff


	//   ....[102]....
        /*063c*/ 	.word	0xffffffff


	//   ....[103]....
        /*0640*/ 	.word	0xffffffff


	//   ....[104]....
        /*0644*/ 	.word	0xffffffff


	//   ....[105]....
        /*0648*/ 	.word	0xffffffff


	//   ....[106]....
        /*064c*/ 	.word	0xffffffff


	//   ....[107]....
        /*0650*/ 	.word	0xffffffff


	//   ....[108]....
        /*0654*/ 	.word	0xffffffff


	//   ....[109]....
        /*0658*/ 	.word	0xffffffff


	//   ....[110]....
        /*065c*/ 	.word	0xffffffff


	//   ....[111]....
        /*0660*/ 	.word	0xffffffff


	//   ....[112]....
        /*0664*/ 	.word	0xffffffff


	//   ....[113]....
        /*0668*/ 	.word	0xffffffff


	//   ....[114]....
        /*066c*/ 	.word	0xffffffff


	//   ....[115]....
        /*0670*/ 	.word	0xffffffff


	//   ....[116]....
        /*0674*/ 	.word	0xffffffff


	//   ....[117]....
        /*0678*/ 	.word	0xffffffff


	//   ....[118]....
        /*067c*/ 	.word	0xffffffff


	//   ....[119]....
        /*0680*/ 	.word	0xffffffff


	//   ....[120]....
        /*0684*/ 	.word	0xffffffff


	//   ....[121]....
        /*0688*/ 	.word	0xffffffff


	//   ....[122]....
        /*068c*/ 	.word	0xffffffff


	//   ....[123]....
        /*0690*/ 	.word	0xffffffff


	//   ....[124]....
        /*0694*/ 	.word	0xffffffff


	//   ....[125]....
        /*0698*/ 	.word	0xffffffff


	//   ....[126]....
        /*069c*/ 	.word	0xffffffff


	//   ....[127]....
        /*06a0*/ 	.word	0xffffffff


	//   ....[128]....
        /*06a4*/ 	.word	0xffffffff


	//   ....[129]....
        /*06a8*/ 	.word	0xffffffff


	//   ....[130]....
        /*06ac*/ 	.word	0xffffffff


	//   ....[131]....
        /*06b0*/ 	.word	0xffffffff


	//   ....[132]....
        /*06b4*/ 	.word	0xffffffff


	//   ....[133]....
        /*06b8*/ 	.word	0xffffffff


	//   ....[134]....
        /*06bc*/ 	.word	0xffffffff


	//   ....[135]....
        /*06c0*/ 	.word	0xffffffff


	//   ....[136]....
        /*06c4*/ 	.word	0xffffffff


	//   ....[137]....
        /*06c8*/ 	.word	0xffffffff


	//   ....[138]....
        /*06cc*/ 	.word	0xffffffff


	//   ....[139]....
        /*06d0*/ 	.word	0xffffffff


	//   ....[140]....
        /*06d4*/ 	.word	0xffffffff


	//   ....[141]....
        /*06d8*/ 	.word	0xffffffff


	//   ....[142]....
        /*06dc*/ 	.word	0xffffffff


	//   ....[143]....
        /*06e0*/ 	.word	0xffffffff


	//   ....[144]....
        /*06e4*/ 	.word	0xffffffff


	//   ....[145]....
        /*06e8*/ 	.word	0xffffffff


	//   ....[146]....
        /*06ec*/ 	.word	0xffffffff


	//   ....[147]....
        /*06f0*/ 	.word	0xffffffff


	//   ....[148]....
        /*06f4*/ 	.word	0xffffffff


	//   ....[149]....
        /*06f8*/ 	.word	0xffffffff


	//   ....[150]....
        /*06fc*/ 	.word	0xffffffff


	//   ....[151]....
        /*0700*/ 	.word	0xffffffff


	//   ....[152]....
        /*0704*/ 	.word	0xffffffff


	//   ....[153]....
        /*0708*/ 	.word	0xffffffff


	//   ....[154]....
        /*070c*/ 	.word	0xffffffff


	//   ....[155]....
        /*0710*/ 	.word	0xffffffff


	//   ....[156]....
        /*0714*/ 	.word	0xffffffff


	//   ....[157]....
        /*0718*/ 	.word	0xffffffff


	//   ....[158]....
        /*071c*/ 	.word	0xffffffff


	//   ....[159]....
        /*0720*/ 	.word	0xffffffff


	//   ....[160]....
        /*0724*/ 	.word	0xffffffff


	//   ....[161]....
        /*0728*/ 	.word	0xffffffff


	//   ....[162]....
        /*072c*/ 	.word	0xffffffff


	//   ....[163]....
        /*0730*/ 	.word	0xffffffff


	//   ....[164]....
        /*0734*/ 	.word	0xffffffff


	//   ....[165]....
        /*0738*/ 	.word	0xffffffff


	//   ....[166]....
        /*073c*/ 	.word	0xffffffff


	//   ....[167]....
        /*0740*/ 	.word	0xffffffff


	//   ....[168]....
        /*0744*/ 	.word	0xffffffff


	//   ....[169]....
        /*0748*/ 	.word	0xffffffff


	//   ....[170]....
        /*074c*/ 	.word	0xffffffff


	//----- nvinfo : EIATTR_COOP_GROUP_INSTR_OFFSETS
	.align		4
.L_358:
        /*0750*/ 	.byte	0x04, 0x28
        /*0752*/ 	.short	(.L_360 - .L_359)


	//   ....[0]....
.L_359:
        /*0754*/ 	.word	0x00000050


	//   ....[1]....
        /*0758*/ 	.word	0x00000200


	//   ....[2]....
        /*075c*/ 	.word	0x00000230


	//   ....[3]....
        /*0760*/ 	.word	0x00000260


	//   ....[4]....
        /*0764*/ 	.word	0x00000290


	//   ....[5]....
        /*0768*/ 	.word	0x000002c0


	//   ....[6]....
        /*076c*/ 	.word	0x000002f0


	//   ....[7]....
        /*0770*/ 	.word	0x00000450


	//   ....[8]....
        /*0774*/ 	.word	0x00000490


	//   ....[9]....
        /*0778*/ 	.word	0x000004c0


	//   ....[10]....
        /*077c*/ 	.word	0x000004f0


	//   ....[11]....
        /*0780*/ 	.word	0x00000520


	//   ....[12]....
        /*0784*/ 	.word	0x00000550


	//   ....[13]....
        /*0788*/ 	.word	0x000005e0


	//   ....[14]....
        /*078c*/ 	.word	0x00000630


	//   ....[15]....
        /*0790*/ 	.word	0x00000650


	//   ....[16]....
        /*0794*/ 	.word	0x000006b0


	//   ....[17]....
        /*0798*/ 	.word	0x0000a190


	//   ....[18]....
        /*079c*/ 	.word	0x0000a1b0


	//   ....[19]....
        /*07a0*/ 	.word	0x0000a210


	//   ....[20]....
        /*07a4*/ 	.word	0x0000a230


	//   ....[21]....
        /*07a8*/ 	.word	0x0000a2a0


	//   ....[22]....
        /*07ac*/ 	.word	0x0000a2c0


	//   ....[23]....
        /*07b0*/ 	.word	0x0000a310


	//   ....[24]....
        /*07b4*/ 	.word	0x0000a330


	//   ....[25]....
        /*07b8*/ 	.word	0x0000a7b0


	//   ....[26]....
        /*07bc*/ 	.word	0x0000a800


	//   ....[27]....
        /*07c0*/ 	.word	0x0000a820


	//   ....[28]....
        /*07c4*/ 	.word	0x0000a830


	//   ....[29]....
        /*07c8*/ 	.word	0x0000aa00


	//   ....[30]....
        /*07cc*/ 	.word	0x0000aa90


	//   ....[31]....
        /*07d0*/ 	.word	0x0000aad0


	//   ....[32]....
        /*07d4*/ 	.word	0x0000ab00


	//   ....[33]....
        /*07d8*/ 	.word	0x0000acd0


	//   ....[34]....
        /*07dc*/ 	.word	0x0000ad60


	//   ....[35]....
        /*07e0*/ 	.word	0x0000ada0


	//   ....[36]....
        /*07e4*/ 	.word	0x0000ade0


	//   ....[37]....
        /*07e8*/ 	.word	0x0000afc0


	//   ....[38]....
        /*07ec*/ 	.word	0x0000b050


	//   ....[39]....
        /*07f0*/ 	.word	0x0000b090


	//   ....[40]....
        /*07f4*/ 	.word	0x0000b0a0


	//   ....[41]....
        /*07f8*/ 	.word	0x0000ceb0


	//   ....[42]....
        /*07fc*/ 	.word	0x0000cf00


	//   ....[43]....
        /*0800*/ 	.word	0x0000cf30


	//   ....[44]....
        /*0804*/ 	.word	0x0000cf70


	//   ....[45]....
        /*0808*/ 	.word	0x0000d000


	//   ....[46]....
        /*080c*/ 	.word	0x0000d020


	//   ....[47]....
        /*0810*/ 	.word	0x0000d040


	//   ....[48]....
        /*0814*/ 	.word	0x0000d060


	//   ....[49]....
        /*0818*/ 	.word	0x0000d240


	//   ....[50]....
        /*081c*/ 	.word	0x0000d280


	//   ....[51]....
        /*0820*/ 	.word	0x0000d2b0


	//   ....[52]....
        /*0824*/ 	.word	0x0000d2c0


	//   ....[53]....
        /*0828*/ 	.word	0x0000d3a0


	//   ....[54]....
        /*082c*/ 	.word	0x0000d3e0


	//   ....[55]....
        /*0830*/ 	.word	0x0000d3f0


	//   ....[56]....
        /*0834*/ 	.word	0x0000d410


	//   ....[57]....
        /*0838*/ 	.word	0x000109f0


	//   ....[58]....
        /*083c*/ 	.word	0x00010a00


	//   ....[59]....
        /*0840*/ 	.word	0x00011460


	//   ....[60]....
        /*0844*/ 	.word	0x00011530


	//   ....[61]....
        /*0848*/ 	.word	0x00011540


	//   ....[62]....
        /*084c*/ 	.word	0x00011570


	//   ....[63]....
        /*0850*/ 	.word	0x00014160


	//   ....[64]....
        /*0854*/ 	.word	0x00014190


	//   ....[65]....
        /*0858*/ 	.word	0x00014bb0


	//   ....[66]....
        /*085c*/ 	.word	0x00014ca0


	//   ....[67]....
        /*0860*/ 	.word	0x00014cd0


	//   ....[68]....
        /*0864*/ 	.word	0x00014d40


	//   ....[69]....
        /*0868*/ 	.word	0x000180a0


	//   ....[70]....
        /*086c*/ 	.word	0x000180c0


	//   ....[71]....
        /*0870*/ 	.word	0x000180e0


	//   ....[72]....
        /*0874*/ 	.word	0x00018100


	//   ....[73]....
        /*0878*/ 	.word	0x00019cd0


	//   ....[74]....
        /*087c*/ 	.word	0x00019d20


	//   ....[75]....
        /*0880*/ 	.word	0x00019d40


	//   ....[76]....
        /*0884*/ 	.word	0x00019d60


	//   ....[77]....
        /*0888*/ 	.word	0x0001afd0


	//   ....[78]....
        /*088c*/ 	.word	0x0001afe0


	//   ....[79]....
        /*0890*/ 	.word	0x0001b000


	//   ....[80]....
        /*0894*/ 	.word	0x0001b020


	//   ....[81]....
        /*0898*/ 	.word	0x0001b390


	//   ....[82]....
        /*089c*/ 	.word	0x0001b3b0


	//   ....[83]....
        /*08a0*/ 	.word	0x0001b490


	//   ....[84]....
        /*08a4*/ 	.word	0x0001b4a0


	//   ....[85]....
        /*08a8*/ 	.word	0x0001b590


	//   ....[86]....
        /*08ac*/ 	.word	0x0001b5b0


	//   ....[87]....
        /*08b0*/ 	.word	0x0001b6a0


	//   ....[88]....
        /*08b4*/ 	.word	0x0001b6b0


	//   ....[89]....
        /*08b8*/ 	.word	0x0001b9a0


	//   ....[90]....
        /*08bc*/ 	.word	0x0001b9c0


	//   ....[91]....
        /*08c0*/ 	.word	0x0001c010


	//   ....[92]....
        /*08c4*/ 	.word	0x0001c020


	//   ....[93]....
        /*08c8*/ 	.word	0x0001cc40


	//   ....[94]....
        /*08cc*/ 	.word	0x0001cc60


	//   ....[95]....
        /*08d0*/ 	.word	0x0001cd50


	//   ....[96]....
        /*08d4*/ 	.word	0x0001cd60


	//   ....[97]....
        /*08d8*/ 	.word	0x0001ce50


	//   ....[98]....
        /*08dc*/ 	.word	0x0001ce70


	//   ....[99]....
        /*08e0*/ 	.word	0x0001cf60


	//   ....[100]....
        /*08e4*/ 	.word	0x0001cf70


	//   ....[101]....
        /*08e8*/ 	.word	0x0001d120


	//   ....[102]....
        /*08ec*/ 	.word	0x0001d140


	//   ....[103]....
        /*08f0*/ 	.word	0x0001d270


	//   ....[104]....
        /*08f4*/ 	.word	0x0001d2b0


	//   ....[105]....
        /*08f8*/ 	.word	0x0001d2e0


	//   ....[106]....
        /*08fc*/ 	.word	0x0001d310


	//   ....[107]....
        /*0900*/ 	.word	0x0001d340


	//   ....[108]....
        /*0904*/ 	.word	0x0001d370


	//   ....[109]....
        /*0908*/ 	.word	0x0001d4d0


	//   ....[110]....
        /*090c*/ 	.word	0x0001d510


	//   ....[111]....
        /*0910*/ 	.word	0x0001d540


	//   ....[112]....
        /*0914*/ 	.word	0x0001d570


	//   ....[113]....
        /*0918*/ 	.word	0x0001d5a0


	//   ....[114]....
        /*091c*/ 	.word	0x0001d5d0


	//   ....[115]....
        /*0920*/ 	.word	0x0001d660


	//   ....[116]....
        /*0924*/ 	.word	0x0001d6c0


	//   ....[117]....
        /*0928*/ 	.word	0x0001d6d0


	//   ....[118]....
        /*092c*/ 	.word	0x0001d730


	//   ....[119]....
        /*0930*/ 	.word	0x0001e1a0


	//   ....[120]....
        /*0934*/ 	.word	0x0001e200


	//   ....[121]....
        /*0938*/ 	.word	0x0001e250


	//   ....[122]....
        /*093c*/ 	.word	0x0001e2a0


	//   ....[123]....
        /*0940*/ 	.word	0x0001e2f0


	//   ....[124]....
        /*0944*/ 	.word	0x0001e360


	//   ....[125]....
        /*0948*/ 	.word	0x0001e3a0


	//   ....[126]....
        /*094c*/ 	.word	0x0001e410


	//   ....[127]....
        /*0950*/ 	.word	0x0001e480


	//   ....[128]....
        /*0954*/ 	.word	0x0001e4e0


	//   ....[129]....
        /*0958*/ 	.word	0x0001e540


	//   ....[130]....
        /*095c*/ 	.word	0x0001e5a0


	//   ....[131]....
        /*0960*/ 	.word	0x0001e5f0


	//   ....[132]....
        /*0964*/ 	.word	0x0001e650


	//   ....[133]....
        /*0968*/ 	.word	0x0001e6c0


	//   ....[134]....
        /*096c*/ 	.word	0x0001e730


	//   ....[135]....
        /*0970*/ 	.word	0x0001e790


	//   ....[136]....
        /*0974*/ 	.word	0x0001e7f0


	//   ....[137]....
        /*0978*/ 	.word	0x0001e850


	//   ....[138]....
        /*097c*/ 	.word	0x0001e8c0


	//   ....[139]....
        /*0980*/ 	.word	0x0001e920


	//   ....[140]....
        /*0984*/ 	.word	0x0001e980


	//   ....[141]....
        /*0988*/ 	.word	0x0001e9e0


	//   ....[142]....
        /*098c*/ 	.word	0x0001ea50


	//   ....[143]....
        /*0990*/ 	.word	0x0001eab0


	//   ....[144]....
        /*0994*/ 	.word	0x0001eb10


	//   ....[145]....
        /*0998*/ 	.word	0x0001eb70


	//   ....[146]....
        /*099c*/ 	.word	0x0001ebe0


	//   ....[147]....
        /*09a0*/ 	.word	0x0001ec40


	//   ....[148]....
        /*09a4*/ 	.word	0x0001eca0


	//   ....[149]....
        /*09a8*/ 	.word	0x0001ed00


	//   ....[150]....
        /*09ac*/ 	.word	0x0001ed70


	//   ....[151]....
        /*09b0*/ 	.word	0x0001edd0


	//   ....[152]....
        /*09b4*/ 	.word	0x0001ee30


	//   ....[153]....
        /*09b8*/ 	.word	0x0001ee90


	//   ....[154]....
        /*09bc*/ 	.word	0x0001ef00


	//   ....[155]....
        /*09c0*/ 	.word	0x0001ef50


	//   ....[156]....
        /*09c4*/ 	.word	0x0001ef90


	//   ....[157]....
        /*09c8*/ 	.word	0x0001efe0


	//   ....[158]....
        /*09cc*/ 	.word	0x0001f030


	//   ....[159]....
        /*09d0*/ 	.word	0x0001f080


	//   ....[160]....
        /*09d4*/ 	.word	0x0001f0f0


	//   ....[161]....
        /*09d8*/ 	.word	0x0001f130


	//   ....[162]....
        /*09dc*/ 	.word	0x0001f180


	//   ....[163]....
        /*09e0*/ 	.word	0x0001f1d0


	//   ....[164]....
        /*09e4*/ 	.word	0x0001f220


	//   ....[165]....
        /*09e8*/ 	.word	0x0001f270


	//   ....[166]....
        /*09ec*/ 	.word	0x0001f2e0


	//   ....[167]....
        /*09f0*/ 	.word	0x0001f320


	//   ....[168]....
        /*09f4*/ 	.word	0x0001f390


	//   ....[169]....
        /*09f8*/ 	.word	0x0001f3f0


	//   ....[170]....
        /*09fc*/ 	.word	0x0001f450


	//----- nvinfo : EIATTR_EXIT_INSTR_OFFSETS
	.align		4
.L_360:
        /*0a00*/ 	.byte	0x04, 0x1c
        /*0a02*/ 	.short	(.L_362 - .L_361)


	//   ....[0]....
.L_361:
        /*0a04*/ 	.word	0x000010d0


	//   ....[1]....
        /*0a08*/ 	.word	0x0001e160


	//----- nvinfo : EIATTR_MAX_THREADS
	.align		4
.L_362:
        /*0a0c*/ 	.byte	0x04, 0x05
        /*0a0e*/ 	.short	(.L_364 - .L_363)
.L_363:
        /*0a10*/ 	.word	0x00000100
        /*0a14*/ 	.word	0x00000001
        /*0a18*/ 	.word	0x00000001


	//----- nvinfo : EIATTR_CRS_STACK_SIZE
	.align		4
.L_364:
        /*0a1c*/ 	.byte	0x04, 0x1e
        /*0a1e*/ 	.short	(.L_366 - .L_365)
.L_365:
        /*0a20*/ 	.word	0x00000000
.L_366:


//--------------------- .nv.callgraph             --------------------------
	.section	.nv.callgraph,"",@"SHT_CUDA_CALLGRAPH"
	.align	4
	.sectionentsize	8
	.align		4
        /*0000*/ 	.word	0x00000000
	.align		4
        /*0004*/ 	.word	0xffffffff
	.align		4
        /*0008*/ 	.word	0x00000000
	.align		4
        /*000c*/ 	.word	0xfffffffe
	.align		4
        /*0010*/ 	.word	0x00000000
	.align		4
        /*0014*/ 	.word	0xfffffffd
	.align		4
        /*0018*/ 	.word	0x00000000
	.align		4
        /*001c*/ 	.word	0xfffffffc


//--------------------- .nv.rel.action            --------------------------
	.section	.nv.rel.action,"",@"SHT_CUDA_RELOCINFO"
	.align	8
	.sectionentsize	8
        /*0000*/ 	.byte	0x73, 0x00, 0x00, 0x00, 0x00, 0x00, 0x00, 0x00, 0x00, 0x00, 0x00, 0x11, 0x25, 0x00, 0x05, 0x36


//--------------------- .nv.constant4             --------------------------
	.section	.nv.constant4,"a",@progbits
	.align	8
	.align		8
.nv.constant4:
        /*0000*/ 	.dword	_ZN72_INTERNAL_0c2d3feb_36_flash_fwd_hdim128_bf16_split_sm80_cu_1d5d5cfe_30474cuda3std3__45__cpo5beginE
	.align		8
        /*0008*/ 	.dword	_ZN72_INTERNAL_0c2d3feb_36_flash_fwd_hdim128_bf16_split_sm80_cu_1d5d5cfe_30474cuda3std3__45__cpo3endE
	.align		8
        /*0010*/ 	.dword	_ZN72_INTERNAL_0c2d3feb_36_flash_fwd_hdim128_bf16_split_sm80_cu_1d5d5cfe_30474cuda3std3__45__cpo6cbeginE
	.align		8
        /*0018*/ 	.dword	_ZN72_INTERNAL_0c2d3feb_36_flash_fwd_hdim128_bf16_split_sm80_cu_1d5d5cfe_30474cuda3std3__45__cpo4cendE
	.align		8
        /*0020*/ 	.dword	_ZN72_INTERNAL_0c2d3feb_36_flash_fwd_hdim128_bf16_split_sm80_cu_1d5d5cfe_30474cuda3std3__474_GLOBAL__N__0c2d3feb_36_flash_fwd_hdim128_bf16_split_sm80_cu_1d5d5cfe_30476ignoreE
	.align		8
        /*0028*/ 	.dword	_ZN72_INTERNAL_0c2d3feb_36_flash_fwd_hdim128_bf16_split_sm80_cu_1d5d5cfe_30474cuda3std3__419piecewise_constructE
	.align		8
        /*0030*/ 	.dword	_ZN72_INTERNAL_0c2d3feb_36_flash_fwd_hdim128_bf16_split_sm80_cu_1d5d5cfe_30474cuda3std3__48in_placeE
	.align		8
        /*0038*/ 	.dword	_ZN72_INTERNAL_0c2d3feb_36_flash_fwd_hdim128_bf16_split_sm80_cu_1d5d5cfe_30474cuda3std6ranges3__45__cpo4swapE
	.align		8
        /*0040*/ 	.dword	_ZN72_INTERNAL_0c2d3feb_36_flash_fwd_hdim128_bf16_split_sm80_cu_1d5d5cfe_30474cuda3std6ranges3__45__cpo9iter_moveE
	.align		8
        /*0048*/ 	.dword	_ZN72_INTERNAL_0c2d3feb_36_flash_fwd_hdim128_bf16_split_sm80_cu_1d5d5cfe_30474cute7productE
	.align		8
        /*0050*/ 	.dword	_ZN72_INTERNAL_0c2d3feb_36_flash_fwd_hdim128_bf16_split_sm80_cu_1d5d5cfe_30474cute1_E


//--------------------- .nv.constant0._ZN7cutlass13device_kernelIN5flash19enable_sm80_to_sm89INS1_16FlashAttnFwdSm80INS1_25CollectiveMainloopFwdSm80ILi8ELi1ELb1EN4cute5tupleIJNS5_1CILi128EEES8_S8_EEELi128ENS_10bfloat16_tEfNS_4arch4Sm80ELb0ELb0ELb0ELb0ELb0ELb0ELb1ELb1EEENS1_21CollectiveEpilogueFwdIS9_NS6_IJNS7_ILi1EEESF_SF_EEESA_SC_Li256ELb0ELb1ELb1ELb0EEENS1_19SingleTileSchedulerILb0ELb1ELb1ELi128EEEEEEEEEvNT_6ParamsE --------------------------
	.section	.nv.constant0._ZN7cutlass13device_kernelIN5flash19enable_sm80_to_sm89INS1_16FlashAttnFwdSm80INS1_25CollectiveMainloopFwdSm80ILi8ELi1ELb1EN4cute5tupleIJNS5_1CILi128EEES8_S8_EEELi128ENS_10bfloat16_tEfNS_4arch4Sm80ELb0ELb0ELb0ELb0ELb0ELb0ELb1ELb1EEENS1_21CollectiveEpilogueFwdIS9_NS6_IJNS7_ILi1EEESF_SF_EEESA_SC_Li256ELb0ELb1ELb1ELb0EEENS1_19SingleTileSchedulerILb0ELb1ELb1ELi128EEEEEEEEEvNT_6ParamsE,"a",@progbits
	.sectionflags	@""
	.align	4
.nv.constant0._ZN7cutlass13device_kernelIN5flash19enable_sm80_to_sm89INS1_16FlashAttnFwdSm80INS1_25CollectiveMainloopFwdSm80ILi8ELi1ELb1EN4cute5tupleIJNS5_1CILi128EEES8_S8_EEELi128ENS_10bfloat16_tEfNS_4arch4Sm80ELb0ELb0ELb0ELb0ELb0ELb0ELb1ELb1EEENS1_21CollectiveEpilogueFwdIS9_NS6_IJNS7_ILi1EEESF_SF_EEESA_SC_Li256ELb0ELb1ELb1ELb0EEENS1_19SingleTileSchedulerILb0ELb1ELb1ELi128EEEEEEEEEvNT_6ParamsE:
	.zero		1400


//--------------------- .nv.constant0._ZN7cutlass13device_kernelIN5flash19enable_sm80_to_sm89INS1_16FlashAttnFwdSm80INS1_25CollectiveMainloopFwdSm80ILi8ELi1ELb1EN4cute5tupleIJNS5_1CILi128EEENS7_ILi96EEES8_EEELi128ENS_10bfloat16_tEfNS_4arch4Sm80ELb0ELb1ELb0ELb0ELb0ELb0ELb1ELb1EEENS1_21CollectiveEpilogueFwdINS6_IJS8_S8_S9_EEENS6_IJNS7_ILi1EEESH_SH_EEESB_SD_Li256ELb0ELb1ELb1ELb0EEENS1_19SingleTileSchedulerILb0ELb1ELb1ELi128EEEEEEEEEvNT_6ParamsE --------------------------
	.section	.nv.constant0._ZN7cutlass13device_kernelIN5flash19enable_sm80_to_sm89INS1_16FlashAttnFwdSm80INS1_25CollectiveMainloopFwdSm80ILi8ELi1ELb1EN4cute5tupleIJNS5_1CILi128EEENS7_ILi96EEES8_EEELi128ENS_10bfloat16_tEfNS_4arch4Sm80ELb0ELb1ELb0ELb0ELb0ELb0ELb1ELb1EEENS1_21CollectiveEpilogueFwdINS6_IJS8_S8_S9_EEENS6_IJNS7_ILi1EEESH_SH_EEESB_SD_Li256ELb0ELb1ELb1ELb0EEENS1_19SingleTileSchedulerILb0ELb1ELb1ELi128EEEEEEEEEvNT_6ParamsE,"a",@progbits
	.sectionflags	@""
	.align	4
.nv.constant0._ZN7cutlass13device_kernelIN5flash19enable_sm80_to_sm89INS1_16FlashAttnFwdSm80INS1_25CollectiveMainloopFwdSm80ILi8ELi1ELb1EN4cute5tupleIJNS5_1CILi128EEENS7_ILi96EEES8_EEELi128ENS_10bfloat16_tEfNS_4arch4Sm80ELb0ELb1ELb0ELb0ELb0ELb0ELb1ELb1EEENS1_21CollectiveEpilogueFwdINS6_IJS8_S8_S9_EEENS6_IJNS7_ILi1EEESH_SH_EEESB_SD_Li256ELb0ELb1ELb1ELb0EEENS1_19SingleTileSchedulerILb0ELb1ELb1ELi128EEEEEEEEEvNT_6ParamsE:
	.zero		1400


//--------------------- .nv.constant0._ZN7cutlass13device_kernelIN5flash19enable_sm80_to_sm89INS1_16FlashAttnFwdSm80INS1_25CollectiveMainloopFwdSm80ILi8ELi1ELb1EN4cute5tupleIJNS5_1CILi128EEES8_S8_EEELi128ENS_10bfloat16_tEfNS_4arch4Sm80ELb1ELb0ELb0ELb0ELb0ELb0ELb1ELb1EEENS1_21CollectiveEpilogueFwdIS9_NS6_IJNS7_ILi1EEESF_SF_EEESA_SC_Li256ELb0ELb1ELb1ELb0EEENS1_30DynamicPersistentTileSchedulerILi256ELi256ELb1ELb1ELb0EEEEEEEEEvNT_6ParamsE --------------------------
	.section	.nv.constant0._ZN7cutlass13device_kernelIN5flash19enable_sm80_to_sm89INS1_16FlashAttnFwdSm80INS1_25CollectiveMainloopFwdSm80ILi8ELi1ELb1EN4cute5tupleIJNS5_1CILi128EEES8_S8_EEELi128ENS_10bfloat16_tEfNS_4arch4Sm80ELb1ELb0ELb0ELb0ELb0ELb0ELb1ELb1EEENS1_21CollectiveEpilogueFwdIS9_NS6_IJNS7_ILi1EEESF_SF_EEESA_SC_Li256ELb0ELb1ELb1ELb0EEENS1_30DynamicPersistentTileSchedulerILi256ELi256ELb1ELb1ELb0EEEEEEEEEvNT_6ParamsE,"a",@progbits
	.sectionflags	@""
	.align	4
.nv.constant0._ZN7cutlass13device_kernelIN5flash19enable_sm80_to_sm89INS1_16FlashAttnFwdSm80INS1_25CollectiveMainloopFwdSm80ILi8ELi1ELb1EN4cute5tupleIJNS5_1CILi128EEES8_S8_EEELi128ENS_10bfloat16_tEfNS_4arch4Sm80ELb1ELb0ELb0ELb0ELb0ELb0ELb1ELb1EEENS1_21CollectiveEpilogueFwdIS9_NS6_IJNS7_ILi1EEESF_SF_EEESA_SC_Li256ELb0ELb1ELb1ELb0EEENS1_30DynamicPersistentTileSchedulerILi256ELi256ELb1ELb1ELb0EEEEEEEEEvNT_6ParamsE:
	.zero		1416


//--------------------- .nv.constant0._ZN7cutlass13device_kernelIN5flash19enable_sm80_to_sm89INS1_16FlashAttnFwdSm80INS1_25CollectiveMainloopFwdSm80ILi4ELi1ELb0EN4cute5tupleIJNS5_1CILi128EEENS7_ILi64EEES8_EEELi128ENS_10bfloat16_tEfNS_4arch4Sm80ELb0ELb0ELb0ELb0ELb0ELb0ELb1ELb1EEENS1_21CollectiveEpilogueFwdINS6_IJS8_S8_S9_EEENS6_IJNS7_ILi1EEESH_SH_EEESB_SD_Li128ELb0ELb1ELb1ELb0EEENS1_19SingleTileSchedulerILb0ELb1ELb1ELi128EEEEEEEEEvNT_6ParamsE --------------------------
	.section	.nv.constant0._ZN7cutlass13device_kernelIN5flash19enable_sm80_to_sm89INS1_16FlashAttnFwdSm80INS1_25CollectiveMainloopFwdSm80ILi4ELi1ELb0EN4cute5tupleIJNS5_1CILi128EEENS7_ILi64EEES8_EEELi128ENS_10bfloat16_tEfNS_4arch4Sm80ELb0ELb0ELb0ELb0ELb0ELb0ELb1ELb1EEENS1_21CollectiveEpilogueFwdINS6_IJS8_S8_S9_EEENS6_IJNS7_ILi1EEESH_SH_EEESB_SD_Li128ELb0ELb1ELb1ELb0EEENS1_19SingleTileSchedulerILb0ELb1ELb1ELi128EEEEEEEEEvNT_6ParamsE,"a",@progbits
	.sectionflags	@""
	.align	4
.nv.constant0._ZN7cutlass13device_kernelIN5flash19enable_sm80_to_sm89INS1_16FlashAttnFwdSm80INS1_25CollectiveMainloopFwdSm80ILi4ELi1ELb0EN4cute5tupleIJNS5_1CILi128EEENS7_ILi64EEES8_EEELi128ENS_10bfloat16_tEfNS_4arch4Sm80ELb0ELb0ELb0ELb0ELb0ELb0ELb1ELb1EEENS1_21CollectiveEpilogueFwdINS6_IJS8_S8_S9_EEENS6_IJNS7_ILi1EEESH_SH_EEESB_SD_Li128ELb0ELb1ELb1ELb0EEENS1_19SingleTileSchedulerILb0ELb1ELb1ELi128EEEEEEEEEvNT_6ParamsE:
	.zero		1400


//--------------------- .nv.constant0._ZN7cutlass13device_kernelIN5flash19enable_sm80_to_sm89INS1_16FlashAttnFwdSm80INS1_25CollectiveMainloopFwdSm80ILi8ELi1ELb1EN4cute5tupleIJNS5_1CILi128EEENS7_ILi112EEES8_EEELi128ENS_10bfloat16_tEfNS_4arch4Sm80ELb0ELb0ELb0ELb1ELb0ELb0ELb1ELb1EEENS1_21CollectiveEpilogueFwdINS6_IJS8_S8_S9_EEENS6_IJNS7_ILi1EEESH_SH_EEESB_SD_Li256ELb1ELb1ELb1ELb0EEENS1_36VarlenDynamicPersistentTileSchedulerILi128ELi112ELi256ELi256ELb1ELb1ELb0ELb0ELb1ELb1EEEEEEEEEvNT_6ParamsE --------------------------
	.section	.nv.constant0._ZN7cutlass13device_kernelIN5flash19enable_sm80_to_sm89INS1_16FlashAttnFwdSm80INS1_25CollectiveMainloopFwdSm80ILi8ELi1ELb1EN4cute5tupleIJNS5_1CILi128EEENS7_ILi112EEES8_EEELi128ENS_10bfloat16_tEfNS_4arch4Sm80ELb0ELb0ELb0ELb1ELb0ELb0ELb1ELb1EEENS1_21CollectiveEpilogueFwdINS6_IJS8_S8_S9_EEENS6_IJNS7_ILi1EEESH_SH_EEESB_SD_Li256ELb1ELb1ELb1ELb0EEENS1_36VarlenDynamicPersistentTileSchedulerILi128ELi112ELi256ELi256ELb1ELb1ELb0ELb0ELb1ELb1EEEEEEEEEvNT_6ParamsE,"a",@progbits
	.sectionflags	@""
	.align	4
.nv.constant0._ZN7cutlass13device_kernelIN5flash19enable_sm80_to_sm89INS1_16FlashAttnFwdSm80INS1_25CollectiveMainloopFwdSm80ILi8ELi1ELb1EN4cute5tupleIJNS5_1CILi128EEENS7_ILi112EEES8_EEELi128ENS_10bfloat16_tEfNS_4arch4Sm80ELb0ELb0ELb0ELb1ELb0ELb0ELb1ELb1EEENS1_21CollectiveEpilogueFwdINS6_IJS8_S8_S9_EEENS6_IJNS7_ILi1EEESH_SH_EEESB_SD_Li256ELb1ELb1ELb1ELb0EEENS1_36VarlenDynamicPersistentTileSchedulerILi128ELi112ELi256ELi256ELb1ELb1ELb0ELb0ELb1ELb1EEEEEEEEEvNT_6ParamsE:
	.zero		1432


//--------------------- .nv.constant0._ZN7cutlass13device_kernelIN5flash19enable_sm80_to_sm89INS1_16FlashAttnFwdSm80INS1_25CollectiveMainloopFwdSm80ILi8ELi1ELb1EN4cute5tupleIJNS5_1CILi128EEENS7_ILi112EEES8_EEELi128ENS_10bfloat16_tEfNS_4arch4Sm80ELb0ELb0ELb0ELb1ELb0ELb1ELb1ELb1EEENS1_21CollectiveEpilogueFwdINS6_IJS8_S8_S9_EEENS6_IJNS7_ILi1EEESH_SH_EEESB_SD_Li256ELb1ELb1ELb1ELb0EEENS1_36VarlenDynamicPersistentTileSchedulerILi128ELi112ELi256ELi256ELb1ELb1ELb0ELb0ELb1ELb1EEEEEEEEEvNT_6ParamsE --------------------------
	.section	.nv.constant0._ZN7cutlass13device_kernelIN5flash19enable_sm80_to_sm89INS1_16FlashAttnFwdSm80INS1_25CollectiveMainloopFwdSm80ILi8ELi1ELb1EN4cute5tupleIJNS5_1CILi128EEENS7_ILi112EEES8_EEELi128ENS_10bfloat16_tEfNS_4arch4Sm80ELb0ELb0ELb0ELb1ELb0ELb1ELb1ELb1EEENS1_21CollectiveEpilogueFwdINS6_IJS8_S8_S9_EEENS6_IJNS7_ILi1EEESH_SH_EEESB_SD_Li256ELb1ELb1ELb1ELb0EEENS1_36VarlenDynamicPersistentTileSchedulerILi128ELi112ELi256ELi256ELb1ELb1ELb0ELb0ELb1ELb1EEEEEEEEEvNT_6ParamsE,"a",@progbits
	.sectionflags	@""
	.align	4
.nv.constant0._ZN7cutlass13device_kernelIN5flash19enable_sm80_to_sm89INS1_16FlashAttnFwdSm80INS1_25CollectiveMainloopFwdSm80ILi8ELi1ELb1EN4cute5tupleIJNS5_1CILi128EEENS7_ILi112EEES8_EEELi128ENS_10bfloat16_tEfNS_4arch4Sm80ELb0ELb0ELb0ELb1ELb0ELb1ELb1ELb1EEENS1_21CollectiveEpilogueFwdINS6_IJS8_S8_S9_EEENS6_IJNS7_ILi1EEESH_SH_EEESB_SD_Li256ELb1ELb1ELb1ELb0EEENS1_36VarlenDynamicPersistentTileSchedulerILi128ELi112ELi256ELi256ELb1ELb1ELb0ELb0ELb1ELb1EEEEEEEEEvNT_6ParamsE:
	.zero		1432


//--------------------- .nv.constant0._ZN7cutlass13device_kernelIN5flash19enable_sm80_to_sm89INS1_16FlashAttnFwdSm80INS1_25CollectiveMainloopFwdSm80ILi4ELi1ELb0EN4cute5tupleIJNS5_1CILi128EEENS7_ILi48EEES8_EEELi128ENS_10bfloat16_tEfNS_4arch4Sm80ELb0ELb1ELb0ELb0ELb0ELb0ELb1ELb1EEENS1_21CollectiveEpilogueFwdINS6_IJS8_S8_S9_EEENS6_IJNS7_ILi1EEESH_SH_EEESB_SD_Li128ELb0ELb1ELb1ELb0EEENS1_19SingleTileSchedulerILb0ELb1ELb1ELi128EEEEEEEEEvNT_6ParamsE --------------------------
	.section	.nv.constant0._ZN7cutlass13device_kernelIN5flash19enable_sm80_to_sm89INS1_16FlashAttnFwdSm80INS1_25CollectiveMainloopFwdSm80ILi4ELi1ELb0EN4cute5tupleIJNS5_1CILi128EEENS7_ILi48EEES8_EEELi128ENS_10bfloat16_tEfNS_4arch4Sm80ELb0ELb1ELb0ELb0ELb0ELb0ELb1ELb1EEENS1_21CollectiveEpilogueFwdINS6_IJS8_S8_S9_EEENS6_IJNS7_ILi1EEESH_SH_EEESB_SD_Li128ELb0ELb1ELb1ELb0EEENS1_19SingleTileSchedulerILb0ELb1ELb1ELi128EEEEEEEEEvNT_6ParamsE,"a",@progbits
	.sectionflags	@""
	.align	4
.nv.constant0._ZN7cutlass13device_kernelIN5flash19enable_sm80_to_sm89INS1_16FlashAttnFwdSm80INS1_25CollectiveMainloopFwdSm80ILi4ELi1ELb0EN4cute5tupleIJNS5_1CILi128EEENS7_ILi48EEES8_EEELi128ENS_10bfloat16_tEfNS_4arch4Sm80ELb0ELb1ELb0ELb0ELb0ELb0ELb1ELb1EEENS1_21CollectiveEpilogueFwdINS6_IJS8_S8_S9_EEENS6_IJNS7_ILi1EEESH_SH_EEESB_SD_Li128ELb0ELb1ELb1ELb0EEENS1_19SingleTileSchedulerILb0ELb1ELb1ELi128EEEEEEEEEvNT_6ParamsE:
	.zero		1400


//--------------------- .nv.constant0._ZN7cutlass13device_kernelIN5flash19enable_sm80_to_sm89INS1_16FlashAttnFwdSm80INS1_25CollectiveMainloopFwdSm80ILi8ELi1ELb1EN4cute5tupleIJNS5_1CILi128EEENS7_ILi96EEES8_EEELi128ENS_10bfloat16_tEfNS_4arch4Sm80ELb0ELb1ELb0ELb1ELb0ELb0ELb1ELb1EEENS1_21CollectiveEpilogueFwdINS6_IJS8_S8_S9_EEENS6_IJNS7_ILi1EEESH_SH_EEESB_SD_Li256ELb1ELb1ELb1ELb0EEENS1_36VarlenDynamicPersistentTileSchedulerILi128ELi96ELi256ELi256ELb1ELb1ELb0ELb1ELb0ELb1EEEEEEEEEvNT_6ParamsE --------------------------
	.section	.nv.constant0._ZN7cutlass13device_kernelIN5flash19enable_sm80_to_sm89INS1_16FlashAttnFwdSm80INS1_25CollectiveMainloopFwdSm80ILi8ELi1ELb1EN4cute5tupleIJNS5_1CILi128EEENS7_ILi96EEES8_EEELi128ENS_10bfloat16_tEfNS_4arch4Sm80ELb0ELb1ELb0ELb1ELb0ELb0ELb1ELb1EEENS1_21CollectiveEpilogueFwdINS6_IJS8_S8_S9_EEENS6_IJNS7_ILi1EEESH_SH_EEESB_SD_Li256ELb1ELb1ELb1ELb0EEENS1_36VarlenDynamicPersistentTileSchedulerILi128ELi96ELi256ELi256ELb1ELb1ELb0ELb1ELb0ELb1EEEEEEEEEvNT_6ParamsE,"a",@progbits
	.sectionflags	@""
	.align	4
.nv.constant0._ZN7cutlass13device_kernelIN5flash19enable_sm80_to_sm89INS1_16FlashAttnFwdSm80INS1_25CollectiveMainloopFwdSm80ILi8ELi1ELb1EN4cute5tupleIJNS5_1CILi128EEENS7_ILi96EEES8_EEELi128ENS_10bfloat16_tEfNS_4arch4Sm80ELb0ELb1ELb0ELb1ELb0ELb0ELb1ELb1EEENS1_21CollectiveEpilogueFwdINS6_IJS8_S8_S9_EEENS6_IJNS7_ILi1EEESH_SH_EEESB_SD_Li256ELb1ELb1ELb1ELb0EEENS1_36VarlenDynamicPersistentTileSchedulerILi128ELi96ELi256ELi256ELb1ELb1ELb0ELb1ELb0ELb1EEEEEEEEEvNT_6ParamsE:
	.zero		1432


//--------------------- .nv.constant0._ZN7cutlass13device_kernelIN5flash19enable_sm80_to_sm89INS1_16FlashAttnFwdSm80INS1_25CollectiveMainloopFwdSm80ILi8ELi1ELb1EN4cute5tupleIJNS5_1CILi128EEENS7_ILi96EEES8_EEELi128ENS_10bfloat16_tEfNS_4arch4Sm80ELb0ELb1ELb0ELb1ELb0ELb1ELb1ELb1EEENS1_21CollectiveEpilogueFwdINS6_IJS8_S8_S9_EEENS6_IJNS7_ILi1EEESH_SH_EEESB_SD_Li256ELb1ELb1ELb1ELb0EEENS1_36VarlenDynamicPersistentTileSchedulerILi128ELi96ELi256ELi256ELb1ELb1ELb0ELb1ELb0ELb1EEEEEEEEEvNT_6ParamsE --------------------------
	.section	.nv.constant0._ZN7cutlass13device_kernelIN5flash19enable_sm80_to_sm89INS1_16FlashAttnFwdSm80INS1_25CollectiveMainloopFwdSm80ILi8ELi1ELb1EN4cute5tupleIJNS5_1CILi128EEENS7_ILi96EEES8_EEELi128ENS_10bfloat16_tEfNS_4arch4Sm80ELb0ELb1ELb0ELb1ELb0ELb1ELb1ELb1EEENS1_21CollectiveEpilogueFwdINS6_IJS8_S8_S9_EEENS6_IJNS7_ILi1EEESH_SH_EEESB_SD_Li256ELb1ELb1ELb1ELb0EEENS1_36VarlenDynamicPersistentTileSchedulerILi128ELi96ELi256ELi256ELb1ELb1ELb0ELb1ELb0ELb1EEEEEEEEEvNT_6ParamsE,"a",@progbits
	.sectionflags	@""
	.align	4
.nv.constant0._ZN7cutlass13device_kernelIN5flash19enable_sm80_to_sm89INS1_16FlashAttnFwdSm80INS1_25CollectiveMainloopFwdSm80ILi8ELi1ELb1EN4cute5tupleIJNS5_1CILi128EEENS7_ILi96EEES8_EEELi128ENS_10bfloat16_tEfNS_4arch4Sm80ELb0ELb1ELb0ELb1ELb0ELb1ELb1ELb1EEENS1_21CollectiveEpilogueFwdINS6_IJS8_S8_S9_EEENS6_IJNS7_ILi1EEESH_SH_EEESB_SD_Li256ELb1ELb1ELb1ELb0EEENS1_36VarlenDynamicPersistentTileSchedulerILi128ELi96ELi256ELi256ELb1ELb1ELb0ELb1ELb0ELb1EEEEEEEEEvNT_6ParamsE:
	.zero		1432


//--------------------- .nv.constant0._ZN7cutlass13device_kernelIN5flash19enable_sm80_to_sm89INS1_16FlashAttnFwdSm80INS1_25CollectiveMainloopFwdSm80ILi4ELi1ELb0EN4cute5tupleIJNS5_1CILi128EEENS7_ILi64EEES8_EEELi128ENS_10bfloat16_tEfNS_4arch4Sm80ELb1ELb0ELb0ELb0ELb0ELb0ELb1ELb1EEENS1_21CollectiveEpilogueFwdINS6_IJS8_S8_S9_EEENS6_IJNS7_ILi1EEESH_SH_EEESB_SD_Li128ELb0ELb1ELb1ELb0EEENS1_30DynamicPersistentTileSchedulerILi128ELi128ELb1ELb1ELb0EEEEEEEEEvNT_6ParamsE --------------------------
	.section	.nv.constant0._ZN7cutlass13device_kernelIN5flash19enable_sm80_to_sm89INS1_16FlashAttnFwdSm80INS1_25CollectiveMainloopFwdSm80ILi4ELi1ELb0EN4cute5tupleIJNS5_1CILi128EEENS7_ILi64EEES8_EEELi128ENS_10bfloat16_tEfNS_4arch4Sm80ELb1ELb0ELb0ELb0ELb0ELb0ELb1ELb1EEENS1_21CollectiveEpilogueFwdINS6_IJS8_S8_S9_EEENS6_IJNS7_ILi1EEESH_SH_EEESB_SD_Li128ELb0ELb1ELb1ELb0EEENS1_30DynamicPersistentTileSchedulerILi128ELi128ELb1ELb1ELb0EEEEEEEEEvNT_6ParamsE,"a",@progbits
	.sectionflags	@""
	.align	4
.nv.constant0._ZN7cutlass13device_kernelIN5flash19enable_sm80_to_sm89INS1_16FlashAttnFwdSm80INS1_25CollectiveMainloopFwdSm80ILi4ELi1ELb0EN4cute5tupleIJNS5_1CILi128EEENS7_ILi64EEES8_EEELi128ENS_10bfloat16_tEfNS_4arch4Sm80ELb1ELb0ELb0ELb0ELb0ELb0ELb1ELb1EEENS1_21CollectiveEpilogueFwdINS6_IJS8_S8_S9_EEENS6_IJNS7_ILi1EEESH_SH_EEESB_SD_Li128ELb0ELb1ELb1ELb0EEENS1_30DynamicPersistentTileSchedulerILi128ELi128ELb1ELb1ELb0EEEEEEEEEvNT_6ParamsE:
	.zero		1416


//--------------------- .nv.constant0._ZN7cutlass13device_kernelIN5flash19enable_sm80_to_sm89INS1_16FlashAttnFwdSm80INS1_25CollectiveMainloopFwdSm80ILi8ELi1ELb1EN4cute5tupleIJNS5_1CILi128EEENS7_ILi112EEES8_EEELi128ENS_10bfloat16_tEfNS_4arch4Sm80ELb1ELb0ELb0ELb1ELb0ELb0ELb1ELb1EEENS1_21CollectiveEpilogueFwdINS6_IJS8_S8_S9_EEENS6_IJNS7_ILi1EEESH_SH_EEESB_SD_Li256ELb1ELb1ELb1ELb0EEENS1_36VarlenDynamicPersistentTileSchedulerILi128ELi112ELi256ELi256ELb1ELb1ELb0ELb1ELb1ELb1EEEEEEEEEvNT_6ParamsE --------------------------
	.section	.nv.constant0._ZN7cutlass13device_kernelIN5flash19enable_sm80_to_sm89INS1_16FlashAttnFwdSm80INS1_25CollectiveMainloopFwdSm80ILi8ELi1ELb1EN4cute5tupleIJNS5_1CILi128EEENS7_ILi112EEES8_EEELi128ENS_10bfloat16_tEfNS_4arch4Sm80ELb1ELb0ELb0ELb1ELb0ELb0ELb1ELb1EEENS1_21CollectiveEpilogueFwdINS6_IJS8_S8_S9_EEENS6_IJNS7_ILi1EEESH_SH_EEESB_SD_Li256ELb1ELb1ELb1ELb0EEENS1_36VarlenDynamicPersistentTileSchedulerILi128ELi112ELi256ELi256ELb1ELb1ELb0ELb1ELb1ELb1EEEEEEEEEvNT_6ParamsE,"a",@progbits
	.sectionflags	@""
	.align	4
.nv.constant0._ZN7cutlass13device_kernelIN5flash19enable_sm80_to_sm89INS1_16FlashAttnFwdSm80INS1_25CollectiveMainloopFwdSm80ILi8ELi1ELb1EN4cute5tupleIJNS5_1CILi128EEENS7_ILi112EEES8_EEELi128ENS_10bfloat16_tEfNS_4arch4Sm80ELb1ELb0ELb0ELb1ELb0ELb0ELb1ELb1EEENS1_21CollectiveEpilogueFwdINS6_IJS8_S8_S9_EEENS6_IJNS7_ILi1EEESH_SH_EEESB_SD_Li256ELb1ELb1ELb1ELb0EEENS1_36VarlenDynamicPersistentTileSchedulerILi128ELi112ELi256ELi256ELb1ELb1ELb0ELb1ELb1ELb1EEEEEEEEEvNT_6ParamsE:
	.zero		1432


//--------------------- .nv.constant0._ZN7cutlass13device_kernelIN5flash19enable_sm80_to_sm89INS1_16FlashAttnFwdSm80INS1_25CollectiveMainloopFwdSm80ILi8ELi1ELb1EN4cute5tupleIJNS5_1CILi128EEENS7_ILi112EEES8_EEELi128ENS_10bfloat16_tEfNS_4arch4Sm80ELb1ELb0ELb0ELb1ELb0ELb1ELb1ELb1EEENS1_21CollectiveEpilogueFwdINS6_IJS8_S8_S9_EEENS6_IJNS7_ILi1EEESH_SH_EEESB_SD_Li256ELb1ELb1ELb1ELb0EEENS1_36VarlenDynamicPersistentTileSchedulerILi128ELi112ELi256ELi256ELb1ELb1ELb0ELb1ELb1ELb1EEEEEEEEEvNT_6ParamsE --------------------------
	.section	.nv.constant0._ZN7cutlass13device_kernelIN5flash19enable_sm80_to_sm89INS1_16FlashAttnFwdSm80INS1_25CollectiveMainloopFwdSm80ILi8ELi1ELb1EN4cute5tupleIJNS5_1CILi128EEENS7_ILi112EEES8_EEELi128ENS_10bfloat16_tEfNS_4arch4Sm80ELb1ELb0ELb0ELb1ELb0ELb1ELb1ELb1EEENS1_21CollectiveEpilogueFwdINS6_IJS8_S8_S9_EEENS6_IJNS7_ILi1EEESH_SH_EEESB_SD_Li256ELb1ELb1ELb1ELb0EEENS1_36VarlenDynamicPersistentTileSchedulerILi128ELi112ELi256ELi256ELb1ELb1ELb0ELb1ELb1ELb1EEEEEEEEEvNT_6ParamsE,"a",@progbits
	.sectionflags	@""
	.align	4
.nv.constant0._ZN7cutlass13device_kernelIN5flash19enable_sm80_to_sm89INS1_16FlashAttnFwdSm80INS1_25CollectiveMainloopFwdSm80ILi8ELi1ELb1EN4cute5tupleIJNS5_1CILi128EEENS7_ILi112EEES8_EEELi128ENS_10bfloat16_tEfNS_4arch4Sm80ELb1ELb0ELb0ELb1ELb0ELb1ELb1ELb1EEENS1_21CollectiveEpilogueFwdINS6_IJS8_S8_S9_EEENS6_IJNS7_ILi1EEESH_SH_EEESB_SD_Li256ELb1ELb1ELb1ELb0EEENS1_36VarlenDynamicPersistentTileSchedulerILi128ELi112ELi256ELi256ELb1ELb1ELb0ELb1ELb1ELb1EEEEEEEEEvNT_6ParamsE:
	.zero		1432


//--------------------- .text._ZN7cutlass13device_kernelIN5flash19enable_sm80_to_sm89INS1_16FlashAttnFwdSm80INS1_25CollectiveMainloopFwdSm80ILi8ELi1ELb1EN4cute5tupleIJNS5_1CILi128EEES8_S8_EEELi128ENS_10bfloat16_tEfNS_4arch4Sm80ELb0ELb0ELb0ELb0ELb0ELb0ELb1ELb1EEENS1_21CollectiveEpilogueFwdIS9_NS6_IJNS7_ILi1EEESF_SF_EEESA_SC_Li256ELb0ELb1ELb1ELb0EEENS1_19SingleTileSchedulerILb0ELb1ELb1ELi128EEEEEEEEEvNT_6ParamsE --------------------------
	.section	.text._ZN7cutlass13device_kernelIN5flash19enable_sm80_to_sm89INS1_16FlashAttnFwdSm80INS1_25CollectiveMainloopFwdSm80ILi8ELi1ELb1EN4cute5tupleIJNS5_1CILi128EEES8_S8_EEELi128ENS_10bfloat16_tEfNS_4arch4Sm80ELb0ELb0ELb0ELb0ELb0ELb0ELb1ELb1EEENS1_21CollectiveEpilogueFwdIS9_NS6_IJNS7_ILi1EEESF_SF_EEESA_SC_Li256ELb0ELb1ELb1ELb0EEENS1_19SingleTileSchedulerILb0ELb1ELb1ELi128EEEEEEEEEvNT_6ParamsE,"ax",@progbits
	.sectioninfo	@"SHI_REGISTERS=255"
	.align	128
.text._ZN7cutlass13device_kernelIN5flash19enable_sm80_to_sm89INS1_16FlashAttnFwdSm80INS1_25CollectiveMainloopFwdSm80ILi8ELi1ELb1EN4cute5tupleIJNS5_1CILi128EEES8_S8_EEELi128ENS_10bfloat16_tEfNS_4arch4Sm80ELb0ELb0ELb0ELb0ELb0ELb0ELb1ELb1EEENS1_21CollectiveEpilogueFwdIS9_NS6_IJNS7_ILi1EEESF_SF_EEESA_SC_Li256ELb0ELb1ELb1ELb0EEENS1_19SingleTileSchedulerILb0ELb1ELb1ELi128EEEEEEEEEvNT_6ParamsE:
        .type           _ZN7cutlass13device_kernelIN5flash19enable_sm80_to_sm89INS1_16FlashAttnFwdSm80INS1_25CollectiveMainloopFwdSm80ILi8ELi1ELb1EN4cute5tupleIJNS5_1CILi128EEES8_S8_EEELi128ENS_10bfloat16_tEfNS_4arch4Sm80ELb0ELb0ELb0ELb0ELb0ELb0ELb1ELb1EEENS1_21CollectiveEpilogueFwdIS9_NS6_IJNS7_ILi1EEESF_SF_EEESA_SC_Li256ELb0ELb1ELb1ELb0EEENS1_19SingleTileSchedulerILb0ELb1ELb1ELi128EEEEEEEEEvNT_6ParamsE,@function
        .size           _ZN7cutlass13device_kernelIN5flash19enable_sm80_to_sm89INS1_16FlashAttnFwdSm80INS1_25CollectiveMainloopFwdSm80ILi8ELi1ELb1EN4cute5tupleIJNS5_1CILi128EEES8_S8_EEELi128ENS_10bfloat16_tEfNS_4arch4Sm80ELb0ELb0ELb0ELb0ELb0ELb0ELb1ELb1EEENS1_21CollectiveEpilogueFwdIS9_NS6_IJNS7_ILi1EEESF_SF_EEESA_SC_Li256ELb0ELb1ELb1ELb0EEENS1_19SingleTileSchedulerILb0ELb1ELb1ELi128EEEEEEEEEvNT_6ParamsE,(.L_x_1336 - _ZN7cutlass13device_kernelIN5flash19enable_sm80_to_sm89INS1_16FlashAttnFwdSm80INS1_25CollectiveMainloopFwdSm80ILi8ELi1ELb1EN4cute5tupleIJNS5_1CILi128EEES8_S8_EEELi128ENS_10bfloat16_tEfNS_4arch4Sm80ELb0ELb0ELb0ELb0ELb0ELb0ELb1ELb1EEENS1_21CollectiveEpilogueFwdIS9_NS6_IJNS7_ILi1EEESF_SF_EEESA_SC_Li256ELb0ELb1ELb1ELb0EEENS1_19SingleTileSchedulerILb0ELb1ELb1ELi128EEEEEEEEEvNT_6ParamsE)
        .other          _ZN7cutlass13device_kernelIN5flash19enable_sm80_to_sm89INS1_16FlashAttnFwdSm80INS1_25CollectiveMainloopFwdSm80ILi8ELi1ELb1EN4cute5tupleIJNS5_1CILi128EEES8_S8_EEELi128ENS_10bfloat16_tEfNS_4arch4Sm80ELb0ELb0ELb0ELb0ELb0ELb0ELb1ELb1EEENS1_21CollectiveEpilogueFwdIS9_NS6_IJNS7_ILi1EEESF_SF_EEESA_SC_Li256ELb0ELb1ELb1ELb0EEENS1_19SingleTileSchedulerILb0ELb1ELb1ELi128EEEEEEEEEvNT_6ParamsE,@"STO_CUDA_ENTRY STV_DEFAULT"
_ZN7cutlass13device_kernelIN5flash19enable_sm80_to_sm89INS1_16FlashAttnFwdSm80INS1_25CollectiveMainloopFwdSm80ILi8ELi1ELb1EN4cute5tupleIJNS5_1CILi128EEES8_S8_EEELi128ENS_10bfloat16_tEfNS_4arch4Sm80ELb0ELb0ELb0ELb0ELb0ELb0ELb1ELb1EEENS1_21CollectiveEpilogueFwdIS9_NS6_IJNS7_ILi1EEESF_SF_EEESA_SC_Li256ELb0ELb1ELb1ELb0EEENS1_19SingleTileSchedulerILb0ELb1ELb1ELi128EEEEEEEEEvNT_6ParamsE:
[----:B------:R-:W-:Y:S02]  /*0000*/  MOV R1, c[0x0][0x28] ;  /* 0x00000a0000017a02 */ /* 0x000fe40000000f00 */
[----:B------:R-:W1:Y:S01]  /*0010*/  S2R R124, SR_TID.X ;  /* 0x00000000007c7919 */ /* 0x000e620000002100 */
[----:B------:R-:W2:Y:S03]  /*0020*/  S2UR UR6, SR_CTAID.Y ;  /* 0x00000000000679c3 */ /* 0x000ea60000002600 */
[----:B------:R-:W3:Y:S01]  /*0030*/  S2R R0, SR_CTAID.Z ;  /* 0x0000000000007919 */ /* 0x000ee20000002700 */
[----:B-1----:R-:W-:-:S06]  /*0040*/  SHF.R.U32.HI R2, RZ, 0x5, R124 ;  /* 0x00000005ff027819 */ /* 0x002fcc000001167c */
[----:B------:R-:W1:Y:S02]  /*0050*/  SHFL.IDX PT, R2, R2, RZ, 0x1f ;  /* 0x00001fff02027589 */ /* 0x000e6400000e0000 */
[----:B-1----:R-:W-:-:S13]  /*0060*/  ISETP.NE.AND P0, PT, R2, RZ, PT ;  /* 0x000000ff0200720c */ /* 0x002fda0003f05270 */
[----:B--2---:R-:W-:Y:S05]  /*0070*/  @!P0 BRA `(.L_x_0) ;  /* 0x0000009000008947 */ /* 0x004fea0003800000 */
[----:B---3--:R-:W-:Y:S01]  /*0080*/  MOV R2, c[0x0][0x550] ;  /* 0x0001540000027a02 */ /* 0x008fe20000000f00 */
[----:B------:R-:W-:-:S03]  /*0090*/  UMOV UR10, UR6 ;  /* 0x00000006000a7c82 */ /* 0x000fc60008000000 */
[----:B------:R-:W-:-:S13]  /*00a0*/  ISETP.NE.AND P0, PT, R2, 0x1, PT ;  /* 0x000000010200780c */ /* 0x000fda0003f05270 */
[----:B------:R-:W-:Y:S05]  /*00b0*/  @!P0 BRA `(.L_x_1) ;  /* 0x000000b000008947 */ /* 0x000fea0003800000 */
[----:B------:R-:W-:Y:S02]  /*00c0*/  ULDC UR4, c[0x0][0x554] ;  /* 0x0001550000047ab9 */ /* 0x000fe40000000800 */
[----:B------:R-:W-:Y:S02]  /*00d0*/  UIMAD.WIDE.U32 UR4, UR6, UR4, URZ ;  /* 0x00000004060472a5 */ /* 0x000fe4000f8e003f */
[----:B------:R-:W-:Y:S02]  /*00e0*/  ULDC UR10, c[0x0][0x558] ;  /* 0x00015600000a7ab9 */ /* 0x000fe40000000800 */
[----:B------:R-:W-:Y:S01]  /*00f0*/  USHF.R.U32.HI UR10, URZ, UR10, UR5 ;  /* 0x0000000a3f0a7299 */ /* 0x000fe20008011605 */
[----:B------:R-:W-:Y:S05]  /*0100*/  BRA `(.L_x_1) ;  /* 0x0000006000007947 */ /* 0x000fea0003800000 */
.L_x_0:
[----:B---3--:R-:W-:Y:S02]  /*0110*/  ULDC.64 UR4, c[0x0][0x550] ;  /* 0x0001540000047ab9 */ /* 0x008fe40000000a00 */
[----:B------:R-:W-:Y:S02]  /*0120*/  UISETP.NE.AND UP0, UPT, UR4, 0x1, UPT ;  /* 0x000000010400788c */ /* 0x000fe4000bf05270 */
[----:B------:R-:W-:-:S02]  /*0130*/  UIMAD.WIDE.U32 UR8, UR6, UR5, URZ ;  /* 0x00000005060872a5 */ /* 0x000fc4000f8e003f */
[----:B------:R-:W-:Y:S02]  /*0140*/  ULDC UR4, c[0x0][0x558] ;  /* 0x0001560000047ab9 */ /* 0x000fe40000000800 */
[----:B------:R-:W-:-:S05]  /*0150*/  UMOV UR10, UR6 ;  /* 0x00000006000a7c82 */ /* 0x000fca0008000000 */
[----:B------:R-:W-:-:S03]  /*0160*/  @UP0 USHF.R.U32.HI UR10, URZ, UR4, UR9 ;  /* 0x000000043f0a0299 */ /* 0x000fc60008011609 */
.L_x_1:
[----:B------:R-:W-:Y:S01]  /*0170*/  ISETP.GE.AND P0, PT, R0, RZ, PT ;  /* 0x000000ff0000720c */ /* 0x000fe20003f06270 */
[----:B------:R-:W-:Y:S02]  /*0180*/  UIADD3 UR5, -UR10, URZ, URZ ;  /* 0x0000003f0a057290 */ /* 0x000fe4000fffe13f */
[----:B------:R-:W-:Y:S02]  /*0190*/  ULDC UR4, c[0x0][0x550] ;  /* 0x0001540000047ab9 */ /* 0x000fe40000000800 */
[----:B------:R-:W-:-:S08]  /*01a0*/  UIMAD UR6, UR5, UR4, UR6 ;  /* 0x00000004050672a4 */ /* 0x000fd0000f8e0206 */
[----:B------:R-:W-:Y:S05]  /*01b0*/  @!P0 EXIT ;  /* 0x000000000000894d */ /* 0x000fea0003800000 */
[----:B------:R-:W-:Y:S02]  /*01c0*/  ULDC UR4, c[0x0][0x1d0] ;  /* 0x0000740000047ab9 */ /* 0x000fe40000000800 */
[----:B------:R-:W-:Y:S02]  /*01d0*/  UISETP.GE.AND UP0, UPT, UR4, 0x1, UPT ;  /* 0x000000010400788c */ /* 0x000fe4000bf06270 */
[----:B------:R-:W-:Y:S02]  /*01e0*/  UIADD3 UR7, UR4, 0x7f, URZ ;  /* 0x0000007f04077890 */ /* 0x000fe4000fffe03f */
[----:B------:R-:W-:Y:S02]  /*01f0*/  UMOV UR13, URZ ;  /* 0x0000003f000d7c82 */ /* 0x000fe40008000000 */
[----:B------:R-:W-:Y:S01]  /*0200*/  PLOP3.LUT P0, PT, PT, PT, UP0, 0x80, 0x0 ;  /* 0x000000000000781c */ /* 0x000fe20003f0f008 */
[----:B------:R-:W-:-:S04]  /*0210*/  USHF.R.S32.HI UR5, URZ, 0x1f, UR7 ;  /* 0x0000001f3f057899 */ /* 0x000fc80008011407 */
[----:B------:R-:W-:-:S04]  /*0220*/  ULEA.HI UR5, UR5, UR7, URZ, 0x7 ;  /* 0x0000000705057291 */ /* 0x000fc8000f8f383f */
[----:B------:R-:W-:-:S04]  /*0230*/  USHF.R.S32.HI UR17, URZ, 0x7, UR5 ;  /* 0x000000073f117899 */ /* 0x000fc80008011405 */
[----:B------:R-:W-:Y:S05]  /*0240*/  @!P0 BRA `(.L_x_2) ;  /* 0x0000024000008947 */ /* 0x000fea0003800000 */
[----:B------:R-:W-:Y:S02]  /*0250*/  USHF.R.U32.HI UR4, URZ, 0x10, UR6 ;  /* 0x000000103f047899 */ /* 0x000fe40008011606 */
[----:B------:R-:W-:Y:S02]  /*0260*/  ULDC UR5, c[0x0][0x338] ;  /* 0x0000ce0000057ab9 */ /* 0x000fe40000000800 */
[----:B------:R-:W-:Y:S02]  /*0270*/  UISETP.NE.AND UP0, UPT, UR4, URZ, UPT ;  /* 0x0000003f0400728c */ /* 0x000fe4000bf05270 */
[----:B------:R-:W-:Y:S02]  /*0280*/  UMOV UR12, URZ ;  /* 0x0000003f000c7c82 */ /* 0x000fe40008000000 */
[----:B------:R-:W-:-:S04]  /*0290*/  USEL UR5, UR4, UR5, UP0 ;  /* 0x0000000504057287 */ /* 0x000fc80008000000 */
[----:B------:R-:W-:Y:S02]  /*02a0*/  UIADD3 UR11, UR17, -0x1, UR5 ;  /* 0xffffffff110b7890 */ /* 0x000fe4000fffe005 */
[----:B------:R-:W-:-:S05]  /*02b0*/  IMAD.U32 R2, RZ, RZ, UR5 ;  /* 0x00000005ff027e24 */ /* 0x000fca000f8e00ff */
[-C--:B------:R-:W-:Y:S02]  /*02c0*/  IABS R3, R2.reuse ;  /* 0x0000000200037213 */ /* 0x080fe40000000000 */
[----:B------:R-:W-:-:S03]  /*02d0*/  IABS R2, R2 ;  /* 0x0000000200027213 */ /* 0x000fc60000000000 */
[----:B------:R-:W-:Y:S02]  /*02e0*/  IMAD.MOV.U32 R5, RZ, RZ, R3 ;  /* 0x000000ffff057224 */ /* 0x000fe400078e0003 */
[----:B------:R-:W-:Y:S01]  /*02f0*/  IMAD.U32 R3, RZ, RZ, UR11 ;  /* 0x0000000bff037e24 */ /* 0x000fe2000f8e00ff */
[----:B------:R-:W-:Y:S01]  /*0300*/  ULOP3.LUT UR11, UR11, UR5, URZ, 0x3c, !UPT ;  /* 0x000000050b0b7292 */ /* 0x000fe2000f8e3c3f */
[----:B------:R-:W1:Y:S01]  /*0310*/  R2UR UR9, R5 ;  /* 0x00000000050973c2 */ /* 0x000e6200000e0000 */
[----:B------:R-:W-:Y:S02]  /*0320*/  IMAD.MOV R2, RZ, RZ, -R2 ;  /* 0x000000ffff027224 */ /* 0x000fe400078e0a02 */
[----:B------:R-:W-:-:S05]  /*0330*/  IABS R3, R3 ;  /* 0x0000000300037213 */ /* 0x000fca0000000000 */
[----:B------:R-:W2:Y:S08]  /*0340*/  R2UR UR8, R3 ;  /* 0x00000000030873c2 */ /* 0x000eb000000e0000 */
[----:B------:R-:W3:Y:S01]  /*0350*/  R2UR UR7, R2 ;  /* 0x00000000020773c2 */ /* 0x000ee200000e0000 */
[----:B-1----:R-:W1:Y:S08]  /*0360*/  I2F.RP R6, UR9 ;  /* 0x0000000900067d06 */ /* 0x002e700008209400 */
[----:B-1----:R-:W1:Y:S02]  /*0370*/  MUFU.RCP R4, R6 ;  /* 0x0000000600047308 */ /* 0x002e640000001000 */
[----:B-1----:R-:W-:-:S06]  /*0380*/  IADD3 R4, R4, 0xffffffe, RZ ;  /* 0x0ffffffe04047810 */ /* 0x002fcc0007ffe0ff */
[----:B------:R-:W1:Y:S02]  /*0390*/  F2I.FTZ.U32.TRUNC.NTZ R4, R4 ;  /* 0x0000000400047305 */ /* 0x000e64000021f000 */
[----:B-1----:R-:W1:Y:S02]  /*03a0*/  R2UR UR13, R4 ;  /* 0x00000000040d73c2 */ /* 0x002e6400000e0000 */
[----:B-1----:R-:W-:-:S04]  /*03b0*/  UIADD3 UR4, URZ, -UR13, URZ ;  /* 0x8000000d3f047290 */ /* 0x002fc8000fffe03f */
[----:B------:R-:W-:-:S04]  /*03c0*/  UIMAD UR4, UR4, UR9, URZ ;  /* 0x00000009040472a4 */ /* 0x000fc8000f8e023f */
[----:B------:R-:W-:-:S04]  /*03d0*/  UIMAD.WIDE.U32 UR12, UR13, UR4, UR12 ;  /* 0x000000040d0c72a5 */ /* 0x000fc8000f8e000c */
[----:B--2---:R-:W-:-:S04]  /*03e0*/  UIMAD.WIDE.U32 UR12, UR13, UR8, URZ ;  /* 0x000000080d0c72a5 */ /* 0x004fc8000f8e003f */
[----:B---3--:R-:W-:-:S04]  /*03f0*/  UIMAD UR7, UR13, UR7, UR8 ;  /* 0x000000070d0772a4 */ /* 0x008fc8000f8e0208 */
[----:B------:R-:W-:-:S11]  /*0400*/  UISETP.GT.U32.AND UP0, UPT, UR9, UR7, UPT ;  /* 0x000000070900728c */ /* 0x000fd6000bf04070 */
[----:B------:R-:W-:Y:S02]  /*0410*/  @!UP0 UIADD3 UR7, UR7, -UR9, URZ ;  /* 0x8000000907078290 */ /* 0x000fe4000fffe03f */
[----:B------:R-:W-:Y:S02]  /*0420*/  @!UP0 UIADD3 UR13, UR13, 0x1, URZ ;  /* 0x000000010d0d8890 */ /* 0x000fe4000fffe03f */
[----:B------:R-:W-:Y:S02]  /*0430*/  UISETP.GE.U32.AND UP1, UPT, UR7, UR9, UPT ;  /* 0x000000090700728c */ /* 0x000fe4000bf26070 */
[----:B------:R-:W-:-:S09]  /*0440*/  UISETP.GE.AND UP0, UPT, UR11, URZ, UPT ;  /* 0x0000003f0b00728c */ /* 0x000fd2000bf06270 */
[----:B------:R-:W-:Y:S02]  /*0450*/  @UP1 UIADD3 UR13, UR13, 0x1, URZ ;  /* 0x000000010d0d1890 */ /* 0x000fe4000fffe03f */
[----:B------:R-:W-:Y:S02]  /*0460*/  UISETP.NE.AND UP1, UPT, UR5, URZ, UPT ;  /* 0x0000003f0500728c */ /* 0x000fe4000bf25270 */
[----:B------:R-:W-:-:S09]  /*0470*/  @!UP0 UIADD3 UR13, -UR13, URZ, URZ ;  /* 0x0000003f0d0d8290 */ /* 0x000fd2000fffe13f */
[----:B------:R-:W-:Y:S02]  /*0480*/  @!UP1 ULOP3.LUT UR13, URZ, UR5, URZ, 0x33, !UPT ;  /* 0x000000053f0d9292 */ /* 0x000fe4000f8e333f */
.L_x_2:
[----:B------:R-:W-:Y:S01]  /*0490*/  ULOP3.LUT UR8, UR6, 0xffff, URZ, 0xc0, !UPT ;  /* 0x0000ffff06087892 */ /* 0x000fe2000f8ec03f */
[----:B------:R-:W-:Y:S01]  /*04a0*/  PLOP3.LUT P2, PT, PT, PT, PT, 0x80, 0x0 ;  /* 0x000000000000781c */ /* 0x000fe20003f4f070 */
[----:B------:R-:W-:Y:S01]  /*04b0*/  ULDC.64 UR14, c[0x0][0x118] ;  /* 0x00004600000e7ab9 */ /* 0x000fe20000000a00 */
[----:B------:R-:W-:Y:S01]  /*04c0*/  IMAD.MOV.U32 R7, RZ, RZ, RZ ;  /* 0x000000ffff077224 */ /* 0x000fe200078e00ff */
[----:B------:R-:W-:Y:S01]  /*04d0*/  UIMAD UR8, UR8, UR13, URZ ;  /* 0x0000000d080872a4 */ /* 0x000fe2000f8e023f */
[----:B------:R-:W-:Y:S01]  /*04e0*/  IMAD.MOV.U32 R2, RZ, RZ, RZ ;  /* 0x000000ffff027224 */ /* 0x000fe200078e00ff */
[----:B------:R-:W-:Y:S01]  /*04f0*/  CS2R R114, SRZ ;  /* 0x0000000000727805 */ /* 0x000fe2000001ff00 */
[----:B------:R-:W-:Y:S01]  /*0500*/  CS2R R112, SRZ ;  /* 0x0000000000707805 */ /* 0x000fe2000001ff00 */
[----:B------:R-:W-:Y:S01]  /*0510*/  UIADD3 UR13, UR8, UR13, URZ ;  /* 0x0000000d080d7290 */ /* 0x000fe2000fffe03f */
[----:B------:R-:W-:Y:S01]  /*0520*/  CS2R R118, SRZ ;  /* 0x0000000000767805 */ /* 0x000fe2000001ff00 */
[----:B------:R-:W-:Y:S01]  /*0530*/  CS2R R116, SRZ ;  /* 0x0000000000747805 */ /* 0x000fe2000001ff00 */
[----:B------:R-:W-:Y:S01]  /*0540*/  CS2R R110, SRZ ;  /* 0x00000000006e7805 */ /* 0x000fe2000001ff00 */
[----:B------:R-:W-:Y:S01]  /*0550*/  UISETP.LT.AND UP0, UPT, UR17, UR13, UPT ;  /* 0x0000000d1100728c */ /* 0x000fe2000bf01270 */
[----:B------:R-:W-:Y:S01]  /*0560*/  CS2R R108, SRZ ;  /* 0x00000000006c7805 */ /* 0x000fe2000001ff00 */
[----:B------:R-:W-:Y:S01]  /*0570*/  CS2R R122, SRZ ;  /* 0x00000000007a7805 */ /* 0x000fe2000001ff00 */
[----:B------:R-:W-:Y:S01]  /*0580*/  CS2R R120, SRZ ;  /* 0x0000000000787805 */ /* 0x000fe2000001ff00 */
[----:B------:R-:W-:Y:S01]  /*0590*/  USEL UR17, UR17, UR13, UP0 ;  /* 0x0000000d11117287 */ /* 0x000fe20008000000 */
[----:B------:R-:W-:Y:S01]  /*05a0*/  CS2R R106, SRZ ;  /* 0x00000000006a7805 */ /* 0x000fe2000001ff00 */
[----:B------:R-:W-:Y:S01]  /*05b0*/  CS2R R104, SRZ ;  /* 0x0000000000687805 */ /* 0x000fe2000001ff00 */
[----:B------:R-:W-:Y:S01]  /*05c0*/  CS2R R102, SRZ ;  /* 0x0000000000667805 */ /* 0x000fe2000001ff00 */
[----:B------:R-:W-:Y:S01]  /*05d0*/  UISETP.GT.AND UP0, UPT, UR17, UR8, UPT ;  /* 0x000000081100728c */ /* 0x000fe2000bf04270 */
[----:B------:R-:W-:Y:S01]  /*05e0*/  CS2R R100, SRZ ;  /* 0x0000000000647805 */ /* 0x000fe2000001ff00 */
[----:B------:R-:W-:Y:S01]  /*05f0*/  CS2R R98, SRZ ;  /* 0x0000000000627805 */ /* 0x000fe2000001ff00 */
[----:B------:R-:W-:Y:S01]  /*0600*/  CS2R R96, SRZ ;  /* 0x0000000000607805 */ /* 0x000fe2000001ff00 */
[----:B------:R-:W-:Y:S01]  /*0610*/  CS2R R94, SRZ ;  /* 0x00000000005e7805 */ /* 0x000fe2000001ff00 */
[----:B------:R-:W-:Y:S01]  /*0620*/  CS2R R92, SRZ ;  /* 0x00000000005c7805 */ /* 0x000fe2000001ff00 */
[----:B------:R-:W-:Y:S01]  /*0630*/  PLOP3.LUT P0, PT, PT, PT, UP0, 0x80, 0x0 ;  /* 0x000000000000781c */ /* 0x000fe20003f0f008 */
[----:B------:R-:W-:Y:S01]  /*0640*/  CS2R R90, SRZ ;  /* 0x00000000005a7805 */ /* 0x000fe2000001ff00 */
        /* <DEDUP_REMOVED lines=15> */
[----:B------:R-:W-:Y:S05]  /*0740*/  @!P0 BRA `(.L_x_3) ;  /* 0x0000839000008947 */ /* 0x000fea0003800000 */
[----:B------:R-:W-:Y:S02]  /*0750*/  ISETP.NE.U32.AND P1, PT, RZ, c[0x0][0x340], PT ;  /* 0x0000d000ff007a0c */ /* 0x000fe40003f25070 */
[----:B------:R-:W-:Y:S01]  /*0760*/  SHF.R.S32.HI R125, RZ, 0x1f, R124 ;  /* 0x0000001fff7d7819 */ /* 0x000fe2000001147c */
[----:B------:R-:W-:Y:S01]  /*0770*/  USHF.R.S32.HI UR20, URZ, 0x1f, UR10 ;  /* 0x0000001f3f147899 */ /* 0x000fe2000801140a */
[----:B------:R-:W-:Y:S01]  /*0780*/  ISETP.NE.AND.EX P1, PT, RZ, c[0x0][0x344], PT, P1 ;  /* 0x0000d100ff007a0c */ /* 0x000fe20003f25310 */
[----:B------:R-:W-:-:S12]  /*0790*/  ULDC.64 UR4, c[0x0][0x1b8] ;  /* 0x00006e0000047ab9 */ /* 0x000fd80000000a00 */
[----:B------:R-:W-:-:S04]  /*07a0*/  @P1 IMAD.MOV.U32 R3, RZ, RZ, 0x4 ;  /* 0x00000004ff031424 */ /* 0x000fc800078e00ff */
[----:B------:R-:W-:-:S06]  /*07b0*/  @P1 IMAD.WIDE R234, R0, R3, c[0x0][0x340] ;  /* 0x0000d00000ea1625 */ /* 0x000fcc00078e0203 */
[----:B------:R-:W2:Y:S01]  /*07c0*/  @P1 LDG.E R234, [R234.64] ;  /* 0x0000000eeaea1981 */ /* 0x000ea2000c1e1900 */
[----:B------:R-:W-:Y:S01]  /*07d0*/  LEA.HI R40, R125, R124, RZ, 0x3 ;  /* 0x0000007c7d287211 */ /* 0x000fe200078f18ff */
[----:B------:R-:W-:Y:S01]  /*07e0*/  IMAD.MOV.U32 R9, RZ, RZ, c[0x0][0x2c4] ;  /* 0x0000b100ff097624 */ /* 0x000fe200078e00ff */
[----:B------:R-:W-:Y:S01]  /*07f0*/  UIMAD.WIDE.U32 UR6, UR10, UR4, URZ ;  /* 0x000000040a0672a5 */ /* 0x000fe2000f8e003f */
[----:B------:R-:W1:Y:S01]  /*0800*/  S2R R3, SR_CTAID.X ;  /* 0x0000000000037919 */ /* 0x000e620000002500 */
[----:B------:R-:W-:Y:S01]  /*0810*/  LOP3.LUT R41, R40, 0xfffffff8, RZ, 0xc0, !PT ;  /* 0xfffffff828297812 */ /* 0x000fe200078ec0ff */
[----:B------:R-:W-:Y:S01]  /*0820*/  UIMAD UR4, UR20, UR4, URZ ;  /* 0x00000004140472a4 */ /* 0x000fe2000f8e023f */
[----:B------:R-:W-:Y:S01]  /*0830*/  ISETP.NE.AND P0, PT, R9, 0x1, PT ;  /* 0x000000010900780c */ /* 0x000fe20003f05270 */
[----:B------:R-:W-:Y:S01]  /*0840*/  UIADD3 UR16, UR17, -0x1, URZ ;  /* 0xffffffff11107890 */ /* 0x000fe2000fffe03f */
[----:B------:R-:W-:Y:S01]  /*0850*/  SHF.R.S32.HI R40, RZ, 0x3, R40 ;  /* 0x00000003ff287819 */ /* 0x000fe20000011428 */
[----:B------:R-:W-:Y:S01]  /*0860*/  IMAD.IADD R41, R124, 0x1, -R41 ;  /* 0x000000017c297824 */ /* 0x000fe200078e0a29 */
[----:B------:R-:W-:Y:S01]  /*0870*/  UIMAD UR4, UR10, UR5, UR4 ;  /* 0x000000050a0472a4 */ /* 0x000fe2000f8e0204 */
[----:B------:R-:W-:Y:S01]  /*0880*/  SHF.R.S32.HI R7, RZ, 0x1f, R0 ;  /* 0x0000001fff077819 */ /* 0x000fe20000011400 */
[----:B------:R-:W-:Y:S01]  /*0890*/  IMAD.U32 R13, RZ, RZ, UR7 ;  /* 0x00000007ff0d7e24 */ /* 0x000fe2000f8e00ff */
[--C-:B------:R-:W-:Y:S01]  /*08a0*/  SHF.R.S32.HI R44, RZ, 0x1f, R40.reuse ;  /* 0x0000001fff2c7819 */ /* 0x100fe20000011428 */
[----:B------:R-:W-:Y:S01]  /*08b0*/  IMAD R2, R41, 0x20, R40 ;  /* 0x0000002029027824 */ /* 0x000fe200078e0228 */
[----:B------:R-:W-:Y:S01]  /*08c0*/  UIADD3 UR4, UR7, UR4, URZ ;  /* 0x0000000407047290 */ /* 0x000fe2000fffe03f */
[----:B------:R-:W-:Y:S01]  /*08d0*/  IMAD.U32 R12, RZ, RZ, UR6 ;  /* 0x00000006ff0c7e24 */ /* 0x000fe2000f8e00ff */
[----:B------:R-:W-:Y:S01]  /*08e0*/  UMOV UR18, 0x7 ;  /* 0x0000000700127882 */ /* 0x000fe20000000000 */
[----:B------:R-:W-:Y:S01]  /*08f0*/  IMAD R5, R7, c[0x0][0x1c0], RZ ;  /* 0x0000700007057a24 */ /* 0x000fe200078e02ff */
[----:B------:R-:W-:Y:S01]  /*0900*/  ULDC.64 UR6, c[0x0][0x1e0] ;  /* 0x0000780000067ab9 */ /* 0x000fe20000000a00 */
[----:B------:R-:W-:Y:S01]  /*0910*/  IMAD R9, R9, c[0x0][0x168], RZ ;  /* 0x00005a0009097a24 */ /* 0x000fe200078e02ff */
[----:B------:R-:W-:Y:S01]  /*0920*/  USHF.L.U64.HI UR18, UR6, UR18, UR7 ;  /* 0x0000001206127299 */ /* 0x000fe20008010207 */
[----:B------:R-:W-:Y:S01]  /*0930*/  IMAD.U32 R13, RZ, RZ, UR4 ;  /* 0x00000004ff0d7e24 */ /* 0x000fe2000f8e00ff */
[----:B------:R-:W-:Y:S01]  /*0940*/  ULDC.64 UR4, c[0x0][0x1e8] ;  /* 0x00007a0000047ab9 */ /* 0x000fe20000000a00 */
[C---:B------:R-:W-:Y:S01]  /*0950*/  IMAD R14, R0.reuse, c[0x0][0x1c4], R5 ;  /* 0x00007100000e7a24 */ /* 0x040fe200078e0205 */
[----:B------:R-:W-:Y:S01]  /*0960*/  UIMAD UR4, UR20, UR4, URZ ;  /* 0x00000004140472a4 */ /* 0x000fe2000f8e023f */
[----:B------:R-:W-:Y:S01]  /*0970*/  IMAD.WIDE.U32 R12, R0, c[0x0][0x1c0], R12 ;  /* 0x00007000000c7a25 */ /* 0x000fe200078e000c */
[----:B------:R-:W-:-:S02]  /*0980*/  USHF.L.U32 UR19, UR6, 0x7, URZ ;  /* 0x0000000706137899 */ /* 0x000fc4000800063f */
[----:B------:R-:W-:Y:S01]  /*0990*/  UIMAD UR4, UR10, UR5, UR4 ;  /* 0x000000050a0472a4 */ /* 0x000fe2000f8e0204 */
[----:B-1----:R-:W-:Y:S01]  /*09a0*/  IMAD R11, R3, 0x80, R2 ;  /* 0x00000080030b7824 */ /* 0x002fe200078e0202 */
[----:B------:R-:W-:Y:S01]  /*09b0*/  USHF.R.S32.HI UR11, URZ, 0x1f, UR16 ;  /* 0x0000001f3f0b7899 */ /* 0x000fe20008011410 */
[----:B------:R-:W-:Y:S01]  /*09c0*/  IMAD.IADD R15, R13, 0x1, R14 ;  /* 0x000000010d0f7824 */ /* 0x000fe200078e020e */
[----:B------:R-:W-:Y:S01]  /*09d0*/  UIMAD.WIDE.U32 UR12, UR6, 0x40, URZ ;  /* 0x00000040060c78a5 */ /* 0x000fe2000f8e003f */
[----:B------:R-:W-:Y:S01]  /*09e0*/  @P0 IMAD.HI.U32 R4, R11, c[0x0][0x2c8], RZ ;  /* 0x0000b2000b040a27 */ /* 0x000fe200078e00ff */
[----:B------:R-:W-:-:S03]  /*09f0*/  USHF.L.U32 UR9, UR7, 0x6, URZ ;  /* 0x0000000607097899 */ /* 0x000fc6000800063f */
[----:B------:R-:W-:Y:S01]  /*0a00*/  IMAD.MOV.U32 R2, RZ, RZ, R11 ;  /* 0x000000ffff027224 */ /* 0x000fe200078e000b */
[----:B------:R-:W-:Y:S01]  /*0a10*/  @P0 SHF.R.U32.HI R2, RZ, c[0x0][0x2cc], R4 ;  /* 0x0000b300ff020a19 */ /* 0x000fe20000011604 */
[----:B------:R-:W-:Y:S01]  /*0a20*/  IMAD.MOV.U32 R14, RZ, RZ, R12 ;  /* 0x000000ffff0e7224 */ /* 0x000fe200078e000c */
[----:B------:R-:W-:Y:S01]  /*0a30*/  UIADD3 UR9, UR13, UR9, URZ ;  /* 0x000000090d097290 */ /* 0x000fe2000fffe03f */
[----:B------:R-:W-:Y:S01]  /*0a40*/  IMAD R6, R3, 0x80, R40 ;  /* 0x0000008003067824 */ /* 0x000fe200078e0228 */
[--C-:B------:R-:W-:Y:S01]  /*0a50*/  SHF.R.S32.HI R5, RZ, 0x1f, R2.reuse ;  /* 0x0000001fff057819 */ /* 0x100fe20000011402 */
[----:B------:R-:W-:Y:S01]  /*0a60*/  IMAD.MOV R12, RZ, RZ, -R2 ;  /* 0x000000ffff0c7224 */ /* 0x000fe200078e0a02 */
[----:B------:R-:W-:Y:S01]  /*0a70*/  IADD3 R3, -R40, c[0x0][0x1d0], RZ ;  /* 0x0000740028037a10 */ /* 0x000fe20007ffe1ff */
[----:B------:R-:W-:Y:S01]  /*0a80*/  IMAD.WIDE.U32 R14, R2, c[0x0][0x1b0], R14 ;  /* 0x00006c00020e7a25 */ /* 0x000fe200078e000e */
[C---:B------:R-:W-:Y:S01]  /*0a90*/  IADD3 R4, R6.reuse, 0x20, RZ ;  /* 0x0000002006047810 */ /* 0x040fe20007ffe0ff */
[----:B------:R-:W-:Y:S01]  /*0aa0*/  BAR.SYNC.DEFER_BLOCKING 0x0 ;  /* 0x0000000000007b1d */ /* 0x000fe20000010000 */
[-C--:B------:R-:W-:Y:S01]  /*0ab0*/  ISETP.GE.AND P5, PT, R6, R9.reuse, PT ;  /* 0x000000090600720c */ /* 0x080fe20003fa6270 */
[----:B------:R-:W-:Y:S01]  /*0ac0*/  IMAD R5, R5, c[0x0][0x1b0], RZ ;  /* 0x00006c0005057a24 */ /* 0x000fe200078e02ff */
[-C--:B------:R-:W-:Y:S01]  /*0ad0*/  ISETP.GE.AND P3, PT, R4, R9.reuse, PT ;  /* 0x000000090400720c */ /* 0x080fe20003f66270 */
[----:B------:R-:W-:Y:S01]  /*0ae0*/  IMAD R12, R12, c[0x0][0x2c4], R11 ;  /* 0x0000b1000c0c7a24 */ /* 0x000fe200078e020b */
[----:B------:R-:W-:Y:S01]  /*0af0*/  IADD3 R4, R6, 0x40, RZ ;  /* 0x0000004006047810 */ /* 0x000fe20007ffe0ff */
[----:B------:R-:W-:Y:S01]  /*0b00*/  IMAD R5, R2, c[0x0][0x1b4], R5 ;  /* 0x00006d0002057a24 */ /* 0x000fe200078e0205 */
[----:B------:R-:W-:Y:S01]  /*0b10*/  IADD3 R6, R6, 0x60, RZ ;  /* 0x0000006006067810 */ /* 0x000fe20007ffe0ff */
[----:B------:R-:W-:Y:S01]  /*0b20*/  IMAD.SHL.U32 R11, R40, 0x40, RZ ;  /* 0x00000040280b7824 */ /* 0x000fe200078e00ff */
[----:B------:R-:W-:Y:S01]  /*0b30*/  ISETP.GE.AND P4, PT, R4, R9, PT ;  /* 0x000000090400720c */ /* 0x000fe20003f86270 */
[----:B------:R-:W-:Y:S01]  /*0b40*/  IMAD.IADD R15, R15, 0x1, R5 ;  /* 0x000000010f0f7824 */ /* 0x000fe200078e0205 */
[----:B------:R-:W-:Y:S01]  /*0b50*/  SHF.R.S32.HI R5, RZ, 0x1f, R12 ;  /* 0x0000001fff057819 */ /* 0x000fe2000001140c */
[----:B------:R-:W-:Y:S01]  /*0b60*/  IMAD.SHL.U32 R42, R41, 0x8, RZ ;  /* 0x00000008292a7824 */ /* 0x000fe200078e00ff */
[----:B------:R-:W-:Y:S01]  /*0b70*/  LOP3.LUT R11, R11, 0x1c0, RZ, 0xc0, !PT ;  /* 0x000001c00b0b7812 */ /* 0x000fe200078ec0ff */
[----:B------:R-:W-:-:S02]  /*0b80*/  IMAD.U32 R2, RZ, RZ, UR16 ;  /* 0x00000010ff027e24 */ /* 0x000fc4000f8e00ff */
[----:B------:R-:W-:Y:S01]  /*0b90*/  IMAD R5, R5, c[0x0][0x1a8], RZ ;  /* 0x00006a0005057a24 */ /* 0x000fe200078e02ff */
[----:B------:R-:W-:Y:S01]  /*0ba0*/  SHF.R.U32.HI R8, RZ, 0x3, R11 ;  /* 0x00000003ff087819 */ /* 0x000fe2000001160b */
[----:B------:R-:W-:Y:S01]  /*0bb0*/  IMAD R2, R2, -0x80, R3 ;  /* 0xffffff8002027824 */ /* 0x000fe200078e0203 */
[--C-:B------:R-:W-:Y:S01]  /*0bc0*/  LOP3.LUT R11, R11, 0x38, R42.reuse, 0xf8, !PT ;  /* 0x000000380b0b7812 */ /* 0x100fe200078ef82a */
[C---:B------:R-:W-:Y:S01]  /*0bd0*/  IMAD R5, R12.reuse, c[0x0][0x1ac], R5 ;  /* 0x00006b000c057a24 */ /* 0x040fe200078e0205 */
[----:B------:R-:W-:Y:S01]  /*0be0*/  SHF.R.S32.HI R43, RZ, 0x1f, R42 ;  /* 0x0000001fff2b7819 */ /* 0x000fe2000001142a */
[----:B------:R-:W-:Y:S01]  /*0bf0*/  IMAD.WIDE.U32 R12, R12, c[0x0][0x1a8], R14 ;  /* 0x00006a000c0c7a25 */ /* 0x000fe200078e000e */
[----:B------:R-:W-:Y:S02]  /*0c00*/  LOP3.LUT R8, R11, R8, RZ, 0x3c, !PT ;  /* 0x000000080b087212 */ /* 0x000fe400078e3cff */
[----:B------:R-:W-:Y:S01]  /*0c10*/  ISETP.GE.AND P6, PT, R42, c[0x0][0x198], PT ;  /* 0x000066002a007a0c */ /* 0x000fe20003fc6270 */
[----:B------:R-:W-:-:S02]  /*0c20*/  IMAD R3, R44, c[0x0][0x1e0], RZ ;  /* 0x000078002c037a24 */ /* 0x000fc400078e02ff */
[----:B------:R-:W-:Y:S01]  /*0c30*/  IMAD.IADD R4, R13, 0x1, R5 ;  /* 0x000000010d047824 */ /* 0x000fe200078e0205 */
[----:B------:R-:W-:Y:S01]  /*0c40*/  LEA R5, P0, R12, c[0x0][0x160], 0x1 ;  /* 0x000058000c057a11 */ /* 0x000fe200078008ff */
[----:B------:R-:W-:-:S03]  /*0c50*/  IMAD.WIDE.U32 R10, R40, c[0x0][0x1e0], R42 ;  /* 0x00007800280a7a25 */ /* 0x000fc600078e002a */
[----:B------:R-:W-:Y:S01]  /*0c60*/  LEA.HI.X R4, R12, c[0x0][0x164], R4, 0x1, P0 ;  /* 0x000059000c047a11 */ /* 0x000fe200000f0c04 */
[----:B------:R-:W-:Y:S01]  /*0c70*/  IMAD R3, R40, c[0x0][0x1e4], R3 ;  /* 0x0000790028037a24 */ /* 0x000fe200078e0203 */
[----:B------:R-:W1:Y:S01]  /*0c80*/  SHFL.IDX PT, R14, R5, RZ, 0x181f ;  /* 0x00181fff050e7589 */ /* 0x000e6200000e0000 */
[----:B------:R-:W-:Y:S01]  /*0c90*/  IMAD.MOV.U32 R12, RZ, RZ, R10 ;  /* 0x000000ffff0c7224 */ /* 0x000fe200078e000a */
[----:B------:R-:W-:Y:S01]  /*0ca0*/  ISETP.GE.AND P0, PT, R6, R9, PT ;  /* 0x000000090600720c */ /* 0x000fe20003f06270 */
[----:B------:R-:W-:Y:S01]  /*0cb0*/  IMAD.U32 R228, RZ, RZ, UR10 ;  /* 0x0000000affe47e24 */ /* 0x000fe2000f8e00ff */
[----:B------:R-:W3:Y:S01]  /*0cc0*/  SHFL.IDX PT, R15, R4, RZ, 0x181f ;  /* 0x00181fff040f7589 */ /* 0x000ee200000e0000 */
[----:B------:R-:W-:Y:S01]  /*0cd0*/  IMAD.IADD R13, R11, 0x1, R3 ;  /* 0x000000010b0d7824 */ /* 0x000fe200078e0203 */
[----:B------:R-:W-:Y:S02]  /*0ce0*/  IADD3 R3, R42, 0x40, RZ ;  /* 0x000000402a037810 */ /* 0x000fe40007ffe0ff */
[----:B------:R-:W-:Y:S01]  /*0cf0*/  LEA.HI R11, R125, R124, RZ, 0x6 ;  /* 0x0000007c7d0b7211 */ /* 0x000fe200078f30ff */
[----:B------:R-:W-:Y:S01]  /*0d00*/  IMAD.WIDE.U32 R228, R228, c[0x0][0x1e8], R12 ;  /* 0x00007a00e4e47a25 */ /* 0x000fe200078e000c */
[----:B------:R-:W-:Y:S01]  /*0d10*/  @!P5 SHF.R.S32.HI R6, RZ, 0x1f, R3 ;  /* 0x0000001fff06d819 */ /* 0x000fe20000011403 */
[----:B------:R-:W4:Y:S02]  /*0d20*/  SHFL.IDX PT, R12, R5, 0x1, 0x181f ;  /* 0x00381f00050c7f89 */ /* 0x000f2400000e0000 */
[----:B------:R-:W-:Y:S01]  /*0d30*/  IMAD.SHL.U32 R11, R11, 0x8, RZ ;  /* 0x000000080b0b7824 */ /* 0x000fe200078e00ff */
[----:B------:R-:W-:Y:S01]  /*0d40*/  @!P5 LEA.HI R6, R6, R3, RZ, 0x3 ;  /* 0x000000030606d211 */ /* 0x000fe200078f18ff */
[----:B------:R-:W5:Y:S01]  /*0d50*/  SHFL.IDX PT, R13, R4, 0x1, 0x181f ;  /* 0x00381f00040d7f89 */ /* 0x000f6200000e0000 */
[----:B------:R-:W-:Y:S01]  /*0d60*/  IADD3 R229, R229, UR4, RZ ;  /* 0x00000004e5e57c10 */ /* 0x000fe2000fffe0ff */
[----:B------:R-:W-:Y:S01]  /*0d70*/  UIMAD UR4, UR18, UR16, URZ ;  /* 0x00000010120472a4 */ /* 0x000fe2000f8e023f */
[----:B------:R-:W-:Y:S01]  /*0d80*/  LOP3.LUT R8, R8, 0xfffffe00, R11, 0xf8, !PT ;  /* 0xfffffe0008087812 */ /* 0x000fe200078ef80b */
[----:B------:R-:W5:Y:S02]  /*0d90*/  SHFL.IDX PT, R18, R5, 0x2, 0x181f ;  /* 0x00581f0005127f89 */ /* 0x000f6400000e0000 */
[----:B------:R-:W-:-:S02]  /*0da0*/  UIMAD UR4, UR11, UR19, UR4 ;  /* 0x000000130b0472a4 */ /* 0x000fc4000f8e0204 */
[----:B------:R-:W5:Y:S01]  /*0db0*/  SHFL.IDX PT, R19, R4, 0x2, 0x181f ;  /* 0x00581f0004137f89 */ /* 0x000f6200000e0000 */
[----:B-1----:R-:W-:Y:S01]  /*0dc0*/  @!P5 LEA R16, P2, R42, R14, 0x1 ;  /* 0x0000000e2a10d211 */ /* 0x002fe200078408ff */
[----:B------:R-:W-:Y:S02]  /*0dd0*/  IMAD.SHL.U32 R227, R8, 0x2, RZ ;  /* 0x0000000208e37824 */ /* 0x000fe400078e00ff */
[----:B------:R1:W2:Y:S01]  /*0de0*/  SHFL.IDX PT, R10, R5, 0x3, 0x181f ;  /* 0x00781f00050a7f89 */ /* 0x0002a200000e0000 */
[----:B---3--:R-:W-:-:S03]  /*0df0*/  @!P5 LEA.HI.X R17, R42, R15, R43, 0x1, P2 ;  /* 0x0000000f2a11d211 */ /* 0x008fc600010f0c2b */
[----:B------:R3:W2:Y:S01]  /*0e00*/  SHFL.IDX PT, R11, R4, 0x3, 0x181f ;  /* 0x00781f00040b7f89 */ /* 0x0006a200000e0000 */
[----:B----4-:R-:W-:-:S03]  /*0e10*/  @!P3 LEA R8, P2, R42, R12, 0x1 ;  /* 0x0000000c2a08b211 */ /* 0x010fc600078408ff */
[----:B------:R4:W-:Y:S01]  /*0e20*/  @!P5 LDGSTS.E.BYPASS.LTC128B.128 [R227+0x100], [R16.64], !P6 ;  /* 0x0010000010e3dfae */ /* 0x0009e2000f101d4e */
[C---:B-----5:R-:W-:Y:S01]  /*0e30*/  @!P3 LEA.HI.X R9, R42.reuse, R13, R43, 0x1, P2 ;  /* 0x0000000d2a09b211 */ /* 0x060fe200010f0c2b */
[----:B-1----:R-:W-:Y:S02]  /*0e40*/  IMAD.U32 R5, RZ, RZ, UR6 ;  /* 0x00000006ff057e24 */ /* 0x002fe4000f8e00ff */
[----:B---3--:R-:W-:Y:S01]  /*0e50*/  IMAD.U32 R4, RZ, RZ, UR7 ;  /* 0x00000007ff047e24 */ /* 0x008fe2000f8e00ff */
[----:B----4-:R-:W-:-:S04]  /*0e60*/  @!P4 LEA R16, P2, R42, R18, 0x1 ;  /* 0x000000122a10c211 */ /* 0x010fc800078408ff */
[----:B------:R-:W-:Y:S02]  /*0e70*/  @!P4 LEA.HI.X R17, R42, R19, R43, 0x1, P2 ;  /* 0x000000132a11c211 */ /* 0x000fe400010f0c2b */
[----:B--2---:R-:W-:Y:S01]  /*0e80*/  @P1 SHF.R.S32.HI R235, RZ, 0x1f, R234 ;  /* 0x0000001fffeb1819 */ /* 0x004fe200000114ea */
[----:B------:R-:W-:Y:S01]  /*0e90*/  @!P1 IMAD.MOV.U32 R234, RZ, RZ, R0 ;  /* 0x000000ffffea9224 */ /* 0x000fe200078e0000 */
[----:B------:R-:W-:Y:S01]  /*0ea0*/  @!P3 SHF.R.S32.HI R0, RZ, 0x1f, R3 ;  /* 0x0000001fff00b819 */ /* 0x000fe20000011403 */
[----:B------:R-:W-:Y:S01]  /*0eb0*/  @!P1 IMAD.MOV.U32 R235, RZ, RZ, R7 ;  /* 0x000000ffffeb9224 */ /* 0x000fe200078e0007 */
[----:B------:R-:W-:Y:S01]  /*0ec0*/  ISETP.GE.AND P1, PT, R3, c[0x0][0x198], PT ;  /* 0x0000660003007a0c */ /* 0x000fe20003f26270 */
[----:B------:R-:W-:Y:S01]  /*0ed0*/  IMAD.WIDE.U32 R228, R234, c[0x0][0x1f0], R228 ;  /* 0x00007c00eae47a25 */ /* 0x000fe200078e00e4 */
[----:B------:R-:W-:Y:S02]  /*0ee0*/  @!P5 LOP3.LUT R7, R6, 0xfffffff8, RZ, 0xc0, !PT ;  /* 0xfffffff80607d812 */ /* 0x000fe400078ec0ff */
[----:B------:R-:W-:Y:S01]  /*0ef0*/  @!P3 LEA.HI R0, R0, R3, RZ, 0x3 ;  /* 0x000000030000b211 */ /* 0x000fe200078f18ff */
[----:B------:R-:W-:-:S02]  /*0f00*/  IMAD R231, R235, c[0x0][0x1f0], RZ ;  /* 0x00007c00ebe77a24 */ /* 0x000fc400078e02ff */
[----:B------:R-:W-:Y:S01]  /*0f10*/  @!P5 IMAD.WIDE R20, R7, 0x2, R14 ;  /* 0x000000020714d825 */ /* 0x000fe200078e020e */
[----:B------:R-:W-:Y:S02]  /*0f20*/  @!P3 LOP3.LUT R7, R0, 0xfffffff8, RZ, 0xc0, !PT ;  /* 0xfffffff80007b812 */ /* 0x000fe400078ec0ff */
[----:B------:R-:W-:Y:S01]  /*0f30*/  @!P4 SHF.R.S32.HI R0, RZ, 0x1f, R3 ;  /* 0x0000001fff00c819 */ /* 0x000fe20000011403 */
[----:B------:R-:W-:Y:S02]  /*0f40*/  IMAD R231, R234, c[0x0][0x1f4], R231 ;  /* 0x00007d00eae77a24 */ /* 0x000fe400078e02e7 */
[----:B------:R1:W-:Y:S01]  /*0f50*/  @!P5 LDGSTS.E.BYPASS.LTC128B.128 [R227+0x4100], [R20.64], !P1 ;  /* 0x0410000014e3dfae */ /* 0x0003e2000c901d4e */
[----:B------:R-:W-:Y:S01]  /*0f60*/  ISETP.GE.AND P5, PT, R2, 0x21, PT ;  /* 0x000000210200780c */ /* 0x000fe20003fa6270 */
[----:B------:R-:W-:Y:S01]  /*0f70*/  IMAD.IADD R231, R229, 0x1, R231 ;  /* 0x00000001e5e77824 */ /* 0x000fe200078e02e7 */
[----:B------:R-:W-:Y:S01]  /*0f80*/  @!P4 LEA.HI R0, R0, R3, RZ, 0x3 ;  /* 0x000000030000c211 */ /* 0x000fe200078f18ff */
[----:B------:R2:W-:Y:S01]  /*0f90*/  @!P3 LDGSTS.E.BYPASS.LTC128B.128 [R227+0x1100], [R8.64], !P6 ;  /* 0x0110000008e3bfae */ /* 0x0005e2000f101d4e */
[----:B------:R-:W-:-:S02]  /*0fa0*/  IMAD.MOV.U32 R230, RZ, RZ, R228 ;  /* 0x000000ffffe67224 */ /* 0x000fc400078e00e4 */
[----:B------:R-:W-:Y:S01]  /*0fb0*/  @!P3 IMAD.WIDE R6, R7, 0x2, R12 ;  /* 0x000000020706b825 */ /* 0x000fe200078e020c */
[----:B------:R-:W-:-:S04]  /*0fc0*/  @!P4 LOP3.LUT R0, R0, 0xfffffff8, RZ, 0xc0, !PT ;  /* 0xfffffff80000c812 */ /* 0x000fc800078ec0ff */
[----:B------:R3:W-:Y:S01]  /*0fd0*/  @!P3 LDGSTS.E.BYPASS.LTC128B.128 [R227+0x5100], [R6.64], !P1 ;  /* 0x0510000006e3bfae */ /* 0x0007e2000c901d4e */
[----:B------:R-:W-:Y:S01]  /*0fe0*/  @!P0 LEA R14, P3, R42, R10, 0x1 ;  /* 0x0000000a2a0e8211 */ /* 0x000fe200078608ff */
[----:B------:R-:W-:Y:S02]  /*0ff0*/  @!P4 IMAD.WIDE R18, R0, 0x2, R18 ;  /* 0x000000020012c825 */ /* 0x000fe400078e0212 */
[----:B------:R4:W-:Y:S01]  /*1000*/  @!P4 LDGSTS.E.BYPASS.LTC128B.128 [R227+0x2100], [R16.64], !P6 ;  /* 0x0210000010e3cfae */ /* 0x0009e2000f101d4e */
[C-C-:B------:R-:W-:Y:S02]  /*1010*/  @!P0 LEA.HI.X R15, R42.reuse, R11, R43.reuse, 0x1, P3 ;  /* 0x0000000b2a0f8211 */ /* 0x140fe400018f0c2b */
[----:B------:R-:W-:Y:S01]  /*1020*/  ISETP.GE.AND P3, PT, R42, c[0x0][0x1d4], PT ;  /* 0x000075002a007a0c */ /* 0x000fe20003f66270 */
[----:B------:R5:W-:Y:S01]  /*1030*/  @!P4 LDGSTS.E.BYPASS.LTC128B.128 [R227+0x6100], [R18.64], !P1 ;  /* 0x0610000012e3cfae */ /* 0x000be2000c901d4e */
[----:B------:R-:W-:Y:S01]  /*1040*/  ISETP.GE.AND P4, PT, R2, 0x41, PT ;  /* 0x000000410200780c */ /* 0x000fe20003f86270 */
[----:B------:R-:W-:-:S02]  /*1050*/  IMAD.WIDE.U32 R42, R40, c[0x0][0x208], R42 ;  /* 0x00008200282a7a25 */ /* 0x000fc400078e002a */
[----:B------:R1:W-:Y:S01]  /*1060*/  @!P0 LDGSTS.E.BYPASS.LTC128B.128 [R227+0x3100], [R14.64], !P6 ;  /* 0x031000000ee38fae */ /* 0x0003e2000f101d4e */
[----:B------:R-:W-:Y:S01]  /*1070*/  ISETP.GE.AND P6, PT, R2, 0x1, PT ;  /* 0x000000010200780c */ /* 0x000fe20003fc6270 */
[----:B--2---:R-:W-:-:S04]  /*1080*/  IMAD.U32 R9, RZ, RZ, UR16 ;  /* 0x00000010ff097e24 */ /* 0x004fc8000f8e00ff */
[----:B------:R-:W-:-:S04]  /*1090*/  IMAD.WIDE.U32 R8, R9, UR19, R230 ;  /* 0x0000001309087c25 */ /* 0x000fc8000f8e00e6 */
[----:B---3--:R-:W-:Y:S01]  /*10a0*/  IMAD.U32 R7, RZ, RZ, UR6 ;  /* 0x00000006ff077e24 */ /* 0x008fe2000f8e00ff */
[----:B------:R-:W-:Y:S02]  /*10b0*/  @P5 LEA R5, P2, R5, R8, 0x5 ;  /* 0x0000000805055211 */ /* 0x000fe400078428ff */
[----:B------:R-:W-:Y:S01]  /*10c0*/  IADD3 R9, R9, UR4, RZ ;  /* 0x0000000409097c10 */ /* 0x000fe2000fffe0ff */
[----:B------:R-:W-:Y:S01]  /*10d0*/  ULDC.64 UR4, c[0x0][0x210] ;  /* 0x0000840000047ab9 */ /* 0x000fe20000000a00 */
[----:B------:R-:W-:Y:S01]  /*10e0*/  LEA.HI R6, R125, R124, RZ, 0x4 ;  /* 0x0000007c7d067211 */ /* 0x000fe200078f20ff */
[----:B------:R-:W-:Y:S01]  /*10f0*/  UIMAD UR4, UR20, UR4, URZ ;  /* 0x00000004140472a4 */ /* 0x000fe2000f8e023f */
[----:B------:R-:W-:Y:S02]  /*1100*/  @P5 LEA.HI.X R4, R7, R9, R4, 0x5, P2 ;  /* 0x0000000907045211 */ /* 0x000fe400010f2c04 */
[----:B------:R-:W-:Y:S02]  /*1110*/  @P5 LEA R12, P2, R5, c[0x0][0x1c8], 0x1 ;  /* 0x00007200050c5a11 */ /* 0x000fe400078408ff */
[----:B------:R-:W-:-:S02]  /*1120*/  SHF.R.S32.HI R7, RZ, 0x4, R6 ;  /* 0x00000004ff077819 */ /* 0x000fc40000011406 */
[----:B------:R-:W-:Y:S02]  /*1130*/  @P5 LEA.HI.X R13, R5, c[0x0][0x1cc], R4, 0x1, P2 ;  /* 0x00007300050d5a11 */ /* 0x000fe400010f0c04 */
[----:B------:R-:W-:Y:S02]  /*1140*/  @!P0 SHF.R.S32.HI R4, RZ, 0x1f, R3 ;  /* 0x0000001fff048819 */ /* 0x000fe40000011403 */
[----:B------:R-:W-:Y:S02]  /*1150*/  LOP3.LUT R5, R6, 0xfffffff0, RZ, 0xc0, !PT ;  /* 0xfffffff006057812 */ /* 0x000fe400078ec0ff */
[----:B------:R-:W-:Y:S02]  /*1160*/  @!P0 LEA.HI R4, R4, R3, RZ, 0x3 ;  /* 0x0000000304048211 */ /* 0x000fe400078f18ff */
[----:B------:R-:W-:Y:S01]  /*1170*/  ISETP.GE.AND P2, PT, R2, 0x61, PT ;  /* 0x000000610200780c */ /* 0x000fe20003f46270 */
[----:B------:R-:W-:Y:S01]  /*1180*/  IMAD.IADD R5, R124, 0x1, -R5 ;  /* 0x000000017c057824 */ /* 0x000fe200078e0a05 */
[----:B------:R-:W-:-:S02]  /*1190*/  @!P0 LOP3.LUT R4, R4, 0xfffffff8, RZ, 0xc0, !PT ;  /* 0xfffffff804048812 */ /* 0x000fc400078ec0ff */
[----:B------:R-:W-:Y:S02]  /*11a0*/  LEA.HI R6, R6, R7, RZ, 0x1 ;  /* 0x0000000706067211 */ /* 0x000fe400078f08ff */
[----:B------:R-:W-:Y:S01]  /*11b0*/  SHF.R.S32.HI R0, RZ, 0x1f, R5 ;  /* 0x0000001fff007819 */ /* 0x000fe20000011405 */
[----:B----4-:R-:W-:Y:S01]  /*11c0*/  @!P0 IMAD.WIDE R16, R4, 0x2, R10 ;  /* 0x0000000204108825 */ /* 0x010fe200078e020a */
[----:B------:R-:W-:Y:S02]  /*11d0*/  LOP3.LUT R6, R6, 0xfffffffe, RZ, 0xc0, !PT ;  /* 0xfffffffe06067812 */ /* 0x000fe400078ec0ff */
[----:B------:R-:W-:Y:S02]  /*11e0*/  LEA.HI R0, R0, R5, RZ, 0x3 ;  /* 0x0000000500007211 */ /* 0x000fe400078f18ff */
[----:B------:R2:W-:Y:S01]  /*11f0*/  @!P0 LDGSTS.E.BYPASS.LTC128B.128 [R227+0x7100], [R16.64], !P1 ;  /* 0x0710000010e38fae */ /* 0x0005e2000c901d4e */
[----:B-1----:R-:W-:Y:S01]  /*1200*/  @P6 LEA R14, P0, R8, c[0x0][0x1c8], 0x1 ;  /* 0x00007200080e6a11 */ /* 0x002fe200078008ff */
[----:B------:R-:W-:Y:S01]  /*1210*/  VOTEU.ANY UP0, P2 ;  /* 0x00000000003f7886 */ /* 0x000fe20001000100 */
[----:B------:R-:W-:Y:S01]  /*1220*/  LOP3.LUT R2, R0, 0xfffffff8, RZ, 0xc0, !PT ;  /* 0xfffffff800027812 */ /* 0x000fe200078ec0ff */
[----:B------:R-:W0:Y:S01]  /*1230*/  LDGDEPBAR ;  /* 0x00000000000079af */ /* 0x000e220000000000 */
[C-C-:B------:R-:W-:Y:S01]  /*1240*/  @P6 LEA.HI.X R15, R8.reuse, c[0x0][0x1cc], R9.reuse, 0x1, P0 ;  /* 0x00007300080f6a11 */ /* 0x140fe200000f0c09 */
[----:B------:R-:W-:Y:S01]  /*1250*/  IMAD.IADD R6, R7, 0x1, -R6 ;  /* 0x0000000107067824 */ /* 0x000fe200078e0a06 */
[----:B------:R-:W-:Y:S01]  /*1260*/  @P4 IADD3 R4, P0, R8, UR12, RZ ;  /* 0x0000000c08044c10 */ /* 0x000fe2000ff1e0ff */
[----:B------:R-:W-:Y:S01]  /*1270*/  IMAD.IADD R2, R5, 0x1, -R2 ;  /* 0x0000000105027824 */ /* 0x000fe200078e0a02 */
[----:B------:R-:W-:Y:S01]  /*1280*/  @UP0 UIMAD UR7, UR7, 0x60, URZ ;  /* 0x00000060070708a4 */ /* 0x000fe2000f8e023f */
[----:B------:R-:W-:Y:S01]  /*1290*/  IMAD.U32 R5, RZ, RZ, UR6 ;  /* 0x00000006ff057e24 */ /* 0x000fe2000f8e00ff */
[----:B------:R-:W-:Y:S01]  /*12a0*/  @P4 IADD3.X R11, R9, UR9, RZ, P0, !PT ;  /* 0x00000009090b4c10 */ /* 0x000fe200087fe4ff */
[----:B------:R1:W-:Y:S01]  /*12b0*/  @P6 LDGSTS.E.BYPASS.LTC128B.128 [R227+0x8100], [R14.64], !P3 ;  /* 0x081000000ee36fae */ /* 0x0003e2000d901d4e */
[----:B------:R-:W-:Y:S01]  /*12c0*/  ISETP.GE.AND P0, PT, R3, c[0x0][0x1d4], PT ;  /* 0x0000750003007a0c */ /* 0x000fe20003f06270 */
[----:B------:R-:W-:Y:S01]  /*12d0*/  @P2 IMAD.WIDE.U32 R8, R5, 0x60, R8 ;  /* 0x0000006005082825 */ /* 0x000fe200078e0008 */
[----:B------:R-:W-:-:S03]  /*12e0*/  LEA.HI R125, R125, R124, RZ, 0x5 ;  /* 0x0000007c7d7d7211 */ /* 0x000fc600078f28ff */
[----:B------:R-:W-:Y:S02]  /*12f0*/  IMAD.SHL.U32 R10, R2, 0x40, RZ ;  /* 0x00000040020a7824 */ /* 0x000fe400078e00ff */
[----:B------:R-:W-:Y:S02]  /*1300*/  IMAD.SHL.U32 R7, R6, 0x8, RZ ;  /* 0x0000000806077824 */ /* 0x000fe400078e00ff */
[----:B------:R-:W-:Y:S01]  /*1310*/  IMAD.SHL.U32 R0, R0, 0x40, RZ ;  /* 0x0000004000007824 */ /* 0x000fe200078e00ff */
[----:B------:R-:W-:Y:S01]  /*1320*/  LOP3.LUT R10, R10, 0x1c0, RZ, 0xc0, !PT ;  /* 0x000001c00a0a7812 */ /* 0x000fe200078ec0ff */
[----:B------:R-:W-:Y:S02]  /*1330*/  IMAD.SHL.U32 R5, R125, 0x20, RZ ;  /* 0x000000207d057824 */ /* 0x000fe400078e00ff */
[----:B------:R1:W-:Y:S01]  /*1340*/  @P6 LDGSTS.E.BYPASS.LTC128B.128 [R227+0xc100], [R14.64+0x80], !P0 ;  /* 0x0c1000800ee36fae */ /* 0x0003e2000c101d4e */
[----:B--2---:R-:W-:Y:S02]  /*1350*/  @P4 LEA R16, P1, R4, c[0x0][0x1c8], 0x1 ;  /* 0x0000720004104a11 */ /* 0x004fe400078208ff */
[----:B------:R-:W-:Y:S01]  /*1360*/  LOP3.LUT R3, R10, 0x8, R7, 0xf8, !PT ;  /* 0x000000080a037812 */ /* 0x000fe200078ef807 */
[----:B------:R1:W-:Y:S01]  /*1370*/  @P5 LDGSTS.E.BYPASS.LTC128B.128 [R227+0x9100], [R12.64], !P3 ;  /* 0x091000000ce35fae */ /* 0x0003e2000d901d4e */
[----:B------:R-:W-:Y:S01]  /*1380*/  @P4 LEA.HI.X R17, R4, c[0x0][0x1cc], R11, 0x1, P1 ;  /* 0x0000730004114a11 */ /* 0x000fe200008f0c0b */
[----:B------:R-:W-:Y:S01]  /*1390*/  IMAD.MOV.U32 R7, RZ, RZ, 0x10 ;  /* 0x00000010ff077424 */ /* 0x000fe200078e00ff */
[----:B------:R-:W-:Y:S01]  /*13a0*/  @P2 IADD3 R4, R9, UR7, RZ ;  /* 0x0000000709042c10 */ /* 0x000fe2000fffe0ff */
[----:B------:R1:W-:Y:S01]  /*13b0*/  @P5 LDGSTS.E.BYPASS.LTC128B.128 [R227+0xd100], [R12.64+0x80], !P0 ;  /* 0x0d1000800ce35fae */ /* 0x0003e2000c101d4e */
[----:B-----5:R-:W-:Y:S01]  /*13c0*/  @P2 LEA R18, P1, R8, c[0x0][0x1c8], 0x1 ;  /* 0x0000720008122a11 */ /* 0x020fe200078208ff */
[----:B------:R-:W-:Y:S01]  /*13d0*/  IMAD.SHL.U32 R9, R40, 0x8, RZ ;  /* 0x0000000828097824 */ /* 0x000fe200078e00ff */
[----:B------:R-:W-:Y:S01]  /*13e0*/  SHF.R.U32.HI R10, RZ, 0x3, R10 ;  /* 0x00000003ff0a7819 */ /* 0x000fe2000001160a */
[----:B------:R2:W-:Y:S01]  /*13f0*/  @P4 LDGSTS.E.BYPASS.LTC128B.128 [R227+0xa100], [R16.64], !P3 ;  /* 0x0a10000010e34fae */ /* 0x0005e2000d901d4e */
[----:B------:R-:W-:Y:S01]  /*1400*/  @P2 LEA.HI.X R19, R8, c[0x0][0x1cc], R4, 0x1, P1 ;  /* 0x0000730008132a11 */ /* 0x000fe200008f0c04 */
[----:B------:R-:W-:Y:S01]  /*1410*/  IMAD.SHL.U32 R4, R41, 0x40, RZ ;  /* 0x0000004029047824 */ /* 0x000fe200078e00ff */
[----:B------:R-:W-:Y:S01]  /*1420*/  LOP3.LUT R3, R3, R10, RZ, 0x3c, !PT ;  /* 0x0000000a03037212 */ /* 0x000fe200078e3cff */
[----:B------:R2:W-:Y:S01]  /*1430*/  @P4 LDGSTS.E.BYPASS.LTC128B.128 [R227+0xe100], [R16.64+0x80], !P0 ;  /* 0x0e10008010e34fae */ /* 0x0005e2000c101d4e */
[----:B------:R-:W-:-:S02]  /*1440*/  UIMAD UR7, UR10, UR5, UR4 ;  /* 0x000000050a0772a4 */ /* 0x000fc4000f8e0204 */
[----:B------:R-:W-:Y:S01]  /*1450*/  LOP3.LUT R0, R3, 0xfffffe00, R0, 0xf8, !PT ;  /* 0xfffffe0003007812 */ /* 0x000fe200078ef800 */
[----:B------:R2:W-:Y:S01]  /*1460*/  @P2 LDGSTS.E.BYPASS.LTC128B.128 [R227+0xb100], [R18.64], !P3 ;  /* 0x0b10000012e32fae */ /* 0x0005e2000d901d4e */
[----:B------:R-:W-:Y:S01]  /*1470*/  LOP3.LUT R3, R5, 0x7ffffc00, RZ, 0xc0, !PT ;  /* 0x7ffffc0005037812 */ /* 0x000fe200078ec0ff */
[----:B------:R-:W-:Y:S01]  /*1480*/  IMAD.MOV.U32 R5, RZ, RZ, 0x20 ;  /* 0x00000020ff057424 */ /* 0x000fe200078e00ff */
[----:B------:R-:W-:Y:S01]  /*1490*/  LOP3.LUT R4, R4, 0x1c0, RZ, 0xc0, !PT ;  /* 0x000001c004047812 */ /* 0x000fe200078ec0ff */
[----:B------:R2:W-:Y:S01]  /*14a0*/  @P2 LDGSTS.E.BYPASS.LTC128B.128 [R227+0xf100], [R18.64+0x80], !P0 ;  /* 0x0f10008012e32fae */ /* 0x0005e2000c101d4e */
[----:B------:R-:W-:Y:S01]  /*14b0*/  R2P PR, R2, 0x6 ;  /* 0x0000000602007804 */ /* 0x000fe20000000000 */
[----:B------:R-:W-:Y:S01]  /*14c0*/  IMAD.IADD R3, R0, 0x1, R3 ;  /* 0x0000000100037824 */ /* 0x000fe200078e0203 */
[----:B------:R-:W-:Y:S01]  /*14d0*/  LOP3.LUT R9, R4, 0x8, R9, 0xf8, !PT ;  /* 0x0000000804097812 */ /* 0x000fe200078ef809 */
[----:B------:R-:W0:Y:S01]  /*14e0*/  LDGDEPBAR ;  /* 0x00000000000079af */ /* 0x000e220000000000 */
[----:B------:R-:W-:Y:S01]  /*14f0*/  SHF.R.U32.HI R4, RZ, 0x3, R4 ;  /* 0x00000003ff047819 */ /* 0x000fe20000011604 */
[----:B------:R-:W-:Y:S01]  /*1500*/  ULDC.64 UR4, c[0x0][0x208] ;  /* 0x0000820000047ab9 */ /* 0x000fe20000000a00 */
[----:B------:R-:W-:Y:S01]  /*1510*/  SEL R7, R7, 0xfffffff0, !P1 ;  /* 0xfffffff007077807 */ /* 0x000fe20004800000 */
[----:B------:R-:W-:Y:S01]  /*1520*/  UIMAD UR11, UR11, UR4, URZ ;  /* 0x000000040b0b72a4 */ /* 0x000fe2000f8e023f */
[----:B------:R-:W-:Y:S01]  /*1530*/  LEA R2, R3, 0x100, 0x1 ;  /* 0x0000010003027811 */ /* 0x000fe200078e08ff */
[----:B------:R-:W-:Y:S01]  /*1540*/  UIMAD.WIDE.U32 UR22, UR16, UR4, URZ ;  /* 0x00000004101672a5 */ /* 0x000fe2000f8e003f */
[----:B------:R-:W-:Y:S01]  /*1550*/  LOP3.LUT R9, R9, R4, RZ, 0x3c, !PT ;  /* 0x0000000409097212 */ /* 0x000fe200078e3cff */
[----:B------:R-:W-:Y:S01]  /*1560*/  UIMAD UR11, UR16, UR5, UR11 ;  /* 0x00000005100b72a4 */ /* 0x000fe2000f8e020b */
[----:B------:R-:W-:Y:S01]  /*1570*/  SEL R5, R5, 0xffffffe0, !P2 ;  /* 0xffffffe005057807 */ /* 0x000fe20005000000 */
[--C-:B------:R-:W-:Y:S01]  /*1580*/  IMAD R4, R7, 0x2, R2.reuse ;  /* 0x0000000207047824 */ /* 0x100fe200078e0202 */
[----:B------:R-:W-:Y:S01]  /*1590*/  LOP3.LUT P1, RZ, R41, 0x2, RZ, 0xc0, !PT ;  /* 0x0000000229ff7812 */ /* 0x000fe2000782c0ff */
[----:B------:R-:W-:Y:S01]  /*15a0*/  IMAD R226, R6, 0x200, R9 ;  /* 0x0000020006e27824 */ /* 0x000fe200078e0209 */
[----:B------:R-:W-:Y:S01]  /*15b0*/  UIADD3 UR20, UR23, UR11, URZ ;  /* 0x0000000b17147290 */ /* 0x000fe2000fffe03f */
[----:B------:R-:W-:Y:S01]  /*15c0*/  IMAD.SHL.U32 R6, R3, 0x2, RZ ;  /* 0x0000000203067824 */ /* 0x000fe200078e00ff */
[----:B------:R-:W-:Y:S01]  /*15d0*/  LOP3.LUT P2, RZ, R41, 0x4, RZ, 0xc0, !PT ;  /* 0x0000000429ff7812 */ /* 0x000fe2000784c0ff */
[C---:B------:R-:W-:Y:S01]  /*15e0*/  IMAD R3, R5.reuse, 0x2, R2 ;  /* 0x0000000205037824 */ /* 0x040fe200078e0202 */
[----:B------:R-:W-:Y:S01]  /*15f0*/  UMOV UR11, 0xffffff80 ;  /* 0xffffff80000b7882 */ /* 0x000fe20000000000 */
[----:B------:R-:W-:-:S02]  /*1600*/  IMAD R2, R5, 0x2, R4 ;  /* 0x0000000205027824 */ /* 0x000fc400078e0204 */
[----:B------:R-:W-:Y:S01]  /*1610*/  IMAD.SHL.U32 R226, R226, 0x2, RZ ;  /* 0x00000002e2e27824 */ /* 0x000fe200078e00ff */
[----:B------:R-:W-:-:S04]  /*1620*/  DEPBAR.LE SB0, 0x1 ;  /* 0x000080400000791a */ /* 0x000fc80000000000 */
[----:B------:R-:W-:Y:S01]  /*1630*/  BAR.SYNC.DEFER_BLOCKING 0x0 ;  /* 0x0000000000007b1d */ /* 0x000fe20000010000 */
[----:B------:R-:W-:-:S05]  /*1640*/  IADD3 R225, R226, 0x8120, RZ ;  /* 0x00008120e2e17810 */ /* 0x000fca0007ffe0ff */
[----:B------:R-:W-:Y:S04]  /*1650*/  LDSM.16.M88.4 R140, [R6+0x100] ;  /* 0x00010000068c783b */ /* 0x000fe80000000200 */
[----:B------:R-:W-:Y:S04]  /*1660*/  LDSM.16.M88.4 R184, [R6+0x4100] ;  /* 0x0041000006b8783b */ /* 0x000fe80000000200 */
[----:B------:R-:W-:Y:S04]  /*1670*/  LDSM.16.M88.4 R168, [R4] ;  /* 0x0000000004a8783b */ /* 0x000fe80000000200 */
[----:B------:R3:W-:Y:S04]  /*1680*/  LDSM.16.M88.4 R188, [R4+0x4000] ;  /* 0x0040000004bc783b */ /* 0x0007e80000000200 */
[----:B------:R-:W-:Y:S04]  /*1690*/  LDSM.16.M88.4 R176, [R3] ;  /* 0x0000000003b0783b */ /* 0x000fe80000000200 */
[----:B------:R4:W-:Y:S04]  /*16a0*/  LDSM.16.M88.4 R196, [R3+0x4000] ;  /* 0x0040000003c4783b */ /* 0x0009e80000000200 */
[----:B------:R-:W-:Y:S04]  /*16b0*/  LDSM.16.M88.4 R180, [R2] ;  /* 0x0000000002b4783b */ /* 0x000fe80000000200 */
[----:B------:R5:W-:Y:S04]  /*16c0*/  LDSM.16.M88.4 R200, [R2+0x4000] ;  /* 0x0040000002c8783b */ /* 0x000be80000000200 */
[----:B------:R-:W-:Y:S01]  /*16d0*/  BAR.SYNC.DEFER_BLOCKING 0x0 ;  /* 0x0000000000007b1d */ /* 0x000fe20000010000 */
[----:B---3--:R-:W-:-:S04]  /*16e0*/  IADD3 R4, R226, 0x8100, RZ ;  /* 0x00008100e2047810 */ /* 0x008fc80007ffe0ff */
[----:B------:R-:W-:Y:S01]  /*16f0*/  @P1 IADD3 R225, R4, -0x20, RZ ;  /* 0xffffffe004e11810 */ /* 0x000fe20007ffe0ff */
[----:B----4-:R-:W-:-:S03]  /*1700*/  IMAD R3, R44, c[0x0][0x208], RZ ;  /* 0x000082002c037a24 */ /* 0x010fc600078e02ff */
[C---:B------:R-:W-:Y:S02]  /*1710*/  IADD3 R219, R225.reuse, 0x800, RZ ;  /* 0x00000800e1db7810 */ /* 0x040fe40007ffe0ff */
[C---:B------:R-:W-:Y:S02]  /*1720*/  IADD3 R218, R225.reuse, 0x1000, RZ ;  /* 0x00001000e1da7810 */ /* 0x040fe40007ffe0ff */
[C---:B------:R-:W-:Y:S02]  /*1730*/  IADD3 R217, R225.reuse, 0x1800, RZ ;  /* 0x00001800e1d97810 */ /* 0x040fe40007ffe0ff */
[C---:B------:R-:W-:Y:S01]  /*1740*/  IADD3 R216, R225.reuse, 0x2000, RZ ;  /* 0x00002000e1d87810 */ /* 0x040fe20007ffe0ff */
[----:B-----5:R-:W-:Y:S01]  /*1750*/  IMAD R2, R40, c[0x0][0x20c], R3 ;  /* 0x0000830028027a24 */ /* 0x020fe200078e0203 */
[C---:B------:R-:W-:Y:S02]  /*1760*/  IADD3 R215, R225.reuse, 0x2800, RZ ;  /* 0x00002800e1d77810 */ /* 0x040fe40007ffe0ff */
[----:B------:R-:W-:Y:S01]  /*1770*/  IADD3 R214, R225, 0x3000, RZ ;  /* 0x00003000e1d67810 */ /* 0x000fe20007ffe0ff */
[----:B------:R-:W-:Y:S01]  /*1780*/  IMAD.IADD R43, R43, 0x1, R2 ;  /* 0x000000012b2b7824 */ /* 0x000fe200078e0202 */
[----:B------:R-:W-:-:S04]  /*1790*/  DEPBAR.LE SB0, 0x0 ;  /* 0x000080000000791a */ /* 0x000fc80000000000 */
[----:B------:R-:W-:Y:S01]  /*17a0*/  BAR.SYNC.DEFER_BLOCKING 0x0 ;  /* 0x0000000000007b1d */ /* 0x000fe20000010000 */
[----:B------:R-:W-:Y:S01]  /*17b0*/  IMAD.U32 R2, RZ, RZ, UR10 ;  /* 0x0000000aff027e24 */ /* 0x000fe2000f8e00ff */
[C---:B------:R-:W-:Y:S02]  /*17c0*/  IADD3 R213, R225.reuse, 0x3800, RZ ;  /* 0x00003800e1d57810 */ /* 0x040fe40007ffe0ff */
[C---:B------:R-:W-:Y:S01]  /*17d0*/  IADD3 R211, R225.reuse, 0x4000, RZ ;  /* 0x00004000e1d37810 */ /* 0x040fe20007ffe0ff */
[----:B------:R-:W-:Y:S01]  /*17e0*/  IMAD.WIDE.U32 R2, R2, c[0x0][0x210], R42 ;  /* 0x0000840002027a25 */ /* 0x000fe200078e002a */
[C---:B------:R-:W-:Y:S02]  /*17f0*/  IADD3 R210, R225.reuse, 0x4800, RZ ;  /* 0x00004800e1d27810 */ /* 0x040fe40007ffe0ff */
[----:B------:R-:W-:Y:S02]  /*1800*/  IADD3 R209, R225, 0x5000, RZ ;  /* 0x00005000e1d17810 */ /* 0x000fe40007ffe0ff */
[----:B------:R-:W-:Y:S01]  /*1810*/  IADD3 R3, R3, UR7, RZ ;  /* 0x0000000703037c10 */ /* 0x000fe2000fffe0ff */
[----:B------:R-:W-:Y:S01]  /*1820*/  ULDC UR7, c[0x0][0x1d0] ;  /* 0x0000740000077ab9 */ /* 0x000fe20000000800 */
[C---:B------:R-:W-:Y:S01]  /*1830*/  IADD3 R208, R225.reuse, 0x5800, RZ ;  /* 0x00005800e1d07810 */ /* 0x040fe20007ffe0ff */
[----:B------:R-:W-:Y:S01]  /*1840*/  UIMAD UR7, UR16, UR11, UR7 ;  /* 0x0000000b100772a4 */ /* 0x000fe2000f8e0207 */
[C---:B------:R-:W-:Y:S01]  /*1850*/  IADD3 R207, R225.reuse, 0x6000, RZ ;  /* 0x00006000e1cf7810 */ /* 0x040fe20007ffe0ff */
[----:B------:R-:W-:Y:S01]  /*1860*/  USHF.L.U32 UR11, UR4, 0x6, URZ ;  /* 0x00000006040b7899 */ /* 0x000fe2000800063f */
[----:B------:R-:W-:-:S02]  /*1870*/  IADD3 R206, R225, 0x6800, RZ ;  /* 0x00006800e1ce7810 */ /* 0x000fc40007ffe0ff */
[C---:B------:R-:W-:Y:S02]  /*1880*/  IADD3 R205, R225.reuse, 0x7000, RZ ;  /* 0x00007000e1cd7810 */ /* 0x040fe40007ffe0ff */
[----:B------:R-:W-:Y:S01]  /*1890*/  IADD3 R40, -R40, UR7, RZ ;  /* 0x0000000728287c10 */ /* 0x000fe2000fffe1ff */
[----:B------:R-:W-:Y:S01]  /*18a0*/  IMAD.U32 R45, RZ, RZ, UR11 ;  /* 0x0000000bff2d7e24 */ /* 0x000fe2000f8e00ff */
[----:B------:R-:W-:Y:S01]  /*18b0*/  IADD3 R204, R225, 0x7800, RZ ;  /* 0x00007800e1cc7810 */ /* 0x000fe20007ffe0ff */
[----:B------:R-:W3:Y:S01]  /*18c0*/  LDSM.16.M88.4 R24, [R226+0x8100] ;  /* 0x00810000e218783b */ /* 0x000ee20000000200 */
[C---:B------:R-:W-:Y:S02]  /*18d0*/  ISETP.LT.OR P5, PT, R40.reuse, 0x1, P3 ;  /* 0x000000012800780c */ /* 0x040fe40001fa1670 */
[C---:B------:R-:W-:Y:S01]  /*18e0*/  ISETP.LT.OR P6, PT, R40.reuse, 0x1, P0 ;  /* 0x000000012800780c */ /* 0x040fe200007c1670 */
[----:B--2---:R-:W2:Y:S01]  /*18f0*/  LDSM.16.M88.4 R16, [R226+0x8900] ;  /* 0x00890000e210783b */ /* 0x004ea20000000200 */
[----:B------:R-:W-:-:S03]  /*1900*/  ISETP.LT.OR P4, PT, R40, 0x21, P3 ;  /* 0x000000212800780c */ /* 0x000fc60001f81670 */
[----:B-1----:R-:W1:Y:S04]  /*1910*/  LDSM.16.M88.4 R12, [R225] ;  /* 0x00000000e10c783b */ /* 0x002e680000000200 */
[----:B------:R-:W4:Y:S04]  /*1920*/  LDSM.16.M88.4 R8, [R226+0x9100] ;  /* 0x00910000e208783b */ /* 0x000f280000000200 */
[----:B------:R-:W5:Y:S04]  /*1930*/  LDSM.16.M88.4 R36, [R225+0x800] ;  /* 0x00080000e124783b */ /* 0x000f680000000200 */
[----:B------:R-:W1:Y:S04]  /*1940*/  LDSM.16.M88.4 R96, [R226+0x9900] ;  /* 0x00990000e260783b */ /* 0x000e680000000200 */
[----:B------:R-:W1:Y:S04]  /*1950*/  LDSM.16.M88.4 R32, [R225+0x1000] ;  /* 0x00100000e120783b */ /* 0x000e680000000200 */
[----:B------:R-:W1:Y:S04]  /*1960*/  LDSM.16.M88.4 R88, [R226+0xa100] ;  /* 0x00a10000e258783b */ /* 0x000e680000000200 */
[----:B------:R-:W-:Y:S04]  /*1970*/  LDSM.16.M88.4 R64, [R226+0xb900] ;  /* 0x00b90000e240783b */ /* 0x000fe80000000200 */
[----:B------:R-:W-:Y:S01]  /*1980*/  LDSM.16.M88.4 R72, [R226+0xb100] ;  /* 0x00b10000e248783b */ /* 0x000fe20000000200 */
[C---:B---3--:R-:W-:Y:S03]  /*1990*/  HMMA.16816.F32.BF16 R28, R140.reuse, R24, RZ ;  /* 0x000000188c1c723c */ /* 0x048fe600000418ff */
[----:B------:R-:W-:Y:S04]  /*19a0*/  LDSM.16.M88.4 R80, [R226+0xa900] ;  /* 0x00a90000e250783b */ /* 0x000fe80000000200 */
[----:B------:R-:W-:Y:S01]  /*19b0*/  LDSM.16.M88.4 R48, [R225+0x2800] ;  /* 0x00280000e130783b */ /* 0x000fe20000000200 */
[C---:B------:R-:W-:Y:S08]  /*19c0*/  HMMA.16816.F32.BF16 R24, R140.reuse, R26, RZ ;  /* 0x0000001a8c18723c */ /* 0x040ff000000418ff */
[C---:B--2---:R-:W-:Y:S08]  /*19d0*/  HMMA.16816.F32.BF16 R20, R140.reuse, R16, RZ ;  /* 0x000000108c14723c */ /* 0x044ff000000418ff */
[----:B------:R-:W-:Y:S08]  /*19e0*/  HMMA.16816.F32.BF16 R16, R140, R18, RZ ;  /* 0x000000128c10723c */ /* 0x000ff000000418ff */
[C---:B-1----:R-:W-:Y:S08]  /*19f0*/  HMMA.16816.F32.BF16 R28, R168.reuse, R12, R28 ;  /* 0x0000000ca81c723c */ /* 0x042ff0000004181c */
[----:B------:R-:W-:Y:S08]  /*1a00*/  HMMA.16816.F32.BF16 R24, R168, R14, R24 ;  /* 0x0000000ea818723c */ /* 0x000ff00000041818 */
[C---:B----4-:R-:W-:Y:S08]  /*1a10*/  HMMA.16816.F32.BF16 R12, R140.reuse, R8, RZ ;  /* 0x000000088c0c723c */ /* 0x050ff000000418ff */
[----:B------:R-:W-:Y:S08]  /*1a20*/  HMMA.16816.F32.BF16 R8, R140, R10, RZ ;  /* 0x0000000a8c08723c */ /* 0x000ff000000418ff */
[C---:B-----5:R-:W-:Y:S08]  /*1a30*/  HMMA.16816.F32.BF16 R20, R168.reuse, R36, R20 ;  /* 0x00000024a814723c */ /* 0x060ff00000041814 */
[----:B------:R-:W-:Y:S01]  /*1a40*/  HMMA.16816.F32.BF16 R16, R168, R38, R16 ;  /* 0x00000026a810723c */ /* 0x000fe20000041810 */
[----:B------:R-:W1:Y:S07]  /*1a50*/  LDSM.16.M88.4 R36, [R225+0x1800] ;  /* 0x00180000e124783b */ /* 0x000e6e0000000200 */
[----:B------:R-:W-:Y:S08]  /*1a60*/  HMMA.16816.F32.BF16 R100, R140, R96, RZ ;  /* 0x000000608c64723c */ /* 0x000ff000000418ff */
[----:B------:R-:W-:Y:S08]  /*1a70*/  HMMA.16816.F32.BF16 R12, R168, R32, R12 ;  /* 0x00000020a80c723c */ /* 0x000ff0000004180c */
[----:B------:R-:W-:Y:S08]  /*1a80*/  HMMA.16816.F32.BF16 R96, R140, R98, RZ ;  /* 0x000000628c60723c */ /* 0x000ff000000418ff */
[----:B------:R-:W-:Y:S01]  /*1a90*/  HMMA.16816.F32.BF16 R8, R168, R34, R8 ;  /* 0x00000022a808723c */ /* 0x000fe20000041808 */
[----:B------:R-:W2:Y:S07]  /*1aa0*/  LDSM.16.M88.4 R32, [R225+0x2000] ;  /* 0x00200000e120783b */ /* 0x000eae0000000200 */
[C---:B------:R-:W-:Y:S08]  /*1ab0*/  HMMA.16816.F32.BF16 R92, R140.reuse, R88, RZ ;  /* 0x000000588c5c723c */ /* 0x040ff000000418ff */
[----:B------:R-:W-:Y:S08]  /*1ac0*/  HMMA.16816.F32.BF16 R88, R140, R90, RZ ;  /* 0x0000005a8c58723c */ /* 0x000ff000000418ff */
[C---:B-1----:R-:W-:Y:S07]  /*1ad0*/  HMMA.16816.F32.BF16 R100, R168.reuse, R36, R100 ;  /* 0x00000024a864723c */ /* 0x042fee0000041864 */
[----:B------:R-:W-:Y:S01]  /*1ae0*/  IMAD R37, R235, c[0x0][0x218], RZ ;  /* 0x00008600eb257a24 */ /* 0x000fe200078e02ff */
[----:B------:R-:W-:Y:S03]  /*1af0*/  HMMA.16816.F32.BF16 R96, R168, R38, R96 ;  /* 0x00000026a860723c */ /* 0x000fe60000041860 */
[----:B------:R-:W-:-:S02]  /*1b00*/  IMAD R37, R234, c[0x0][0x21c], R37 ;  /* 0x00008700ea257a24 */ /* 0x000fc400078e0225 */
[----:B------:R-:W-:-:S03]  /*1b10*/  IMAD.WIDE.U32 R234, R234, c[0x0][0x218], R2 ;  /* 0x00008600eaea7a25 */ /* 0x000fc600078e0002 */
[----:B------:R-:W-:Y:S01]  /*1b20*/  HMMA.16816.F32.BF16 R68, R140, R64, RZ ;  /* 0x000000408c44723c */ /* 0x000fe200000418ff */
[----:B------:R-:W-:Y:S01]  /*1b30*/  IMAD.U32 R38, RZ, RZ, UR22 ;  /* 0x00000016ff267e24 */ /* 0x000fe2000f8e00ff */
[----:B------:R-:W-:Y:S01]  /*1b40*/  UIADD3 UR22, UP0, UR11, 0x80, URZ ;  /* 0x000000800b167890 */ /* 0x000fe2000ff1e03f */
[----:B------:R-:W-:Y:S02]  /*1b50*/  IMAD.U32 R3, RZ, RZ, UR20 ;  /* 0x00000014ff037e24 */ /* 0x000fe4000f8e00ff */
[----:B------:R-:W-:Y:S01]  /*1b60*/  IMAD.IADD R232, R235, 0x1, R37 ;  /* 0x00000001ebe87824 */ /* 0x000fe200078e0225 */
[C---:B------:R-:W-:Y:S01]  /*1b70*/  LEA R2, P1, R38.reuse, R234, 0x7 ;  /* 0x000000ea26027211 */ /* 0x040fe200078238ff */
[----:B------:R-:W-:Y:S01]  /*1b80*/  IMAD.U32 R39, RZ, RZ, UR23 ;  /* 0x00000017ff277e24 */ /* 0x000fe2000f8e00ff */
[----:B------:R-:W-:Y:S01]  /*1b90*/  UMOV UR23, 0x6 ;  /* 0x0000000600177882 */ /* 0x000fe20000000000 */
[C---:B--2---:R-:W-:Y:S01]  /*1ba0*/  HMMA.16816.F32.BF16 R92, R168.reuse, R32, R92 ;  /* 0x00000020a85c723c */ /* 0x044fe2000004185c */
[----:B------:R-:W-:Y:S01]  /*1bb0*/  LEA.HI.X R3, R38, R232, R3, 0x7, P1 ;  /* 0x000000e826037211 */ /* 0x000fe200008f3c03 */
[----:B------:R-:W-:Y:S01]  /*1bc0*/  USHF.L.U64.HI UR20, UR4, UR23, UR5 ;  /* 0x0000001704147299 */ /* 0x000fe20008010205 */
[C---:B------:R-:W-:Y:S01]  /*1bd0*/  LEA R46, P1, R2.reuse, c[0x0][0x1f8], 0x1 ;  /* 0x00007e00022e7a11 */ /* 0x040fe200078208ff */
[----:B------:R-:W-:Y:S02]  /*1be0*/  LDSM.16.M88.4 R36, [R225+0x3000] ;  /* 0x00300000e124783b */ /* 0x000fe40000000200 */
[----:B------:R-:W-:Y:S01]  /*1bf0*/  UIADD3.X UR21, URZ, UR20, URZ, UP0, !UPT ;  /* 0x000000143f157290 */ /* 0x000fe200087fe43f */
[----:B------:R-:W-:Y:S01]  /*1c00*/  LEA.HI.X R47, R2, c[0x0][0x1fc], R3, 0x1, P1 ;  /* 0x00007f00022f7a11 */ /* 0x000fe200008f0c03 */
[----:B------:R-:W-:Y:S01]  /*1c10*/  HMMA.16816.F32.BF16 R88, R168, R34, R88 ;  /* 0x00000022a858723c */ /* 0x000fe20000041858 */
[----:B------:R-:W-:Y:S01]  /*1c20*/  IADD3 R2, P1, R46, UR11, RZ ;  /* 0x0000000b2e027c10 */ /* 0x000fe2000ff3e0ff */
[----:B------:R-:W1:Y:S01]  /*1c30*/  LDSM.16.M88.4 R32, [R225+0x3800] ;  /* 0x00380000e120783b */ /* 0x000e620000000200 */
[----:B------:R-:W-:-:S02]  /*1c40*/  UISETP.GT.AND UP0, UPT, UR16, UR8, UPT ;  /* 0x000000081000728c */ /* 0x000fc4000bf04270 */
[----:B------:R-:W-:Y:S01]  /*1c50*/  IADD3.X R3, R47, UR20, RZ, P1, !PT ;  /* 0x000000142f037c10 */ /* 0x000fe20008ffe4ff */
[----:B------:R-:W-:Y:S01]  /*1c60*/  @!PT LDS RZ, [RZ] ;  /* 0x00000000fffff984 */ /* 0x000fe20000000800 */
[----:B------:R-:W-:Y:S01]  /*1c70*/  @!PT LDS RZ, [RZ] ;  /* 0x00000000fffff984 */ /* 0x000fe20000000800 */
[----:B------:R-:W-:Y:S01]  /*1c80*/  @!PT LDS RZ, [RZ] ;  /* 0x00000000fffff984 */ /* 0x000fe20000000800 */
[----:B------:R2:W-:Y:S01]  /*1c90*/  LDGSTS.E.BYPASS.LTC128B.128 [R227+0x100], [R46.64], !P5 ;  /* 0x001000002ee37fae */ /* 0x0005e2000e901d4e */
[----:B------:R-:W-:Y:S01]  /*1ca0*/  IADD3 R44, P5, P1, R45, 0x80, R46 ;  /* 0x000000802d2c7810 */ /* 0x000fe200079be02e */
[C---:B------:R-:W-:Y:S02]  /*1cb0*/  HMMA.16816.F32.BF16 R76, R140.reuse, R72, RZ ;  /* 0x000000488c4c723c */ /* 0x040fe400000418ff */
[----:B------:R2:W-:Y:S01]  /*1cc0*/  LDGSTS.E.BYPASS.LTC128B.128 [R227+0x4100], [R46.64+0x80], !P6 ;  /* 0x041000802ee37fae */ /* 0x0005e2000f101d4e */
[----:B------:R-:W-:Y:S02]  /*1cd0*/  ISETP.LT.OR P6, PT, R40, 0x21, P0 ;  /* 0x000000212800780c */ /* 0x000fe400007c1670 */
[----:B------:R-:W-:Y:S01]  /*1ce0*/  IADD3.X R45, RZ, UR20, R47, P5, P1 ;  /* 0x00000014ff2d7c10 */ /* 0x000fe2000afe242f */
[----:B------:R3:W-:Y:S01]  /*1cf0*/  LDGSTS.E.BYPASS.LTC128B.128 [R227+0x1100], [R2.64], !P4 ;  /* 0x0110000002e37fae */ /* 0x0007e2000e101d4e */
[----:B------:R-:W-:Y:S01]  /*1d00*/  IADD3 R42, P4, R2, UR11, RZ ;  /* 0x0000000b022a7c10 */ /* 0x000fe2000ff9e0ff */
[----:B------:R-:W-:Y:S01]  /*1d10*/  HMMA.16816.F32.BF16 R64, R140, R66, RZ ;  /* 0x000000428c40723c */ /* 0x000fe200000418ff */
[----:B------:R-:W-:-:S02]  /*1d20*/  ISETP.LT.OR P1, PT, R40, 0x41, P3 ;  /* 0x000000412800780c */ /* 0x000fc40001f21670 */
[C---:B------:R-:W-:Y:S02]  /*1d30*/  IADD3.X R43, R3.reuse, UR20, RZ, P4, !PT ;  /* 0x00000014032b7c10 */ /* 0x040fe4000a7fe4ff */
[----:B------:R-:W-:Y:S02]  /*1d40*/  IADD3 R52, P5, R2, UR22, RZ ;  /* 0x0000001602347c10 */ /* 0x000fe4000ffbe0ff */
[----:B------:R-:W-:Y:S01]  /*1d50*/  IADD3 R54, P4, R42, UR11, RZ ;  /* 0x0000000b2a367c10 */ /* 0x000fe2000ff9e0ff */
[----:B------:R2:W-:Y:S01]  /*1d60*/  LDGSTS.E.BYPASS.LTC128B.128 [R227+0x5100], [R44.64], !P6 ;  /* 0x051000002ce37fae */ /* 0x0005e2000f101d4e */
[C---:B------:R-:W-:Y:S01]  /*1d70*/  HMMA.16816.F32.BF16 R72, R140.reuse, R74, RZ ;  /* 0x0000004a8c48723c */ /* 0x040fe200000418ff */
[----:B------:R-:W-:Y:S02]  /*1d80*/  IADD3.X R53, R3, UR21, RZ, P5, !PT ;  /* 0x0000001503357c10 */ /* 0x000fe4000affe4ff */
[C---:B------:R-:W-:Y:S02]  /*1d90*/  ISETP.LT.OR P6, PT, R40.reuse, 0x41, P0 ;  /* 0x000000412800780c */ /* 0x040fe400007c1670 */
[----:B------:R-:W-:Y:S01]  /*1da0*/  IADD3.X R55, R43, UR20, RZ, P4, !PT ;  /* 0x000000142b377c10 */ /* 0x000fe2000a7fe4ff */
[----:B------:R4:W-:Y:S01]  /*1db0*/  LDGSTS.E.BYPASS.LTC128B.128 [R227+0x2100], [R42.64], !P1 ;  /* 0x021000002ae37fae */ /* 0x0009e2000c901d4e */
[C---:B------:R-:W-:Y:S01]  /*1dc0*/  ISETP.LT.OR P5, PT, R40.reuse, 0x61, P3 ;  /* 0x000000612800780c */ /* 0x040fe20001fa1670 */
[----:B------:R-:W-:Y:S01]  /*1dd0*/  HMMA.16816.F32.BF16 R84, R140, R80, RZ ;  /* 0x000000508c54723c */ /* 0x000fe200000418ff */
[----:B------:R-:W-:-:S02]  /*1de0*/  ISETP.LT.OR P4, PT, R40, 0x61, P0 ;  /* 0x000000612800780c */ /* 0x000fc40000781670 */
[----:B------:R-:W-:-:S04]  /*1df0*/  IADD3 R56, P1, R42, UR22, RZ ;  /* 0x000000162a387c10 */ /* 0x000fc8000ff3e0ff */
[----:B------:R-:W-:Y:S01]  /*1e00*/  IADD3.X R57, R43, UR21, RZ, P1, !PT ;  /* 0x000000152b397c10 */ /* 0x000fe20008ffe4ff */
[----:B---3--:R-:W-:Y:S01]  /*1e10*/  IMAD.MOV.U32 R2, RZ, RZ, 0x40 ;  /* 0x00000040ff027424 */ /* 0x008fe200078e00ff */
[----:B------:R3:W-:Y:S01]  /*1e20*/  LDGSTS.E.BYPASS.LTC128B.128 [R227+0x6100], [R52.64], !P6 ;  /* 0x0610000034e37fae */ /* 0x0007e2000f101d4e */
[----:B------:R-:W-:Y:S01]  /*1e30*/  HMMA.16816.F32.BF16 R80, R140, R82, RZ ;  /* 0x000000528c50723c */ /* 0x000fe200000418ff */
[----:B------:R-:W-:Y:S02]  /*1e40*/  PLOP3.LUT P1, PT, PT, PT, UP0, 0x80, 0x0 ;  /* 0x000000000000781c */ /* 0x000fe40003f2f008 */
[----:B------:R-:W-:Y:S01]  /*1e50*/  SEL R2, R2, 0xffffffc0, !P2 ;  /* 0xffffffc002027807 */ /* 0x000fe20005000000 */
[----:B------:R3:W-:Y:S04]  /*1e60*/  LDGSTS.E.BYPASS.LTC128B.128 [R227+0x3100], [R54.64], !P5 ;  /* 0x0310000036e37fae */ /* 0x0007e8000e901d4e */
[----:B------:R-:W-:Y:S01]  /*1e70*/  IMAD.IADD R223, R226, 0x1, R2 ;  /* 0x00000001e2df7824 */ /* 0x000fe200078e0202 */
[----:B------:R5:W-:Y:S01]  /*1e80*/  LDGSTS.E.BYPASS.LTC128B.128 [R227+0x7100], [R56.64], !P4 ;  /* 0x0710000038e37fae */ /* 0x000be2000e101d4e */
[----:B-1----:R-:W-:Y:S01]  /*1e90*/  HMMA.16816.F32.BF16 R68, R168, R32, R68 ;  /* 0x00000020a844723c */ /* 0x002fe20000041844 */
[----:B------:R-:W-:-:S02]  /*1ea0*/  IMAD.IADD R212, R2, 0x1, R225 ;  /* 0x0000000102d47824 */ /* 0x000fc400078e02e1 */
[----:B--2---:R-:W1:Y:S04]  /*1eb0*/  LDSM.16.M88.4 R44, [R223+0x8100] ;  /* 0x00810000df2c783b */ /* 0x004e680000000200 */
[----:B----4-:R-:W-:Y:S01]  /*1ec0*/  LDSM.16.M88.4 R40, [R223+0x8900] ;  /* 0x00890000df28783b */ /* 0x010fe20000000200 */
[C---:B------:R-:W-:Y:S03]  /*1ed0*/  HMMA.16816.F32.BF16 R64, R168.reuse, R34, R64 ;  /* 0x00000022a840723c */ /* 0x040fe60000041840 */
[----:B------:R-:W2:Y:S04]  /*1ee0*/  LDSM.16.M88.4 R32, [R223+0xa100] ;  /* 0x00a10000df20783b */ /* 0x000ea80000000200 */
[----:B------:R-:W-:Y:S01]  /*1ef0*/  LDSM.16.M88.4 R108, [R226+0xf900] ;  /* 0x00f90000e26c783b */ /* 0x000fe20000000200 */
[C---:B------:R-:W-:Y:S03]  /*1f00*/  HMMA.16816.F32.BF16 R76, R168.reuse, R36, R76 ;  /* 0x00000024a84c723c */ /* 0x040fe6000004184c */
[----:B------:R-:W-:Y:S04]  /*1f10*/  LDSM.16.M88.4 R112, [R226+0xf100] ;  /* 0x00f10000e270783b */ /* 0x000fe80000000200 */
[----:B------:R-:W-:Y:S01]  /*1f20*/  LDSM.16.M88.4 R104, [R225+0x4000] ;  /* 0x00400000e168783b */ /* 0x000fe20000000200 */
[C---:B------:R-:W-:Y:S03]  /*1f30*/  HMMA.16816.F32.BF16 R72, R168.reuse, R38, R72 ;  /* 0x00000026a848723c */ /* 0x040fe60000041848 */
[----:B------:R-:W4:Y:S04]  /*1f40*/  LDSM.16.M88.4 R36, [R223+0x9900] ;  /* 0x00990000df24783b */ /* 0x000f280000000200 */
[----:B------:R-:W-:Y:S01]  /*1f50*/  LDSM.16.M88.4 R60, [R225+0x5800] ;  /* 0x00580000e13c783b */ /* 0x000fe20000000200 */
[C---:B------:R-:W-:Y:S03]  /*1f60*/  HMMA.16816.F32.BF16 R84, R168.reuse, R48, R84 ;  /* 0x00000030a854723c */ /* 0x040fe60000041854 */
[----:B-----5:R-:W-:Y:S04]  /*1f70*/  LDSM.16.M88.4 R56, [R225+0x6000] ;  /* 0x00600000e138783b */ /* 0x020fe80000000200 */
[----:B---3--:R-:W-:Y:S01]  /*1f80*/  LDSM.16.M88.4 R52, [R225+0x6800] ;  /* 0x00680000e134783b */ /* 0x008fe20000000200 */
[----:B------:R-:W-:Y:S03]  /*1f90*/  HMMA.16816.F32.BF16 R80, R168, R50, R80 ;  /* 0x00000032a850723c */ /* 0x000fe60000041850 */
[----:B------:R-:W3:Y:S04]  /*1fa0*/  LDSM.16.M88.4 R48, [R223+0x9100] ;  /* 0x00910000df30783b */ /* 0x000ee80000000200 */
[----:B------:R-:W-:Y:S01]  /*1fb0*/  LDSM.16.M88.4 R120, [R223+0xd900] ;  /* 0x00d90000df78783b */ /* 0x000fe20000000200 */
[C---:B-1----:R-:W-:Y:S03]  /*1fc0*/  HMMA.16816.F32.BF16 R28, R176.reuse, R44, R28 ;  /* 0x0000002cb01c723c */ /* 0x042fe6000004181c */
[----:B------:R-:W-:Y:S04]  /*1fd0*/  LDSM.16.M88.4 R116, [R223+0xe100] ;  /* 0x00e10000df74783b */ /* 0x000fe80000000200 */
[----:B------:R-:W0:Y:S01]  /*1fe0*/  LDGDEPBAR ;  /* 0x00000000000079af */ /* 0x000e220000000000 */
[C---:B------:R-:W-:Y:S03]  /*1ff0*/  HMMA.16816.F32.BF16 R24, R176.reuse, R46, R24 ;  /* 0x0000002eb018723c */ /* 0x040fe60000041818 */
[----:B------:R-:W1:Y:S05]  /*2000*/  LDSM.16.M88.4 R44, [R223+0xa900] ;  /* 0x00a90000df2c783b */ /* 0x000e6a0000000200 */
[C---:B--2---:R-:W-:Y:S08]  /*2010*/  HMMA.16816.F32.BF16 R92, R176.reuse, R32, R92 ;  /* 0x00000020b05c723c */ /* 0x044ff0000004185c */
[C---:B------:R-:W-:Y:S01]  /*2020*/  HMMA.16816.F32.BF16 R88, R176.reuse, R34, R88 ;  /* 0x00000022b058723c */ /* 0x040fe20000041858 */
[----:B------:R-:W2:Y:S07]  /*2030*/  LDSM.16.M88.4 R32, [R212+0x800] ;  /* 0x00080000d420783b */ /* 0x000eae0000000200 */
[C---:B------:R-:W-:Y:S08]  /*2040*/  HMMA.16816.F32.BF16 R20, R176.reuse, R40, R20 ;  /* 0x00000028b014723c */ /* 0x040ff00000041814 */
[C---:B------:R-:W-:Y:S01]  /*2050*/  HMMA.16816.F32.BF16 R16, R176.reuse, R42, R16 ;  /* 0x0000002ab010723c */ /* 0x040fe20000041810 */
[----:B------:R-:W5:Y:S07]  /*2060*/  LDSM.16.M88.4 R40, [R223+0xb100] ;  /* 0x00b10000df28783b */ /* 0x000f6e0000000200 */
[C---:B----4-:R-:W-:Y:S08]  /*2070*/  HMMA.16816.F32.BF16 R100, R176.reuse, R36, R100 ;  /* 0x00000024b064723c */ /* 0x050ff00000041864 */
[C---:B------:R-:W-:Y:S01]  /*2080*/  HMMA.16816.F32.BF16 R96, R176.reuse, R38, R96 ;  /* 0x00000026b060723c */ /* 0x040fe20000041860 */
[----:B------:R-:W4:Y:S07]  /*2090*/  LDSM.16.M88.4 R36, [R212] ;  /* 0x00000000d424783b */ /* 0x000f2e0000000200 */
[C---:B---3--:R-:W-:Y:S08]  /*20a0*/  HMMA.16816.F32.BF16 R12, R176.reuse, R48, R12 ;  /* 0x00000030b00c723c */ /* 0x048ff0000004180c */
[C---:B------:R-:W-:Y:S01]  /*20b0*/  HMMA.16816.F32.BF16 R8, R176.reuse, R50, R8 ;  /* 0x00000032b008723c */ /* 0x040fe20000041808 */
[----:B------:R-:W3:Y:S07]  /*20c0*/  LDSM.16.M88.4 R48, [R223+0xb900] ;  /* 0x00b90000df30783b */ /* 0x000eee0000000200 */
[C---:B-1----:R-:W-:Y:S08]  /*20d0*/  HMMA.16816.F32.BF16 R84, R176.reuse, R44, R84 ;  /* 0x0000002cb054723c */ /* 0x042ff00000041854 */
[----:B------:R-:W-:Y:S01]  /*20e0*/  HMMA.16816.F32.BF16 R80, R176, R46, R80 ;  /* 0x0000002eb050723c */ /* 0x000fe20000041850 */
[----:B------:R-:W1:Y:S07]  /*20f0*/  LDSM.16.M88.4 R44, [R212+0x1000] ;  /* 0x00100000d42c783b */ /* 0x000e6e0000000200 */
[C---:B--2---:R-:W-:Y:S08]  /*2100*/  HMMA.16816.F32.BF16 R20, R180.reuse, R32, R20 ;  /* 0x00000020b414723c */ /* 0x044ff00000041814 */
[----:B------:R-:W-:Y:S01]  /*2110*/  HMMA.16816.F32.BF16 R16, R180, R34, R16 ;  /* 0x00000022b410723c */ /* 0x000fe20000041810 */
[----:B------:R-:W2:Y:S07]  /*2120*/  LDSM.16.M88.4 R32, [R212+0x3000] ;  /* 0x00300000d420783b */ /* 0x000eae0000000200 */
[C---:B-----5:R-:W-:Y:S08]  /*2130*/  HMMA.16816.F32.BF16 R76, R176.reuse, R40, R76 ;  /* 0x00000028b04c723c */ /* 0x060ff0000004184c */
[----:B------:R-:W-:Y:S01]  /*2140*/  HMMA.16816.F32.BF16 R72, R176, R42, R72 ;  /* 0x0000002ab048723c */ /* 0x000fe20000041848 */
[----:B------:R-:W5:Y:S07]  /*2150*/  LDSM.16.M88.4 R40, [R212+0x1800] ;  /* 0x00180000d428783b */ /* 0x000f6e0000000200 */
[C---:B----4-:R-:W-:Y:S08]  /*2160*/  HMMA.16816.F32.BF16 R28, R180.reuse, R36, R28 ;  /* 0x00000024b41c723c */ /* 0x050ff0000004181c */
[----:B------:R-:W-:Y:S01]  /*2170*/  HMMA.16816.F32.BF16 R24, R180, R38, R24 ;  /* 0x00000026b418723c */ /* 0x000fe20000041818 */
[----:B------:R-:W4:Y:S07]  /*2180*/  LDSM.16.M88.4 R36, [R212+0x2800] ;  /* 0x00280000d424783b */ /* 0x000f2e0000000200 */
[C---:B---3--:R-:W-:Y:S08]  /*2190*/  HMMA.16816.F32.BF16 R68, R176.reuse, R48, R68 ;  /* 0x00000030b044723c */ /* 0x048ff00000041844 */
[----:B------:R-:W-:Y:S01]  /*21a0*/  HMMA.16816.F32.BF16 R64, R176, R50, R64 ;  /* 0x00000032b040723c */ /* 0x000fe20000041840 */
[----:B------:R-:W3:Y:S07]  /*21b0*/  LDSM.16.M88.4 R48, [R212+0x2000] ;  /* 0x00200000d430783b */ /* 0x000eee0000000200 */
[C---:B-1----:R-:W-:Y:S08]  /*21c0*/  HMMA.16816.F32.BF16 R12, R180.reuse, R44, R12 ;  /* 0x0000002cb40c723c */ /* 0x042ff0000004180c */
[C---:B------:R-:W-:Y:S01]  /*21d0*/  HMMA.16816.F32.BF16 R8, R180.reuse, R46, R8 ;  /* 0x0000002eb408723c */ /* 0x040fe20000041808 */
[----:B------:R-:W1:Y:S07]  /*21e0*/  LDSM.16.M88.4 R44, [R212+0x3800] ;  /* 0x00380000d42c783b */ /* 0x000e6e0000000200 */
[C---:B--2---:R-:W-:Y:S08]  /*21f0*/  HMMA.16816.F32.BF16 R76, R180.reuse, R32, R76 ;  /* 0x00000020b44c723c */ /* 0x044ff0000004184c */
[C---:B------:R-:W-:Y:S01]  /*2200*/  HMMA.16816.F32.BF16 R72, R180.reuse, R34, R72 ;  /* 0x00000022b448723c */ /* 0x040fe20000041848 */
[----:B------:R-:W2:Y:S07]  /*2210*/  LDSM.16.M88.4 R32, [R226+0xd900] ;  /* 0x00d90000e220783b */ /* 0x000eae0000000200 */
[C---:B-----5:R-:W-:Y:S08]  /*2220*/  HMMA.16816.F32.BF16 R100, R180.reuse, R40, R100 ;  /* 0x00000028b464723c */ /* 0x060ff00000041864 */
[C---:B------:R-:W-:Y:S01]  /*2230*/  HMMA.16816.F32.BF16 R96, R180.reuse, R42, R96 ;  /* 0x0000002ab460723c */ /* 0x040fe20000041860 */
[----:B------:R-:W5:Y:S07]  /*2240*/  LDSM.16.M88.4 R40, [R226+0xc100] ;  /* 0x00c10000e228783b */ /* 0x000f6e0000000200 */
[C---:B----4-:R-:W-:Y:S08]  /*2250*/  HMMA.16816.F32.BF16 R84, R180.reuse, R36, R84 ;  /* 0x00000024b454723c */ /* 0x050ff00000041854 */
[C---:B------:R-:W-:Y:S01]  /*2260*/  HMMA.16816.F32.BF16 R80, R180.reuse, R38, R80 ;  /* 0x00000026b450723c */ /* 0x040fe20000041850 */
[----:B------:R-:W4:Y:S07]  /*2270*/  LDSM.16.M88.4 R36, [R226+0xd100] ;  /* 0x00d10000e224783b */ /* 0x000f2e0000000200 */
[C---:B---3--:R-:W-:Y:S08]  /*2280*/  HMMA.16816.F32.BF16 R92, R180.reuse, R48, R92 ;  /* 0x00000030b45c723c */ /* 0x048ff0000004185c */
[C---:B------:R-:W-:Y:S01]  /*2290*/  HMMA.16816.F32.BF16 R88, R180.reuse, R50, R88 ;  /* 0x00000032b458723c */ /* 0x040fe20000041858 */
[----:B------:R-:W3:Y:S07]  /*22a0*/  LDSM.16.M88.4 R48, [R226+0xc900] ;  /* 0x00c90000e230783b */ /* 0x000eee0000000200 */
[C---:B-1----:R-:W-:Y:S08]  /*22b0*/  HMMA.16816.F32.BF16 R68, R180.reuse, R44, R68 ;  /* 0x0000002cb444723c */ /* 0x042ff00000041844 */
[----:B------:R-:W-:Y:S01]  /*22c0*/  HMMA.16816.F32.BF16 R64, R180, R46, R64 ;  /* 0x0000002eb440723c */ /* 0x000fe20000041840 */
        /* <DEDUP_REMOVED lines=12> */
[----:B------:R-:W-:Y:S07]  /*2390*/  LDSM.16.M88.4 R48, [R225+0x7000] ;  /* 0x00700000e130783b */ /* 0x000fee0000000200 */
        /* <DEDUP_REMOVED lines=8> */
[----:B------:R-:W3:Y:S07]  /*2420*/  LDSM.16.M88.4 R40, [R223+0xc100] ;  /* 0x00c10000df28783b */ /* 0x000eee0000000200 */
[C---:B----4-:R-:W-:Y:S08]  /*2430*/  HMMA.16816.F32.BF16 R20, R188.reuse, R36, R20 ;  /* 0x00000024bc14723c */ /* 0x050ff00000041814 */
[----:B------:R-:W-:Y:S01]  /*2440*/  HMMA.16816.F32.BF16 R16, R188, R38, R16 ;  /* 0x00000026bc10723c */ /* 0x000fe20000041810 */
[----:B------:R-:W4:Y:S07]  /*2450*/  LDSM.16.M88.4 R36, [R223+0xc900] ;  /* 0x00c90000df24783b */ /* 0x000f2e0000000200 */
[C---:B------:R-:W-:Y:S08]  /*2460*/  HMMA.16816.F32.BF16 R68, R184.reuse, R108, R68 ;  /* 0x0000006cb844723c */ /* 0x040ff00000041844 */
[C---:B------:R-:W-:Y:S08]  /*2470*/  HMMA.16816.F32.BF16 R76, R184.reuse, R112, R76 ;  /* 0x00000070b84c723c */ /* 0x040ff0000004184c */
[C---:B------:R-:W-:Y:S01]  /*2480*/  HMMA.16816.F32.BF16 R72, R184.reuse, R114, R72 ;  /* 0x00000072b848723c */ /* 0x040fe20000041848 */
[----:B------:R-:W-:Y:S07]  /*2490*/  LDSM.16.M88.4 R112, [R223+0xe900] ;  /* 0x00e90000df70783b */ /* 0x000fee0000000200 */
[----:B------:R-:W-:Y:S01]  /*24a0*/  HMMA.16816.F32.BF16 R64, R184, R110, R64 ;  /* 0x0000006eb840723c */ /* 0x000fe20000041840 */
[----:B------:R-:W-:Y:S07]  /*24b0*/  LDSM.16.M88.4 R108, [R223+0xf100] ;  /* 0x00f10000df6c783b */ /* 0x000fee0000000200 */
[C---:B------:R-:W-:Y:S08]  /*24c0*/  HMMA.16816.F32.BF16 R28, R188.reuse, R104, R28 ;  /* 0x00000068bc1c723c */ /* 0x040ff0000004181c */
[C---:B------:R-:W-:Y:S01]  /*24d0*/  HMMA.16816.F32.BF16 R24, R188.reuse, R106, R24 ;  /* 0x0000006abc18723c */ /* 0x040fe20000041818 */
[----:B------:R-:W5:Y:S07]  /*24e0*/  LDSM.16.M88.4 R104, [R223+0xf900] ;  /* 0x00f90000df68783b */ /* 0x000f6e0000000200 */
[C---:B-1----:R-:W-:Y:S08]  /*24f0*/  HMMA.16816.F32.BF16 R68, R188.reuse, R44, R68 ;  /* 0x0000002cbc44723c */ /* 0x042ff00000041844 */
[C---:B------:R-:W-:Y:S08]  /*2500*/  HMMA.16816.F32.BF16 R100, R188.reuse, R60, R100 ;  /* 0x0000003cbc64723c */ /* 0x040ff00000041864 */
[C---:B------:R-:W-:Y:S01]  /*2510*/  HMMA.16816.F32.BF16 R96, R188.reuse, R62, R96 ;  /* 0x0000003ebc60723c */ /* 0x040fe20000041860 */
[----:B------:R-:W-:Y:S07]  /*2520*/  LDSM.16.M88.4 R60, [R212+0x4000] ;  /* 0x00400000d43c783b */ /* 0x000fee0000000200 */
        /* <DEDUP_REMOVED lines=9> */
[----:B------:R-:W-:Y:S01]  /*25c0*/  HMMA.16816.F32.BF16 R64, R188, R46, R64 ;  /* 0x0000002ebc40723c */ /* 0x000fe20000041840 */
[----:B------:R-:W-:Y:S07]  /*25d0*/  LDSM.16.M88.4 R44, [R212+0x6000] ;  /* 0x00600000d42c783b */ /* 0x000fee0000000200 */
[C---:B--2---:R-:W-:Y:S08]  /*25e0*/  HMMA.16816.F32.BF16 R12, R196.reuse, R32, R12 ;  /* 0x00000020c40c723c */ /* 0x044ff0000004180c */
[C---:B------:R-:W-:Y:S01]  /*25f0*/  HMMA.16816.F32.BF16 R8, R196.reuse, R34, R8 ;  /* 0x00000022c408723c */ /* 0x040fe20000041808 */
[----:B------:R-:W1:Y:S07]  /*2600*/  LDSM.16.M88.4 R32, [R212+0x7800] ;  /* 0x00780000d420783b */ /* 0x000e6e0000000200 */
[C---:B---3--:R-:W-:Y:S08]  /*2610*/  HMMA.16816.F32.BF16 R28, R196.reuse, R40, R28 ;  /* 0x00000028c41c723c */ /* 0x048ff0000004181c */
[C---:B------:R-:W-:Y:S01]  /*2620*/  HMMA.16816.F32.BF16 R24, R196.reuse, R42, R24 ;  /* 0x0000002ac418723c */ /* 0x040fe20000041818 */
[----:B------:R-:W2:Y:S07]  /*2630*/  LDSM.16.M88.4 R40, [R212+0x6800] ;  /* 0x00680000d428783b */ /* 0x000eae0000000200 */
[C---:B----4-:R-:W-:Y:S08]  /*2640*/  HMMA.16816.F32.BF16 R20, R196.reuse, R36, R20 ;  /* 0x00000024c414723c */ /* 0x050ff00000041814 */
[----:B------:R-:W-:Y:S01]  /*2650*/  HMMA.16816.F32.BF16 R16, R196, R38, R16 ;  /* 0x00000026c410723c */ /* 0x000fe20000041810 */
[----:B------:R-:W3:Y:S01]  /*2660*/  LDSM.16.M88.4 R36, [R212+0x7000] ;  /* 0x00700000d424783b */ /* 0x000ee20000000200 */
[----:B------:R-:W-:-:S06]  /*2670*/  DEPBAR.LE SB0, 0x0 ;  /* 0x000080000000791a */ /* 0x000fcc0000000000 */
[C---:B-----5:R-:W-:Y:S08]  /*2680*/  HMMA.16816.F32.BF16 R68, R196.reuse, R104, R68 ;  /* 0x00000068c444723c */ /* 0x060ff00000041844 */
[C---:B------:R-:W-:Y:S08]  /*2690*/  HMMA.16816.F32.BF16 R100, R196.reuse, R120, R100 ;  /* 0x00000078c464723c */ /* 0x040ff00000041864 */
[C---:B------:R-:W-:Y:S08]  /*26a0*/  HMMA.16816.F32.BF16 R96, R196.reuse, R122, R96 ;  /* 0x0000007ac460723c */ /* 0x040ff00000041860 */
[C---:B------:R-:W-:Y:S08]  /*26b0*/  HMMA.16816.F32.BF16 R92, R196.reuse, R116, R92 ;  /* 0x00000074c45c723c */ /* 0x040ff0000004185c */
[C---:B------:R-:W-:Y:S08]  /*26c0*/  HMMA.16816.F32.BF16 R88, R196.reuse, R118, R88 ;  /* 0x00000076c458723c */ /* 0x040ff00000041858 */
[C---:B------:R-:W-:Y:S08]  /*26d0*/  HMMA.16816.F32.BF16 R84, R196.reuse, R112, R84 ;  /* 0x00000070c454723c */ /* 0x040ff00000041854 */
[C---:B------:R-:W-:Y:S08]  /*26e0*/  HMMA.16816.F32.BF16 R80, R196.reuse, R114, R80 ;  /* 0x00000072c450723c */ /* 0x040ff00000041850 */
[C---:B------:R-:W-:Y:S08]  /*26f0*/  HMMA.16816.F32.BF16 R76, R196.reuse, R108, R76 ;  /* 0x0000006cc44c723c */ /* 0x040ff0000004184c */
[C---:B------:R-:W-:Y:S08]  /*2700*/  HMMA.16816.F32.BF16 R72, R196.reuse, R110, R72 ;  /* 0x0000006ec448723c */ /* 0x040ff00000041848 */
[----:B------:R-:W-:Y:S08]  /*2710*/  HMMA.16816.F32.BF16 R64, R196, R106, R64 ;  /* 0x0000006ac440723c */ /* 0x000ff00000041840 */
[C---:B-1----:R-:W-:Y:S08]  /*2720*/  HMMA.16816.F32.BF16 R68, R200.reuse, R32, R68 ;  /* 0x00000020c844723c */ /* 0x042ff00000041844 */
        /* <DEDUP_REMOVED lines=10> */
[C---:B--2---:R-:W-:Y:S08]  /*27d0*/  HMMA.16816.F32.BF16 R84, R200.reuse, R40, R84 ;  /* 0x00000028c854723c */ /* 0x044ff00000041854 */
[C---:B------:R-:W-:Y:S08]  /*27e0*/  HMMA.16816.F32.BF16 R80, R200.reuse, R42, R80 ;  /* 0x0000002ac850723c */ /* 0x040ff00000041850 */
[C---:B---3--:R-:W-:Y:S08]  /*27f0*/  HMMA.16816.F32.BF16 R76, R200.reuse, R36, R76 ;  /* 0x00000024c84c723c */ /* 0x048ff0000004184c */
[C---:B------:R-:W-:Y:S08]  /*2800*/  HMMA.16816.F32.BF16 R72, R200.reuse, R38, R72 ;  /* 0x00000026c848723c */ /* 0x040ff00000041848 */
[----:B------:R-:W-:Y:S01]  /*2810*/  HMMA.16816.F32.BF16 R32, R200, R34, R64 ;  /* 0x00000022c820723c */ /* 0x000fe20000041840 */
[----:B------:R-:W-:Y:S06]  /*2820*/  BAR.SYNC.DEFER_BLOCKING 0x0 ;  /* 0x0000000000007b1d */ /* 0x000fec0000010000 */
[----:B------:R-:W-:Y:S05]  /*2830*/  @!P1 BRA `(.L_x_4) ;  /* 0x0000026000009947 */ /* 0x000fea0003800000 */
[----:B------:R-:W-:Y:S02]  /*2840*/  UIADD3 UR5, UR17, -0x2, URZ ;  /* 0xfffffffe11057890 */ /* 0x000fe4000fffe03f */
[----:B------:R-:W-:-:S02]  /*2850*/  USHF.L.U32 UR16, UR6, 0x6, URZ ;  /* 0x0000000606107899 */ /* 0x000fc4000800063f */
[----:B------:R-:W-:Y:S02]  /*2860*/  USHF.R.S32.HI UR4, URZ, 0x1f, UR5 ;  /* 0x0000001f3f047899 */ /* 0x000fe40008011405 */
[----:B------:R-:W-:Y:S01]  /*2870*/  UIMAD UR18, UR18, UR5, URZ ;  /* 0x00000005121272a4 */ /* 0x000fe2000f8e023f */
[----:B------:R-:W-:Y:S02]  /*2880*/  IMAD.U32 R3, RZ, RZ, UR5 ;  /* 0x00000005ff037e24 */ /* 0x000fe4000f8e00ff */
[----:B------:R-:W-:Y:S01]  /*2890*/  IMAD.U32 R42, RZ, RZ, UR16 ;  /* 0x00000010ff2a7e24 */ /* 0x000fe2000f8e00ff */
[----:B------:R-:W-:Y:S01]  /*28a0*/  UIMAD UR4, UR4, UR19, UR18 ;  /* 0x00000013040472a4 */ /* 0x000fe2000f8e0212 */
[----:B------:R-:W-:Y:S01]  /*28b0*/  IMAD.WIDE.U32 R36, R3, UR19, R230 ;  /* 0x0000001303247c25 */ /* 0x000fe2000f8e00e6 */
[----:B------:R-:W-:Y:S02]  /*28c0*/  ULDC UR5, c[0x0][0x1e4] ;  /* 0x0000790000057ab9 */ /* 0x000fe40000000800 */
[----:B------:R-:W-:-:S02]  /*28d0*/  USHF.L.U64.HI UR5, UR6, UR23, UR5 ;  /* 0x0000001706057299 */ /* 0x000fc40008010205 */
[----:B------:R-:W-:Y:S01]  /*28e0*/  IADD3 R2, R37, UR4, RZ ;  /* 0x0000000425027c10 */ /* 0x000fe2000fffe0ff */
[----:B------:R-:W-:Y:S01]  /*28f0*/  UIADD3 UR6, UP0, UR12, 0x80, URZ ;  /* 0x000000800c067890 */ /* 0x000fe2000ff1e03f */
[----:B------:R-:W-:-:S03]  /*2900*/  LEA R46, P1, R36, c[0x0][0x1c8], 0x1 ;  /* 0x00007200242e7a11 */ /* 0x000fc600078208ff */
[----:B------:R-:W-:Y:S01]  /*2910*/  UIADD3.X UR4, URZ, UR9, URZ, UP0, !UPT ;  /* 0x000000093f047290 */ /* 0x000fe200087fe43f */
[----:B------:R-:W-:Y:S02]  /*2920*/  LEA.HI.X R47, R36, c[0x0][0x1cc], R2, 0x1, P1 ;  /* 0x00007300242f7a11 */ /* 0x000fe400008f0c02 */
[----:B------:R-:W-:Y:S02]  /*2930*/  IADD3 R42, P2, P1, R42, 0x80, R46 ;  /* 0x000000802a2a7810 */ /* 0x000fe4000795e02e */
[----:B------:R-:W-:Y:S01]  /*2940*/  IADD3 R44, P4, R46, UR16, RZ ;  /* 0x000000102e2c7c10 */ /* 0x000fe2000ff9e0ff */
[----:B------:R-:W-:Y:S01]  /*2950*/  @!PT LDS RZ, [RZ] ;  /* 0x00000000fffff984 */ /* 0x000fe20000000800 */
[----:B------:R-:W-:Y:S01]  /*2960*/  @!PT LDS RZ, [RZ] ;  /* 0x00000000fffff984 */ /* 0x000fe20000000800 */
[----:B------:R-:W-:Y:S01]  /*2970*/  @!PT LDS RZ, [RZ] ;  /* 0x00000000fffff984 */ /* 0x000fe20000000800 */
[----:B------:R1:W-:Y:S01]  /*2980*/  LDGSTS.E.BYPASS.LTC128B.128 [R227+0x8100], [R46.64], !P3 ;  /* 0x081000002ee37fae */ /* 0x0003e2000d901d4e */
[----:B------:R-:W-:Y:S02]  /*2990*/  IADD3.X R43, RZ, UR5, R47, P2, P1 ;  /* 0x00000005ff2b7c10 */ /* 0x000fe400097e242f */
[----:B------:R-:W-:Y:S01]  /*29a0*/  IADD3.X R45, R47, UR5, RZ, P4, !PT ;  /* 0x000000052f2d7c10 */ /* 0x000fe2000a7fe4ff */
[----:B------:R1:W-:Y:S01]  /*29b0*/  LDGSTS.E.BYPASS.LTC128B.128 [R227+0xc100], [R46.64+0x80], !P0 ;  /* 0x0c1000802ee37fae */ /* 0x0003e2000c101d4e */
[----:B------:R-:W-:-:S02]  /*29c0*/  IADD3 R40, P1, R44, UR16, RZ ;  /* 0x000000102c287c10 */ /* 0x000fc4000ff3e0ff */
[----:B------:R-:W-:Y:S01]  /*29d0*/  IADD3 R38, P4, R44, UR6, RZ ;  /* 0x000000062c267c10 */ /* 0x000fe2000ff9e0ff */
[----:B------:R1:W-:Y:S01]  /*29e0*/  LDGSTS.E.BYPASS.LTC128B.128 [R227+0x9100], [R44.64], !P3 ;  /* 0x091000002ce37fae */ /* 0x0003e2000d901d4e */
[C---:B------:R-:W-:Y:S02]  /*29f0*/  IADD3.X R41, R45.reuse, UR5, RZ, P1, !PT ;  /* 0x000000052d297c10 */ /* 0x040fe40008ffe4ff */
[C---:B------:R-:W-:Y:S01]  /*2a00*/  IADD3 R36, P2, R40.reuse, UR16, RZ ;  /* 0x0000001028247c10 */ /* 0x040fe2000ff5e0ff */
[----:B------:R1:W-:Y:S01]  /*2a10*/  LDGSTS.E.BYPASS.LTC128B.128 [R227+0xd100], [R42.64], !P0 ;  /* 0x0d1000002ae37fae */ /* 0x0003e2000c101d4e */
[----:B------:R-:W-:Y:S02]  /*2a20*/  IADD3 R2, P1, R40, UR6, RZ ;  /* 0x0000000628027c10 */ /* 0x000fe4000ff3e0ff */
[----:B------:R-:W-:Y:S01]  /*2a30*/  IADD3.X R39, R45, UR4, RZ, P4, !PT ;  /* 0x000000042d277c10 */ /* 0x000fe2000a7fe4ff */
[----:B------:R1:W-:Y:S01]  /*2a40*/  LDGSTS.E.BYPASS.LTC128B.128 [R227+0xa100], [R40.64], !P3 ;  /* 0x0a10000028e37fae */ /* 0x0003e2000d901d4e */
[----:B------:R-:W-:-:S02]  /*2a50*/  IADD3.X R37, R41, UR5, RZ, P2, !PT ;  /* 0x0000000529257c10 */ /* 0x000fc400097fe4ff */
[----:B------:R-:W-:Y:S01]  /*2a60*/  IADD3.X R3, R41, UR4, RZ, P1, !PT ;  /* 0x0000000429037c10 */ /* 0x000fe20008ffe4ff */
[----:B------:R1:W-:Y:S04]  /*2a70*/  LDGSTS.E.BYPASS.LTC128B.128 [R227+0xe100], [R38.64], !P0 ;  /* 0x0e10000026e37fae */ /* 0x0003e8000c101d4e */
[----:B------:R1:W-:Y:S04]  /*2a80*/  LDGSTS.E.BYPASS.LTC128B.128 [R227+0xb100], [R36.64], !P3 ;  /* 0x0b10000024e37fae */ /* 0x0003e8000d901d4e */
[----:B------:R1:W-:Y:S02]  /*2a90*/  LDGSTS.E.BYPASS.LTC128B.128 [R227+0xf100], [R2.64], !P0 ;  /* 0x0f10000002e37fae */ /* 0x0003e4000c101d4e */
.L_x_4:
[----:B-1----:R-:W-:Y:S01]  /*2aa0*/  LOP3.LUT R3, R125, 0xffffffe0, RZ, 0xc0, !PT ;  /* 0xffffffe07d037812 */ /* 0x002fe200078ec0ff */
[----:B------:R-:W-:Y:S01]  /*2ab0*/  IMAD.MOV.U32 R6, RZ, RZ, -0x2 ;  /* 0xfffffffeff067424 */ /* 0x000fe200078e00ff */
[----:B------:R-:W-:Y:S01]  /*2ac0*/  UIADD3 UR23, UR17, -0x2, URZ ;  /* 0xfffffffe11177890 */ /* 0x000fe2000fffe03f */
[----:B------:R-:W-:Y:S01]  /*2ad0*/  IMAD.SHL.U32 R224, R0, 0x2, RZ ;  /* 0x0000000200e07824 */ /* 0x000fe200078e00ff */
[----:B------:R-:W0:Y:S01]  /*2ae0*/  LDGDEPBAR ;  /* 0x00000000000079af */ /* 0x000e220000000000 */
[----:B------:R-:W-:Y:S01]  /*2af0*/  IMAD.IADD R3, R124, 0x1, -R3 ;  /* 0x000000017c037824 */ /* 0x000fe200078e0a03 */
[----:B------:R-:W-:Y:S01]  /*2b00*/  UISETP.GE.AND UP0, UPT, UR23, UR8, UPT ;  /* 0x000000081700728c */ /* 0x000fe2000bf06270 */
[--C-:B------:R-:W-:Y:S01]  /*2b10*/  IMAD R222, R7, 0x2, R224.reuse ;  /* 0x0000000207de7824 */ /* 0x100fe200078e02e0 */
[----:B------:R-:W-:Y:S01]  /*2b20*/  LDSM.16.MT88.4 R124, [R224+0x100] ;  /* 0x00010000e07c783b */ /* 0x000fe20000004200 */
[C---:B------:R-:W-:Y:S01]  /*2b30*/  IMAD R221, R5.reuse, 0x2, R224 ;  /* 0x0000000205dd7824 */ /* 0x040fe200078e02e0 */
[----:B------:R-:W-:Y:S01]  /*2b40*/  SHF.R.S32.HI R2, RZ, 0x1f, R3 ;  /* 0x0000001fff027819 */ /* 0x000fe20000011403 */
[----:B------:R-:W-:Y:S01]  /*2b50*/  IMAD R220, R5, 0x2, R222 ;  /* 0x0000000205dc7824 */ /* 0x000fe200078e02de */
[----:B------:R-:W-:Y:S02]  /*2b60*/  LDSM.16.MT88.4 R104, [R222+0x4100] ;  /* 0x00410000de68783b */ /* 0x000fe40000004200 */
[----:B------:R-:W-:-:S02]  /*2b70*/  LEA.HI R2, R2, R3, RZ, 0x2 ;  /* 0x0000000302027211 */ /* 0x000fc400078f10ff */
[----:B------:R-:W-:Y:S02]  /*2b80*/  LDSM.16.MT88.4 R108, [R221+0x4100] ;  /* 0x00410000dd6c783b */ /* 0x000fe40000004200 */
[----:B------:R-:W-:-:S05]  /*2b90*/  LOP3.LUT R2, R2, 0x7ffffffc, RZ, 0xc0, !PT ;  /* 0x7ffffffc02027812 */ /* 0x000fca00078ec0ff */
[----:B------:R-:W-:-:S04]  /*2ba0*/  IMAD.IADD R3, R3, 0x1, -R2 ;  /* 0x0000000103037824 */ /* 0x000fc800078e0a02 */
[----:B------:R-:W-:-:S05]  /*2bb0*/  IMAD R6, R3, R6, UR7 ;  /* 0x0000000703067e24 */ /* 0x000fca000f8e0206 */
[C---:B------:R-:W-:Y:S02]  /*2bc0*/  ISETP.GT.AND P1, PT, R6.reuse, 0x1, PT ;  /* 0x000000010600780c */ /* 0x040fe40003f24270 */
[C---:B------:R-:W-:Y:S02]  /*2bd0*/  ISETP.GT.AND P4, PT, R6.reuse, RZ, PT ;  /* 0x000000ff0600720c */ /* 0x040fe40003f84270 */
[----:B------:R-:W-:Y:S02]  /*2be0*/  FSEL R53, R31, -INF , P1 ;  /* 0xff8000001f357808 */ /* 0x000fe40000800000 */
[----:B------:R-:W-:Y:S02]  /*2bf0*/  FSEL R4, R29, -INF , P1 ;  /* 0xff8000001d047808 */ /* 0x000fe40000800000 */
[C---:B------:R-:W-:Y:S02]  /*2c00*/  ISETP.GT.AND P1, PT, R6.reuse, 0x9, PT ;  /* 0x000000090600780c */ /* 0x040fe40003f24270 */
[----:B------:R-:W-:-:S02]  /*2c10*/  ISETP.GT.AND P2, PT, R6, 0x8, PT ;  /* 0x000000080600780c */ /* 0x000fc40003f44270 */
[----:B------:R-:W-:Y:S02]  /*2c20*/  FSEL R49, R27, -INF , P1 ;  /* 0xff8000001b317808 */ /* 0x000fe40000800000 */
[----:B------:R-:W-:Y:S02]  /*2c30*/  FSEL R59, R25, -INF , P1 ;  /* 0xff800000193b7808 */ /* 0x000fe40000800000 */
[----:B------:R-:W-:Y:S02]  /*2c40*/  ISETP.GT.AND P1, PT, R6, 0x11, PT ;  /* 0x000000110600780c */ /* 0x000fe40003f24270 */
[----:B------:R-:W-:Y:S02]  /*2c50*/  FSEL R3, R28, -INF , P4 ;  /* 0xff8000001c037808 */ /* 0x000fe40002000000 */
[----:B------:R-:W-:Y:S02]  /*2c60*/  FSEL R23, R23, -INF , P1 ;  /* 0xff80000017177808 */ /* 0x000fe40000800000 */
[----:B------:R-:W-:-:S02]  /*2c70*/  FSEL R21, R21, -INF , P1 ;  /* 0xff80000015157808 */ /* 0x000fc40000800000 */
[----:B------:R-:W-:Y:S02]  /*2c80*/  ISETP.GT.AND P1, PT, R6, 0x19, PT ;  /* 0x000000190600780c */ /* 0x000fe40003f24270 */
[----:B------:R-:W-:Y:S02]  /*2c90*/  FSEL R55, R24, -INF , P2 ;  /* 0xff80000018377808 */ /* 0x000fe40001000000 */
[----:B------:R-:W-:Y:S02]  /*2ca0*/  FMNMX.FTZ R2, R3, R4, !PT ;  /* 0x0000000403027209 */ /* 0x000fe40007810000 */
[----:B------:R-:W-:Y:S02]  /*2cb0*/  FSEL R43, R19, -INF , P1 ;  /* 0xff800000132b7808 */ /* 0x000fe40000800000 */
[----:B------:R-:W-:Y:S02]  /*2cc0*/  FSEL R17, R17, -INF , P1 ;  /* 0xff80000011117808 */ /* 0x000fe40000800000 */
[----:B------:R-:W-:-:S02]  /*2cd0*/  FSEL R30, R30, -INF , P4 ;  /* 0xff8000001e1e7808 */ /* 0x000fc40002000000 */
[C---:B------:R-:W-:Y:S02]  /*2ce0*/  ISETP.GT.AND P1, PT, R6.reuse, 0x28, PT ;  /* 0x000000280600780c */ /* 0x040fe40003f24270 */
[----:B------:R-:W-:Y:S02]  /*2cf0*/  ISETP.GT.AND P4, PT, R6, 0x10, PT ;  /* 0x000000100600780c */ /* 0x000fe40003f84270 */
[----:B------:R-:W-:Y:S02]  /*2d00*/  FMNMX.FTZ R2, R55, R2, !PT ;  /* 0x0000000237027209 */ /* 0x000fe40007810000 */
[----:B------:R-:W-:Y:S02]  /*2d10*/  FSEL R31, R8, -INF , P1 ;  /* 0xff800000081f7808 */ /* 0x000fe40000800000 */
[----:B------:R-:W-:Y:S02]  /*2d20*/  FSEL R47, R20, -INF , P4 ;  /* 0xff800000142f7808 */ /* 0x000fe40002000000 */
[----:B------:R-:W-:-:S02]  /*2d30*/  FMNMX.FTZ R8, R59, R2, !PT ;  /* 0x000000023b087209 */ /* 0x000fc40007810000 */
[----:B------:R-:W-:Y:S02]  /*2d40*/  FSEL R51, R26, -INF , P2 ;  /* 0xff8000001a337808 */ /* 0x000fe40001000000 */
[----:B------:R-:W-:Y:S02]  /*2d50*/  ISETP.GT.AND P2, PT, R6, 0x18, PT ;  /* 0x000000180600780c */ /* 0x000fe40003f44270 */
[----:B------:R-:W-:Y:S02]  /*2d60*/  FMNMX.FTZ R8, R47, R8, !PT ;  /* 0x000000082f087209 */ /* 0x000fe40007810000 */
[----:B------:R-:W-:Y:S02]  /*2d70*/  FSEL R27, R16, -INF , P2 ;  /* 0xff800000101b7808 */ /* 0x000fe40001000000 */
[----:B------:R-:W-:Y:S02]  /*2d80*/  FMNMX.FTZ R8, R21, R8, !PT ;  /* 0x0000000815087209 */ /* 0x000fe40007810000 */
[----:B------:R-:W-:-:S02]  /*2d90*/  FSEL R25, R22, -INF , P4 ;  /* 0xff80000016197808 */ /* 0x000fc40002000000 */
[----:B------:R-:W-:Y:S02]  /*2da0*/  ISETP.GT.AND P4, PT, R6, 0x20, PT ;  /* 0x000000200600780c */ /* 0x000fe40003f84270 */
[----:B------:R-:W-:Y:S02]  /*2db0*/  FMNMX.FTZ R8, R27, R8, !PT ;  /* 0x000000081b087209 */ /* 0x000fe40007810000 */
[----:B------:R-:W-:Y:S02]  /*2dc0*/  FSEL R37, R10, -INF , P1 ;  /* 0xff8000000a257808 */ /* 0x000fe40000800000 */
[----:B------:R-:W-:Y:S02]  /*2dd0*/  FSEL R45, R18, -INF , P2 ;  /* 0xff800000122d7808 */ /* 0x000fe40001000000 */
[----:B------:R-:W-:Y:S02]  /*2de0*/  FMNMX.FTZ R10, R30, R53, !PT ;  /* 0x000000351e0a7209 */ /* 0x000fe40007810000 */
[----:B------:R-:W-:-:S02]  /*2df0*/  ISETP.GT.AND P2, PT, R6, 0x21, PT ;  /* 0x000000210600780c */ /* 0x000fc40003f44270 */
[----:B------:R-:W-:Y:S02]  /*2e00*/  FSEL R39, R12, -INF , P4 ;  /* 0xff8000000c277808 */ /* 0x000fe40002000000 */
[----:B------:R-:W-:Y:S02]  /*2e10*/  FMNMX.FTZ R8, R17, R8, !PT ;  /* 0x0000000811087209 */ /* 0x000fe40007810000 */
[----:B------:R-:W-:Y:S02]  /*2e20*/  FMNMX.FTZ R12, R51, R10, !PT ;  /* 0x0000000a330c7209 */ /* 0x000fe40007810000 */
[----:B------:R-:W-:Y:S02]  /*2e30*/  FSEL R29, R13, -INF , P2 ;  /* 0xff8000000d1d7808 */ /* 0x000fe40001000000 */
[----:B------:R-:W-:Y:S02]  /*2e40*/  FMNMX.FTZ R10, R39, R8, !PT ;  /* 0x00000008270a7209 */ /* 0x000fe40007810000 */
[----:B------:R-:W-:-:S02]  /*2e50*/  FSEL R36, R15, -INF , P2 ;  /* 0xff8000000f247808 */ /* 0x000fc40001000000 */
[----:B------:R-:W-:Y:S02]  /*2e60*/  ISETP.GT.AND P2, PT, R6, 0x29, PT ;  /* 0x000000290600780c */ /* 0x000fe40003f44270 */
[----:B------:R-:W-:Y:S02]  /*2e70*/  FMNMX.FTZ R8, R49, R12, !PT ;  /* 0x0000000c31087209 */ /* 0x000fe40007810000 */
[----:B------:R-:W-:Y:S02]  /*2e80*/  FMNMX.FTZ R10, R29, R10, !PT ;  /* 0x0000000a1d0a7209 */ /* 0x000fe40007810000 */
[----:B------:R-:W-:Y:S02]  /*2e90*/  FSEL R41, R14, -INF , P4 ;  /* 0xff8000000e297808 */ /* 0x000fe40002000000 */
[----:B------:R-:W-:Y:S01]  /*2ea0*/  FSEL R2, R9, -INF , P2 ;  /* 0xff80000009027808 */ /* 0x000fe20001000000 */
[----:B------:R-:W-:Y:S01]  /*2eb0*/  LDSM.16.MT88.4 R12, [R220+0x900] ;  /* 0x00090000dc0c783b */ /* 0x000fe20000004200 */
[----:B------:R-:W-:-:S02]  /*2ec0*/  FMNMX.FTZ R8, R25, R8, !PT ;  /* 0x0000000819087209 */ /* 0x000fc40007810000 */
[C---:B------:R-:W-:Y:S02]  /*2ed0*/  ISETP.GT.AND P4, PT, R6.reuse, 0x30, PT ;  /* 0x000000300600780c */ /* 0x040fe40003f84270 */
[----:B------:R-:W-:Y:S02]  /*2ee0*/  FMNMX.FTZ R9, R31, R10, !PT ;  /* 0x0000000a1f097209 */ /* 0x000fe40007810000 */
[----:B------:R-:W-:Y:S02]  /*2ef0*/  FSEL R64, R11, -INF , P2 ;  /* 0xff8000000b407808 */ /* 0x000fe40001000000 */
[----:B------:R-:W-:Y:S02]  /*2f00*/  FMNMX.FTZ R8, R23, R8, !PT ;  /* 0x0000000817087209 */ /* 0x000fe40007810000 */
[----:B------:R-:W-:Y:S02]  /*2f10*/  ISETP.GT.AND P2, PT, R6, 0x31, PT ;  /* 0x000000310600780c */ /* 0x000fe40003f44270 */
[----:B------:R-:W-:-:S02]  /*2f20*/  FSEL R60, R100, -INF , P4 ;  /* 0xff800000643c7808 */ /* 0x000fc40002000000 */
[----:B------:R-:W-:Y:S02]  /*2f30*/  FMNMX.FTZ R9, R2, R9, !PT ;  /* 0x0000000902097209 */ /* 0x000fe40007810000 */
[----:B------:R-:W-:Y:S02]  /*2f40*/  FMNMX.FTZ R10, R45, R8, !PT ;  /* 0x000000082d0a7209 */ /* 0x000fe40007810000 */
[----:B------:R-:W-:Y:S02]  /*2f50*/  ISETP.GT.AND P1, PT, R6, 0x38, PT ;  /* 0x000000380600780c */ /* 0x000fe40003f24270 */
[----:B------:R-:W-:Y:S02]  /*2f60*/  FSEL R145, R101, -INF , P2 ;  /* 0xff80000065917808 */ /* 0x000fe40001000000 */
[----:B------:R-:W-:Y:S02]  /*2f70*/  FMNMX.FTZ R8, R60, R9, !PT ;  /* 0x000000093c087209 */ /* 0x000fe40007810000 */
[----:B------:R-:W-:-:S02]  /*2f80*/  FSEL R144, R103, -INF , P2 ;  /* 0xff80000067907808 */ /* 0x000fc40001000000 */
[----:B------:R-:W-:Y:S02]  /*2f90*/  ISETP.GT.AND P2, PT, R6, 0x39, PT ;  /* 0x000000390600780c */ /* 0x000fe40003f44270 */
[----:B------:R-:W-:Y:S02]  /*2fa0*/  FMNMX.FTZ R10, R43, R10, !PT ;  /* 0x0000000a2b0a7209 */ /* 0x000fe40007810000 */
[----:B------:R-:W-:Y:S02]  /*2fb0*/  FSEL R147, R96, -INF , P1 ;  /* 0xff80000060937808 */ /* 0x000fe40000800000 */
[----:B------:R-:W-:Y:S02]  /*2fc0*/  FMNMX.FTZ R8, R145, R8, !PT ;  /* 0x0000000891087209 */ /* 0x000fe40007810000 */
[----:B------:R-:W-:Y:S02]  /*2fd0*/  FSEL R155, R99, -INF , P2 ;  /* 0xff800000639b7808 */ /* 0x000fe40001000000 */
[----:B------:R-:W-:-:S02]  /*2fe0*/  FSEL R62, R97, -INF , P2 ;  /* 0xff800000613e7808 */ /* 0x000fc40001000000 */
[----:B------:R-:W-:Y:S02]  /*2ff0*/  FMNMX.FTZ R9, R41, R10, !PT ;  /* 0x0000000a29097209 */ /* 0x000fe40007810000 */
[----:B------:R-:W-:Y:S02]  /*3000*/  ISETP.GT.AND P2, PT, R6, 0x40, PT ;  /* 0x000000400600780c */ /* 0x000fe40003f44270 */
[----:B------:R-:W-:Y:S02]  /*3010*/  FMNMX.FTZ R11, R147, R8, !PT ;  /* 0x00000008930b7209 */ /* 0x000fe40007810000 */
[----:B------:R-:W-:Y:S02]  /*3020*/  FSEL R66, R98, -INF , P1 ;  /* 0xff80000062427808 */ /* 0x000fe40000800000 */
[----:B------:R-:W-:Y:S01]  /*3030*/  FMNMX.FTZ R8, R36, R9, !PT ;  /* 0x0000000924087209 */ /* 0x000fe20007810000 */
[----:B------:R-:W-:Y:S01]  /*3040*/  LDSM.16.MT88.4 R96, [R224+0x4100] ;  /* 0x00410000e060783b */ /* 0x000fe20000004200 */
[----:B------:R-:W-:-:S02]  /*3050*/  ISETP.GT.AND P1, PT, R6, 0x41, PT ;  /* 0x000000410600780c */ /* 0x000fc40003f24270 */
[----:B------:R-:W-:Y:S02]  /*3060*/  FSEL R134, R92, -INF , P2 ;  /* 0xff8000005c867808 */ /* 0x000fe40001000000 */
[----:B------:R-:W-:Y:S02]  /*3070*/  FMNMX.FTZ R11, R62, R11, !PT ;  /* 0x0000000b3e0b7209 */ /* 0x000fe40007810000 */
[----:B------:R-:W-:Y:S02]  /*3080*/  FSEL R138, R94, -INF , P2 ;  /* 0xff8000005e8a7808 */ /* 0x000fe40001000000 */
[----:B------:R-:W-:Y:S02]  /*3090*/  FMNMX.FTZ R9, R37, R8, !PT ;  /* 0x0000000825097209 */ /* 0x000fe40007810000 */
[----:B------:R-:W-:Y:S02]  /*30a0*/  FSEL R173, R93, -INF , P1 ;  /* 0xff8000005dad7808 */ /* 0x000fe40000800000 */
[----:B------:R-:W-:-:S02]  /*30b0*/  ISETP.GT.AND P2, PT, R6, 0x48, PT ;  /* 0x000000480600780c */ /* 0x000fc40003f44270 */
[----:B------:R-:W-:Y:S02]  /*30c0*/  FMNMX.FTZ R8, R134, R11, !PT ;  /* 0x0000000b86087209 */ /* 0x000fe40007810000 */
[----:B------:R-:W-:Y:S02]  /*30d0*/  FSEL R195, R95, -INF , P1 ;  /* 0xff8000005fc37808 */ /* 0x000fe40000800000 */
[----:B------:R-:W-:Y:S02]  /*30e0*/  ISETP.GT.AND P1, PT, R6, 0x49, PT ;  /* 0x000000490600780c */ /* 0x000fe40003f24270 */
[----:B------:R-:W-:Y:S02]  /*30f0*/  FSEL R175, R88, -INF , P2 ;  /* 0xff80000058af7808 */ /* 0x000fe40001000000 */
[----:B------:R-:W-:Y:S02]  /*3100*/  FMNMX.FTZ R8, R173, R8, !PT ;  /* 0x00000008ad087209 */ /* 0x000fe40007810000 */
[----:B------:R-:W-:-:S02]  /*3110*/  FSEL R153, R102, -INF , P4 ;  /* 0xff80000066997808 */ /* 0x000fc40002000000 */
[----:B------:R-:W-:Y:S02]  /*3120*/  FMNMX.FTZ R10, R64, R9, !PT ;  /* 0x00000009400a7209 */ /* 0x000fe40007810000 */
[----:B------:R-:W-:Y:S02]  /*3130*/  FSEL R237, R90, -INF , P2 ;  /* 0xff8000005aed7808 */ /* 0x000fe40001000000 */
[----:B------:R-:W-:Y:S02]  /*3140*/  FSEL R136, R89, -INF , P1 ;  /* 0xff80000059887808 */ /* 0x000fe40000800000 */
[----:B------:R-:W-:Y:S02]  /*3150*/  ISETP.GT.AND P2, PT, R6, 0x50, PT ;  /* 0x000000500600780c */ /* 0x000fe40003f44270 */
[----:B------:R-:W-:Y:S02]  /*3160*/  FMNMX.FTZ R11, R175, R8, !PT ;  /* 0x00000008af0b7209 */ /* 0x000fe40007810000 */
[----:B------:R-:W-:-:S02]  /*3170*/  FMNMX.FTZ R9, R153, R10, !PT ;  /* 0x0000000a99097209 */ /* 0x000fc40007810000 */
[----:B------:R-:W-:Y:S02]  /*3180*/  FSEL R251, R91, -INF , P1 ;  /* 0xff8000005bfb7808 */ /* 0x000fe40000800000 */
[----:B------:R-:W-:Y:S01]  /*3190*/  ISETP.GT.AND P1, PT, R6, 0x51, PT ;  /* 0x000000510600780c */ /* 0x000fe20003f24270 */
[----:B------:R-:W-:Y:S01]  /*31a0*/  LDSM.16.MT88.4 R88, [R220+0x100] ;  /* 0x00010000dc58783b */ /* 0x000fe20000004200 */
[----:B------:R-:W-:Y:S02]  /*31b0*/  FSEL R249, R84, -INF , P2 ;  /* 0xff80000054f97808 */ /* 0x000fe40001000000 */
[----:B------:R-:W-:Y:S02]  /*31c0*/  FMNMX.FTZ R8, R136, R11, !PT ;  /* 0x0000000b88087209 */ /* 0x000fe40007810000 */
[----:B------:R-:W-:Y:S02]  /*31d0*/  FMNMX.FTZ R9, R144, R9, !PT ;  /* 0x0000000990097209 */ /* 0x000fe40007810000 */
[----:B------:R-:W-:-:S02]  /*31e0*/  FSEL R241, R86, -INF , P2 ;  /* 0xff80000056f17808 */ /* 0x000fc40001000000 */
[----:B------:R-:W-:Y:S02]  /*31f0*/  FSEL R247, R85, -INF , P1 ;  /* 0xff80000055f77808 */ /* 0x000fe40000800000 */
[----:B------:R-:W-:Y:S02]  /*3200*/  ISETP.GT.AND P2, PT, R6, 0x58, PT ;  /* 0x000000580600780c */ /* 0x000fe40003f44270 */
[----:B------:R-:W-:Y:S02]  /*3210*/  FMNMX.FTZ R8, R249, R8, !PT ;  /* 0x00000008f9087209 */ /* 0x000fe40007810000 */
[----:B------:R-:W-:Y:S02]  /*3220*/  FMNMX.FTZ R10, R66, R9, !PT ;  /* 0x00000009420a7209 */ /* 0x000fe40007810000 */
[----:B------:R-:W-:Y:S02]  /*3230*/  FSEL R239, R87, -INF , P1 ;  /* 0xff80000057ef7808 */ /* 0x000fe40000800000 */
[----:B------:R-:W-:-:S02]  /*3240*/  ISETP.GT.AND P1, PT, R6, 0x59, PT ;  /* 0x000000590600780c */ /* 0x000fc40003f24270 */
[----:B------:R-:W-:Y:S02]  /*3250*/  FSEL R245, R80, -INF , P2 ;  /* 0xff80000050f57808 */ /* 0x000fe40001000000 */
[----:B------:R-:W-:Y:S02]  /*3260*/  FMNMX.FTZ R8, R247, R8, !PT ;  /* 0x00000008f7087209 */ /* 0x000fe40007810000 */
[----:B------:R-:W-:Y:S02]  /*3270*/  FMNMX.FTZ R9, R155, R10, !PT ;  /* 0x0000000a9b097209 */ /* 0x000fe40007810000 */
[----:B------:R-:W-:Y:S02]  /*3280*/  FSEL R233, R82, -INF , P2 ;  /* 0xff80000052e97808 */ /* 0x000fe40001000000 */
[----:B------:R-:W-:Y:S02]  /*3290*/  FSEL R243, R81, -INF , P1 ;  /* 0xff80000051f37808 */ /* 0x000fe40000800000 */
[----:B------:R-:W-:-:S02]  /*32a0*/  ISETP.GT.AND P2, PT, R6, 0x60, PT ;  /* 0x000000600600780c */ /* 0x000fc40003f44270 */
[----:B------:R-:W-:Y:S02]  /*32b0*/  FMNMX.FTZ R8, R245, R8, !PT ;  /* 0x00000008f5087209 */ /* 0x000fe40007810000 */
[----:B------:R-:W-:Y:S02]  /*32c0*/  FMNMX.FTZ R10, R138, R9, !PT ;  /* 0x000000098a0a7209 */ /* 0x000fe40007810000 */
[----:B------:R-:W-:Y:S02]  /*32d0*/  FSEL R193, R83, -INF , P1 ;  /* 0xff80000053c17808 */ /* 0x000fe40000800000 */
[----:B------:R-:W-:Y:S01]  /*32e0*/  ISETP.GT.AND P1, PT, R6, 0x61, PT ;  /* 0x000000610600780c */ /* 0x000fe20003f24270 */
[----:B------:R-:W-:Y:S01]  /*32f0*/  LDSM.16.MT88.4 R80, [R221+0x100] ;  /* 0x00010000dd50783b */ /* 0x000fe20000004200 */
[----:B------:R-:W-:Y:S02]  /*3300*/  FSEL R167, R76, -INF , P2 ;  /* 0xff8000004ca77808 */ /* 0x000fe40001000000 */
[----:B------:R-:W-:-:S02]  /*3310*/  FMNMX.FTZ R8, R243, R8, !PT ;  /* 0x00000008f3087209 */ /* 0x000fc40007810000 */
[----:B------:R-:W-:Y:S02]  /*3320*/  FMNMX.FTZ R10, R195, R10, !PT ;  /* 0x0000000ac30a7209 */ /* 0x000fe40007810000 */
[----:B------:R-:W-:Y:S02]  /*3330*/  FSEL R157, R79, -INF , P1 ;  /* 0xff8000004f9d7808 */ /* 0x000fe40000800000 */
[----:B------:R-:W-:Y:S02]  /*3340*/  FSEL R165, R77, -INF , P1 ;  /* 0xff8000004da57808 */ /* 0x000fe40000800000 */
[----:B------:R-:W-:Y:S02]  /*3350*/  ISETP.GT.AND P1, PT, R6, 0x68, PT ;  /* 0x000000680600780c */ /* 0x000fe40003f24270 */
[----:B------:R-:W-:Y:S02]  /*3360*/  FMNMX.FTZ R8, R167, R8, !PT ;  /* 0x00000008a7087209 */ /* 0x000fe40007810000 */
[----:B------:R-:W-:-:S02]  /*3370*/  FMNMX.FTZ R10, R237, R10, !PT ;  /* 0x0000000aed0a7209 */ /* 0x000fc40007810000 */
[----:B------:R-:W-:Y:S02]  /*3380*/  ISETP.GT.AND P6, PT, R6, 0x69, PT ;  /* 0x000000690600780c */ /* 0x000fe40003fc4270 */
[----:B------:R-:W-:Y:S02]  /*3390*/  FSEL R163, R72, -INF , P1 ;  /* 0xff80000048a37808 */ /* 0x000fe40000800000 */
[----:B------:R-:W-:Y:S02]  /*33a0*/  FMNMX.FTZ R8, R165, R8, !PT ;  /* 0x00000008a5087209 */ /* 0x000fe40007810000 */
        /* <DEDUP_REMOVED lines=8> */
[----:B------:R-:W-:-:S02]  /*3430*/  FMNMX.FTZ R10, R239, R10, !PT ;  /* 0x0000000aef0a7209 */ /* 0x000fc40007810000 */
[----:B------:R-:W-:Y:S02]  /*3440*/  FSEL R159, R78, -INF , P2 ;  /* 0xff8000004e9f7808 */ /* 0x000fe40001000000 */
[----:B------:R-:W-:Y:S02]  /*3450*/  ISETP.GT.AND P2, PT, R6, 0x78, PT ;  /* 0x000000780600780c */ /* 0x000fe40003f44270 */
[----:B------:R-:W-:Y:S02]  /*3460*/  FSEL R137, R69, -INF , P4 ;  /* 0xff80000045897808 */ /* 0x000fe40002000000 */
[----:B------:R-:W-:Y:S02]  /*3470*/  FMNMX.FTZ R8, R139, R8, !PT ;  /* 0x000000088b087209 */ /* 0x000fe40007810000 */
[----:B------:R-:W-:Y:S02]  /*3480*/  FMNMX.FTZ R10, R233, R10, !PT ;  /* 0x0000000ae90a7209 */ /* 0x000fe40007810000 */
[----:B------:R-:W-:-:S02]  /*3490*/  FSEL R151, R74, -INF , P1 ;  /* 0xff8000004a977808 */ /* 0x000fc40000800000 */
[----:B------:R-:W-:Y:S02]  /*34a0*/  ISETP.GT.AND P1, PT, R6, 0x79, PT ;  /* 0x000000790600780c */ /* 0x000fe40003f24270 */
[----:B------:R-:W-:Y:S02]  /*34b0*/  FSEL R135, R32, -INF , P2 ;  /* 0xff80000020877808 */ /* 0x000fe40001000000 */
[----:B------:R-:W-:Y:S02]  /*34c0*/  FMNMX.FTZ R8, R137, R8, !PT ;  /* 0x0000000889087209 */ /* 0x000fe40007810000 */
[----:B------:R-:W-:Y:S02]  /*34d0*/  FMNMX.FTZ R10, R193, R10, !PT ;  /* 0x0000000ac10a7209 */ /* 0x000fe40007810000 */
[----:B------:R-:W-:Y:S02]  /*34e0*/  FSEL R133, R33, -INF , P1 ;  /* 0xff80000021857808 */ /* 0x000fe40000800000 */
[----:B------:R-:W-:-:S02]  /*34f0*/  FMNMX.FTZ R6, R135, R8, !PT ;  /* 0x0000000887067209 */ /* 0x000fc40007810000 */
[----:B------:R-:W-:Y:S02]  /*3500*/  FMNMX.FTZ R10, R159, R10, !PT ;  /* 0x0000000a9f0a7209 */ /* 0x000fe40007810000 */
[----:B------:R-:W-:Y:S02]  /*3510*/  FMNMX.FTZ R6, R133, R6, !PT ;  /* 0x0000000685067209 */ /* 0x000fe40007810000 */
[----:B------:R-:W-:Y:S02]  /*3520*/  FMNMX.FTZ R8, R157, R10, !PT ;  /* 0x0000000a9d087209 */ /* 0x000fe40007810000 */
[----:B------:R-:W-:Y:S01]  /*3530*/  FSEL R149, R75, -INF , P6 ;  /* 0xff8000004b957808 */ /* 0x000fe20003000000 */
[----:B------:R-:W1:Y:S01]  /*3540*/  SHFL.BFLY PT, R9, R6, 0x2, 0x1f ;  /* 0x0c401f0006097f89 */ /* 0x000e6200000e0000 */
[----:B------:R-:W-:Y:S02]  /*3550*/  FMNMX.FTZ R8, R151, R8, !PT ;  /* 0x0000000897087209 */ /* 0x000fe40007810000 */
[----:B------:R-:W-:Y:S01]  /*3560*/  FSEL R67, R70, -INF , P5 ;  /* 0xff80000046437808 */ /* 0x000fe20002800000 */
[----:B------:R-:W-:Y:S01]  /*3570*/  LDSM.16.MT88.4 R72, [R222+0x100] ;  /* 0x00010000de48783b */ /* 0x000fe20000004200 */
[----:B------:R-:W-:-:S02]  /*3580*/  FMNMX.FTZ R8, R149, R8, !PT ;  /* 0x0000000895087209 */ /* 0x000fc40007810000 */
[----:B------:R-:W-:Y:S02]  /*3590*/  FSEL R65, R71, -INF , P4 ;  /* 0xff80000047417808 */ /* 0x000fe40002000000 */
[----:B------:R-:W-:Y:S02]  /*35a0*/  FMNMX.FTZ R8, R67, R8, !PT ;  /* 0x0000000843087209 */ /* 0x000fe40007810000 */
[----:B------:R-:W-:Y:S02]  /*35b0*/  FSEL R63, R34, -INF , P2 ;  /* 0xff800000223f7808 */ /* 0x000fe40001000000 */
[----:B------:R-:W-:Y:S02]  /*35c0*/  FMNMX.FTZ R8, R65, R8, !PT ;  /* 0x0000000841087209 */ /* 0x000fe40007810000 */
[----:B------:R-:W-:Y:S02]  /*35d0*/  FSEL R61, R35, -INF , P1 ;  /* 0xff800000233d7808 */ /* 0x000fe40000800000 */
[----:B------:R-:W-:Y:S01]  /*35e0*/  FMNMX.FTZ R8, R63, R8, !PT ;  /* 0x000000083f087209 */ /* 0x000fe20007810000 */
[----:B------:R-:W-:Y:S03]  /*35f0*/  LDSM.16.MT88.4 R32, [R222+0x4900] ;  /* 0x00490000de20783b */ /* 0x000fe60000004200 */
[----:B------:R-:W-:-:S02]  /*3600*/  FMNMX.FTZ R8, R61, R8, !PT ;  /* 0x000000083d087209 */ /* 0x000fc40007810000 */
[----:B-1----:R-:W-:-:S03]  /*3610*/  FMNMX.FTZ R11, R6, R9, !PT ;  /* 0x00000009060b7209 */ /* 0x002fc60007810000 */
[----:B------:R-:W1:Y:S04]  /*3620*/  SHFL.BFLY PT, R9, R8, 0x2, 0x1f ;  /* 0x0c401f0008097f89 */ /* 0x000e6800000e0000 */
[----:B------:R-:W2:Y:S01]  /*3630*/  SHFL.BFLY PT, R132, R11, 0x1, 0x1f ;  /* 0x0c201f000b847f89 */ /* 0x000ea200000e0000 */
[----:B-1----:R-:W-:Y:S02]  /*3640*/  FMNMX.FTZ R9, R8, R9, !PT ;  /* 0x0000000908097209 */ /* 0x002fe40007810000 */
[----:B--2---:R-:W-:-:S03]  /*3650*/  FMNMX.FTZ R132, R11, R132, !PT ;  /* 0x000000840b847209 */ /* 0x004fc60007810000 */
[----:B------:R-:W1:Y:S01]  /*3660*/  SHFL.BFLY PT, R6, R9, 0x1, 0x1f ;  /* 0x0c201f0009067f89 */ /* 0x000e6200000e0000 */
[C---:B------:R-:W-:Y:S01]  /*3670*/  FSETP.NEU.FTZ.AND P1, PT, R132.reuse, -INF , PT ;  /* 0xff8000008400780b */ /* 0x040fe20003f3d000 */
[----:B------:R-:W-:-:S05]  /*3680*/  FMUL.FTZ R58, R132, c[0x0][0x2d0] ;  /* 0x0000b400843a7a20 */ /* 0x000fca0000410000 */
[----:B------:R-:W-:-:S05]  /*3690*/  FSEL R58, R58, RZ, P1 ;  /* 0x000000ff3a3a7208 */ /* 0x000fca0000800000 */
[--C-:B------:R-:W-:Y:S02]  /*36a0*/  FFMA.FTZ R57, R3, c[0x0][0x2d0], -R58.reuse ;  /* 0x0000b40003397a23 */ /* 0x100fe4000001083a */
[--C-:B------:R-:W-:Y:S02]  /*36b0*/  FFMA.FTZ R48, R59, c[0x0][0x2d0], -R58.reuse ;  /* 0x0000b4003b307a23 */ /* 0x100fe4000001083a */
[--C-:B------:R-:W-:Y:S02]  /*36c0*/  FFMA.FTZ R50, R4, c[0x0][0x2d0], -R58.reuse ;  /* 0x0000b40004327a23 */ /* 0x100fe4000001083a */
[--C-:B------:R-:W-:Y:S01]  /*36d0*/  FFMA.FTZ R55, R55, c[0x0][0x2d0], -R58.reuse ;  /* 0x0000b40037377a23 */ /* 0x100fe2000001083a */
[----:B------:R-:W-:Y:S01]  /*36e0*/  MUFU.EX2 R57, R57 ;  /* 0x0000003900397308 */ /* 0x000fe20000000800 */
[--C-:B------:R-:W-:Y:S01]  /*36f0*/  FFMA.FTZ R46, R21, c[0x0][0x2d0], -R58.reuse ;  /* 0x0000b400152e7a23 */ /* 0x100fe2000001083a */
[----:B-1----:R-:W-:Y:S01]  /*3700*/  FMNMX.FTZ R3, R9, R6, !PT ;  /* 0x0000000609037209 */ /* 0x002fe20007810000 */
[--C-:B------:R-:W-:Y:S01]  /*3710*/  FFMA.FTZ R42, R17, c[0x0][0x2d0], -R58.reuse ;  /* 0x0000b400112a7a23 */ /* 0x100fe2000001083a */
[----:B------:R-:W1:Y:S01]  /*3720*/  LDSM.16.MT88.4 R4, [R220+0x4100] ;  /* 0x00410000dc04783b */ /* 0x000e620000004200 */
[--C-:B------:R-:W-:Y:S01]  /*3730*/  FFMA.FTZ R38, R29, c[0x0][0x2d0], -R58.reuse ;  /* 0x0000b4001d267a23 */ /* 0x100fe2000001083a */
[C---:B------:R-:W-:Y:S01]  /*3740*/  FSETP.NEU.FTZ.AND P1, PT, R3.reuse, -INF , PT ;  /* 0xff8000000300780b */ /* 0x040fe20003f3d000 */
[----:B------:R-:W-:Y:S01]  /*3750*/  FMUL.FTZ R56, R3, c[0x0][0x2d0] ;  /* 0x0000b40003387a20 */ /* 0x000fe20000410000 */
[----:B------:R-:W2:Y:S01]  /*3760*/  MUFU.EX2 R50, R50 ;  /* 0x0000003200327308 */ /* 0x000ea20000000800 */
[----:B------:R-:W3:Y:S01]  /*3770*/  LDSM.16.MT88.4 R8, [R224+0x4900] ;  /* 0x00490000e008783b */ /* 0x000ee20000004200 */
[----:B------:R-:W-:-:S02]  /*3780*/  FFMA.FTZ R2, R2, c[0x0][0x2d0], -R58 ;  /* 0x0000b40002027a23 */ /* 0x000fc4000001083a */
[----:B------:R-:W-:Y:S01]  /*3790*/  FSEL R56, R56, RZ, P1 ;  /* 0x000000ff38387208 */ /* 0x000fe20000800000 */
[----:B------:R-:W-:Y:S01]  /*37a0*/  LDSM.16.MT88.4 R16, [R221+0x900] ;  /* 0x00090000dd10783b */ /* 0x000fe20000004200 */
[----:B------:R-:W-:Y:S01]  /*37b0*/  FFMA.FTZ R60, R60, c[0x0][0x2d0], -R58 ;  /* 0x0000b4003c3c7a23 */ /* 0x000fe2000001083a */
[----:B------:R-:W-:Y:S01]  /*37c0*/  PLOP3.LUT P1, PT, PT, PT, UP0, 0x80, 0x0 ;  /* 0x000000000000781c */ /* 0x000fe20003f2f008 */
[----:B------:R-:W-:Y:S01]  /*37d0*/  MUFU.EX2 R55, R55 ;  /* 0x0000003700377308 */ /* 0x000fe20000000800 */
[--C-:B------:R-:W-:Y:S02]  /*37e0*/  FFMA.FTZ R59, R30, c[0x0][0x2d0], -R56.reuse ;  /* 0x0000b4001e3b7a23 */ /* 0x100fe40000010838 */
[--C-:B------:R-:W-:Y:S02]  /*37f0*/  FFMA.FTZ R54, R53, c[0x0][0x2d0], -R56.reuse ;  /* 0x0000b40035367a23 */ /* 0x100fe40000010838 */
[--C-:B------:R-:W-:Y:S02]  /*3800*/  FFMA.FTZ R52, R51, c[0x0][0x2d0], -R56.reuse ;  /* 0x0000b40033347a23 */ /* 0x100fe40000010838 */
[----:B------:R-:W-:Y:S01]  /*3810*/  FFMA.FTZ R49, R49, c[0x0][0x2d0], -R56 ;  /* 0x0000b40031317a23 */ /* 0x000fe20000010838 */
[----:B------:R-:W4:Y:S01]  /*3820*/  MUFU.EX2 R48, R48 ;  /* 0x0000003000307308 */ /* 0x000f220000000800 */
[----:B--2---:R-:W-:Y:S01]  /*3830*/  F2FP.BF16.PACK_AB R112, R50, R57 ;  /* 0x000000393270723e */ /* 0x004fe200000010ff */
[----:B------:R-:W-:-:S02]  /*3840*/  FFMA.FTZ R53, R47, c[0x0][0x2d0], -R58 ;  /* 0x0000b4002f357a23 */ /* 0x000fc4000001083a */
[----:B------:R-:W-:Y:S02]  /*3850*/  FFMA.FTZ R47, R27, c[0x0][0x2d0], -R58 ;  /* 0x0000b4001b2f7a23 */ /* 0x000fe4000001083a */
[--C-:B------:R-:W-:Y:S02]  /*3860*/  FFMA.FTZ R51, R25, c[0x0][0x2d0], -R56.reuse ;  /* 0x0000b40019337a23 */ /* 0x100fe40000010838 */
[----:B------:R-:W-:Y:S01]  /*3870*/  MUFU.EX2 R59, R59 ;  /* 0x0000003b003b7308 */ /* 0x000fe20000000800 */
[--C-:B------:R-:W-:Y:S01]  /*3880*/  FFMA.FTZ R44, R23, c[0x0][0x2d0], -R56.reuse ;  /* 0x0000b400172c7a23 */ /* 0x100fe20000010838 */
[----:B------:R-:W2:Y:S01]  /*3890*/  LDSM.16.MT88.4 R24, [R224+0x900] ;  /* 0x00090000e018783b */ /* 0x000ea20000004200 */
[--C-:B------:R-:W-:Y:S02]  /*38a0*/  FFMA.FTZ R45, R45, c[0x0][0x2d0], -R56.reuse ;  /* 0x0000b4002d2d7a23 */ /* 0x100fe40000010838 */
[----:B------:R-:W-:Y:S01]  /*38b0*/  FFMA.FTZ R40, R43, c[0x0][0x2d0], -R56 ;  /* 0x0000b4002b287a23 */ /* 0x000fe20000010838 */
[----:B------:R-:W5:Y:S01]  /*38c0*/  LDSM.16.MT88.4 R20, [R222+0x900] ;  /* 0x00090000de14783b */ /* 0x000f620000004200 */
[--C-:B------:R-:W-:Y:S01]  /*38d0*/  FFMA.FTZ R43, R39, c[0x0][0x2d0], -R58.reuse ;  /* 0x0000b400272b7a23 */ /* 0x100fe2000001083a */
[----:B------:R-:W1:Y:S01]  /*38e0*/  MUFU.EX2 R54, R54 ;  /* 0x0000003600367308 */ /* 0x000e620000000800 */
[----:B----4-:R-:W-:Y:S01]  /*38f0*/  F2FP.BF16.PACK_AB R114, R48, R55 ;  /* 0x000000373072723e */ /* 0x010fe200000010ff */
[----:B------:R-:W-:-:S02]  /*3900*/  FFMA.FTZ R39, R31, c[0x0][0x2d0], -R58 ;  /* 0x0000b4001f277a23 */ /* 0x000fc4000001083a */
[----:B------:R-:W4:Y:S01]  /*3910*/  LDSM.16.MT88.4 R28, [R221+0x4900] ;  /* 0x00490000dd1c783b */ /* 0x000f220000004200 */
[--C-:B------:R-:W-:Y:S02]  /*3920*/  FFMA.FTZ R41, R41, c[0x0][0x2d0], -R56.reuse ;  /* 0x0000b40029297a23 */ /* 0x100fe40000010838 */
[--C-:B------:R-:W-:Y:S01]  /*3930*/  FFMA.FTZ R36, R36, c[0x0][0x2d0], -R56.reuse ;  /* 0x0000b40024247a23 */ /* 0x100fe20000010838 */
[----:B------:R-:W-:Y:S01]  /*3940*/  MUFU.EX2 R52, R52 ;  /* 0x0000003400347308 */ /* 0x000fe20000000800 */
[--C-:B------:R-:W-:Y:S02]  /*3950*/  FFMA.FTZ R37, R37, c[0x0][0x2d0], -R56.reuse ;  /* 0x0000b40025257a23 */ /* 0x100fe40000010838 */
[--C-:B------:R-:W-:Y:S02]  /*3960*/  FFMA.FTZ R0, R64, c[0x0][0x2d0], -R56.reuse ;  /* 0x0000b40040007a23 */ /* 0x100fe40000010838 */
[----:B------:R-:W-:Y:S02]  /*3970*/  FFMA.FTZ R64, R153, c[0x0][0x2d0], -R56 ;  /* 0x0000b40099407a23 */ /* 0x000fe40000010838 */
[--C-:B------:R-:W-:Y:S01]  /*3980*/  FFMA.FTZ R145, R145, c[0x0][0x2d0], -R58.reuse ;  /* 0x0000b40091917a23 */ /* 0x100fe2000001083a */
[----:B------:R-:W3:Y:S01]  /*3990*/  MUFU.EX2 R49, R49 ;  /* 0x0000003100317308 */ /* 0x000ee20000000800 */
[----:B-1----:R-:W-:Y:S01]  /*39a0*/  F2FP.BF16.PACK_AB R113, R54, R59 ;  /* 0x0000003b3671723e */ /* 0x002fe200000010ff */
[----:B------:R-:W-:-:S02]  /*39b0*/  FFMA.FTZ R147, R147, c[0x0][0x2d0], -R58 ;  /* 0x0000b40093937a23 */ /* 0x000fc4000001083a */
[----:B------:R-:W-:Y:S02]  /*39c0*/  FFMA.FTZ R62, R62, c[0x0][0x2d0], -R58 ;  /* 0x0000b4003e3e7a23 */ /* 0x000fe4000001083a */
[--C-:B------:R-:W-:Y:S02]  /*39d0*/  FFMA.FTZ R153, R144, c[0x0][0x2d0], -R56.reuse ;  /* 0x0000b40090997a23 */ /* 0x100fe40000010838 */
[----:B------:R-:W-:Y:S01]  /*39e0*/  MUFU.EX2 R53, R53 ;  /* 0x0000003500357308 */ /* 0x000fe20000000800 */
[--C-:B------:R-:W-:Y:S02]  /*39f0*/  FFMA.FTZ R66, R66, c[0x0][0x2d0], -R56.reuse ;  /* 0x0000b40042427a23 */ /* 0x100fe40000010838 */
[--C-:B------:R-:W-:Y:S02]  /*3a00*/  FFMA.FTZ R155, R155, c[0x0][0x2d0], -R56.reuse ;  /* 0x0000b4009b9b7a23 */ /* 0x100fe40000010838 */
[----:B------:R-:W-:Y:S02]  /*3a10*/  FFMA.FTZ R144, R237, c[0x0][0x2d0], -R56 ;  /* 0x0000b400ed907a23 */ /* 0x000fe40000010838 */
[--C-:B------:R-:W-:Y:S01]  /*3a20*/  FFMA.FTZ R134, R134, c[0x0][0x2d0], -R58.reuse ;  /* 0x0000b40086867a23 */ /* 0x100fe2000001083a */
[----:B---3--:R-:W-:Y:S01]  /*3a30*/  F2FP.BF16.PACK_AB R115, R49, R52 ;  /* 0x000000343173723e */ /* 0x008fe200000010ff */
[----:B------:R-:W1:Y:S01]  /*3a40*/  MUFU.EX2 R46, R46 ;  /* 0x0000002e002e7308 */ /* 0x000e620000000800 */
[----:B------:R-:W-:-:S02]  /*3a50*/  FFMA.FTZ R173, R173, c[0x0][0x2d0], -R58 ;  /* 0x0000b400adad7a23 */ /* 0x000fc4000001083a */
[--C-:B------:R-:W-:Y:S02]  /*3a60*/  FFMA.FTZ R175, R175, c[0x0][0x2d0], -R58.reuse ;  /* 0x0000b400afaf7a23 */ /* 0x100fe4000001083a */
[----:B------:R-:W-:Y:S01]  /*3a70*/  FFMA.FTZ R136, R136, c[0x0][0x2d0], -R58 ;  /* 0x0000b40088887a23 */ /* 0x000fe2000001083a */
[C---:B------:R-:W-:Y:S01]  /*3a80*/  HMMA.16816.F32.BF16 R84, R112.reuse, R88, RZ ;  /* 0x000000587054723c */ /* 0x040fe200000418ff */
[--C-:B------:R-:W-:Y:S01]  /*3a90*/  FFMA.FTZ R138, R138, c[0x0][0x2d0], -R56.reuse ;  /* 0x0000b4008a8a7a23 */ /* 0x100fe20000010838 */
[----:B------:R-:W-:Y:S01]  /*3aa0*/  MUFU.EX2 R47, R47 ;  /* 0x0000002f002f7308 */ /* 0x000fe20000000800 */
[--C-:B------:R-:W-:Y:S02]  /*3ab0*/  FFMA.FTZ R195, R195, c[0x0][0x2d0], -R56.reuse ;  /* 0x0000b400c3c37a23 */ /* 0x100fe40000010838 */
[----:B------:R-:W-:Y:S02]  /*3ac0*/  FFMA.FTZ R237, R251, c[0x0][0x2d0], -R56 ;  /* 0x0000b400fbed7a23 */ /* 0x000fe40000010838 */
[--C-:B------:R-:W-:Y:S01]  /*3ad0*/  FFMA.FTZ R249, R249, c[0x0][0x2d0], -R58.reuse ;  /* 0x0000b400f9f97a23 */ /* 0x100fe2000001083a */
[----:B------:R-:W-:Y:S01]  /*3ae0*/  HMMA.16816.F32.BF16 R88, R112, R90, RZ ;  /* 0x0000005a7058723c */ /* 0x000fe200000418ff */
[--C-:B------:R-:W-:Y:S01]  /*3af0*/  FFMA.FTZ R146, R247, c[0x0][0x2d0], -R58.reuse ;  /* 0x0000b400f7927a23 */ /* 0x100fe2000001083a */
[----:B------:R-:W-:Y:S01]  /*3b00*/  MUFU.EX2 R42, R42 ;  /* 0x0000002a002a7308 */ /* 0x000fe20000000800 */
[----:B------:R-:W-:-:S02]  /*3b10*/  FFMA.FTZ R148, R245, c[0x0][0x2d0], -R58 ;  /* 0x0000b400f5947a23 */ /* 0x000fc4000001083a */
[----:B------:R-:W-:Y:S02]  /*3b20*/  FFMA.FTZ R243, R243, c[0x0][0x2d0], -R58 ;  /* 0x0000b400f3f37a23 */ /* 0x000fe4000001083a */
[--C-:B------:R-:W-:Y:S01]  /*3b30*/  FFMA.FTZ R150, R241, c[0x0][0x2d0], -R56.reuse ;  /* 0x0000b400f1967a23 */ /* 0x100fe20000010838 */
        /* <DEDUP_REMOVED lines=8> */
[----:B------:R-:W3:Y:S01]  /*3bc0*/  MUFU.EX2 R44, R44 ;  /* 0x0000002c002c7308 */ /* 0x000ee20000000800 */
        /* <DEDUP_REMOVED lines=8> */
[----:B------:R-:W-:Y:S01]  /*3c50*/  FADD.FTZ R50, R57, R50 ;  /* 0x0000003239327221 */ /* 0x000fe20000010000 */
[----:B------:R-:W-:Y:S01]  /*3c60*/  HMMA.16816.F32.BF16 R68, R112, R72, RZ ;  /* 0x000000487044723c */ /* 0x000fe200000418ff */
[----:B------:R-:W-:Y:S01]  /*3c70*/  FADD.FTZ R59, R59, R54 ;  /* 0x000000363b3b7221 */ /* 0x000fe20000010000 */
[----:B------:R-:W1:Y:S01]  /*3c80*/  MUFU.EX2 R40, R40 ;  /* 0x0000002800287308 */ /* 0x000e620000000800 */
[----:B------:R-:W-:-:S02]  /*3c90*/  FADD.FTZ R55, R55, R50 ;  /* 0x0000003237377221 */ /* 0x000fc40000010000 */
[----:B------:R-:W-:Y:S02]  /*3ca0*/  FADD.FTZ R52, R52, R59 ;  /* 0x0000003b34347221 */ /* 0x000fe40000010000 */
[----:B------:R-:W-:Y:S01]  /*3cb0*/  FFMA.FTZ R241, R133, c[0x0][0x2d0], -R58 ;  /* 0x0000b40085f17a23 */ /* 0x000fe2000001083a */
[----:B------:R-:W-:Y:S01]  /*3cc0*/  HMMA.16816.F32.BF16 R76, R112, R80, RZ ;  /* 0x00000050704c723c */ /* 0x000fe200000418ff */
[----:B------:R-:W-:Y:S01]  /*3cd0*/  FADD.FTZ R48, R48, R55 ;  /* 0x0000003730307221 */ /* 0x000fe20000010000 */
[----:B------:R-:W-:Y:S01]  /*3ce0*/  MUFU.EX2 R43, R43 ;  /* 0x0000002b002b7308 */ /* 0x000fe20000000800 */
[----:B------:R-:W-:-:S05]  /*3cf0*/  FADD.FTZ R52, R49, R52 ;  /* 0x0000003431347221 */ /* 0x000fca0000010000 */
[C---:B------:R-:W-:Y:S02]  /*3d00*/  HMMA.16816.F32.BF16 R100, R112.reuse, R104, RZ ;  /* 0x000000687064723c */ /* 0x040fe400000418ff */
[----:B------:R-:W1:Y:S06]  /*3d10*/  MUFU.EX2 R38, R38 ;  /* 0x0000002600267308 */ /* 0x000e6c0000000800 */
[C---:B------:R-:W-:Y:S02]  /*3d20*/  HMMA.16816.F32.BF16 R120, R112.reuse, R108, RZ ;  /* 0x0000006c7078723c */ /* 0x040fe400000418ff */
[----:B------:R-:W-:Y:S06]  /*3d30*/  MUFU.EX2 R39, R39 ;  /* 0x0000002700277308 */ /* 0x000fec0000000800 */
        /* <DEDUP_REMOVED lines=9> */
[----:B------:R-:W2:Y:S06]  /*3dd0*/  MUFU.EX2 R0, R0 ;  /* 0x0000000000007308 */ /* 0x000eac0000000800 */
[C---:B------:R-:W-:Y:S02]  /*3de0*/  HMMA.16816.F32.BF16 R116, R112.reuse, R4, RZ ;  /* 0x000000047074723c */ /* 0x040fe400000418ff */
[----:B------:R-:W-:Y:S05]  /*3df0*/  MUFU.EX2 R60, R60 ;  /* 0x0000003c003c7308 */ /* 0x000fea0000000800 */
[----:B-1----:R-:W-:Y:S01]  /*3e00*/  F2FP.BF16.PACK_AB R4, R46, R53 ;  /* 0x000000352e04723e */ /* 0x002fe200000010ff */
[----:B------:R-:W-:Y:S01]  /*3e10*/  HMMA.16816.F32.BF16 R112, R112, R6, RZ ;  /* 0x000000067070723c */ /* 0x000fe200000418ff */
[----:B---3--:R-:W-:Y:S01]  /*3e20*/  F2FP.BF16.PACK_AB R5, R44, R51 ;  /* 0x000000332c05723e */ /* 0x008fe200000010ff */
[----:B------:R-:W1:Y:S01]  /*3e30*/  MUFU.EX2 R145, R145 ;  /* 0x0000009100917308 */ /* 0x000e620000000800 */
[----:B------:R-:W-:-:S02]  /*3e40*/  FADD.FTZ R53, R53, R48 ;  /* 0x0000003035357221 */ /* 0x000fc40000010000 */
[----:B------:R-:W-:Y:S02]  /*3e50*/  FADD.FTZ R51, R51, R52 ;  /* 0x0000003433337221 */ /* 0x000fe40000010000 */
[----:B------:R-:W-:Y:S01]  /*3e60*/  F2FP.BF16.PACK_AB R6, R42, R47 ;  /* 0x0000002f2a06723e */ /* 0x000fe200000010ff */
[----:B------:R-:W-:Y:S01]  /*3e70*/  FADD.FTZ R46, R46, R53 ;  /* 0x000000352e2e7221 */ /* 0x000fe20000010000 */
[----:B------:R-:W-:Y:S01]  /*3e80*/  F2FP.BF16.PACK_AB R7, R40, R45 ;  /* 0x0000002d2807723e */ /* 0x000fe200000010ff */
[----:B------:R-:W-:Y:S01]  /*3e90*/  MUFU.EX2 R147, R147 ;  /* 0x0000009300937308 */ /* 0x000fe20000000800 */
[----:B------:R-:W-:Y:S02]  /*3ea0*/  FADD.FTZ R44, R44, R51 ;  /* 0x000000332c2c7221 */ /* 0x000fe40000010000 */
[----:B------:R-:W-:Y:S02]  /*3eb0*/  FADD.FTZ R47, R47, R46 ;  /* 0x0000002e2f2f7221 */ /* 0x000fe40000010000 */
[----:B------:R-:W-:Y:S01]  /*3ec0*/  FADD.FTZ R45, R45, R44 ;  /* 0x0000002c2d2d7221 */ /* 0x000fe20000010000 */
[----:B------:R-:W-:Y:S01]  /*3ed0*/  HMMA.16816.F32.BF16 R84, R4, R12, R84 ;  /* 0x0000000c0454723c */ /* 0x000fe20000041854 */
[----:B------:R-:W-:Y:S01]  /*3ee0*/  FADD.FTZ R42, R42, R47 ;  /* 0x0000002f2a2a7221 */ /* 0x000fe20000010000 */
[----:B------:R-:W3:Y:S01]  /*3ef0*/  MUFU.EX2 R62, R62 ;  /* 0x0000003e003e7308 */ /* 0x000ee20000000800 */
[----:B------:R-:W-:-:S05]  /*3f00*/  FADD.FTZ R40, R40, R45 ;  /* 0x0000002d28287221 */ /* 0x000fca0000010000 */
[C---:B------:R-:W-:Y:S01]  /*3f10*/  HMMA.16816.F32.BF16 R88, R4.reuse, R14, R88 ;  /* 0x0000000e0458723c */ /* 0x040fe20000041858 */
[----:B------:R-:W1:Y:S01]  /*3f20*/  LDSM.16.MT88.4 R12, [R220+0x4900] ;  /* 0x00490000dc0c783b */ /* 0x000e620000004200 */
[----:B------:R-:W-:Y:S06]  /*3f30*/  MUFU.EX2 R64, R64 ;  /* 0x0000004000407308 */ /* 0x000fec0000000800 */
[C---:B------:R-:W-:Y:S02]  /*3f40*/  HMMA.16816.F32.BF16 R92, R4.reuse, R8, R92 ;  /* 0x00000008045c723c */ /* 0x040fe4000004185c */
[----:B------:R-:W1:Y:S06]  /*3f50*/  MUFU.EX2 R153, R153 ;  /* 0x0000009900997308 */ /* 0x000e6c0000000800 */
[C---:B------:R-:W-:Y:S01]  /*3f60*/  HMMA.16816.F32.BF16 R96, R4.reuse, R10, R96 ;  /* 0x0000000a0460723c */ /* 0x040fe20000041860 */
[----:B------:R-:W1:Y:S01]  /*3f70*/  LDSM.16.MT88.4 R8, [R220+0x1100] ;  /* 0x00110000dc08783b */ /* 0x000e620000004200 */
[----:B------:R-:W-:Y:S06]  /*3f80*/  MUFU.EX2 R66, R66 ;  /* 0x0000004200427308 */ /* 0x000fec0000000800 */
[C---:B--2---:R-:W-:Y:S02]  /*3f90*/  HMMA.16816.F32.BF16 R128, R4.reuse, R24, R128 ;  /* 0x000000180480723c */ /* 0x044fe40000041880 */
[----:B------:R-:W2:Y:S06]  /*3fa0*/  MUFU.EX2 R155, R155 ;  /* 0x0000009b009b7308 */ /* 0x000eac0000000800 */
[C---:B------:R-:W-:Y:S01]  /*3fb0*/  HMMA.16816.F32.BF16 R124, R4.reuse, R26, R124 ;  /* 0x0000001a047c723c */ /* 0x040fe2000004187c */
[----:B------:R-:W-:Y:S01]  /*3fc0*/  LDSM.16.MT88.4 R24, [R224+0x1100] ;  /* 0x00110000e018783b */ /* 0x000fe20000004200 */
[----:B------:R-:W-:Y:S06]  /*3fd0*/  MUFU.EX2 R134, R134 ;  /* 0x0000008600867308 */ /* 0x000fec0000000800 */
[C---:B-----5:R-:W-:Y:S02]  /*3fe0*/  HMMA.16816.F32.BF16 R68, R4.reuse, R20, R68 ;  /* 0x000000140444723c */ /* 0x060fe40000041844 */
[----:B------:R-:W5:Y:S06]  /*3ff0*/  MUFU.EX2 R173, R173 ;  /* 0x000000ad00ad7308 */ /* 0x000f6c0000000800 */
[C---:B------:R-:W-:Y:S01]  /*4000*/  HMMA.16816.F32.BF16 R72, R4.reuse, R22, R72 ;  /* 0x000000160448723c */ /* 0x040fe20000041848 */
[----:B------:R-:W-:Y:S01]  /*4010*/  LDSM.16.MT88.4 R20, [R222+0x1100] ;  /* 0x00110000de14783b */ /* 0x000fe20000004200 */
[----:B------:R-:W-:Y:S06]  /*4020*/  MUFU.EX2 R175, R175 ;  /* 0x000000af00af7308 */ /* 0x000fec0000000800 */
[C---:B------:R-:W-:Y:S02]  /*4030*/  HMMA.16816.F32.BF16 R76, R4.reuse, R16, R76 ;  /* 0x00000010044c723c */ /* 0x040fe4000004184c */
[----:B------:R-:W1:Y:S06]  /*4040*/  MUFU.EX2 R136, R136 ;  /* 0x0000008800887308 */ /* 0x000e6c0000000800 */
[C---:B------:R-:W-:Y:S01]  /*4050*/  HMMA.16816.F32.BF16 R80, R4.reuse, R18, R80 ;  /* 0x000000120450723c */ /* 0x040fe20000041850 */
[----:B------:R-:W2:Y:S01]  /*4060*/  LDSM.16.MT88.4 R16, [R221+0x1100] ;  /* 0x00110000dd10783b */ /* 0x000ea20000004200 */
[----:B------:R-:W-:Y:S06]  /*4070*/  MUFU.EX2 R138, R138 ;  /* 0x0000008a008a7308 */ /* 0x000fec0000000800 */
[C---:B------:R-:W-:Y:S02]  /*4080*/  HMMA.16816.F32.BF16 R100, R4.reuse, R32, R100 ;  /* 0x000000200464723c */ /* 0x040fe40000041864 */
[----:B------:R-:W1:Y:S06]  /*4090*/  MUFU.EX2 R195, R195 ;  /* 0x000000c300c37308 */ /* 0x000e6c0000000800 */
[C---:B------:R-:W-:Y:S01]  /*40a0*/  HMMA.16816.F32.BF16 R104, R4.reuse, R34, R104 ;  /* 0x000000220468723c */ /* 0x040fe20000041868 */
[----:B------:R-:W-:Y:S01]  /*40b0*/  LDSM.16.MT88.4 R32, [R222+0x5100] ;  /* 0x00510000de20783b */ /* 0x000fe20000004200 */
[----:B------:R-:W-:Y:S06]  /*40c0*/  MUFU.EX2 R144, R144 ;  /* 0x0000009000907308 */ /* 0x000fec0000000800 */
[C---:B----4-:R-:W-:Y:S02]  /*40d0*/  HMMA.16816.F32.BF16 R120, R4.reuse, R28, R120 ;  /* 0x0000001c0478723c */ /* 0x050fe40000041878 */
[----:B------:R-:W4:Y:S06]  /*40e0*/  MUFU.EX2 R237, R237 ;  /* 0x000000ed00ed7308 */ /* 0x000f2c0000000800 */
[C---:B------:R-:W-:Y:S01]  /*40f0*/  HMMA.16816.F32.BF16 R108, R4.reuse, R30, R108 ;  /* 0x0000001e046c723c */ /* 0x040fe2000004186c */
[----:B------:R-:W-:Y:S01]  /*4100*/  LDSM.16.MT88.4 R28, [R221+0x5100] ;  /* 0x00510000dd1c783b */ /* 0x000fe20000004200 */
[----:B------:R-:W-:Y:S06]  /*4110*/  MUFU.EX2 R249, R249 ;  /* 0x000000f900f97308 */ /* 0x000fec0000000800 */
[C---:B-1----:R-:W-:Y:S02]  /*4120*/  HMMA.16816.F32.BF16 R116, R4.reuse, R12, R116 ;  /* 0x0000000c0474723c */ /* 0x042fe40000041874 */
[----:B------:R-:W1:Y:S06]  /*4130*/  MUFU.EX2 R146, R146 ;  /* 0x0000009200927308 */ /* 0x000e6c0000000800 */
[----:B------:R-:W-:Y:S01]  /*4140*/  HMMA.16816.F32.BF16 R112, R4, R14, R112 ;  /* 0x0000000e0470723c */ /* 0x000fe20000041870 */
[----:B------:R-:W1:Y:S01]  /*4150*/  LDSM.16.MT88.4 R12, [R224+0x5100] ;  /* 0x00510000e00c783b */ /* 0x000e620000004200 */
[----:B------:R-:W-:Y:S05]  /*4160*/  MUFU.EX2 R148, R148 ;  /* 0x0000009400947308 */ /* 0x000fea0000000800 */
[----:B------:R-:W-:Y:S01]  /*4170*/  F2FP.BF16.PACK_AB R4, R38, R43 ;  /* 0x0000002b2604723e */ /* 0x000fe200000010ff */
[----:B------:R-:W-:Y:S01]  /*4180*/  FADD.FTZ R43, R43, R42 ;  /* 0x0000002a2b2b7221 */ /* 0x000fe20000010000 */
[----:B------:R-:W-:Y:S01]  /*4190*/  F2FP.BF16.PACK_AB R6, R2, R39 ;  /* 0x000000270206723e */ /* 0x000fe200000010ff */
[----:B------:R-:W1:Y:S01]  /*41a0*/  MUFU.EX2 R243, R243 ;  /* 0x000000f300f37308 */ /* 0x000e620000000800 */
[----:B------:R-:W-:Y:S01]  /*41b0*/  F2FP.BF16.PACK_AB R5, R36, R41 ;  /* 0x000000292405723e */ /* 0x000fe200000010ff */
[----:B------:R-:W-:Y:S01]  /*41c0*/  FADD.FTZ R41, R41, R40 ;  /* 0x0000002829297221 */ /* 0x000fe20000010000 */
[----:B------:R-:W-:Y:S01]  /*41d0*/  F2FP.BF16.PACK_AB R7, R0, R37 ;  /* 0x000000250007723e */ /* 0x000fe200000010ff */
[----:B------:R-:W-:-:S02]  /*41e0*/  FADD.FTZ R38, R38, R43 ;  /* 0x0000002b26267221 */ /* 0x000fc40000010000 */
[----:B------:R-:W-:Y:S02]  /*41f0*/  FADD.FTZ R36, R36, R41 ;  /* 0x0000002924247221 */ /* 0x000fe40000010000 */
[----:B------:R-:W-:Y:S01]  /*4200*/  MUFU.EX2 R150, R150 ;  /* 0x0000009600967308 */ /* 0x000fe20000000800 */
[----:B------:R-:W-:Y:S01]  /*4210*/  FADD.FTZ R39, R39, R38 ;  /* 0x0000002627277221 */ /* 0x000fe20000010000 */
[C---:B------:R-:W-:Y:S01]  /*4220*/  HMMA.16816.F32.BF16 R84, R4.reuse, R8, R84 ;  /* 0x000000080454723c */ /* 0x040fe20000041854 */
[----:B------:R-:W-:Y:S02]  /*4230*/  FADD.FTZ R37, R37, R36 ;  /* 0x0000002425257221 */ /* 0x000fe40000010000 */
[----:B------:R-:W-:Y:S02]  /*4240*/  FADD.FTZ R39, R2, R39 ;  /* 0x0000002702277221 */ /* 0x000fe40000010000 */
[----:B------:R-:W-:Y:S01]  /*4250*/  FADD.FTZ R37, R0, R37 ;  /* 0x0000002500257221 */ /* 0x000fe20000010000 */
[----:B------:R-:W1:Y:S02]  /*4260*/  MUFU.EX2 R239, R239 ;  /* 0x000000ef00ef7308 */ /* 0x000e640000000800 */
[C---:B------:R-:W-:Y:S01]  /*4270*/  HMMA.16816.F32.BF16 R88, R4.reuse, R10, R88 ;  /* 0x0000000a0458723c */ /* 0x040fe20000041858 */
[----:B------:R-:W3:Y:S05]  /*4280*/  LDSM.16.MT88.4 R8, [R220+0x5100] ;  /* 0x00510000dc08783b */ /* 0x000eea0000004200 */
[----:B------:R-:W-:Y:S02]  /*4290*/  MUFU.EX2 R152, R152 ;  /* 0x0000009800987308 */ /* 0x000fe40000000800 */
[C---:B--2---:R-:W-:Y:S06]  /*42a0*/  HMMA.16816.F32.BF16 R76, R4.reuse, R16, R76 ;  /* 0x00000010044c723c */ /* 0x044fec000004184c */
[----:B------:R-:W2:Y:S02]  /*42b0*/  MUFU.EX2 R193, R193 ;  /* 0x000000c100c17308 */ /* 0x000ea40000000800 */
[C---:B------:R-:W-:Y:S01]  /*42c0*/  HMMA.16816.F32.BF16 R80, R4.reuse, R18, R80 ;  /* 0x000000120450723c */ /* 0x040fe20000041850 */
[----:B------:R-:W2:Y:S05]  /*42d0*/  LDSM.16.MT88.4 R16, [R221+0x1900] ;  /* 0x00190000dd10783b */ /* 0x000eaa0000004200 */
[----:B------:R-:W-:Y:S02]  /*42e0*/  MUFU.EX2 R154, R154 ;  /* 0x0000009a009a7308 */ /* 0x000fe40000000800 */
[C---:B-1----:R-:W-:Y:S06]  /*42f0*/  HMMA.16816.F32.BF16 R92, R4.reuse, R12, R92 ;  /* 0x0000000c045c723c */ /* 0x042fec000004185c */
[----:B------:R-:W1:Y:S02]  /*4300*/  MUFU.EX2 R165, R165 ;  /* 0x000000a500a57308 */ /* 0x000e640000000800 */
[C---:B------:R-:W-:Y:S01]  /*4310*/  HMMA.16816.F32.BF16 R96, R4.reuse, R14, R96 ;  /* 0x0000000e0460723c */ /* 0x040fe20000041860 */
[----:B------:R-:W1:Y:S05]  /*4320*/  LDSM.16.MT88.4 R12, [R220+0x1900] ;  /* 0x00190000dc0c783b */ /* 0x000e6a0000004200 */
[----:B------:R-:W-:Y:S02]  /*4330*/  MUFU.EX2 R156, R156 ;  /* 0x0000009c009c7308 */ /* 0x000fe40000000800 */
[C---:B------:R-:W-:Y:S06]  /*4340*/  HMMA.16816.F32.BF16 R128, R4.reuse, R24, R128 ;  /* 0x000000180480723c */ /* 0x040fec0000041880 */
[----:B------:R-:W1:Y:S02]  /*4350*/  MUFU.EX2 R161, R161 ;  /* 0x000000a100a17308 */ /* 0x000e640000000800 */
[C---:B---3--:R-:W-:Y:S06]  /*4360*/  HMMA.16816.F32.BF16 R116, R4.reuse, R8, R116 ;  /* 0x000000080474723c */ /* 0x048fec0000041874 */
[----:B------:R-:W-:Y:S02]  /*4370*/  MUFU.EX2 R158, R158 ;  /* 0x0000009e009e7308 */ /* 0x000fe40000000800 */
[C---:B------:R-:W-:Y:S01]  /*4380*/  HMMA.16816.F32.BF16 R112, R4.reuse, R10, R112 ;  /* 0x0000000a0470723c */ /* 0x040fe20000041870 */
[----:B------:R-:W3:Y:S05]  /*4390*/  LDSM.16.MT88.4 R8, [R224+0x5900] ;  /* 0x00590000e008783b */ /* 0x000eea0000004200 */
[----:B------:R-:W1:Y:S02]  /*43a0*/  MUFU.EX2 R157, R157 ;  /* 0x0000009d009d7308 */ /* 0x000e640000000800 */
[C---:B------:R-:W-:Y:S01]  /*43b0*/  HMMA.16816.F32.BF16 R124, R4.reuse, R26, R124 ;  /* 0x0000001a047c723c */ /* 0x040fe2000004187c */
[----:B------:R-:W1:Y:S05]  /*43c0*/  LDSM.16.MT88.4 R24, [R224+0x1900] ;  /* 0x00190000e018783b */ /* 0x000e6a0000004200 */
[----:B------:R-:W-:Y:S02]  /*43d0*/  MUFU.EX2 R151, R151 ;  /* 0x0000009700977308 */ /* 0x000fe40000000800 */
[C---:B------:R-:W-:Y:S06]  /*43e0*/  HMMA.16816.F32.BF16 R68, R4.reuse, R20, R68 ;  /* 0x000000140444723c */ /* 0x040fec0000041844 */
[----:B------:R-:W-:Y:S02]  /*43f0*/  MUFU.EX2 R241, R241 ;  /* 0x000000f100f17308 */ /* 0x000fe40000000800 */
[C---:B------:R-:W-:Y:S01]  /*4400*/  HMMA.16816.F32.BF16 R72, R4.reuse, R22, R72 ;  /* 0x000000160448723c */ /* 0x040fe20000041848 */
[----:B------:R-:W1:Y:S07]  /*4410*/  LDSM.16.MT88.4 R20, [R222+0x1900] ;  /* 0x00190000de14783b */ /* 0x000e6e0000004200 */
[C---:B------:R-:W-:Y:S08]  /*4420*/  HMMA.16816.F32.BF16 R100, R4.reuse, R32, R100 ;  /* 0x000000200464723c */ /* 0x040ff00000041864 */
[C---:B------:R-:W-:Y:S01]  /*4430*/  HMMA.16816.F32.BF16 R104, R4.reuse, R34, R104 ;  /* 0x000000220468723c */ /* 0x040fe20000041868 */
[----:B------:R-:W-:Y:S07]  /*4440*/  LDSM.16.MT88.4 R32, [R221+0x6900] ;  /* 0x00690000dd20783b */ /* 0x000fee0000004200 */
[C---:B------:R-:W-:Y:S08]  /*4450*/  HMMA.16816.F32.BF16 R120, R4.reuse, R28, R120 ;  /* 0x0000001c0478723c */ /* 0x040ff00000041878 */
[----:B------:R-:W-:Y:S01]  /*4460*/  HMMA.16816.F32.BF16 R108, R4, R30, R108 ;  /* 0x0000001e046c723c */ /* 0x000fe2000004186c */
[----:B------:R-:W-:Y:S06]  /*4470*/  LDSM.16.MT88.4 R28, [R221+0x5900] ;  /* 0x00590000dd1c783b */ /* 0x000fec0000004200 */
[----:B------:R-:W-:Y:S01]  /*4480*/  F2FP.BF16.PACK_AB R4, R145, R60 ;  /* 0x0000003c9104723e */ /* 0x000fe200000010ff */
[----:B------:R-:W-:Y:S01]  /*4490*/  FADD.FTZ R60, R60, R39 ;  /* 0x000000273c3c7221 */ /* 0x000fe20000010000 */
[----:B------:R-:W-:-:S02]  /*44a0*/  F2FP.BF16.PACK_AB R6, R62, R147 ;  /* 0x000000933e06723e */ /* 0x000fc400000010ff */
[----:B------:R-:W-:Y:S01]  /*44b0*/  F2FP.BF16.PACK_AB R5, R153, R64 ;  /* 0x000000409905723e */ /* 0x000fe200000010ff */
[----:B------:R-:W-:Y:S01]  /*44c0*/  FADD.FTZ R64, R64, R37 ;  /* 0x0000002540407221 */ /* 0x000fe20000010000 */
[----:B------:R-:W-:Y:S01]  /*44d0*/  F2FP.BF16.PACK_AB R7, R155, R66 ;  /* 0x000000429b07723e */ /* 0x000fe200000010ff */
[----:B------:R-:W-:Y:S02]  /*44e0*/  FADD.FTZ R60, R145, R60 ;  /* 0x0000003c913c7221 */ /* 0x000fe40000010000 */
[----:B------:R-:W-:Y:S02]  /*44f0*/  FADD.FTZ R153, R153, R64 ;  /* 0x0000004099997221 */ /* 0x000fe40000010000 */
[----:B------:R-:W-:Y:S02]  /*4500*/  FADD.FTZ R147, R147, R60 ;  /* 0x0000003c93937221 */ /* 0x000fe40000010000 */
[----:B--2---:R-:W-:Y:S01]  /*4510*/  HMMA.16816.F32.BF16 R76, R4, R16, R76 ;  /* 0x00000010044c723c */ /* 0x004fe2000004184c */
[----:B------:R-:W-:-:S02]  /*4520*/  FADD.FTZ R66, R66, R153 ;  /* 0x0000009942427221 */ /* 0x000fc40000010000 */
[----:B------:R-:W-:Y:S02]  /*4530*/  FADD.FTZ R147, R62, R147 ;  /* 0x000000933e937221 */ /* 0x000fe40000010000 */
[----:B------:R-:W-:-:S03]  /*4540*/  FADD.FTZ R155, R155, R66 ;  /* 0x000000429b9b7221 */ /* 0x000fc60000010000 */
[C---:B------:R-:W-:Y:S01]  /*4550*/  HMMA.16816.F32.BF16 R80, R4.reuse, R18, R80 ;  /* 0x000000120450723c */ /* 0x040fe20000041850 */
[----:B------:R-:W2:Y:S07]  /*4560*/  LDSM.16.MT88.4 R16, [R222+0x5900] ;  /* 0x00590000de10783b */ /* 0x000eae0000004200 */
[C---:B-1----:R-:W-:Y:S08]  /*4570*/  HMMA.16816.F32.BF16 R84, R4.reuse, R12, R84 ;  /* 0x0000000c0454723c */ /* 0x042ff00000041854 */
[C---:B------:R-:W-:Y:S01]  /*4580*/  HMMA.16816.F32.BF16 R88, R4.reuse, R14, R88 ;  /* 0x0000000e0458723c */ /* 0x040fe20000041858 */
[----:B------:R-:W1:Y:S07]  /*4590*/  LDSM.16.MT88.4 R12, [R220+0x5900] ;  /* 0x00590000dc0c783b */ /* 0x000e6e0000004200 */
[C---:B---3--:R-:W-:Y:S08]  /*45a0*/  HMMA.16816.F32.BF16 R92, R4.reuse, R8, R92 ;  /* 0x00000008045c723c */ /* 0x048ff0000004185c */
[C---:B------:R-:W-:Y:S01]  /*45b0*/  HMMA.16816.F32.BF16 R96, R4.reuse, R10, R96 ;  /* 0x0000000a0460723c */ /* 0x040fe20000041860 */
[----:B------:R-:W3:Y:S07]  /*45c0*/  LDSM.16.MT88.4 R8, [R221+0x2100] ;  /* 0x00210000dd08783b */ /* 0x000eee0000004200 */
[C---:B------:R-:W-:Y:S08]  /*45d0*/  HMMA.16816.F32.BF16 R128, R4.reuse, R24, R128 ;  /* 0x000000180480723c */ /* 0x040ff00000041880 */
[C---:B------:R-:W-:Y:S01]  /*45e0*/  HMMA.16816.F32.BF16 R124, R4.reuse, R26, R124 ;  /* 0x0000001a047c723c */ /* 0x040fe2000004187c */
[----:B------:R-:W-:Y:S07]  /*45f0*/  LDSM.16.MT88.4 R24, [R224+0x2100] ;  /* 0x00210000e018783b */ /* 0x000fee0000004200 */
[C---:B------:R-:W-:Y:S08]  /*4600*/  HMMA.16816.F32.BF16 R68, R4.reuse, R20, R68 ;  /* 0x000000140444723c */ /* 0x040ff00000041844 */
[C---:B------:R-:W-:Y:S01]  /*4610*/  HMMA.16816.F32.BF16 R72, R4.reuse, R22, R72 ;  /* 0x000000160448723c */ /* 0x040fe20000041848 */
[----:B------:R-:W3:Y:S07]  /*4620*/  LDSM.16.MT88.4 R20, [R222+0x2100] ;  /* 0x00210000de14783b */ /* 0x000eee0000004200 */
[C---:B--2---:R-:W-:Y:S08]  /*4630*/  HMMA.16816.F32.BF16 R100, R4.reuse, R16, R100 ;  /* 0x000000100464723c */ /* 0x044ff00000041864 */
[C---:B------:R-:W-:Y:S01]  /*4640*/  HMMA.16816.F32.BF16 R104, R4.reuse, R18, R104 ;  /* 0x000000120468723c */ /* 0x040fe20000041868 */
[----:B------:R-:W2:Y:S07]  /*4650*/  LDSM.16.MT88.4 R16, [R220+0x2100] ;  /* 0x00210000dc10783b */ /* 0x000eae0000004200 */
[C---:B------:R-:W-:Y:S08]  /*4660*/  HMMA.16816.F32.BF16 R120, R4.reuse, R28, R120 ;  /* 0x0000001c0478723c */ /* 0x040ff00000041878 */
[C---:B------:R-:W-:Y:S01]  /*4670*/  HMMA.16816.F32.BF16 R108, R4.reuse, R30, R108 ;  /* 0x0000001e046c723c */ /* 0x040fe2000004186c */
[----:B------:R-:W-:Y:S07]  /*4680*/  LDSM.16.MT88.4 R28, [R224+0x3100] ;  /* 0x00310000e01c783b */ /* 0x000fee0000004200 */
[C---:B-1----:R-:W-:Y:S08]  /*4690*/  HMMA.16816.F32.BF16 R116, R4.reuse, R12, R116 ;  /* 0x0000000c0474723c */ /* 0x042ff00000041874 */
[----:B------:R-:W-:Y:S01]  /*46a0*/  HMMA.16816.F32.BF16 R112, R4, R14, R112 ;  /* 0x0000000e0470723c */ /* 0x000fe20000041870 */
[----:B------:R-:W1:Y:S06]  /*46b0*/  LDSM.16.MT88.4 R12, [R224+0x6100] ;  /* 0x00610000e00c783b */ /* 0x000e6c0000004200 */
[----:B-----5:R-:W-:Y:S01]  /*46c0*/  F2FP.BF16.PACK_AB R4, R173, R134 ;  /* 0x00000086ad04723e */ /* 0x020fe200000010ff */
[----:B------:R-:W-:Y:S01]  /*46d0*/  FADD.FTZ R134, R134, R147 ;  /* 0x0000009386867221 */ /* 0x000fe20000010000 */
[----:B------:R-:W-:-:S02]  /*46e0*/  F2FP.BF16.PACK_AB R6, R136, R175 ;  /* 0x000000af8806723e */ /* 0x000fc400000010ff */
[----:B------:R-:W-:Y:S01]  /*46f0*/  F2FP.BF16.PACK_AB R5, R195, R138 ;  /* 0x0000008ac305723e */ /* 0x000fe200000010ff */
[----:B------:R-:W-:Y:S01]  /*4700*/  FADD.FTZ R138, R138, R155 ;  /* 0x0000009b8a8a7221 */ /* 0x000fe20000010000 */
[----:B----4-:R-:W-:Y:S01]  /*4710*/  F2FP.BF16.PACK_AB R7, R237, R144 ;  /* 0x00000090ed07723e */ /* 0x010fe200000010ff */
[----:B------:R-:W-:Y:S02]  /*4720*/  FADD.FTZ R134, R173, R134 ;  /* 0x00000086ad867221 */ /* 0x000fe40000010000 */
[----:B------:R-:W-:Y:S02]  /*4730*/  FADD.FTZ R195, R195, R138 ;  /* 0x0000008ac3c37221 */ /* 0x000fe40000010000 */
[----:B------:R-:W-:Y:S02]  /*4740*/  FADD.FTZ R175, R175, R134 ;  /* 0x00000086afaf7221 */ /* 0x000fe40000010000 */
[----:B---3--:R-:W-:Y:S01]  /*4750*/  HMMA.16816.F32.BF16 R76, R4, R8, R76 ;  /* 0x00000008044c723c */ /* 0x008fe2000004184c */
[----:B------:R-:W-:-:S02]  /*4760*/  FADD.FTZ R144, R144, R195 ;  /* 0x000000c390907221 */ /* 0x000fc40000010000 */
[----:B------:R-:W-:Y:S02]  /*4770*/  FADD.FTZ R136, R136, R175 ;  /* 0x000000af88887221 */ /* 0x000fe40000010000 */
[----:B------:R-:W-:-:S03]  /*4780*/  FADD.FTZ R237, R237, R144 ;  /* 0x00000090eded7221 */ /* 0x000fc60000010000 */
[C---:B------:R-:W-:Y:S01]  /*4790*/  HMMA.16816.F32.BF16 R80, R4.reuse, R10, R80 ;  /* 0x0000000a0450723c */ /* 0x040fe20000041850 */
[----:B------:R-:W3:Y:S07]  /*47a0*/  LDSM.16.MT88.4 R8, [R221+0x6100] ;  /* 0x00610000dd08783b */ /* 0x000eee0000004200 */
[C---:B------:R-:W-:Y:S08]  /*47b0*/  HMMA.16816.F32.BF16 R68, R4.reuse, R20, R68 ;  /* 0x000000140444723c */ /* 0x040ff00000041844 */
[C---:B------:R-:W-:Y:S01]  /*47c0*/  HMMA.16816.F32.BF16 R72, R4.reuse, R22, R72 ;  /* 0x000000160448723c */ /* 0x040fe20000041848 */
[----:B------:R-:W4:Y:S07]  /*47d0*/  LDSM.16.MT88.4 R20, [R222+0x6100] ;  /* 0x00610000de14783b */ /* 0x000f2e0000004200 */
[C---:B--2---:R-:W-:Y:S08]  /*47e0*/  HMMA.16816.F32.BF16 R84, R4.reuse, R16, R84 ;  /* 0x000000100454723c */ /* 0x044ff00000041854 */
        /* <DEDUP_REMOVED lines=11> */
[C---:B----4-:R-:W-:Y:S08]  /*48a0*/  HMMA.16816.F32.BF16 R100, R4.reuse, R20, R100 ;  /* 0x000000140464723c */ /* 0x050ff00000041864 */
[C---:B------:R-:W-:Y:S01]  /*48b0*/  HMMA.16816.F32.BF16 R104, R4.reuse, R22, R104 ;  /* 0x000000160468723c */ /* 0x040fe20000041868 */
[----:B------:R-:W4:Y:S07]  /*48c0*/  LDSM.16.MT88.4 R20, [R221+0x2900] ;  /* 0x00290000dd14783b */ /* 0x000f2e0000004200 */
[C---:B--2---:R-:W-:Y:S08]  /*48d0*/  HMMA.16816.F32.BF16 R116, R4.reuse, R16, R116 ;  /* 0x000000100474723c */ /* 0x044ff00000041874 */
[----:B------:R-:W-:Y:S01]  /*48e0*/  HMMA.16816.F32.BF16 R112, R4, R18, R112 ;  /* 0x000000120470723c */ /* 0x000fe20000041870 */
[----:B------:R-:W2:Y:S06]  /*48f0*/  LDSM.16.MT88.4 R16, [R224+0x6900] ;  /* 0x00690000e010783b */ /* 0x000eac0000004200 */
        /* <DEDUP_REMOVED lines=9> */
[----:B-1----:R-:W-:Y:S01]  /*4990*/  HMMA.16816.F32.BF16 R68, R4, R12, R68 ;  /* 0x0000000c0444723c */ /* 0x002fe20000041844 */
[----:B------:R-:W-:-:S02]  /*49a0*/  FADD.FTZ R152, R152, R239 ;  /* 0x000000ef98987221 */ /* 0x000fc40000010000 */
[----:B------:R-:W-:Y:S02]  /*49b0*/  FADD.FTZ R243, R243, R148 ;  /* 0x00000094f3f37221 */ /* 0x000fe40000010000 */
[----:B------:R-:W-:-:S03]  /*49c0*/  FADD.FTZ R193, R193, R152 ;  /* 0x00000098c1c17221 */ /* 0x000fc60000010000 */
[C---:B------:R-:W-:Y:S01]  /*49d0*/  HMMA.16816.F32.BF16 R72, R4.reuse, R14, R72 ;  /* 0x0000000e0448723c */ /* 0x040fe20000041848 */
[----:B------:R-:W1:Y:S07]  /*49e0*/  LDSM.16.MT88.4 R12, [R222+0x6900] ;  /* 0x00690000de0c783b */ /* 0x000e6e0000004200 */
[C---:B---3--:R-:W-:Y:S08]  /*49f0*/  HMMA.16816.F32.BF16 R84, R4.reuse, R8, R84 ;  /* 0x000000080454723c */ /* 0x048ff00000041854 */
[C---:B------:R-:W-:Y:S01]  /*4a00*/  HMMA.16816.F32.BF16 R88, R4.reuse, R10, R88 ;  /* 0x0000000a0458723c */ /* 0x040fe20000041858 */
[----:B------:R-:W3:Y:S07]  /*4a10*/  LDSM.16.MT88.4 R8, [R220+0x6900] ;  /* 0x00690000dc08783b */ /* 0x000eee0000004200 */
[C---:B----4-:R-:W-:Y:S08]  /*4a20*/  HMMA.16816.F32.BF16 R76, R4.reuse, R20, R76 ;  /* 0x00000014044c723c */ /* 0x050ff0000004184c */
[C---:B------:R-:W-:Y:S01]  /*4a30*/  HMMA.16816.F32.BF16 R80, R4.reuse, R22, R80 ;  /* 0x000000160450723c */ /* 0x040fe20000041850 */
[----:B------:R-:W-:Y:S07]  /*4a40*/  LDSM.16.MT88.4 R20, [R220+0x3100] ;  /* 0x00310000dc14783b */ /* 0x000fee0000004200 */
        /* <DEDUP_REMOVED lines=9> */
[C---:B------:R-:W-:Y:S01]  /*4ae0*/  HMMA.16816.F32.BF16 R120, R4.reuse, R32, R120 ;  /* 0x000000200478723c */ /* 0x040fe20000041878 */
[----:B------:R-:W4:Y:S07]  /*4af0*/  MUFU.EX2 R32, R149 ;  /* 0x0000009500207308 */ /* 0x000f2e0000000800 */
[C---:B------:R-:W-:Y:S08]  /*4b00*/  HMMA.16816.F32.BF16 R128, R4.reuse, R24, R128 ;  /* 0x000000180480723c */ /* 0x040ff00000041880 */
[C---:B------:R-:W-:Y:S01]  /*4b10*/  HMMA.16816.F32.BF16 R124, R4.reuse, R26, R124 ;  /* 0x0000001a047c723c */ /* 0x040fe2000004187c */
[----:B------:R-:W5:Y:S07]  /*4b20*/  LDSM.16.MT88.4 R24, [R222+0x3100] ;  /* 0x00310000de18783b */ /* 0x000f6e0000004200 */
[----:B------:R-:W-:Y:S07]  /*4b30*/  HMMA.16816.F32.BF16 R108, R4, R34, R108 ;  /* 0x00000022046c723c */ /* 0x000fee000004186c */
[----:B------:R-:W-:Y:S01]  /*4b40*/  F2FP.BF16.PACK_AB R4, R165, R154 ;  /* 0x0000009aa504723e */ /* 0x000fe200000010ff */
        /* <DEDUP_REMOVED lines=14> */
[C---:B------:R-:W-:Y:S08]  /*4c30*/  HMMA.16816.F32.BF16 R84, R4.reuse, R20, R84 ;  /* 0x000000140454723c */ /* 0x040ff00000041854 */
[C---:B------:R-:W-:Y:S01]  /*4c40*/  HMMA.16816.F32.BF16 R88, R4.reuse, R22, R88 ;  /* 0x000000160458723c */ /* 0x040fe20000041858 */
[----:B------:R-:W4:Y:S07]  /*4c50*/  LDSM.16.MT88.4 R20, [R220+0x7100] ;  /* 0x00710000dc14783b */ /* 0x000f2e0000004200 */
[C---:B-1----:R-:W-:Y:S08]  /*4c60*/  HMMA.16816.F32.BF16 R92, R4.reuse, R12, R92 ;  /* 0x0000000c045c723c */ /* 0x042ff0000004185c */
[C---:B------:R-:W-:Y:S01]  /*4c70*/  HMMA.16816.F32.BF16 R96, R4.reuse, R14, R96 ;  /* 0x0000000e0460723c */ /* 0x040fe20000041860 */
[----:B------:R-:W1:Y:S07]  /*4c80*/  LDSM.16.MT88.4 R12, [R224+0x3900] ;  /* 0x00390000e00c783b */ /* 0x000e6e0000004200 */
[C---:B---3--:R-:W-:Y:S08]  /*4c90*/  HMMA.16816.F32.BF16 R100, R4.reuse, R8, R100 ;  /* 0x000000080464723c */ /* 0x048ff00000041864 */
[C---:B------:R-:W-:Y:S01]  /*4ca0*/  HMMA.16816.F32.BF16 R104, R4.reuse, R10, R104 ;  /* 0x0000000a0468723c */ /* 0x040fe20000041868 */
[----:B------:R-:W3:Y:S07]  /*4cb0*/  LDSM.16.MT88.4 R8, [R222+0x3900] ;  /* 0x00390000de08783b */ /* 0x000eee0000004200 */
[C---:B------:R-:W-:Y:S07]  /*4cc0*/  HMMA.16816.F32.BF16 R128, R4.reuse, R28, R128 ;  /* 0x0000001c0480723c */ /* 0x040fee0000041880 */
[--C-:B------:R-:W-:Y:S01]  /*4cd0*/  FFMA.FTZ R28, R65, c[0x0][0x2d0], -R56.reuse ;  /* 0x0000b400411c7a23 */ /* 0x100fe20000010838 */
[----:B------:R-:W-:Y:S01]  /*4ce0*/  HMMA.16816.F32.BF16 R124, R4, R30, R124 ;  /* 0x0000001e047c723c */ /* 0x000fe2000004187c */
[----:B------:R-:W-:-:S04]  /*4cf0*/  FFMA.FTZ R29, R63, c[0x0][0x2d0], -R56 ;  /* 0x0000b4003f1d7a23 */ /* 0x000fc80000010838 */
[----:B------:R-:W-:Y:S02]  /*4d00*/  MUFU.EX2 R28, R28 ;  /* 0x0000001c001c7308 */ /* 0x000fe40000000800 */
[----:B------:R-:W-:Y:S01]  /*4d10*/  FFMA.FTZ R30, R61, c[0x0][0x2d0], -R56 ;  /* 0x0000b4003d1e7a23 */ /* 0x000fe20000010838 */
[C---:B-----5:R-:W-:Y:S05]  /*4d20*/  HMMA.16816.F32.BF16 R68, R4.reuse, R24, R68 ;  /* 0x000000180444723c */ /* 0x060fea0000041844 */
[----:B------:R-:W-:Y:S02]  /*4d30*/  MUFU.EX2 R29, R29 ;  /* 0x0000001d001d7308 */ /* 0x000fe40000000800 */
[--C-:B------:R-:W-:Y:S01]  /*4d40*/  FFMA.FTZ R24, R139, c[0x0][0x2d0], -R58.reuse ;  /* 0x0000b4008b187a23 */ /* 0x100fe2000001083a */
[----:B------:R-:W-:Y:S01]  /*4d50*/  HMMA.16816.F32.BF16 R72, R4, R26, R72 ;  /* 0x0000001a0448723c */ /* 0x000fe20000041848 */
[----:B------:R-:W-:-:S04]  /*4d60*/  FFMA.FTZ R25, R137, c[0x0][0x2d0], -R58 ;  /* 0x0000b40089197a23 */ /* 0x000fc8000001083a */
[----:B------:R-:W-:Y:S02]  /*4d70*/  MUFU.EX2 R24, R24 ;  /* 0x0000001800187308 */ /* 0x000fe40000000800 */
[----:B------:R-:W-:Y:S01]  /*4d80*/  FFMA.FTZ R26, R135, c[0x0][0x2d0], -R58 ;  /* 0x0000b400871a7a23 */ /* 0x000fe2000001083a */
[----:B--2---:R-:W-:Y:S01]  /*4d90*/  HMMA.16816.F32.BF16 R120, R4, R16, R120 ;  /* 0x000000100478723c */ /* 0x004fe20000041878 */
[----:B------:R-:W-:-:S04]  /*4da0*/  FFMA.FTZ R27, R67, c[0x0][0x2d0], -R56 ;  /* 0x0000b400431b7a23 */ /* 0x000fc80000010838 */
[----:B------:R-:W2:Y:S03]  /*4db0*/  MUFU.EX2 R25, R25 ;  /* 0x0000001900197308 */ /* 0x000ea60000000800 */
[C---:B------:R-:W-:Y:S01]  /*4dc0*/  HMMA.16816.F32.BF16 R108, R4.reuse, R18, R108 ;  /* 0x00000012046c723c */ /* 0x040fe2000004186c */
[----:B------:R-:W5:Y:S04]  /*4dd0*/  LDSM.16.MT88.4 R16, [R221+0x3900] ;  /* 0x00390000dd10783b */ /* 0x000f680000004200 */
[----:B------:R-:W1:Y:S03]  /*4de0*/  MUFU.EX2 R26, R26 ;  /* 0x0000001a001a7308 */ /* 0x000e660000000800 */
[C---:B----4-:R-:W-:Y:S05]  /*4df0*/  HMMA.16816.F32.BF16 R116, R4.reuse, R20, R116 ;  /* 0x000000140474723c */ /* 0x050fea0000041874 */
[----:B------:R-:W4:Y:S03]  /*4e00*/  MUFU.EX2 R27, R27 ;  /* 0x0000001b001b7308 */ /* 0x000f260000000800 */
[----:B------:R-:W-:Y:S05]  /*4e10*/  HMMA.16816.F32.BF16 R112, R4, R22, R112 ;  /* 0x000000160470723c */ /* 0x000fea0000041870 */
[----:B------:R-:W3:Y:S02]  /*4e20*/  MUFU.EX2 R30, R30 ;  /* 0x0000001e001e7308 */ /* 0x000ee40000000800 */
[----:B--2---:R-:W-:Y:S01]  /*4e30*/  F2FP.BF16.PACK_AB R4, R25, R24 ;  /* 0x000000181904723e */ /* 0x004fe200000010ff */
[----:B------:R-:W-:Y:S01]  /*4e40*/  FADD.FTZ R24, R24, R161 ;  /* 0x000000a118187221 */ /* 0x000fe20000010000 */
[----:B-1----:R-:W-:-:S03]  /*4e50*/  F2FP.BF16.PACK_AB R6, R241, R26 ;  /* 0x0000001af106723e */ /* 0x002fc600000010ff */
[----:B------:R-:W-:Y:S01]  /*4e60*/  FADD.FTZ R25, R25, R24 ;  /* 0x0000001819197221 */ /* 0x000fe20000010000 */
[----:B----4-:R-:W-:Y:S01]  /*4e70*/  F2FP.BF16.PACK_AB R5, R28, R27 ;  /* 0x0000001b1c05723e */ /* 0x010fe200000010ff */
[----:B------:R-:W-:Y:S02]  /*4e80*/  FADD.FTZ R27, R27, R32 ;  /* 0x000000201b1b7221 */ /* 0x000fe40000010000 */
[----:B------:R-:W-:Y:S02]  /*4e90*/  FADD.FTZ R26, R26, R25 ;  /* 0x000000191a1a7221 */ /* 0x000fe40000010000 */
[----:B------:R-:W-:Y:S02]  /*4ea0*/  FADD.FTZ R28, R28, R27 ;  /* 0x0000001b1c1c7221 */ /* 0x000fe40000010000 */
[----:B------:R-:W-:Y:S01]  /*4eb0*/  FADD.FTZ R241, R241, R26 ;  /* 0x0000001af1f17221 */ /* 0x000fe20000010000 */
[----:B---3--:R-:W-:Y:S01]  /*4ec0*/  F2FP.BF16.PACK_AB R7, R30, R29 ;  /* 0x0000001d1e07723e */ /* 0x008fe200000010ff */
[----:B------:R-:W-:-:S04]  /*4ed0*/  FADD.FTZ R29, R29, R28 ;  /* 0x0000001c1d1d7221 */ /* 0x000fc80000010000 */
[----:B------:R-:W-:Y:S02]  /*4ee0*/  FADD.FTZ R239, R30, R29 ;  /* 0x0000001d1eef7221 */ /* 0x000fe40000010000 */
[C---:B------:R-:W-:Y:S08]  /*4ef0*/  HMMA.16816.F32.BF16 R128, R4.reuse, R12, R128 ;  /* 0x0000000c0480723c */ /* 0x040ff00000041880 */
[C---:B------:R-:W-:Y:S01]  /*4f00*/  HMMA.16816.F32.BF16 R124, R4.reuse, R14, R124 ;  /* 0x0000000e047c723c */ /* 0x040fe2000004187c */
[----:B------:R-:W1:Y:S07]  /*4f10*/  LDSM.16.MT88.4 R12, [R220+0x3900] ;  /* 0x00390000dc0c783b */ /* 0x000e6e0000004200 */
[C---:B------:R-:W-:Y:S08]  /*4f20*/  HMMA.16816.F32.BF16 R68, R4.reuse, R8, R68 ;  /* 0x000000080444723c */ /* 0x040ff00000041844 */
[C---:B------:R-:W-:Y:S01]  /*4f30*/  HMMA.16816.F32.BF16 R72, R4.reuse, R10, R72 ;  /* 0x0000000a0448723c */ /* 0x040fe20000041848 */
[----:B------:R-:W2:Y:S07]  /*4f40*/  LDSM.16.MT88.4 R8, [R224+0x7900] ;  /* 0x00790000e008783b */ /* 0x000eae0000004200 */
[C---:B-----5:R-:W-:Y:S08]  /*4f50*/  HMMA.16816.F32.BF16 R76, R4.reuse, R16, R76 ;  /* 0x00000010044c723c */ /* 0x060ff0000004184c */
[C---:B------:R-:W-:Y:S01]  /*4f60*/  HMMA.16816.F32.BF16 R80, R4.reuse, R18, R80 ;  /* 0x000000120450723c */ /* 0x040fe20000041850 */
[----:B------:R-:W3:Y:S07]  /*4f70*/  LDSM.16.MT88.4 R16, [R222+0x7900] ;  /* 0x00790000de10783b */ /* 0x000eee0000004200 */
[C---:B-1----:R-:W-:Y:S08]  /*4f80*/  HMMA.16816.F32.BF16 R84, R4.reuse, R12, R84 ;  /* 0x0000000c0454723c */ /* 0x042ff00000041854 */
[C---:B------:R-:W-:Y:S01]  /*4f90*/  HMMA.16816.F32.BF16 R88, R4.reuse, R14, R88 ;  /* 0x0000000e0458723c */ /* 0x040fe20000041858 */
[----:B------:R-:W1:Y:S07]  /*4fa0*/  LDSM.16.MT88.4 R12, [R221+0x7900] ;  /* 0x00790000dd0c783b */ /* 0x000e6e0000004200 */
[C---:B--2---:R-:W-:Y:S08]  /*4fb0*/  HMMA.16816.F32.BF16 R92, R4.reuse, R8, R92 ;  /* 0x00000008045c723c */ /* 0x044ff0000004185c */
[C---:B------:R-:W-:Y:S01]  /*4fc0*/  HMMA.16816.F32.BF16 R96, R4.reuse, R10, R96 ;  /* 0x0000000a0460723c */ /* 0x040fe20000041860 */
[----:B------:R-:W2:Y:S07]  /*4fd0*/  LDSM.16.MT88.4 R8, [R220+0x7900] ;  /* 0x00790000dc08783b */ /* 0x000eae0000004200 */
[C---:B---3--:R-:W-:Y:S08]  /*4fe0*/  HMMA.16816.F32.BF16 R100, R4.reuse, R16, R100 ;  /* 0x000000100464723c */ /* 0x048ff00000041864 */
[C---:B------:R-:W-:Y:S08]  /*4ff0*/  HMMA.16816.F32.BF16 R104, R4.reuse, R18, R104 ;  /* 0x000000120468723c */ /* 0x040ff00000041868 */
[C---:B-1----:R-:W-:Y:S08]  /*5000*/  HMMA.16816.F32.BF16 R120, R4.reuse, R12, R120 ;  /* 0x0000000c0478723c */ /* 0x042ff00000041878 */
[C---:B------:R-:W-:Y:S08]  /*5010*/  HMMA.16816.F32.BF16 R108, R4.reuse, R14, R108 ;  /* 0x0000000e046c723c */ /* 0x040ff0000004186c */
[C---:B--2---:R-:W-:Y:S08]  /*5020*/  HMMA.16816.F32.BF16 R116, R4.reuse, R8, R116 ;  /* 0x000000080474723c */ /* 0x044ff00000041874 */
[----:B------:R-:W-:Y:S01]  /*5030*/  HMMA.16816.F32.BF16 R112, R4, R10, R112 ;  /* 0x0000000a0470723c */ /* 0x000fe20000041870 */
[----:B------:R-:W-:Y:S08]  /*5040*/  @!P1 BRA `(.L_x_5) ;  /* 0x000034e000009947 */ /* 0x000ff00003800000 */
[----:B------:R-:W-:Y:S01]  /*5050*/  IADD3 R236, P1, R228, 0x40, RZ ;  /* 0x00000040e4ec7810 */ /* 0x000fe20007f3e0ff */
[----:B------:R-:W-:Y:S01]  /*5060*/  IMAD.MOV.U32 R0, RZ, RZ, R3 ;  /* 0x000000ffff007224 */ /* 0x000fe200078e0003 */
[----:B------:R-:W-:Y:S01]  /*5070*/  IADD3 R238, P2, R234, 0x40, RZ ;  /* 0x00000040eaee7810 */ /* 0x000fe20007f5e0ff */
[----:B------:R-:W-:Y:S01]  /*5080*/  IMAD.MOV.U32 R133, RZ, RZ, R132 ;  /* 0x000000ffff857224 */ /* 0x000fe200078e0084 */
[----:B------:R-:W-:Y:S01]  /*5090*/  ULDC.64 UR6, c[0x0][0x208] ;  /* 0x0000820000067ab9 */ /* 0x000fe20000000a00 */
[----:B------:R-:W-:Y:S01]  /*50a0*/  IMAD.X R233, RZ, RZ, R231, P1 ;  /* 0x000000ffffe97224 */ /* 0x000fe200008e06e7 */
[----:B------:R-:W-:Y:S01]  /*50b0*/  IADD3.X R237, RZ, R232, RZ, P2, !PT ;  /* 0x000000e8ffed7210 */ /* 0x000fe200017fe4ff */
[----:B------:R-:W-:-:S08]  /*50c0*/  ULDC.64 UR4, c[0x0][0x1e0] ;  /* 0x0000780000047ab9 */ /* 0x000fd00000000a00 */
.L_x_6:
[----:B------:R-:W-:Y:S04]  /*50d0*/  DEPBAR.LE SB0, 0x0 ;  /* 0x000080000000791a */ /* 0x000fe80000000000 */
[----:B------:R-:W-:Y:S01]  /*50e0*/  BAR.SYNC.DEFER_BLOCKING 0x0 ;  /* 0x0000000000007b1d */ /* 0x000fe20000010000 */
[----:B------:R-:W-:Y:S02]  /*50f0*/  USHF.R.S32.HI UR16, URZ, 0x1f, UR23 ;  /* 0x0000001f3f107899 */ /* 0x000fe40008011417 */
[----:B------:R-:W-:Y:S02]  /*5100*/  UIMAD.WIDE.U32 UR18, UR23, UR6, URZ ;  /* 0x00000006171272a5 */ /* 0x000fe4000f8e003f */
[----:B------:R-:W-:Y:S02]  /*5110*/  UIMAD UR16, UR16, UR6, URZ ;  /* 0x00000006101072a4 */ /* 0x000fe4000f8e023f */
[----:B------:R-:W-:Y:S02]  /*5120*/  USHF.L.U32 UR17, UR18, 0x7, URZ ;  /* 0x0000000712117899 */ /* 0x000fe4000800063f */
[----:B------:R-:W-:Y:S02]  /*5130*/  UIMAD UR16, UR23, UR7, UR16 ;  /* 0x00000007171072a4 */ /* 0x000fe4000f8e0210 */
[----:B------:R-:W-:Y:S02]  /*5140*/  UISETP.GT.AND UP1, UPT, UR23, UR8, UPT ;  /* 0x000000081700728c */ /* 0x000fe4000bf24270 */
[----:B------:R-:W-:Y:S01]  /*5150*/  UIADD3 UR16, UR19, UR16, URZ ;  /* 0x0000001013107290 */ /* 0x000fe2000fffe03f */
[----:B------:R-:W-:Y:S01]  /*5160*/  IADD3 R2, P5, R234, UR17, RZ ;  /* 0x00000011ea027c10 */ /* 0x000fe2000ffbe0ff */
[----:B------:R-:W-:Y:S01]  /*5170*/  UIADD3 UR23, UR23, -0x1, URZ ;  /* 0xffffffff17177890 */ /* 0x000fe2000fffe03f */
[----:B------:R-:W-:Y:S01]  /*5180*/  IADD3 R3, P2, R238, UR17, RZ ;  /* 0x00000011ee037c10 */ /* 0x000fe2000ff5e0ff */
[----:B------:R-:W-:Y:S01]  /*5190*/  USHF.L.U64.HI UR16, UR18, 0x7, UR16 ;  /* 0x0000000712107899 */ /* 0x000fe20008010210 */
[----:B------:R-:W-:Y:S02]  /*51a0*/  LEA R242, P4, R2, c[0x0][0x1f8], 0x1 ;  /* 0x00007e0002f27a11 */ /* 0x000fe400078808ff */
[----:B------:R-:W-:Y:S02]  /*51b0*/  LEA R134, P1, R3, c[0x0][0x1f8], 0x1 ;  /* 0x00007e0003867a11 */ /* 0x000fe400078208ff */
[----:B------:R-:W-:Y:S01]  /*51c0*/  @UP1 UIMAD.WIDE.U32 UR18, UR23, UR4, URZ ;  /* 0x00000004171212a5 */ /* 0x000fe2000f8e003f */
[----:B------:R-:W-:Y:S01]  /*51d0*/  IADD3.X R61, R232, UR16, RZ, P5, !PT ;  /* 0x00000010e83d7c10 */ /* 0x000fe2000affe4ff */
[----:B------:R-:W1:Y:S01]  /*51e0*/  LDSM.16.M88.4 R144, [R226+0x8100] ;  /* 0x00810000e290783b */ /* 0x000e620000000200 */
[----:B------:R-:W-:Y:S01]  /*51f0*/  IADD3.X R60, R237, UR16, RZ, P2, !PT ;  /* 0x00000010ed3c7c10 */ /* 0x000fe200097fe4ff */
[----:B------:R-:W-:Y:S01]  /*5200*/  @UP1 USHF.L.U32 UR17, UR18, 0x7, URZ ;  /* 0x0000000712111899 */ /* 0x000fe2000800063f */
[----:B------:R-:W-:Y:S01]  /*5210*/  LEA.HI.X R243, R2, c[0x0][0x1fc], R61, 0x1, P4 ;  /* 0x00007f0002f37a11 */ /* 0x000fe200020f0c3d */
[----:B------:R-:W-:Y:S01]  /*5220*/  @UP1 USHF.R.S32.HI UR16, URZ, 0x1f, UR23 ;  /* 0x0000001f3f101899 */ /* 0x000fe20008011417 */
[----:B------:R-:W-:Y:S02]  /*5230*/  LEA.HI.X R135, R3, c[0x0][0x1fc], R60, 0x1, P1 ;  /* 0x00007f0003877a11 */ /* 0x000fe400008f0c3c */
[----:B------:R-:W-:Y:S01]  /*5240*/  IADD3 R2, P1, R242, UR11, RZ ;  /* 0x0000000bf2027c10 */ /* 0x000fe2000ff3e0ff */
[----:B------:R-:W2:Y:S01]  /*5250*/  LDSM.16.M88.4 R148, [R226+0x8900] ;  /* 0x00890000e294783b */ /* 0x000ea20000000200 */
[----:B------:R-:W-:Y:S02]  /*5260*/  @UP1 UIMAD UR16, UR16, UR4, URZ ;  /* 0x00000004101012a4 */ /* 0x000fe4000f8e023f */
[----:B------:R-:W-:Y:S02]  /*5270*/  IADD3.X R3, R243, UR20, RZ, P1, !PT ;  /* 0x00000014f3037c10 */ /* 0x000fe40008ffe4ff */
[C---:B------:R-:W-:Y:S01]  /*5280*/  IADD3 R192, P1, R2.reuse, UR11, RZ ;  /* 0x0000000b02c07c10 */ /* 0x040fe2000ff3e0ff */
[----:B------:R-:W-:Y:S01]  /*5290*/  @UP1 UIMAD UR16, UR23, UR5, UR16 ;  /* 0x00000005171012a4 */ /* 0x000fe2000f8e0210 */
[----:B------:R-:W-:Y:S01]  /*52a0*/  IADD3 R194, P4, R2, UR22, RZ ;  /* 0x0000001602c27c10 */ /* 0x000fe2000ff9e0ff */
[----:B------:R-:W3:Y:S01]  /*52b0*/  LDSM.16.M88.4 R152, [R226+0x9100] ;  /* 0x00910000e298783b */ /* 0x000ee20000000200 */
[C---:B------:R-:W-:Y:S01]  /*52c0*/  IADD3.X R193, R3.reuse, UR20, RZ, P1, !PT ;  /* 0x0000001403c17c10 */ /* 0x040fe20008ffe4ff */
[----:B------:R-:W-:Y:S01]  /*52d0*/  @UP1 UIADD3 UR16, UR19, UR16, URZ ;  /* 0x0000001013101290 */ /* 0x000fe2000fffe03f */
[----:B------:R-:W-:Y:S02]  /*52e0*/  IADD3.X R195, R3, UR21, RZ, P4, !PT ;  /* 0x0000001503c37c10 */ /* 0x000fe4000a7fe4ff */
[C---:B------:R-:W-:Y:S01]  /*52f0*/  IADD3 R244, P2, R192.reuse, UR11, RZ ;  /* 0x0000000bc0f47c10 */ /* 0x040fe2000ff5e0ff */
[----:B------:R-:W-:Y:S02]  /*5300*/  @UP1 USHF.L.U64.HI UR16, UR18, 0x7, UR16 ;  /* 0x0000000712101899 */ /* 0x000fe40008010210 */
[----:B------:R-:W4:Y:S01]  /*5310*/  LDSM.16.M88.4 R156, [R226+0x9900] ;  /* 0x00990000e29c783b */ /* 0x000f220000000200 */
[C---:B------:R-:W-:Y:S01]  /*5320*/  IADD3.X R245, R193.reuse, UR20, RZ, P2, !PT ;  /* 0x00000014c1f57c10 */ /* 0x040fe200097fe4ff */
[----:B------:R-:W-:Y:S02]  /*5330*/  @UP1 USHF.L.U32 UR18, UR4, 0x6, URZ ;  /* 0x0000000604121899 */ /* 0x000fe4000800063f */
[----:B------:R-:W-:Y:S02]  /*5340*/  @UP1 UMOV UR19, 0x6 ;  /* 0x0000000600131882 */ /* 0x000fe40000000000 */
[----:B------:R-:W-:Y:S02]  /*5350*/  @UP1 USHF.L.U64.HI UR19, UR4, UR19, UR5 ;  /* 0x0000001304131299 */ /* 0x000fe40008010205 */
[----:B------:R-:W5:Y:S01]  /*5360*/  LDSM.16.M88.4 R160, [R226+0xa100] ;  /* 0x00a10000e2a0783b */ /* 0x000f620000000200 */
[C---:B-1----:R-:W-:Y:S07]  /*5370*/  HMMA.16816.F32.BF16 R4, R140.reuse, R144, RZ ;  /* 0x000000908c04723c */ /* 0x042fee00000418ff */
[----:B------:R-:W1:Y:S01]  /*5380*/  LDSM.16.M88.4 R164, [R226+0xa900] ;  /* 0x00a90000e2a4783b */ /* 0x000e620000000200 */
[C---:B------:R-:W-:Y:S07]  /*5390*/  HMMA.16816.F32.BF16 R8, R140.reuse, R146, RZ ;  /* 0x000000928c08723c */ /* 0x040fee00000418ff */
[----:B------:R-:W1:Y:S01]  /*53a0*/  LDSM.16.M88.4 R144, [R226+0xb100] ;  /* 0x00b10000e290783b */ /* 0x000e620000000200 */
[C---:B--2---:R-:W-:Y:S07]  /*53b0*/  HMMA.16816.F32.BF16 R12, R140.reuse, R148, RZ ;  /* 0x000000948c0c723c */ /* 0x044fee00000418ff */
[----:B------:R-:W2:Y:S01]  /*53c0*/  LDSM.16.M88.4 R64, [R226+0xb900] ;  /* 0x00b90000e240783b */ /* 0x000ea20000000200 */
[C---:B------:R-:W-:Y:S07]  /*53d0*/  HMMA.16816.F32.BF16 R16, R140.reuse, R150, RZ ;  /* 0x000000968c10723c */ /* 0x040fee00000418ff */
[----:B------:R-:W1:Y:S01]  /*53e0*/  LDSM.16.M88.4 R136, [R225] ;  /* 0x00000000e188783b */ /* 0x000e620000000200 */
[C---:B---3--:R-:W-:Y:S07]  /*53f0*/  HMMA.16816.F32.BF16 R20, R140.reuse, R152, RZ ;  /* 0x000000988c14723c */ /* 0x048fee00000418ff */
[----:B------:R-:W-:Y:S01]  /*5400*/  LDSM.16.M88.4 R148, [R218] ;  /* 0x00000000da94783b */ /* 0x000fe20000000200 */
[C---:B------:R-:W-:Y:S07]  /*5410*/  HMMA.16816.F32.BF16 R24, R140.reuse, R154, RZ ;  /* 0x0000009a8c18723c */ /* 0x040fee00000418ff */
[----:B------:R-:W-:Y:S01]  /*5420*/  LDSM.16.M88.4 R152, [R217] ;  /* 0x00000000d998783b */ /* 0x000fe20000000200 */
[C---:B----4-:R-:W-:Y:S07]  /*5430*/  HMMA.16816.F32.BF16 R28, R140.reuse, R156, RZ ;  /* 0x0000009c8c1c723c */ /* 0x050fee00000418ff */
[----:B------:R-:W-:Y:S01]  /*5440*/  LDSM.16.M88.4 R172, [R213] ;  /* 0x00000000d5ac783b */ /* 0x000fe20000000200 */
[C---:B------:R-:W-:Y:S07]  /*5450*/  HMMA.16816.F32.BF16 R32, R140.reuse, R158, RZ ;  /* 0x0000009e8c20723c */ /* 0x040fee00000418ff */
[----:B------:R-:W-:Y:S01]  /*5460*/  LDSM.16.M88.4 R156, [R216] ;  /* 0x00000000d89c783b */ /* 0x000fe20000000200 */
[C---:B-----5:R-:W-:Y:S08]  /*5470*/  HMMA.16816.F32.BF16 R36, R140.reuse, R160, RZ ;  /* 0x000000a08c24723c */ /* 0x060ff000000418ff */
[C---:B------:R-:W-:Y:S01]  /*5480*/  HMMA.16816.F32.BF16 R40, R140.reuse, R162, RZ ;  /* 0x000000a28c28723c */ /* 0x040fe200000418ff */
[----:B------:R-:W-:Y:S07]  /*5490*/  LDSM.16.M88.4 R160, [R215] ;  /* 0x00000000d7a0783b */ /* 0x000fee0000000200 */
[C---:B-1----:R-:W-:Y:S08]  /*54a0*/  HMMA.16816.F32.BF16 R44, R140.reuse, R164, RZ ;  /* 0x000000a48c2c723c */ /* 0x042ff000000418ff */
[C---:B------:R-:W-:Y:S01]  /*54b0*/  HMMA.16816.F32.BF16 R48, R140.reuse, R166, RZ ;  /* 0x000000a68c30723c */ /* 0x040fe200000418ff */
[----:B------:R-:W-:Y:S07]  /*54c0*/  LDSM.16.M88.4 R164, [R214] ;  /* 0x00000000d6a4783b */ /* 0x000fee0000000200 */
[C---:B------:R-:W-:Y:S08]  /*54d0*/  HMMA.16816.F32.BF16 R52, R140.reuse, R144, RZ ;  /* 0x000000908c34723c */ /* 0x040ff000000418ff */
[C---:B------:R-:W-:Y:S01]  /*54e0*/  HMMA.16816.F32.BF16 R56, R140.reuse, R146, RZ ;  /* 0x000000928c38723c */ /* 0x040fe200000418ff */
[----:B------:R-:W1:Y:S07]  /*54f0*/  LDSM.16.M88.4 R144, [R219] ;  /* 0x00000000db90783b */ /* 0x000e6e0000000200 */
[C---:B--2---:R-:W-:Y:S01]  /*5500*/  HMMA.16816.F32.BF16 R60, R140.reuse, R64, RZ ;  /* 0x000000408c3c723c */ /* 0x044fe200000418ff */
[----:B------:R-:W-:Y:S01]  /*5510*/  @!PT LDS RZ, [RZ] ;  /* 0x00000000fffff984 */ /* 0x000fe20000000800 */
[----:B------:R-:W-:Y:S01]  /*5520*/  @!PT LDS RZ, [RZ] ;  /* 0x00000000fffff984 */ /* 0x000fe20000000800 */
[----:B------:R-:W-:Y:S01]  /*5530*/  @!PT LDS RZ, [RZ] ;  /* 0x00000000fffff984 */ /* 0x000fe20000000800 */
[----:B------:R2:W-:Y:S07]  /*5540*/  LDGSTS.E.BYPASS.LTC128B.128 [R227+0x100], [R242.64], !P3 ;  /* 0x00100000f2e37fae */ /* 0x0005ee000d901d4e */
[----:B------:R-:W-:Y:S01]  /*5550*/  HMMA.16816.F32.BF16 R64, R140, R66, RZ ;  /* 0x000000428c40723c */ /* 0x000fe200000418ff */
[----:B------:R3:W-:Y:S07]  /*5560*/  LDGSTS.E.BYPASS.LTC128B.128 [R227+0x4100], [R134.64], !P0 ;  /* 0x0410000086e37fae */ /* 0x0007ee000c101d4e */
[C---:B------:R-:W-:Y:S01]  /*5570*/  HMMA.16816.F32.BF16 R4, R168.reuse, R136, R4 ;  /* 0x00000088a804723c */ /* 0x040fe20000041804 */
[----:B------:R4:W-:Y:S07]  /*5580*/  LDGSTS.E.BYPASS.LTC128B.128 [R227+0x1100], [R2.64], !P3 ;  /* 0x0110000002e37fae */ /* 0x0009ee000d901d4e */
[C---:B------:R-:W-:Y:S01]  /*5590*/  HMMA.16816.F32.BF16 R8, R168.reuse, R138, R8 ;  /* 0x0000008aa808723c */ /* 0x040fe20000041808 */
[----:B------:R4:W-:Y:S03]  /*55a0*/  LDGSTS.E.BYPASS.LTC128B.128 [R227+0x5100], [R2.64+0x80], !P0 ;  /* 0x0510008002e37fae */ /* 0x0009e6000c101d4e */
[----:B--2---:R-:W-:Y:S04]  /*55b0*/  IADD3 R242, P1, R192, UR22, RZ ;  /* 0x00000016c0f27c10 */ /* 0x004fe8000ff3e0ff */
[----:B------:R-:W-:Y:S01]  /*55c0*/  IADD3.X R243, R193, UR21, RZ, P1, !PT ;  /* 0x00000015c1f37c10 */ /* 0x000fe20008ffe4ff */
[C---:B-1----:R-:W-:Y:S01]  /*55d0*/  HMMA.16816.F32.BF16 R12, R168.reuse, R144, R12 ;  /* 0x00000090a80c723c */ /* 0x042fe2000004180c */
[----:B------:R1:W-:Y:S01]  /*55e0*/  LDGSTS.E.BYPASS.LTC128B.128 [R227+0x2100], [R192.64], !P3 ;  /* 0x02100000c0e37fae */ /* 0x0003e2000d901d4e */
[----:B------:R-:W-:Y:S06]  /*55f0*/  PLOP3.LUT P1, PT, PT, PT, UP1, 0x80, 0x0 ;  /* 0x000000000000781c */ /* 0x000fec0003f2f018 */
[C---:B------:R-:W-:Y:S01]  /*5600*/  HMMA.16816.F32.BF16 R16, R168.reuse, R146, R16 ;  /* 0x00000092a810723c */ /* 0x040fe20000041810 */
[----:B------:R1:W-:Y:S07]  /*5610*/  LDGSTS.E.BYPASS.LTC128B.128 [R227+0x6100], [R194.64], !P0 ;  /* 0x06100000c2e37fae */ /* 0x0003ee000c101d4e */
[C---:B------:R-:W-:Y:S01]  /*5620*/  HMMA.16816.F32.BF16 R20, R168.reuse, R148, R20 ;  /* 0x00000094a814723c */ /* 0x040fe20000041814 */
[----:B------:R2:W-:Y:S07]  /*5630*/  LDGSTS.E.BYPASS.LTC128B.128 [R227+0x3100], [R244.64], !P3 ;  /* 0x03100000f4e37fae */ /* 0x0005ee000d901d4e */
[C---:B------:R-:W-:Y:S01]  /*5640*/  HMMA.16816.F32.BF16 R24, R168.reuse, R150, R24 ;  /* 0x00000096a818723c */ /* 0x040fe20000041818 */
[----:B------:R5:W-:Y:S07]  /*5650*/  LDGSTS.E.BYPASS.LTC128B.128 [R227+0x7100], [R242.64], !P0 ;  /* 0x07100000f2e37fae */ /* 0x000bee000c101d4e */
[C---:B------:R-:W-:Y:S01]  /*5660*/  HMMA.16816.F32.BF16 R28, R168.reuse, R152, R28 ;  /* 0x00000098a81c723c */ /* 0x040fe2000004181c */
[----:B------:R-:W1:Y:S07]  /*5670*/  LDSM.16.M88.4 R136, [R223+0x8100] ;  /* 0x00810000df88783b */ /* 0x000e6e0000000200 */
[C---:B------:R-:W-:Y:S01]  /*5680*/  HMMA.16816.F32.BF16 R32, R168.reuse, R154, R32 ;  /* 0x0000009aa820723c */ /* 0x040fe20000041820 */
[----:B------:R-:W0:Y:S07]  /*5690*/  LDGDEPBAR ;  /* 0x00000000000079af */ /* 0x000e2e0000000000 */
[C---:B------:R-:W-:Y:S01]  /*56a0*/  HMMA.16816.F32.BF16 R36, R168.reuse, R156, R36 ;  /* 0x0000009ca824723c */ /* 0x040fe20000041824 */
[----:B------:R-:W1:Y:S07]  /*56b0*/  LDSM.16.M88.4 R144, [R223+0x8900] ;  /* 0x00890000df90783b */ /* 0x000e6e0000000200 */
[C---:B------:R-:W-:Y:S01]  /*56c0*/  HMMA.16816.F32.BF16 R40, R168.reuse, R158, R40 ;  /* 0x0000009ea828723c */ /* 0x040fe20000041828 */
[----:B------:R-:W1:Y:S07]  /*56d0*/  LDSM.16.M88.4 R148, [R223+0x9100] ;  /* 0x00910000df94783b */ /* 0x000e6e0000000200 */
[C---:B------:R-:W-:Y:S01]  /*56e0*/  HMMA.16816.F32.BF16 R44, R168.reuse, R160, R44 ;  /* 0x000000a0a82c723c */ /* 0x040fe2000004182c */
[----:B------:R-:W2:Y:S07]  /*56f0*/  LDSM.16.M88.4 R152, [R223+0x9900] ;  /* 0x00990000df98783b */ /* 0x000eae0000000200 */
[C---:B------:R-:W-:Y:S01]  /*5700*/  HMMA.16816.F32.BF16 R48, R168.reuse, R162, R48 ;  /* 0x000000a2a830723c */ /* 0x040fe20000041830 */
[----:B------:R-:W-:Y:S07]  /*5710*/  LDSM.16.M88.4 R156, [R223+0xb900] ;  /* 0x00b90000df9c783b */ /* 0x000fee0000000200 */
[C---:B------:R-:W-:Y:S01]  /*5720*/  HMMA.16816.F32.BF16 R52, R168.reuse, R164, R52 ;  /* 0x000000a4a834723c */ /* 0x040fe20000041834 */
[----:B------:R-:W-:Y:S07]  /*5730*/  LDSM.16.M88.4 R160, [R212] ;  /* 0x00000000d4a0783b */ /* 0x000fee0000000200 */
[C---:B------:R-:W-:Y:S01]  /*5740*/  HMMA.16816.F32.BF16 R56, R168.reuse, R166, R56 ;  /* 0x000000a6a838723c */ /* 0x040fe20000041838 */
[----:B------:R-:W-:Y:S07]  /*5750*/  LDSM.16.M88.4 R164, [R212+0x800] ;  /* 0x00080000d4a4783b */ /* 0x000fee0000000200 */
[C---:B------:R-:W-:Y:S01]  /*5760*/  HMMA.16816.F32.BF16 R60, R168.reuse, R172, R60 ;  /* 0x000000aca83c723c */ /* 0x040fe2000004183c */
[----:B-1----:R-:W-:Y:S07]  /*5770*/  LDSM.16.M88.4 R192, [R210] ;  /* 0x00000000d2c0783b */ /* 0x002fee0000000200 */
[----:B------:R-:W-:Y:S01]  /*5780*/  HMMA.16816.F32.BF16 R64, R168, R174, R64 ;  /* 0x000000aea840723c */ /* 0x000fe20000041840 */
[----:B------:R-:W-:Y:S07]  /*5790*/  LDSM.16.M88.4 R172, [R211] ;  /* 0x00000000d3ac783b */ /* 0x000fee0000000200 */
[C---:B------:R-:W-:Y:S08]  /*57a0*/  HMMA.16816.F32.BF16 R4, R176.reuse, R136, R4 ;  /* 0x00000088b004723c */ /* 0x040ff00000041804 */
[C---:B------:R-:W-:Y:S01]  /*57b0*/  HMMA.16816.F32.BF16 R8, R176.reuse, R138, R8 ;  /* 0x0000008ab008723c */ /* 0x040fe20000041808 */
[----:B------:R-:W1:Y:S07]  /*57c0*/  LDSM.16.M88.4 R136, [R223+0xa100] ;  /* 0x00a10000df88783b */ /* 0x000e6e0000000200 */
[C---:B------:R-:W-:Y:S08]  /*57d0*/  HMMA.16816.F32.BF16 R12, R176.reuse, R144, R12 ;  /* 0x00000090b00c723c */ /* 0x040ff0000004180c */
[C---:B------:R-:W-:Y:S01]  /*57e0*/  HMMA.16816.F32.BF16 R16, R176.reuse, R146, R16 ;  /* 0x00000092b010723c */ /* 0x040fe20000041810 */
[----:B------:R-:W3:Y:S07]  /*57f0*/  LDSM.16.M88.4 R144, [R223+0xa900] ;  /* 0x00a90000df90783b */ /* 0x000eee0000000200 */
[C---:B------:R-:W-:Y:S08]  /*5800*/  HMMA.16816.F32.BF16 R20, R176.reuse, R148, R20 ;  /* 0x00000094b014723c */ /* 0x040ff00000041814 */
[C---:B------:R-:W-:Y:S01]  /*5810*/  HMMA.16816.F32.BF16 R24, R176.reuse, R150, R24 ;  /* 0x00000096b018723c */ /* 0x040fe20000041818 */
[----:B------:R-:W4:Y:S07]  /*5820*/  LDSM.16.M88.4 R148, [R223+0xb100] ;  /* 0x00b10000df94783b */ /* 0x000f2e0000000200 */
[C---:B--2---:R-:W-:Y:S08]  /*5830*/  HMMA.16816.F32.BF16 R28, R176.reuse, R152, R28 ;  /* 0x00000098b01c723c */ /* 0x044ff0000004181c */
[C---:B------:R-:W-:Y:S01]  /*5840*/  HMMA.16816.F32.BF16 R32, R176.reuse, R154, R32 ;  /* 0x0000009ab020723c */ /* 0x040fe20000041820 */
[----:B------:R-:W2:Y:S07]  /*5850*/  LDSM.16.M88.4 R152, [R212+0x1000] ;  /* 0x00100000d498783b */ /* 0x000eae0000000200 */
[C---:B-1----:R-:W-:Y:S08]  /*5860*/  HMMA.16816.F32.BF16 R36, R176.reuse, R136, R36 ;  /* 0x00000088b024723c */ /* 0x042ff00000041824 */
[C---:B------:R-:W-:Y:S01]  /*5870*/  HMMA.16816.F32.BF16 R40, R176.reuse, R138, R40 ;  /* 0x0000008ab028723c */ /* 0x040fe20000041828 */
[----:B------:R-:W1:Y:S07]  /*5880*/  LDSM.16.M88.4 R136, [R212+0x1800] ;  /* 0x00180000d488783b */ /* 0x000e6e0000000200 */
[C---:B---3--:R-:W-:Y:S08]  /*5890*/  HMMA.16816.F32.BF16 R44, R176.reuse, R144, R44 ;  /* 0x00000090b02c723c */ /* 0x048ff0000004182c */
[C---:B------:R-:W-:Y:S01]  /*58a0*/  HMMA.16816.F32.BF16 R48, R176.reuse, R146, R48 ;  /* 0x00000092b030723c */ /* 0x040fe20000041830 */
[----:B------:R-:W3:Y:S07]  /*58b0*/  LDSM.16.M88.4 R144, [R212+0x2000] ;  /* 0x00200000d490783b */ /* 0x000eee0000000200 */
[C---:B----4-:R-:W-:Y:S08]  /*58c0*/  HMMA.16816.F32.BF16 R52, R176.reuse, R148, R52 ;  /* 0x00000094b034723c */ /* 0x050ff00000041834 */
[C---:B------:R-:W-:Y:S01]  /*58d0*/  HMMA.16816.F32.BF16 R56, R176.reuse, R150, R56 ;  /* 0x00000096b038723c */ /* 0x040fe20000041838 */
[----:B------:R-:W4:Y:S07]  /*58e0*/  LDSM.16.M88.4 R148, [R212+0x2800] ;  /* 0x00280000d494783b */ /* 0x000f2e0000000200 */
[C---:B------:R-:W-:Y:S08]  /*58f0*/  HMMA.16816.F32.BF16 R60, R176.reuse, R156, R60 ;  /* 0x0000009cb03c723c */ /* 0x040ff0000004183c */
[----:B------:R-:W-:Y:S01]  /*5900*/  HMMA.16816.F32.BF16 R64, R176, R158, R64 ;  /* 0x0000009eb040723c */ /* 0x000fe20000041840 */
[----:B------:R-:W1:Y:S07]  /*5910*/  LDSM.16.M88.4 R156, [R212+0x3000] ;  /* 0x00300000d49c783b */ /* 0x000e6e0000000200 */
[C---:B------:R-:W-:Y:S08]  /*5920*/  HMMA.16816.F32.BF16 R4, R180.reuse, R160, R4 ;  /* 0x000000a0b404723c */ /* 0x040ff00000041804 */
[C---:B------:R-:W-:Y:S01]  /*5930*/  HMMA.16816.F32.BF16 R8, R180.reuse, R162, R8 ;  /* 0x000000a2b408723c */ /* 0x040fe20000041808 */
[----:B------:R-:W-:Y:S07]  /*5940*/  LDSM.16.M88.4 R160, [R226+0xd900] ;  /* 0x00d90000e2a0783b */ /* 0x000fee0000000200 */
[C---:B------:R-:W-:Y:S08]  /*5950*/  HMMA.16816.F32.BF16 R12, R180.reuse, R164, R12 ;  /* 0x000000a4b40c723c */ /* 0x040ff0000004180c */
[C---:B------:R-:W-:Y:S01]  /*5960*/  HMMA.16816.F32.BF16 R16, R180.reuse, R166, R16 ;  /* 0x000000a6b410723c */ /* 0x040fe20000041810 */
[----:B------:R-:W-:Y:S07]  /*5970*/  LDSM.16.M88.4 R164, [R226+0xe100] ;  /* 0x00e10000e2a4783b */ /* 0x000fee0000000200 */
        /* <DEDUP_REMOVED lines=13> */
[C---:B------:R-:W-:Y:S01]  /*5a50*/  HMMA.16816.F32.BF16 R56, R180.reuse, R158, R56 ;  /* 0x0000009eb438723c */ /* 0x040fe20000041838 */
[----:B------:R-:W4:Y:S07]  /*5a60*/  LDSM.16.M88.4 R156, [R226+0xe900] ;  /* 0x00e90000e29c783b */ /* 0x000f2e0000000200 */
[C---:B--2---:R-:W-:Y:S08]  /*5a70*/  HMMA.16816.F32.BF16 R60, R180.reuse, R152, R60 ;  /* 0x00000098b43c723c */ /* 0x044ff0000004183c */
[----:B------:R-:W-:Y:S01]  /*5a80*/  HMMA.16816.F32.BF16 R64, R180, R154, R64 ;  /* 0x0000009ab440723c */ /* 0x000fe20000041840 */
[----:B------:R-:W-:Y:S07]  /*5a90*/  LDSM.16.M88.4 R152, [R226+0xf900] ;  /* 0x00f90000e298783b */ /* 0x000fee0000000200 */
[C---:B-1----:R-:W-:Y:S08]  /*5aa0*/  HMMA.16816.F32.BF16 R4, R184.reuse, R136, R4 ;  /* 0x00000088b804723c */ /* 0x042ff00000041804 */
[C---:B------:R-:W-:Y:S01]  /*5ab0*/  HMMA.16816.F32.BF16 R8, R184.reuse, R138, R8 ;  /* 0x0000008ab808723c */ /* 0x040fe20000041808 */
[----:B------:R-:W1:Y:S07]  /*5ac0*/  LDSM.16.M88.4 R136, [R226+0xf100] ;  /* 0x00f10000e288783b */ /* 0x000e6e0000000200 */
[C---:B---3--:R-:W-:Y:S08]  /*5ad0*/  HMMA.16816.F32.BF16 R12, R184.reuse, R144, R12 ;  /* 0x00000090b80c723c */ /* 0x048ff0000004180c */
[C---:B------:R-:W-:Y:S01]  /*5ae0*/  HMMA.16816.F32.BF16 R16, R184.reuse, R146, R16 ;  /* 0x00000092b810723c */ /* 0x040fe20000041810 */
[----:B------:R-:W2:Y:S07]  /*5af0*/  LDSM.16.M88.4 R144, [R209] ;  /* 0x00000000d190783b */ /* 0x000eae0000000200 */
[C---:B----4-:R-:W-:Y:S08]  /*5b00*/  HMMA.16816.F32.BF16 R20, R184.reuse, R148, R20 ;  /* 0x00000094b814723c */ /* 0x050ff00000041814 */
[C---:B------:R-:W-:Y:S01]  /*5b10*/  HMMA.16816.F32.BF16 R24, R184.reuse, R150, R24 ;  /* 0x00000096b818723c */ /* 0x040fe20000041818 */
[----:B------:R-:W3:Y:S07]  /*5b20*/  LDSM.16.M88.4 R148, [R208] ;  /* 0x00000000d094783b */ /* 0x000eee0000000200 */
        /* <DEDUP_REMOVED lines=8> */
[----:B------:R-:W4:Y:S07]  /*5bb0*/  LDSM.16.M88.4 R156, [R207] ;  /* 0x00000000cf9c783b */ /* 0x000f2e0000000200 */
[C---:B-1----:R-:W-:Y:S08]  /*5bc0*/  HMMA.16816.F32.BF16 R52, R184.reuse, R136, R52 ;  /* 0x00000088b834723c */ /* 0x042ff00000041834 */
[C---:B------:R-:W-:Y:S01]  /*5bd0*/  HMMA.16816.F32.BF16 R56, R184.reuse, R138, R56 ;  /* 0x0000008ab838723c */ /* 0x040fe20000041838 */
[----:B------:R-:W1:Y:S07]  /*5be0*/  LDSM.16.M88.4 R136, [R206] ;  /* 0x00000000ce88783b */ /* 0x000e6e0000000200 */
[C---:B------:R-:W-:Y:S08]  /*5bf0*/  HMMA.16816.F32.BF16 R60, R184.reuse, R152, R60 ;  /* 0x00000098b83c723c */ /* 0x040ff0000004183c */
[----:B------:R-:W-:Y:S01]  /*5c00*/  HMMA.16816.F32.BF16 R64, R184, R154, R64 ;  /* 0x0000009ab840723c */ /* 0x000fe20000041840 */
[----:B------:R-:W1:Y:S07]  /*5c10*/  LDSM.16.M88.4 R152, [R205] ;  /* 0x00000000cd98783b */ /* 0x000e6e0000000200 */
        /* <DEDUP_REMOVED lines=8> */
[----:B------:R-:W2:Y:S07]  /*5ca0*/  LDSM.16.M88.4 R144, [R204] ;  /* 0x00000000cc90783b */ /* 0x000eae0000000200 */
[C---:B---3--:R-:W-:Y:S08]  /*5cb0*/  HMMA.16816.F32.BF16 R28, R188.reuse, R148, R28 ;  /* 0x00000094bc1c723c */ /* 0x048ff0000004181c */
[C---:B------:R-:W-:Y:S01]  /*5cc0*/  HMMA.16816.F32.BF16 R32, R188.reuse, R150, R32 ;  /* 0x00000096bc20723c */ /* 0x040fe20000041820 */
[----:B------:R-:W3:Y:S07]  /*5cd0*/  LDSM.16.M88.4 R148, [R223+0xc100] ;  /* 0x00c10000df94783b */ /* 0x000eee0000000200 */
[C---:B----4-:R-:W-:Y:S08]  /*5ce0*/  HMMA.16816.F32.BF16 R36, R188.reuse, R156, R36 ;  /* 0x0000009cbc24723c */ /* 0x050ff00000041824 */
[C---:B------:R-:W-:Y:S01]  /*5cf0*/  HMMA.16816.F32.BF16 R40, R188.reuse, R158, R40 ;  /* 0x0000009ebc28723c */ /* 0x040fe20000041828 */
[----:B------:R-:W4:Y:S07]  /*5d00*/  LDSM.16.M88.4 R156, [R223+0xd900] ;  /* 0x00d90000df9c783b */ /* 0x000f2e0000000200 */
[C---:B-1----:R-:W-:Y:S08]  /*5d10*/  HMMA.16816.F32.BF16 R44, R188.reuse, R136, R44 ;  /* 0x00000088bc2c723c */ /* 0x042ff0000004182c */
[C---:B------:R-:W-:Y:S01]  /*5d20*/  HMMA.16816.F32.BF16 R48, R188.reuse, R138, R48 ;  /* 0x0000008abc30723c */ /* 0x040fe20000041830 */
[----:B------:R-:W1:Y:S07]  /*5d30*/  LDSM.16.M88.4 R136, [R223+0xe100] ;  /* 0x00e10000df88783b */ /* 0x000e6e0000000200 */
[C---:B------:R-:W-:Y:S08]  /*5d40*/  HMMA.16816.F32.BF16 R52, R188.reuse, R152, R52 ;  /* 0x00000098bc34723c */ /* 0x040ff00000041834 */
[C---:B------:R-:W-:Y:S01]  /*5d50*/  HMMA.16816.F32.BF16 R56, R188.reuse, R154, R56 ;  /* 0x0000009abc38723c */ /* 0x040fe20000041838 */
[----:B------:R-:W1:Y:S07]  /*5d60*/  LDSM.16.M88.4 R152, [R223+0xf900] ;  /* 0x00f90000df98783b */ /* 0x000e6e0000000200 */
[C---:B--2---:R-:W-:Y:S08]  /*5d70*/  HMMA.16816.F32.BF16 R60, R188.reuse, R144, R60 ;  /* 0x00000090bc3c723c */ /* 0x044ff0000004183c */
[----:B------:R-:W-:Y:S01]  /*5d80*/  HMMA.16816.F32.BF16 R64, R188, R146, R64 ;  /* 0x00000092bc40723c */ /* 0x000fe20000041840 */
[----:B------:R-:W2:Y:S07]  /*5d90*/  LDSM.16.M88.4 R144, [R212+0x4000] ;  /* 0x00400000d490783b */ /* 0x000eae0000000200 */
[C---:B---3--:R-:W-:Y:S08]  /*5da0*/  HMMA.16816.F32.BF16 R4, R196.reuse, R148, R4 ;  /* 0x00000094c404723c */ /* 0x048ff00000041804 */
[C---:B------:R-:W-:Y:S01]  /*5db0*/  HMMA.16816.F32.BF16 R8, R196.reuse, R150, R8 ;  /* 0x00000096c408723c */ /* 0x040fe20000041808 */
[----:B------:R-:W3:Y:S07]  /*5dc0*/  LDSM.16.M88.4 R148, [R212+0x4800] ;  /* 0x00480000d494783b */ /* 0x000eee0000000200 */
[C---:B------:R-:W-:Y:S08]  /*5dd0*/  HMMA.16816.F32.BF16 R12, R196.reuse, R160, R12 ;  /* 0x000000a0c40c723c */ /* 0x040ff0000004180c */
[C---:B------:R-:W-:Y:S08]  /*5de0*/  HMMA.16816.F32.BF16 R16, R196.reuse, R162, R16 ;  /* 0x000000a2c410723c */ /* 0x040ff00000041810 */
[C---:B------:R-:W-:Y:S08]  /*5df0*/  HMMA.16816.F32.BF16 R20, R196.reuse, R164, R20 ;  /* 0x000000a4c414723c */ /* 0x040ff00000041814 */
[C---:B------:R-:W-:Y:S08]  /*5e00*/  HMMA.16816.F32.BF16 R24, R196.reuse, R166, R24 ;  /* 0x000000a6c418723c */ /* 0x040ff00000041818 */
[C---:B----4-:R-:W-:Y:S08]  /*5e10*/  HMMA.16816.F32.BF16 R28, R196.reuse, R156, R28 ;  /* 0x0000009cc41c723c */ /* 0x050ff0000004181c */
[C---:B------:R-:W-:Y:S08]  /*5e20*/  HMMA.16816.F32.BF16 R32, R196.reuse, R158, R32 ;  /* 0x0000009ec420723c */ /* 0x040ff00000041820 */
[C---:B-1----:R-:W-:Y:S08]  /*5e30*/  HMMA.16816.F32.BF16 R36, R196.reuse, R136, R36 ;  /* 0x00000088c424723c */ /* 0x042ff00000041824 */
[C---:B------:R-:W-:Y:S01]  /*5e40*/  HMMA.16816.F32.BF16 R40, R196.reuse, R138, R40 ;  /* 0x0000008ac428723c */ /* 0x040fe20000041828 */
[----:B------:R-:W1:Y:S07]  /*5e50*/  LDSM.16.M88.4 R136, [R212+0x5000] ;  /* 0x00500000d488783b */ /* 0x000e6e0000000200 */
[C---:B------:R-:W-:Y:S08]  /*5e60*/  HMMA.16816.F32.BF16 R44, R196.reuse, R172, R44 ;  /* 0x000000acc42c723c */ /* 0x040ff0000004182c */
[C---:B------:R-:W-:Y:S08]  /*5e70*/  HMMA.16816.F32.BF16 R48, R196.reuse, R174, R48 ;  /* 0x000000aec430723c */ /* 0x040ff00000041830 */
[C---:B------:R-:W-:Y:S08]  /*5e80*/  HMMA.16816.F32.BF16 R52, R196.reuse, R192, R52 ;  /* 0x000000c0c434723c */ /* 0x040ff00000041834 */
[C---:B------:R-:W-:Y:S08]  /*5e90*/  HMMA.16816.F32.BF16 R56, R196.reuse, R194, R56 ;  /* 0x000000c2c438723c */ /* 0x040ff00000041838 */
[C---:B------:R-:W-:Y:S08]  /*5ea0*/  HMMA.16816.F32.BF16 R60, R196.reuse, R152, R60 ;  /* 0x00000098c43c723c */ /* 0x040ff0000004183c */
[----:B------:R-:W-:Y:S01]  /*5eb0*/  HMMA.16816.F32.BF16 R64, R196, R154, R64 ;  /* 0x0000009ac440723c */ /* 0x000fe20000041840 */
[----:B------:R-:W4:Y:S07]  /*5ec0*/  LDSM.16.M88.4 R152, [R212+0x5800] ;  /* 0x00580000d498783b */ /* 0x000f2e0000000200 */
[C---:B--2---:R-:W-:Y:S08]  /*5ed0*/  HMMA.16816.F32.BF16 R4, R200.reuse, R144, R4 ;  /* 0x00000090c804723c */ /* 0x044ff00000041804 */
[C---:B------:R-:W-:Y:S01]  /*5ee0*/  HMMA.16816.F32.BF16 R8, R200.reuse, R146, R8 ;  /* 0x00000092c808723c */ /* 0x040fe20000041808 */
[----:B------:R-:W2:Y:S07]  /*5ef0*/  LDSM.16.M88.4 R144, [R212+0x6000] ;  /* 0x00600000d490783b */ /* 0x000eae0000000200 */
[C---:B---3--:R-:W-:Y:S08]  /*5f00*/  HMMA.16816.F32.BF16 R12, R200.reuse, R148, R12 ;  /* 0x00000094c80c723c */ /* 0x048ff0000004180c */
[C---:B------:R-:W-:Y:S01]  /*5f10*/  HMMA.16816.F32.BF16 R16, R200.reuse, R150, R16 ;  /* 0x00000096c810723c */ /* 0x040fe20000041810 */
[----:B------:R-:W-:Y:S03]  /*5f20*/  LDSM.16.M88.4 R148, [R212+0x7000] ;  /* 0x00700000d494783b */ /* 0x000fe60000000200 */
[----:B------:R-:W-:Y:S02]  /*5f30*/  FMNMX.FTZ R2, R4, R133, !PT ;  /* 0x0000008504027209 */ /* 0x000fe40007810000 */
[----:B------:R-:W-:Y:S02]  /*5f40*/  FMNMX.FTZ R132, R6, R0, !PT ;  /* 0x0000000006847209 */ /* 0x000fe40007810000 */
[C---:B-1----:R-:W-:Y:S04]  /*5f50*/  HMMA.16816.F32.BF16 R20, R200.reuse, R136, R20 ;  /* 0x00000088c814723c */ /* 0x042fe80000041814 */
[----:B------:R-:W-:Y:S02]  /*5f60*/  FMNMX.FTZ R3, R5, R2, !PT ;  /* 0x0000000205037209 */ /* 0x000fe40007810000 */
[----:B------:R-:W-:Y:S02]  /*5f70*/  FMNMX.FTZ R135, R7, R132, !PT ;  /* 0x0000008407877209 */ /* 0x000fe40007810000 */
[C---:B------:R-:W-:Y:S01]  /*5f80*/  HMMA.16816.F32.BF16 R24, R200.reuse, R138, R24 ;  /* 0x0000008ac818723c */ /* 0x040fe20000041818 */
[----:B------:R-:W1:Y:S03]  /*5f90*/  LDSM.16.M88.4 R136, [R212+0x6800] ;  /* 0x00680000d488783b */ /* 0x000e660000000200 */
[----:B------:R-:W-:Y:S02]  /*5fa0*/  FMNMX.FTZ R2, R8, R3, !PT ;  /* 0x0000000308027209 */ /* 0x000fe40007810000 */
[----:B------:R-:W-:Y:S02]  /*5fb0*/  FMNMX.FTZ R132, R10, R135, !PT ;  /* 0x000000870a847209 */ /* 0x000fe40007810000 */
[C---:B----4-:R-:W-:Y:S04]  /*5fc0*/  HMMA.16816.F32.BF16 R28, R200.reuse, R152, R28 ;  /* 0x00000098c81c723c */ /* 0x050fe8000004181c */
[----:B------:R-:W-:Y:S02]  /*5fd0*/  FMNMX.FTZ R3, R9, R2, !PT ;  /* 0x0000000209037209 */ /* 0x000fe40007810000 */
[----:B------:R-:W-:Y:S02]  /*5fe0*/  FMNMX.FTZ R135, R11, R132, !PT ;  /* 0x000000840b877209 */ /* 0x000fe40007810000 */
[C---:B------:R-:W-:Y:S04]  /*5ff0*/  HMMA.16816.F32.BF16 R32, R200.reuse, R154, R32 ;  /* 0x0000009ac820723c */ /* 0x040fe80000041820 */
[----:B------:R-:W-:Y:S02]  /*6000*/  FMNMX.FTZ R2, R12, R3, !PT ;  /* 0x000000030c027209 */ /* 0x000fe40007810000 */
[----:B------:R-:W-:Y:S02]  /*6010*/  FMNMX.FTZ R132, R14, R135, !PT ;  /* 0x000000870e847209 */ /* 0x000fe40007810000 */
[C---:B--2---:R-:W-:Y:S04]  /*6020*/  HMMA.16816.F32.BF16 R36, R200.reuse, R144, R36 ;  /* 0x00000090c824723c */ /* 0x044fe80000041824 */
[----:B------:R-:W-:Y:S02]  /*6030*/  FMNMX.FTZ R3, R13, R2, !PT ;  /* 0x000000020d037209 */ /* 0x000fe40007810000 */
[----:B------:R-:W-:Y:S02]  /*6040*/  FMNMX.FTZ R135, R15, R132, !PT ;  /* 0x000000840f877209 */ /* 0x000fe40007810000 */
[C---:B------:R-:W-:Y:S01]  /*6050*/  HMMA.16816.F32.BF16 R40, R200.reuse, R146, R40 ;  /* 0x00000092c828723c */ /* 0x040fe20000041828 */
[----:B------:R-:W2:Y:S01]  /*6060*/  LDSM.16.M88.4 R144, [R212+0x7800] ;  /* 0x00780000d490783b */ /* 0x000ea20000000200 */
[----:B------:R-:W-:Y:S04]  /*6070*/  DEPBAR.LE SB0, 0x0 ;  /* 0x000080000000791a */ /* 0x000fe80000000000 */
[----:B------:R-:W-:Y:S02]  /*6080*/  FMNMX.FTZ R2, R16, R3, !PT ;  /* 0x0000000310027209 */ /* 0x000fe40007810000 */
[----:B------:R-:W-:Y:S01]  /*6090*/  FMNMX.FTZ R132, R18, R135, !PT ;  /* 0x0000008712847209 */ /* 0x000fe20007810000 */
[C---:B-1----:R-:W-:Y:S01]  /*60a0*/  HMMA.16816.F32.BF16 R44, R200.reuse, R136, R44 ;  /* 0x00000088c82c723c */ /* 0x042fe2000004182c */
[----:B------:R-:W-:Y:S04]  /*60b0*/  BAR.SYNC.DEFER_BLOCKING 0x0 ;  /* 0x0000000000007b1d */ /* 0x000fe80000010000 */
[----:B------:R-:W-:Y:S02]  /*60c0*/  FMNMX.FTZ R3, R17, R2, !PT ;  /* 0x0000000211037209 */ /* 0x000fe40007810000 */
[----:B------:R-:W-:Y:S01]  /*60d0*/  FMNMX.FTZ R135, R19, R132, !PT ;  /* 0x0000008413877209 */ /* 0x000fe20007810000 */
[C---:B------:R-:W-:Y:S04]  /*60e0*/  HMMA.16816.F32.BF16 R48, R200.reuse, R138, R48 ;  /* 0x0000008ac830723c */ /* 0x040fe80000041830 */
[----:B------:R-:W-:Y:S02]  /*60f0*/  FMNMX.FTZ R2, R20, R3, !PT ;  /* 0x0000000314027209 */ /* 0x000fe40007810000 */
[----:B------:R-:W-:Y:S02]  /*6100*/  FMNMX.FTZ R132, R22, R135, !PT ;  /* 0x0000008716847209 */ /* 0x000fe40007810000 */
[C---:B------:R-:W-:Y:S04]  /*6110*/  HMMA.16816.F32.BF16 R52, R200.reuse, R148, R52 ;  /* 0x00000094c834723c */ /* 0x040fe80000041834 */
        /* <DEDUP_REMOVED lines=8> */
[----:B------:R-:W-:Y:S04]  /*61a0*/  HMMA.16816.F32.BF16 R64, R200, R146, R64 ;  /* 0x00000092c840723c */ /* 0x000fe80000041840 */
[----:B------:R-:W-:Y:S02]  /*61b0*/  FMNMX.FTZ R2, R28, R3, !PT ;  /* 0x000000031c027209 */ /* 0x000fe40007810000 */
[----:B------:R-:W-:Y:S02]  /*61c0*/  FMNMX.FTZ R132, R30, R135, !PT ;  /* 0x000000871e847209 */ /* 0x000fe40007810000 */
[----:B------:R-:W-:Y:S04]  /*61d0*/  FMNMX.FTZ R3, R29, R2, !PT ;  /* 0x000000021d037209 */ /* 0x000fe80007810000 */
[----:B------:R-:W-:Y:S02]  /*61e0*/  FMNMX.FTZ R2, R32, R3, !PT ;  /* 0x0000000320027209 */ /* 0x000fe40007810000 */
        /* <DEDUP_REMOVED lines=35> */
[----:B------:R-:W-:Y:S01]  /*6420*/  @P1 IADD3 R138, P4, R236, UR17, RZ ;  /* 0x00000011ec8a1c10 */ /* 0x000fe2000ff9e0ff */
[----:B------:R-:W1:Y:S01]  /*6430*/  SHFL.BFLY PT, R132, R135, 0x2, 0x1f ;  /* 0x0c401f0087847f89 */ /* 0x000e6200000e0000 */
[----:B------:R-:W-:Y:S07]  /*6440*/  FMNMX.FTZ R137, R67, R2, !PT ;  /* 0x0000000243897209 */ /* 0x000fee0007810000 */
[----:B------:R-:W2:Y:S01]  /*6450*/  SHFL.BFLY PT, R2, R137, 0x2, 0x1f ;  /* 0x0c401f0089027f89 */ /* 0x000ea200000e0000 */
[----:B-1----:R-:W-:Y:S07]  /*6460*/  FMNMX.FTZ R139, R135, R132, !PT ;  /* 0x00000084878b7209 */ /* 0x002fee0007810000 */
[----:B------:R-:W1:Y:S01]  /*6470*/  SHFL.BFLY PT, R132, R139, 0x1, 0x1f ;  /* 0x0c201f008b847f89 */ /* 0x000e6200000e0000 */
[----:B--2---:R-:W-:Y:S02]  /*6480*/  FMNMX.FTZ R134, R137, R2, !PT ;  /* 0x0000000289867209 */ /* 0x004fe40007810000 */
[----:B------:R-:W-:Y:S05]  /*6490*/  @P1 IADD3.X R137, R233, UR16, RZ, P4, !PT ;  /* 0x00000010e9891c10 */ /* 0x000fea000a7fe4ff */
[----:B------:R-:W2:Y:S01]  /*64a0*/  SHFL.BFLY PT, R3, R134, 0x1, 0x1f ;  /* 0x0c201f0086037f89 */ /* 0x000ea200000e0000 */
[----:B-1----:R-:W-:Y:S05]  /*64b0*/  FMNMX.FTZ R132, R139, R132, !PT ;  /* 0x000000848b847209 */ /* 0x002fea0007810000 */
[C---:B------:R-:W-:Y:S02]  /*64c0*/  FADD.FTZ R2, -R132.reuse, R133 ;  /* 0x0000008584027221 */ /* 0x040fe40000010100 */
[----:B-----5:R-:W-:Y:S01]  /*64d0*/  FMUL.FTZ R243, R132, c[0x0][0x2d0] ;  /* 0x0000b40084f37a20 */ /* 0x020fe20000410000 */
[----:B--2---:R-:W-:Y:S01]  /*64e0*/  FMNMX.FTZ R3, R134, R3, !PT ;  /* 0x0000000386037209 */ /* 0x004fe20007810000 */
[----:B------:R-:W-:Y:S02]  /*64f0*/  FMUL.FTZ R135, R2, c[0x0][0x2d0] ;  /* 0x0000b40002877a20 */ /* 0x000fe40000410000 */
[--C-:B------:R-:W-:Y:S02]  /*6500*/  FFMA.FTZ R172, R9, c[0x0][0x2d0], -R243.reuse ;  /* 0x0000b40009ac7a23 */ /* 0x100fe400000108f3 */
[----:B------:R1:W2:Y:S01]  /*6510*/  MUFU.EX2 R2, R135 ;  /* 0x0000008700027308 */ /* 0x0002a20000000800 */
[C---:B------:R-:W-:Y:S02]  /*6520*/  FMUL.FTZ R194, R3.reuse, c[0x0][0x2d0] ;  /* 0x0000b40003c27a20 */ /* 0x040fe40000410000 */
[----:B------:R-:W-:Y:S02]  /*6530*/  FADD.FTZ R133, -R3, R0 ;  /* 0x0000000003857221 */ /* 0x000fe40000010100 */
[--C-:B------:R-:W-:Y:S02]  /*6540*/  FFMA.FTZ R134, R5, c[0x0][0x2d0], -R243.reuse ;  /* 0x0000b40005867a23 */ /* 0x100fe400000108f3 */
[----:B------:R-:W-:Y:S02]  /*6550*/  FMUL.FTZ R0, R133, c[0x0][0x2d0] ;  /* 0x0000b40085007a20 */ /* 0x000fe40000410000 */
[--C-:B------:R-:W-:Y:S01]  /*6560*/  FFMA.FTZ R133, R4, c[0x0][0x2d0], -R243.reuse ;  /* 0x0000b40004857a23 */ /* 0x100fe200000108f3 */
[----:B------:R-:W-:Y:S01]  /*6570*/  MUFU.EX2 R172, R172 ;  /* 0x000000ac00ac7308 */ /* 0x000fe20000000800 */
[--C-:B------:R-:W-:Y:S02]  /*6580*/  FFMA.FTZ R173, R6, c[0x0][0x2d0], -R194.reuse ;  /* 0x0000b40006ad7a23 */ /* 0x100fe400000108c2 */
[--C-:B------:R-:W-:Y:S02]  /*6590*/  FFMA.FTZ R28, R28, c[0x0][0x2d0], -R243.reuse ;  /* 0x0000b4001c1c7a23 */ /* 0x100fe400000108f3 */
[--C-:B------:R-:W-:Y:S02]  /*65a0*/  FFMA.FTZ R29, R29, c[0x0][0x2d0], -R243.reuse ;  /* 0x0000b4001d1d7a23 */ /* 0x100fe400000108f3 */
[--C-:B------:R-:W-:Y:S02]  /*65b0*/  FFMA.FTZ R30, R30, c[0x0][0x2d0], -R194.reuse ;  /* 0x0000b4001e1e7a23 */ /* 0x100fe400000108c2 */
[----:B------:R-:W-:Y:S01]  /*65c0*/  FFMA.FTZ R159, R34, c[0x0][0x2d0], -R194 ;  /* 0x0000b400229f7a23 */ /* 0x000fe200000108c2 */
[----:B------:R-:W3:Y:S01]  /*65d0*/  MUFU.EX2 R0, R0 ;  /* 0x0000000000007308 */ /* 0x000ee20000000800 */
[--C-:B------:R-:W-:Y:S02]  /*65e0*/  FFMA.FTZ R33, R33, c[0x0][0x2d0], -R243.reuse ;  /* 0x0000b40021217a23 */ /* 0x100fe400000108f3 */
[--C-:B------:R-:W-:Y:S01]  /*65f0*/  FFMA.FTZ R44, R44, c[0x0][0x2d0], -R243.reuse ;  /* 0x0000b4002c2c7a23 */ /* 0x100fe200000108f3 */
[----:B-1----:R-:W-:Y:S01]  /*6600*/  @P1 IADD3 R135, P2, R228, UR17, RZ ;  /* 0x00000011e4871c10 */ /* 0x002fe2000ff5e0ff */
[----:B------:R-:W-:Y:S01]  /*6610*/  @UP1 UIADD3 UR17, UP0, UR12, 0x80, URZ ;  /* 0x000000800c111890 */ /* 0x000fe2000ff1e03f */
[C---:B--2---:R-:W-:Y:S02]  /*6620*/  FMUL.FTZ R4, R2.reuse, R128 ;  /* 0x0000008002047220 */ /* 0x044fe40000410000 */
[----:B------:R-:W-:Y:S01]  /*6630*/  @P1 LEA R192, P5, R135, c[0x0][0x1c8], 0x1 ;  /* 0x0000720087c01a11 */ /* 0x000fe200078a08ff */
[----:B------:R-:W-:Y:S01]  /*6640*/  FMUL.FTZ R5, R2, R129 ;  /* 0x0000008102057220 */ /* 0x000fe20000410000 */
[----:B------:R-:W-:Y:S01]  /*6650*/  @P1 IADD3.X R136, R231, UR16, RZ, P2, !PT ;  /* 0x00000010e7881c10 */ /* 0x000fe200097fe4ff */
[----:B------:R-:W-:Y:S01]  /*6660*/  @UP1 UIADD3.X UR16, URZ, UR9, URZ, UP0, !UPT ;  /* 0x000000093f101290 */ /* 0x000fe200087fe43f */
[----:B------:R-:W-:Y:S01]  /*6670*/  @P1 LEA R174, P2, R138, c[0x0][0x1c8], 0x1 ;  /* 0x000072008aae1a11 */ /* 0x000fe200078408ff */
[----:B------:R-:W-:Y:S01]  /*6680*/  MUFU.EX2 R133, R133 ;  /* 0x0000008500857308 */ /* 0x000fe20000000800 */
[----:B------:R-:W-:Y:S01]  /*6690*/  @P1 LEA.HI.X R193, R135, c[0x0][0x1cc], R136, 0x1, P5 ;  /* 0x0000730087c11a11 */ /* 0x000fe200028f0c88 */
[----:B------:R-:W-:Y:S01]  /*66a0*/  FFMA.FTZ R135, R8, c[0x0][0x2d0], -R243 ;  /* 0x0000b40008877a23 */ /* 0x000fe200000108f3 */
[----:B------:R-:W-:Y:S01]  /*66b0*/  @P1 LEA.HI.X R175, R138, c[0x0][0x1cc], R137, 0x1, P2 ;  /* 0x000073008aaf1a11 */ /* 0x000fe200010f0c89 */
[----:B------:R-:W-:Y:S01]  /*66c0*/  FMUL.FTZ R8, R2, R124 ;  /* 0x0000007c02087220 */ /* 0x000fe20000410000 */
[----:B------:R-:W-:Y:S01]  /*66d0*/  @P1 IADD3 R136, P2, R192, UR18, RZ ;  /* 0x00000012c0881c10 */ /* 0x000fe2000ff5e0ff */
[----:B------:R1:W-:Y:S01]  /*66e0*/  @P1 LDGSTS.E.BYPASS.LTC128B.128 [R227+0x8100], [R192.64], !P3 ;  /* 0x08100000c0e31fae */ /* 0x0003e2000d901d4e */
[----:B------:R-:W-:Y:S02]  /*66f0*/  FMUL.FTZ R9, R2, R125 ;  /* 0x0000007d02097220 */ /* 0x000fe40000410000 */
[----:B------:R-:W-:Y:S01]  /*6700*/  @P1 IADD3.X R137, R193, UR19, RZ, P2, !PT ;  /* 0x00000013c1891c10 */ /* 0x000fe200097fe4ff */
[----:B------:R-:W2:Y:S01]  /*6710*/  MUFU.EX2 R134, R134 ;  /* 0x0000008600867308 */ /* 0x000ea20000000800 */
[----:B------:R-:W-:Y:S01]  /*6720*/  @P1 IADD3 R244, P2, R136, UR18, RZ ;  /* 0x0000001288f41c10 */ /* 0x000fe2000ff5e0ff */
[----:B---3--:R-:W-:Y:S01]  /*6730*/  FMUL.FTZ R6, R0, R130 ;  /* 0x0000008200067220 */ /* 0x008fe20000410000 */
[----:B------:R-:W-:Y:S01]  /*6740*/  @P1 IADD3 R250, P5, R136, UR17, RZ ;  /* 0x0000001188fa1c10 */ /* 0x000fe2000ffbe0ff */
[----:B------:R3:W-:Y:S01]  /*6750*/  @P1 LDGSTS.E.BYPASS.LTC128B.128 [R227+0xc100], [R174.64], !P0 ;  /* 0x0c100000aee31fae */ /* 0x0007e2000c101d4e */
[C---:B------:R-:W-:Y:S01]  /*6760*/  @P1 IADD3.X R245, R137.reuse, UR19, RZ, P2, !PT ;  /* 0x0000001389f51c10 */ /* 0x040fe200097fe4ff */
[C---:B------:R-:W-:Y:S01]  /*6770*/  FMUL.FTZ R68, R2.reuse, R68 ;  /* 0x0000004402447220 */ /* 0x040fe20000410000 */
[----:B------:R-:W-:Y:S01]  /*6780*/  @P1 IADD3.X R251, R137, UR16, RZ, P5, !PT ;  /* 0x0000001089fb1c10 */ /* 0x000fe2000affe4ff */
[----:B------:R-:W-:Y:S01]  /*6790*/  FMUL.FTZ R69, R2, R69 ;  /* 0x0000004502457220 */ /* 0x000fe20000410000 */
[C---:B------:R-:W-:Y:S01]  /*67a0*/  @P1 IADD3 R248, P4, R244.reuse, UR18, RZ ;  /* 0x00000012f4f81c10 */ /* 0x040fe2000ff9e0ff */
[----:B------:R-:W4:Y:S01]  /*67b0*/  MUFU.EX2 R135, R135 ;  /* 0x0000008700877308 */ /* 0x000f220000000800 */
[----:B------:R-:W-:Y:S01]  /*67c0*/  @P1 IADD3 R246, P2, R244, UR17, RZ ;  /* 0x00000011f4f61c10 */ /* 0x000fe2000ff5e0ff */
[----:B------:R5:W-:Y:S01]  /*67d0*/  @P1 LDGSTS.E.BYPASS.LTC128B.128 [R227+0x9100], [R136.64], !P3 ;  /* 0x0910000088e31fae */ /* 0x000be2000d901d4e */
[C---:B------:R-:W-:Y:S01]  /*67e0*/  @P1 IADD3.X R249, R245.reuse, UR19, RZ, P4, !PT ;  /* 0x00000013f5f91c10 */ /* 0x040fe2000a7fe4ff */
[C---:B------:R-:W-:Y:S01]  /*67f0*/  FMUL.FTZ R70, R0.reuse, R70 ;  /* 0x0000004600467220 */ /* 0x040fe20000410000 */
[----:B------:R-:W-:Y:S01]  /*6800*/  @P1 IADD3.X R247, R245, UR16, RZ, P2, !PT ;  /* 0x00000010f5f71c10 */ /* 0x000fe200097fe4ff */
[----:B------:R-:W-:Y:S02]  /*6810*/  FMUL.FTZ R71, R0, R71 ;  /* 0x0000004700477220 */ /* 0x000fe40000410000 */
[C---:B------:R-:W-:Y:S02]  /*6820*/  FMUL.FTZ R72, R2.reuse, R72 ;  /* 0x0000004802487220 */ /* 0x040fe40000410000 */
[----:B------:R5:W-:Y:S01]  /*6830*/  @P1 LDGSTS.E.BYPASS.LTC128B.128 [R227+0xd100], [R136.64+0x80], !P0 ;  /* 0x0d10008088e31fae */ /* 0x000be2000c101d4e */
[----:B------:R-:W-:Y:S01]  /*6840*/  MUFU.EX2 R173, R173 ;  /* 0x000000ad00ad7308 */ /* 0x000fe20000000800 */
[----:B------:R-:W-:Y:S02]  /*6850*/  FMUL.FTZ R73, R2, R73 ;  /* 0x0000004902497220 */ /* 0x000fe40000410000 */
[--C-:B-1----:R-:W-:Y:S01]  /*6860*/  FFMA.FTZ R192, R11, c[0x0][0x2d0], -R194.reuse ;  /* 0x0000b4000bc07a23 */ /* 0x102fe200000108c2 */
[----:B--2---:R-:W-:Y:S01]  /*6870*/  F2FP.BF16.PACK_AB R128, R134, R133 ;  /* 0x000000858680723e */ /* 0x004fe200000010ff */
[--C-:B------:R-:W-:Y:S02]  /*6880*/  FFMA.FTZ R193, R7, c[0x0][0x2d0], -R194.reuse ;  /* 0x0000b40007c17a23 */ /* 0x100fe400000108c2 */
[----:B------:R1:W-:Y:S01]  /*6890*/  @P1 LDGSTS.E.BYPASS.LTC128B.128 [R227+0xa100], [R244.64], !P3 ;  /* 0x0a100000f4e31fae */ /* 0x0003e2000d901d4e */
[----:B------:R-:W-:Y:S02]  /*68a0*/  FMUL.FTZ R7, R0, R131 ;  /* 0x0000008300077220 */ /* 0x000fe40000410000 */
[--C-:B---3--:R-:W-:Y:S01]  /*68b0*/  FFMA.FTZ R175, R10, c[0x0][0x2d0], -R194.reuse ;  /* 0x0000b4000aaf7a23 */ /* 0x108fe200000108c2 */
[----:B------:R-:W2:Y:S01]  /*68c0*/  MUFU.EX2 R174, R193 ;  /* 0x000000c100ae7308 */ /* 0x000ea20000000800 */
[----:B------:R-:W-:Y:S01]  /*68d0*/  FMUL.FTZ R10, R0, R126 ;  /* 0x0000007e000a7220 */ /* 0x000fe20000410000 */
[----:B----4-:R-:W-:Y:S01]  /*68e0*/  F2FP.BF16.PACK_AB R130, R172, R135 ;  /* 0x00000087ac82723e */ /* 0x010fe200000010ff */
[C---:B------:R-:W-:Y:S01]  /*68f0*/  FMUL.FTZ R11, R0.reuse, R127 ;  /* 0x0000007f000b7220 */ /* 0x040fe20000410000 */
[----:B------:R3:W-:Y:S01]  /*6900*/  @P1 LDGSTS.E.BYPASS.LTC128B.128 [R227+0xe100], [R250.64], !P0 ;  /* 0x0e100000fae31fae */ /* 0x0007e2000c101d4e */
[C---:B------:R-:W-:Y:S02]  /*6910*/  FMUL.FTZ R74, R0.reuse, R74 ;  /* 0x0000004a004a7220 */ /* 0x040fe40000410000 */
[----:B------:R-:W-:Y:S02]  /*6920*/  FMUL.FTZ R75, R0, R75 ;  /* 0x0000004b004b7220 */ /* 0x000fe40000410000 */
[C---:B------:R-:W-:Y:S01]  /*6930*/  FMUL.FTZ R76, R2.reuse, R76 ;  /* 0x0000004c024c7220 */ /* 0x040fe20000410000 */
[----:B------:R-:W-:Y:S01]  /*6940*/  MUFU.EX2 R175, R175 ;  /* 0x000000af00af7308 */ /* 0x000fe20000000800 */
[----:B------:R-:W-:Y:S01]  /*6950*/  FMUL.FTZ R77, R2, R77 ;  /* 0x0000004d024d7220 */ /* 0x000fe20000410000 */
[----:B------:R4:W-:Y:S01]  /*6960*/  @P1 LDGSTS.E.BYPASS.LTC128B.128 [R227+0xb100], [R248.64], !P3 ;  /* 0x0b100000f8e31fae */ /* 0x0009e2000d901d4e */
[C---:B------:R-:W-:Y:S02]  /*6970*/  FMUL.FTZ R78, R0.reuse, R78 ;  /* 0x0000004e004e7220 */ /* 0x040fe40000410000 */
[----:B------:R-:W-:Y:S02]  /*6980*/  FMUL.FTZ R79, R0, R79 ;  /* 0x0000004f004f7220 */ /* 0x000fe40000410000 */
[C---:B------:R-:W-:Y:S02]  /*6990*/  FMUL.FTZ R80, R2.reuse, R80 ;  /* 0x0000005002507220 */ /* 0x040fe40000410000 */
[----:B------:R-:W-:Y:S01]  /*69a0*/  FMUL.FTZ R81, R2, R81 ;  /* 0x0000005102517220 */ /* 0x000fe20000410000 */
[----:B------:R1:W-:Y:S01]  /*69b0*/  @P1 LDGSTS.E.BYPASS.LTC128B.128 [R227+0xf100], [R246.64], !P0 ;  /* 0x0f100000f6e31fae */ /* 0x0003e2000c101d4e */
[----:B------:R-:W4:Y:S01]  /*69c0*/  MUFU.EX2 R192, R192 ;  /* 0x000000c000c07308 */ /* 0x000f220000000800 */
[----:B------:R-:W-:Y:S01]  /*69d0*/  FMUL.FTZ R82, R0, R82 ;  /* 0x0000005200527220 */ /* 0x000fe20000410000 */
[----:B--2---:R-:W-:Y:S01]  /*69e0*/  F2FP.BF16.PACK_AB R129, R174, R173 ;  /* 0x000000adae81723e */ /* 0x004fe200000010ff */
[----:B------:R-:W-:Y:S02]  /*69f0*/  FMUL.FTZ R83, R0, R83 ;  /* 0x0000005300537220 */ /* 0x000fe40000410000 */
[C---:B------:R-:W-:Y:S02]  /*6a00*/  FMUL.FTZ R84, R2.reuse, R84 ;  /* 0x0000005402547220 */ /* 0x040fe40000410000 */
[----:B-----5:R-:W2:Y:S01]  /*6a10*/  LDSM.16.MT88.4 R136, [R224+0x100] ;  /* 0x00010000e088783b */ /* 0x020ea20000004200 */
[----:B------:R-:W-:Y:S02]  /*6a20*/  FMUL.FTZ R85, R2, R85 ;  /* 0x0000005502557220 */ /* 0x000fe40000410000 */
[C---:B------:R-:W-:Y:S01]  /*6a30*/  FMUL.FTZ R86, R0.reuse, R86 ;  /* 0x0000005600567220 */ /* 0x040fe20000410000 */
[----:B------:R-:W-:Y:S01]  /*6a40*/  MUFU.EX2 R153, R28 ;  /* 0x0000001c00997308 */ /* 0x000fe20000000800 */
[----:B------:R-:W-:Y:S02]  /*6a50*/  FMUL.FTZ R87, R0, R87 ;  /* 0x0000005700577220 */ /* 0x000fe40000410000 */
[--C-:B---3--:R-:W-:Y:S01]  /*6a60*/  FFMA.FTZ R250, R24, c[0x0][0x2d0], -R243.reuse ;  /* 0x0000b40018fa7a23 */ /* 0x108fe200000108f3 */
[----:B------:R-:W3:Y:S01]  /*6a70*/  LDSM.16.MT88.4 R144, [R222+0x100] ;  /* 0x00010000de90783b */ /* 0x000ee20000004200 */
[--C-:B------:R-:W-:Y:S02]  /*6a80*/  FFMA.FTZ R251, R25, c[0x0][0x2d0], -R243.reuse ;  /* 0x0000b40019fb7a23 */ /* 0x100fe400000108f3 */
[--C-:B------:R-:W-:Y:S02]  /*6a90*/  FFMA.FTZ R45, R45, c[0x0][0x2d0], -R243.reuse ;  /* 0x0000b4002d2d7a23 */ /* 0x100fe400000108f3 */
[--C-:B------:R-:W-:Y:S01]  /*6aa0*/  FFMA.FTZ R46, R46, c[0x0][0x2d0], -R194.reuse ;  /* 0x0000b4002e2e7a23 */ /* 0x100fe200000108c2 */
[----:B------:R-:W-:Y:S01]  /*6ab0*/  MUFU.EX2 R158, R29 ;  /* 0x0000001d009e7308 */ /* 0x000fe20000000800 */
[--C-:B------:R-:W-:Y:S01]  /*6ac0*/  FFMA.FTZ R49, R49, c[0x0][0x2d0], -R243.reuse ;  /* 0x0000b40031317a23 */ /* 0x100fe200000108f3 */
[----:B------:R-:W5:Y:S01]  /*6ad0*/  LDSM.16.MT88.4 R148, [R221+0x100] ;  /* 0x00010000dd94783b */ /* 0x000f620000004200 */
[----:B----4-:R-:W-:Y:S01]  /*6ae0*/  F2FP.BF16.PACK_AB R131, R192, R175 ;  /* 0x000000afc083723e */ /* 0x010fe200000010ff */
[--C-:B------:R-:W-:Y:S02]  /*6af0*/  FFMA.FTZ R50, R50, c[0x0][0x2d0], -R194.reuse ;  /* 0x0000b40032327a23 */ /* 0x100fe400000108c2 */
[--C-:B------:R-:W-:Y:S02]  /*6b00*/  FFMA.FTZ R51, R51, c[0x0][0x2d0], -R194.reuse ;  /* 0x0000b40033337a23 */ /* 0x100fe400000108c2 */
[C---:B------:R-:W-:Y:S02]  /*6b10*/  FMUL.FTZ R88, R2.reuse, R88 ;  /* 0x0000005802587220 */ /* 0x040fe40000410000 */
[----:B------:R-:W4:Y:S01]  /*6b20*/  LDSM.16.MT88.4 R124, [R220+0x100] ;  /* 0x00010000dc7c783b */ /* 0x000f220000004200 */
[----:B------:R-:W-:Y:S01]  /*6b30*/  MUFU.EX2 R157, R30 ;  /* 0x0000001e009d7308 */ /* 0x000fe20000000800 */
[----:B------:R-:W-:Y:S02]  /*6b40*/  FMUL.FTZ R89, R2, R89 ;  /* 0x0000005902597220 */ /* 0x000fe40000410000 */
[C---:B------:R-:W-:Y:S02]  /*6b50*/  FMUL.FTZ R90, R0.reuse, R90 ;  /* 0x0000005a005a7220 */ /* 0x040fe40000410000 */
[----:B------:R-:W-:Y:S02]  /*6b60*/  FMUL.FTZ R91, R0, R91 ;  /* 0x0000005b005b7220 */ /* 0x000fe40000410000 */
[----:B------:R-:W0:Y:S01]  /*6b70*/  LDGDEPBAR ;  /* 0x00000000000079af */ /* 0x000e220000000000 */
[C---:B------:R-:W-:Y:S02]  /*6b80*/  FMUL.FTZ R92, R2.reuse, R92 ;  /* 0x0000005c025c7220 */ /* 0x040fe40000410000 */
[----:B------:R-:W-:Y:S01]  /*6b90*/  MUFU.EX2 R155, R33 ;  /* 0x00000021009b7308 */ /* 0x000fe20000000800 */
[----:B------:R-:W-:Y:S02]  /*6ba0*/  FMUL.FTZ R93, R2, R93 ;  /* 0x0000005d025d7220 */ /* 0x000fe40000410000 */
[C---:B------:R-:W-:Y:S01]  /*6bb0*/  FMUL.FTZ R94, R0.reuse, R94 ;  /* 0x0000005e005e7220 */ /* 0x040fe20000410000 */
[C---:B--2---:R-:W-:Y:S06]  /*6bc0*/  HMMA.16816.F32.BF16 R4, R128.reuse, R136, R4 ;  /* 0x000000888004723c */ /* 0x044fec0000041804 */
[----:B------:R-:W-:Y:S01]  /*6bd0*/  MUFU.EX2 R161, R44 ;  /* 0x0000002c00a17308 */ /* 0x000fe20000000800 */
[----:B------:R-:W-:Y:S01]  /*6be0*/  FMUL.FTZ R95, R0, R95 ;  /* 0x0000005f005f7220 */ /* 0x000fe20000410000 */
[C---:B------:R-:W-:Y:S01]  /*6bf0*/  HMMA.16816.F32.BF16 R8, R128.reuse, R138, R8 ;  /* 0x0000008a8008723c */ /* 0x040fe20000041808 */
[----:B------:R-:W2:Y:S03]  /*6c00*/  LDSM.16.MT88.4 R136, [R224+0x4100] ;  /* 0x00410000e088783b */ /* 0x000ea60000004200 */
[C---:B------:R-:W-:Y:S02]  /*6c10*/  FMUL.FTZ R96, R2.reuse, R96 ;  /* 0x0000006002607220 */ /* 0x040fe40000410000 */
[----:B------:R-:W-:Y:S02]  /*6c20*/  FMUL.FTZ R97, R2, R97 ;  /* 0x0000006102617220 */ /* 0x000fe40000410000 */
[----:B------:R-:W-:Y:S01]  /*6c30*/  MUFU.EX2 R163, R45 ;  /* 0x0000002d00a37308 */ /* 0x000fe20000000800 */
[C---:B---3--:R-:W-:Y:S03]  /*6c40*/  HMMA.16816.F32.BF16 R68, R128.reuse, R144, R68 ;  /* 0x000000908044723c */ /* 0x048fe60000041844 */
[C---:B------:R-:W-:Y:S02]  /*6c50*/  FMUL.FTZ R98, R0.reuse, R98 ;  /* 0x0000006200627220 */ /* 0x040fe40000410000 */
[----:B------:R-:W-:Y:S03]  /*6c60*/  FMUL.FTZ R99, R0, R99 ;  /* 0x0000006300637220 */ /* 0x000fe60000410000 */
[C---:B------:R-:W-:Y:S01]  /*6c70*/  HMMA.16816.F32.BF16 R72, R128.reuse, R146, R72 ;  /* 0x000000928048723c */ /* 0x040fe20000041848 */
[----:B------:R-:W3:Y:S01]  /*6c80*/  LDSM.16.MT88.4 R144, [R222+0x4100] ;  /* 0x00410000de90783b */ /* 0x000ee20000004200 */
[----:B------:R-:W-:Y:S02]  /*6c90*/  MUFU.EX2 R167, R49 ;  /* 0x0000003100a77308 */ /* 0x000fe40000000800 */
[C---:B------:R-:W-:Y:S02]  /*6ca0*/  FMUL.FTZ R100, R2.reuse, R100 ;  /* 0x0000006402647220 */ /* 0x040fe40000410000 */
[----:B------:R-:W-:Y:S02]  /*6cb0*/  FMUL.FTZ R101, R2, R101 ;  /* 0x0000006502657220 */ /* 0x000fe40000410000 */
[C---:B-----5:R-:W-:Y:S04]  /*6cc0*/  HMMA.16816.F32.BF16 R76, R128.reuse, R148, R76 ;  /* 0x00000094804c723c */ /* 0x060fe8000004184c */
[C---:B------:R-:W-:Y:S01]  /*6cd0*/  FMUL.FTZ R102, R0.reuse, R102 ;  /* 0x0000006600667220 */ /* 0x040fe20000410000 */
[----:B------:R-:W-:Y:S01]  /*6ce0*/  MUFU.EX2 R250, R250 ;  /* 0x000000fa00fa7308 */ /* 0x000fe20000000800 */
[----:B------:R-:W-:Y:S02]  /*6cf0*/  FMUL.FTZ R103, R0, R103 ;  /* 0x0000006700677220 */ /* 0x000fe40000410000 */
[C---:B------:R-:W-:Y:S01]  /*6d00*/  HMMA.16816.F32.BF16 R80, R128.reuse, R150, R80 ;  /* 0x000000968050723c */ /* 0x040fe20000041850 */
[----:B------:R-:W-:Y:S03]  /*6d10*/  LDSM.16.MT88.4 R148, [R220+0x900] ;  /* 0x00090000dc94783b */ /* 0x000fe60000004200 */
[C---:B------:R-:W-:Y:S02]  /*6d20*/  FMUL.FTZ R104, R2.reuse, R104 ;  /* 0x0000006802687220 */ /* 0x040fe40000410000 */
[----:B------:R-:W-:Y:S01]  /*6d30*/  FMUL.FTZ R105, R2, R105 ;  /* 0x0000006902697220 */ /* 0x000fe20000410000 */
[----:B------:R-:W-:Y:S01]  /*6d40*/  MUFU.EX2 R251, R251 ;  /* 0x000000fb00fb7308 */ /* 0x000fe20000000800 */
[C---:B----4-:R-:W-:Y:S04]  /*6d50*/  HMMA.16816.F32.BF16 R84, R128.reuse, R124, R84 ;  /* 0x0000007c8054723c */ /* 0x050fe80000041854 */
[C---:B------:R-:W-:Y:S02]  /*6d60*/  FMUL.FTZ R106, R0.reuse, R106 ;  /* 0x0000006a006a7220 */ /* 0x040fe40000410000 */
[----:B------:R-:W-:Y:S02]  /*6d70*/  FMUL.FTZ R107, R0, R107 ;  /* 0x0000006b006b7220 */ /* 0x000fe40000410000 */
[C---:B------:R-:W-:Y:S01]  /*6d80*/  HMMA.16816.F32.BF16 R88, R128.reuse, R126, R88 ;  /* 0x0000007e8058723c */ /* 0x040fe20000041858 */
[----:B------:R-:W4:Y:S01]  /*6d90*/  LDSM.16.MT88.4 R124, [R221+0x4100] ;  /* 0x00410000dd7c783b */ /* 0x000f220000004200 */
[----:B------:R-:W-:Y:S02]  /*6da0*/  MUFU.EX2 R159, R159 ;  /* 0x0000009f009f7308 */ /* 0x000fe40000000800 */
[--C-:B------:R-:W-:Y:S02]  /*6db0*/  FFMA.FTZ R193, R12, c[0x0][0x2d0], -R243.reuse ;  /* 0x0000b4000cc17a23 */ /* 0x100fe400000108f3 */
[C---:B------:R-:W-:Y:S02]  /*6dc0*/  FMUL.FTZ R12, R2.reuse, R120 ;  /* 0x00000078020c7220 */ /* 0x040fe40000410000 */
[C---:B--2---:R-:W-:Y:S04]  /*6dd0*/  HMMA.16816.F32.BF16 R92, R128.reuse, R136, R92 ;  /* 0x00000088805c723c */ /* 0x044fe8000004185c */
[--C-:B------:R-:W-:Y:S01]  /*6de0*/  FFMA.FTZ R240, R13, c[0x0][0x2d0], -R243.reuse ;  /* 0x0000b4000df07a23 */ /* 0x100fe200000108f3 */
[----:B------:R-:W-:Y:S01]  /*6df0*/  MUFU.EX2 R193, R193 ;  /* 0x000000c100c17308 */ /* 0x000fe20000000800 */
[----:B------:R-:W-:Y:S02]  /*6e00*/  FMUL.FTZ R13, R2, R121 ;  /* 0x00000079020d7220 */ /* 0x000fe40000410000 */
[C---:B------:R-:W-:Y:S01]  /*6e10*/  HMMA.16816.F32.BF16 R96, R128.reuse, R138, R96 ;  /* 0x0000008a8060723c */ /* 0x040fe20000041860 */
[----:B------:R-:W2:Y:S03]  /*6e20*/  LDSM.16.MT88.4 R136, [R220+0x4100] ;  /* 0x00410000dc88783b */ /* 0x000ea60000004200 */
[--C-:B-1----:R-:W-:Y:S02]  /*6e30*/  FFMA.FTZ R244, R14, c[0x0][0x2d0], -R194.reuse ;  /* 0x0000b4000ef47a23 */ /* 0x102fe400000108c2 */
[C---:B------:R-:W-:Y:S01]  /*6e40*/  FMUL.FTZ R14, R0.reuse, R122 ;  /* 0x0000007a000e7220 */ /* 0x040fe20000410000 */
[----:B------:R-:W1:Y:S01]  /*6e50*/  MUFU.EX2 R240, R240 ;  /* 0x000000f000f07308 */ /* 0x000e620000000800 */
[C---:B---3--:R-:W-:Y:S04]  /*6e60*/  HMMA.16816.F32.BF16 R100, R128.reuse, R144, R100 ;  /* 0x000000908064723c */ /* 0x048fe80000041864 */
[--C-:B------:R-:W-:Y:S02]  /*6e70*/  FFMA.FTZ R245, R15, c[0x0][0x2d0], -R194.reuse ;  /* 0x0000b4000ff57a23 */ /* 0x100fe400000108c2 */
[----:B------:R-:W-:Y:S02]  /*6e80*/  FMUL.FTZ R15, R0, R123 ;  /* 0x0000007b000f7220 */ /* 0x000fe40000410000 */
[C---:B------:R-:W-:Y:S01]  /*6e90*/  HMMA.16816.F32.BF16 R104, R128.reuse, R146, R104 ;  /* 0x000000928068723c */ /* 0x040fe20000041868 */
[----:B------:R-:W3:Y:S01]  /*6ea0*/  LDSM.16.MT88.4 R120, [R224+0x900] ;  /* 0x00090000e078783b */ /* 0x000ee20000004200 */
[----:B------:R-:W-:Y:S02]  /*6eb0*/  MUFU.EX2 R244, R244 ;  /* 0x000000f400f47308 */ /* 0x000fe40000000800 */
[--C-:B------:R-:W-:Y:S02]  /*6ec0*/  FFMA.FTZ R195, R16, c[0x0][0x2d0], -R243.reuse ;  /* 0x0000b40010c37a23 */ /* 0x100fe400000108f3 */
[--C-:B------:R-:W-:Y:S02]  /*6ed0*/  FFMA.FTZ R242, R17, c[0x0][0x2d0], -R243.reuse ;  /* 0x0000b40011f27a23 */ /* 0x100fe400000108f3 */
[--C-:B------:R-:W-:Y:S01]  /*6ee0*/  FFMA.FTZ R246, R18, c[0x0][0x2d0], -R194.reuse ;  /* 0x0000b40012f67a23 */ /* 0x100fe200000108c2 */
[C---:B----4-:R-:W-:Y:S01]  /*6ef0*/  HMMA.16816.F32.BF16 R12, R128.reuse, R124, R12 ;  /* 0x0000007c800c723c */ /* 0x050fe2000004180c */
[----:B------:R-:W-:Y:S02]  /*6f00*/  LDSM.16.MT88.4 R144, [R221+0x900] ;  /* 0x00090000dd90783b */ /* 0x000fe40000004200 */
[--C-:B------:R-:W-:Y:S01]  /*6f10*/  FFMA.FTZ R247, R19, c[0x0][0x2d0], -R194.reuse ;  /* 0x0000b40013f77a23 */ /* 0x100fe200000108c2 */
[----:B------:R-:W-:Y:S01]  /*6f20*/  MUFU.EX2 R195, R195 ;  /* 0x000000c300c37308 */ /* 0x000fe20000000800 */
[C---:B------:R-:W-:Y:S02]  /*6f30*/  FMUL.FTZ R108, R2.reuse, R108 ;  /* 0x0000006c026c7220 */ /* 0x040fe40000410000 */
[----:B------:R-:W-:Y:S02]  /*6f40*/  FMUL.FTZ R109, R2, R109 ;  /* 0x0000006d026d7220 */ /* 0x000fe40000410000 */
[C---:B------:R-:W-:Y:S03]  /*6f50*/  FMUL.FTZ R110, R0.reuse, R110 ;  /* 0x0000006e006e7220 */ /* 0x040fe60000410000 */
[----:B------:R-:W-:Y:S02]  /*6f60*/  FMUL.FTZ R111, R0, R111 ;  /* 0x0000006f006f7220 */ /* 0x000fe40000410000 */
[----:B------:R-:W4:Y:S01]  /*6f70*/  MUFU.EX2 R242, R242 ;  /* 0x000000f200f27308 */ /* 0x000f220000000800 */
[----:B------:R-:W-:Y:S01]  /*6f80*/  FMUL.FTZ R16, R2, R116 ;  /* 0x0000007402107220 */ /* 0x000fe20000410000 */
[----:B-1----:R-:W-:Y:S01]  /*6f90*/  F2FP.BF16.PACK_AB R116, R240, R193 ;  /* 0x000000c1f074723e */ /* 0x002fe200000010ff */
[----:B------:R-:W-:Y:S02]  /*6fa0*/  FMUL.FTZ R17, R2, R117 ;  /* 0x0000007502117220 */ /* 0x000fe40000410000 */
[C---:B------:R-:W-:Y:S01]  /*6fb0*/  HMMA.16816.F32.BF16 R108, R128.reuse, R126, R108 ;  /* 0x0000007e806c723c */ /* 0x040fe2000004186c */
[----:B------:R-:W1:Y:S02]  /*6fc0*/  LDSM.16.MT88.4 R124, [R222+0x900] ;  /* 0x00090000de7c783b */ /* 0x000e640000004200 */
[C---:B------:R-:W-:Y:S02]  /*6fd0*/  FMUL.FTZ R18, R0.reuse, R118 ;  /* 0x0000007600127220 */ /* 0x040fe40000410000 */
[----:B------:R-:W5:Y:S01]  /*6fe0*/  MUFU.EX2 R245, R245 ;  /* 0x000000f500f57308 */ /* 0x000f620000000800 */
[----:B------:R-:W-:Y:S02]  /*6ff0*/  FMUL.FTZ R19, R0, R119 ;  /* 0x0000007700137220 */ /* 0x000fe40000410000 */
[C---:B------:R-:W-:Y:S04]  /*7000*/  FMUL.FTZ R112, R2.reuse, R112 ;  /* 0x0000007002707220 */ /* 0x040fe80000410000 */
[----:B------:R-:W-:Y:S01]  /*7010*/  FMUL.FTZ R113, R2, R113 ;  /* 0x0000007102717220 */ /* 0x000fe20000410000 */
[C---:B--2---:R-:W-:Y:S02]  /*7020*/  HMMA.16816.F32.BF16 R16, R128.reuse, R136, R16 ;  /* 0x000000888010723c */ /* 0x044fe40000041810 */
[----:B------:R-:W-:Y:S01]  /*7030*/  MUFU.EX2 R246, R246 ;  /* 0x000000f600f67308 */ /* 0x000fe20000000800 */
[C---:B------:R-:W-:Y:S02]  /*7040*/  FMUL.FTZ R114, R0.reuse, R114 ;  /* 0x0000007200727220 */ /* 0x040fe40000410000 */
[----:B------:R-:W-:Y:S01]  /*7050*/  FMUL.FTZ R115, R0, R115 ;  /* 0x0000007300737220 */ /* 0x000fe20000410000 */
[----:B----4-:R-:W-:Y:S01]  /*7060*/  F2FP.BF16.PACK_AB R118, R242, R195 ;  /* 0x000000c3f276723e */ /* 0x010fe200000010ff */
[--C-:B------:R-:W-:Y:S02]  /*7070*/  FFMA.FTZ R248, R20, c[0x0][0x2d0], -R243.reuse ;  /* 0x0000b40014f87a23 */ /* 0x100fe400000108f3 */
[--C-:B------:R-:W-:Y:S03]  /*7080*/  FFMA.FTZ R20, R26, c[0x0][0x2d0], -R194.reuse ;  /* 0x0000b4001a147a23 */ /* 0x100fe600000108c2 */
[----:B------:R-:W-:Y:S01]  /*7090*/  HMMA.16816.F32.BF16 R112, R128, R138, R112 ;  /* 0x0000008a8070723c */ /* 0x000fe20000041870 */
[----:B------:R-:W2:Y:S01]  /*70a0*/  MUFU.EX2 R247, R247 ;  /* 0x000000f700f77308 */ /* 0x000ea20000000800 */
[----:B------:R-:W4:Y:S01]  /*70b0*/  LDSM.16.MT88.4 R128, [R224+0x4900] ;  /* 0x00490000e080783b */ /* 0x000f220000004200 */
[--C-:B------:R-:W-:Y:S01]  /*70c0*/  FFMA.FTZ R249, R21, c[0x0][0x2d0], -R243.reuse ;  /* 0x0000b40015f97a23 */ /* 0x100fe200000108f3 */
[----:B-----5:R-:W-:Y:S01]  /*70d0*/  F2FP.BF16.PACK_AB R117, R245, R244 ;  /* 0x000000f4f575723e */ /* 0x020fe200000010ff */
[--C-:B------:R-:W-:Y:S02]  /*70e0*/  FFMA.FTZ R21, R27, c[0x0][0x2d0], -R194.reuse ;  /* 0x0000b4001b157a23 */ /* 0x100fe400000108c2 */
[--C-:B------:R-:W-:Y:S02]  /*70f0*/  FFMA.FTZ R32, R32, c[0x0][0x2d0], -R243.reuse ;  /* 0x0000b40020207a23 */ /* 0x100fe400000108f3 */
[--C-:B------:R-:W-:Y:S01]  /*7100*/  FFMA.FTZ R48, R48, c[0x0][0x2d0], -R243.reuse ;  /* 0x0000b40030307a23 */ /* 0x100fe200000108f3 */
[----:B------:R-:W-:Y:S01]  /*7110*/  LDSM.16.MT88.4 R136, [R220+0x4900] ;  /* 0x00490000dc88783b */ /* 0x000fe20000004200 */
[----:B------:R5:W-:Y:S01]  /*7120*/  MUFU.EX2 R154, R32 ;  /* 0x00000020009a7308 */ /* 0x000be20000000800 */
[--C-:B------:R-:W-:Y:S01]  /*7130*/  FFMA.FTZ R252, R22, c[0x0][0x2d0], -R194.reuse ;  /* 0x0000b40016fc7a23 */ /* 0x100fe200000108c2 */
[----:B------:R-:W-:Y:S01]  /*7140*/  F2FP.BF16.PACK_AB R22, R251, R250 ;  /* 0x000000fafb16723e */ /* 0x000fe200000010ff */
[--C-:B------:R-:W-:Y:S02]  /*7150*/  FFMA.FTZ R23, R23, c[0x0][0x2d0], -R194.reuse ;  /* 0x0000b40017177a23 */ /* 0x100fe400000108c2 */
[--C-:B------:R-:W-:Y:S02]  /*7160*/  FFMA.FTZ R52, R52, c[0x0][0x2d0], -R243.reuse ;  /* 0x0000b40034347a23 */ /* 0x100fe400000108f3 */
[----:B------:R-:W-:Y:S01]  /*7170*/  LDSM.16.MT88.4 R24, [R222+0x1100] ;  /* 0x00110000de18783b */ /* 0x000fe20000004200 */
[--C-:B------:R-:W-:Y:S02]  /*7180*/  FFMA.FTZ R53, R53, c[0x0][0x2d0], -R243.reuse ;  /* 0x0000b40035357a23 */ /* 0x100fe400000108f3 */
[----:B------:R1:W-:Y:S01]  /*7190*/  MUFU.EX2 R165, R48 ;  /* 0x0000003000a57308 */ /* 0x0003e20000000800 */
[--C-:B------:R-:W-:Y:S02]  /*71a0*/  FFMA.FTZ R56, R56, c[0x0][0x2d0], -R243.reuse ;  /* 0x0000b40038387a23 */ /* 0x100fe400000108f3 */
[--C-:B------:R-:W-:Y:S01]  /*71b0*/  FFMA.FTZ R57, R57, c[0x0][0x2d0], -R243.reuse ;  /* 0x0000b40039397a23 */ /* 0x100fe200000108f3 */
[----:B--2---:R-:W-:Y:S01]  /*71c0*/  F2FP.BF16.PACK_AB R119, R247, R246 ;  /* 0x000000f6f777723e */ /* 0x004fe200000010ff */
[--C-:B------:R-:W-:Y:S02]  /*71d0*/  FFMA.FTZ R54, R54, c[0x0][0x2d0], -R194.reuse ;  /* 0x0000b40036367a23 */ /* 0x100fe400000108c2 */
[--C-:B------:R-:W-:Y:S02]  /*71e0*/  FFMA.FTZ R55, R55, c[0x0][0x2d0], -R194.reuse ;  /* 0x0000b40037377a23 */ /* 0x100fe400000108c2 */
[--C-:B------:R-:W-:Y:S01]  /*71f0*/  FFMA.FTZ R58, R58, c[0x0][0x2d0], -R194.reuse ;  /* 0x0000b4003a3a7a23 */ /* 0x100fe200000108c2 */
[----:B------:R-:W-:Y:S01]  /*7200*/  MUFU.EX2 R248, R248 ;  /* 0x000000f800f87308 */ /* 0x000fe20000000800 */
[C---:B---3--:R-:W-:Y:S05]  /*7210*/  HMMA.16816.F32.BF16 R4, R116.reuse, R120, R4 ;  /* 0x000000787404723c */ /* 0x048fea0000041804 */
[--C-:B-----5:R-:W-:Y:S02]  /*7220*/  FFMA.FTZ R32, R31, c[0x0][0x2d0], -R194.reuse ;  /* 0x0000b4001f207a23 */ /* 0x120fe400000108c2 */
[----:B------:R-:W-:Y:S01]  /*7230*/  LDSM.16.MT88.4 R28, [R222+0x1900] ;  /* 0x00190000de1c783b */ /* 0x000fe20000004200 */
[C---:B------:R-:W-:Y:S01]  /*7240*/  HMMA.16816.F32.BF16 R8, R116.reuse, R122, R8 ;  /* 0x0000007a7408723c */ /* 0x040fe20000041808 */
[----:B------:R-:W-:Y:S03]  /*7250*/  MUFU.EX2 R162, R32 ;  /* 0x0000002000a27308 */ /* 0x000fe60000000800 */
[--C-:B------:R-:W-:Y:S02]  /*7260*/  FFMA.FTZ R59, R59, c[0x0][0x2d0], -R194.reuse ;  /* 0x0000b4003b3b7a23 */ /* 0x100fe400000108c2 */
[--C-:B-1----:R-:W-:Y:S01]  /*7270*/  FFMA.FTZ R48, R47, c[0x0][0x2d0], -R194.reuse ;  /* 0x0000b4002f307a23 */ /* 0x102fe200000108c2 */
[----:B------:R-:W1:Y:S01]  /*7280*/  LDSM.16.MT88.4 R120, [R222+0x4900] ;  /* 0x00490000de78783b */ /* 0x000e620000004200 */
[C---:B------:R-:W-:Y:S03]  /*7290*/  HMMA.16816.F32.BF16 R68, R116.reuse, R124, R68 ;  /* 0x0000007c7444723c */ /* 0x040fe60000041844 */
[----:B------:R-:W2:Y:S01]  /*72a0*/  MUFU.EX2 R249, R249 ;  /* 0x000000f900f97308 */ /* 0x000ea20000000800 */
[--C-:B------:R-:W-:Y:S02]  /*72b0*/  FFMA.FTZ R60, R60, c[0x0][0x2d0], -R243.reuse ;  /* 0x0000b4003c3c7a23 */ /* 0x100fe400000108f3 */
[--C-:B------:R-:W-:Y:S02]  /*72c0*/  FFMA.FTZ R61, R61, c[0x0][0x2d0], -R243.reuse ;  /* 0x0000b4003d3d7a23 */ /* 0x100fe400000108f3 */
[C---:B------:R-:W-:Y:S01]  /*72d0*/  HMMA.16816.F32.BF16 R72, R116.reuse, R126, R72 ;  /* 0x0000007e7448723c */ /* 0x040fe20000041848 */
[----:B------:R-:W3:Y:S03]  /*72e0*/  LDSM.16.MT88.4 R124, [R221+0x4900] ;  /* 0x00490000dd7c783b */ /* 0x000ee60000004200 */
[----:B------:R-:W-:Y:S01]  /*72f0*/  FFMA.FTZ R64, R64, c[0x0][0x2d0], -R243 ;  /* 0x0000b40040407a23 */ /* 0x000fe200000108f3 */
[----:B------:R-:W-:Y:S01]  /*7300*/  MUFU.EX2 R252, R252 ;  /* 0x000000fc00fc7308 */ /* 0x000fe20000000800 */
[--C-:B------:R-:W-:Y:S02]  /*7310*/  FFMA.FTZ R62, R62, c[0x0][0x2d0], -R194.reuse ;  /* 0x0000b4003e3e7a23 */ /* 0x100fe400000108c2 */
[C---:B------:R-:W-:Y:S04]  /*7320*/  HMMA.16816.F32.BF16 R76, R116.reuse, R144, R76 ;  /* 0x00000090744c723c */ /* 0x040fe8000004184c */
[----:B------:R-:W-:Y:S02]  /*7330*/  FFMA.FTZ R63, R63, c[0x0][0x2d0], -R194 ;  /* 0x0000b4003f3f7a23 */ /* 0x000fe400000108c2 */
[----:B------:R-:W-:Y:S01]  /*7340*/  FFMA.FTZ R133, R2, R241, R133 ;  /* 0x000000f102857223 */ /* 0x000fe20000010085 */
[----:B------:R-:W-:Y:S01]  /*7350*/  MUFU.EX2 R52, R52 ;  /* 0x0000003400347308 */ /* 0x000fe20000000800 */
[C---:B------:R-:W-:Y:S01]  /*7360*/  HMMA.16816.F32.BF16 R80, R116.reuse, R146, R80 ;  /* 0x000000927450723c */ /* 0x040fe20000041850 */
[----:B------:R-:W-:Y:S03]  /*7370*/  LDSM.16.MT88.4 R144, [R220+0x5100] ;  /* 0x00510000dc90783b */ /* 0x000fe60000004200 */
[----:B------:R-:W-:Y:S02]  /*7380*/  FFMA.FTZ R173, R0, R239, R173 ;  /* 0x000000ef00ad7223 */ /* 0x000fe400000100ad */
[----:B------:R-:W-:Y:S01]  /*7390*/  FADD.FTZ R134, R134, R133 ;  /* 0x0000008586867221 */ /* 0x000fe20000010000 */
[----:B------:R-:W-:Y:S01]  /*73a0*/  MOV R133, R132 ;  /* 0x0000008400857202 */ /* 0x000fe20000000f00 */
[C---:B------:R-:W-:Y:S01]  /*73b0*/  HMMA.16816.F32.BF16 R84, R116.reuse, R148, R84 ;  /* 0x000000947454723c */ /* 0x040fe20000041854 */
[----:B------:R-:W-:Y:S03]  /*73c0*/  MUFU.EX2 R148, R51 ;  /* 0x0000003300947308 */ /* 0x000fe60000000800 */
[----:B------:R-:W-:Y:S02]  /*73d0*/  FADD.FTZ R174, R174, R173 ;  /* 0x000000adaeae7221 */ /* 0x000fe40000010000 */
[----:B------:R-:W-:Y:S02]  /*73e0*/  FADD.FTZ R135, R135, R134 ;  /* 0x0000008687877221 */ /* 0x000fe40000010000 */
[C---:B------:R-:W-:Y:S03]  /*73f0*/  HMMA.16816.F32.BF16 R88, R116.reuse, R150, R88 ;  /* 0x000000967458723c */ /* 0x040fe60000041858 */
[----:B------:R-:W5:Y:S01]  /*7400*/  MUFU.EX2 R149, R23 ;  /* 0x0000001700957308 */ /* 0x000f620000000800 */
[----:B------:R-:W-:Y:S04]  /*7410*/  FADD.FTZ R172, R172, R135 ;  /* 0x00000087acac7221 */ /* 0x000fe80000010000 */
[C---:B----4-:R-:W-:Y:S04]  /*7420*/  HMMA.16816.F32.BF16 R92, R116.reuse, R128, R92 ;  /* 0x00000080745c723c */ /* 0x050fe8000004185c */
[----:B------:R-:W-:Y:S01]  /*7430*/  FADD.FTZ R193, R193, R172 ;  /* 0x000000acc1c17221 */ /* 0x000fe20000010000 */
[----:B------:R2:W-:Y:S03]  /*7440*/  MUFU.EX2 R150, R20 ;  /* 0x0000001400967308 */ /* 0x0005e60000000800 */
[C---:B------:R-:W-:Y:S01]  /*7450*/  HMMA.16816.F32.BF16 R96, R116.reuse, R130, R96 ;  /* 0x000000827460723c */ /* 0x040fe20000041860 */
[----:B------:R-:W-:Y:S03]  /*7460*/  LDSM.16.MT88.4 R128, [R222+0x5100] ;  /* 0x00510000de80783b */ /* 0x000fe60000004200 */
[----:B------:R-:W-:Y:S03]  /*7470*/  FADD.FTZ R240, R240, R193 ;  /* 0x000000c1f0f07221 */ /* 0x000fe60000010000 */
[----:B------:R5:W4:Y:S01]  /*7480*/  MUFU.EX2 R151, R21 ;  /* 0x0000001500977308 */ /* 0x000b220000000800 */
[C---:B-1----:R-:W-:Y:S08]  /*7490*/  HMMA.16816.F32.BF16 R100, R116.reuse, R120, R100 ;  /* 0x000000787464723c */ /* 0x042ff00000041864 */
[C---:B------:R-:W-:Y:S01]  /*74a0*/  HMMA.16816.F32.BF16 R104, R116.reuse, R122, R104 ;  /* 0x0000007a7468723c */ /* 0x040fe20000041868 */
[----:B------:R-:W1:Y:S01]  /*74b0*/  LDSM.16.MT88.4 R120, [R224+0x1100] ;  /* 0x00110000e078783b */ /* 0x000e620000004200 */
[----:B------:R-:W-:Y:S02]  /*74c0*/  MUFU.EX2 R53, R53 ;  /* 0x0000003500357308 */ /* 0x000fe40000000800 */
[----:B--2---:R-:W-:Y:S04]  /*74d0*/  F2FP.BF16.PACK_AB R20, R249, R248 ;  /* 0x000000f8f914723e */ /* 0x004fe800000010ff */
[C---:B---3--:R-:W-:Y:S04]  /*74e0*/  HMMA.16816.F32.BF16 R12, R116.reuse, R124, R12 ;  /* 0x0000007c740c723c */ /* 0x048fe8000004180c */
[----:B------:R-:W-:Y:S01]  /*74f0*/  MUFU.EX2 R56, R56 ;  /* 0x0000003800387308 */ /* 0x000fe20000000800 */
[----:B-----5:R-:W-:Y:S03]  /*7500*/  F2FP.BF16.PACK_AB R21, R149, R252 ;  /* 0x000000fc9515723e */ /* 0x020fe600000010ff */
[C---:B------:R-:W-:Y:S01]  /*7510*/  HMMA.16816.F32.BF16 R108, R116.reuse, R126, R108 ;  /* 0x0000007e746c723c */ /* 0x040fe2000004186c */
[----:B------:R-:W-:Y:S03]  /*7520*/  LDSM.16.MT88.4 R124, [R220+0x1100] ;  /* 0x00110000dc7c783b */ /* 0x000fe60000004200 */
[----:B----4-:R-:W-:Y:S02]  /*7530*/  F2FP.BF16.PACK_AB R23, R151, R150 ;  /* 0x000000969717723e */ /* 0x010fe400000010ff */
[----:B------:R-:W-:Y:S02]  /*7540*/  MUFU.EX2 R57, R57 ;  /* 0x0000003900397308 */ /* 0x000fe40000000800 */
[C---:B------:R-:W-:Y:S08]  /*7550*/  HMMA.16816.F32.BF16 R16, R116.reuse, R136, R16 ;  /* 0x000000887410723c */ /* 0x040ff00000041810 */
[----:B------:R-:W-:Y:S01]  /*7560*/  HMMA.16816.F32.BF16 R112, R116, R138, R112 ;  /* 0x0000008a7470723c */ /* 0x000fe20000041870 */
[----:B------:R-:W2:Y:S01]  /*7570*/  LDSM.16.MT88.4 R116, [R221+0x1100] ;  /* 0x00110000dd74783b */ /* 0x000ea20000004200 */
[----:B------:R-:W-:Y:S06]  /*7580*/  MUFU.EX2 R54, R54 ;  /* 0x0000003600367308 */ /* 0x000fec0000000800 */
[C---:B-1----:R-:W-:Y:S01]  /*7590*/  HMMA.16816.F32.BF16 R4, R20.reuse, R120, R4 ;  /* 0x000000781404723c */ /* 0x042fe20000041804 */
[----:B------:R-:W-:Y:S03]  /*75a0*/  LDSM.16.MT88.4 R136, [R221+0x5100] ;  /* 0x00510000dd88783b */ /* 0x000fe60000004200 */
[----:B------:R-:W-:Y:S04]  /*75b0*/  MUFU.EX2 R55, R55 ;  /* 0x0000003700377308 */ /* 0x000fe80000000800 */
[C---:B------:R-:W-:Y:S01]  /*75c0*/  HMMA.16816.F32.BF16 R8, R20.reuse, R122, R8 ;  /* 0x0000007a1408723c */ /* 0x040fe20000041808 */
[----:B------:R-:W1:Y:S05]  /*75d0*/  LDSM.16.MT88.4 R120, [R224+0x5100] ;  /* 0x00510000e078783b */ /* 0x000e6a0000004200 */
[----:B------:R-:W-:Y:S02]  /*75e0*/  MUFU.EX2 R58, R58 ;  /* 0x0000003a003a7308 */ /* 0x000fe40000000800 */
[C---:B------:R-:W-:Y:S08]  /*75f0*/  HMMA.16816.F32.BF16 R68, R20.reuse, R24, R68 ;  /* 0x000000181444723c */ /* 0x040ff00000041844 */
[----:B------:R-:W-:Y:S01]  /*7600*/  MUFU.EX2 R59, R59 ;  /* 0x0000003b003b7308 */ /* 0x000fe20000000800 */
[C---:B------:R-:W-:Y:S01]  /*7610*/  HMMA.16816.F32.BF16 R72, R20.reuse, R26, R72 ;  /* 0x0000001a1448723c */ /* 0x040fe20000041848 */
[----:B------:R-:W3:Y:S07]  /*7620*/  LDSM.16.MT88.4 R24, [R224+0x1900] ;  /* 0x00190000e018783b */ /* 0x000eee0000004200 */
[C---:B--2---:R-:W-:Y:S01]  /*7630*/  HMMA.16816.F32.BF16 R76, R20.reuse, R116, R76 ;  /* 0x00000074144c723c */ /* 0x044fe2000004184c */
[----:B------:R-:W-:Y:S06]  /*7640*/  MUFU.EX2 R60, R60 ;  /* 0x0000003c003c7308 */ /* 0x000fec0000000800 */
[--C-:B------:R-:W-:Y:S01]  /*7650*/  FFMA.FTZ R116, R35, c[0x0][0x2d0], -R194.reuse ;  /* 0x0000b40023747a23 */ /* 0x100fe200000108c2 */
[C---:B------:R-:W-:Y:S01]  /*7660*/  HMMA.16816.F32.BF16 R80, R20.reuse, R118, R80 ;  /* 0x000000761450723c */ /* 0x040fe20000041850 */
[----:B------:R-:W2:Y:S02]  /*7670*/  LDSM.16.MT88.4 R32, [R221+0x1900] ;  /* 0x00190000dd20783b */ /* 0x000ea40000004200 */
[----:B------:R4:W5:Y:S05]  /*7680*/  MUFU.EX2 R166, R116 ;  /* 0x0000007400a67308 */ /* 0x00096a0000000800 */
[C---:B------:R-:W-:Y:S05]  /*7690*/  HMMA.16816.F32.BF16 R84, R20.reuse, R124, R84 ;  /* 0x0000007c1454723c */ /* 0x040fea0000041854 */
[----:B------:R-:W-:Y:S03]  /*76a0*/  MUFU.EX2 R61, R61 ;  /* 0x0000003d003d7308 */ /* 0x000fe60000000800 */
[C---:B------:R-:W-:Y:S01]  /*76b0*/  HMMA.16816.F32.BF16 R88, R20.reuse, R126, R88 ;  /* 0x0000007e1458723c */ /* 0x040fe20000041858 */
[----:B------:R-:W-:Y:S06]  /*76c0*/  LDSM.16.MT88.4 R124, [R224+0x3900] ;  /* 0x00390000e07c783b */ /* 0x000fec0000004200 */
[----:B------:R-:W-:Y:S01]  /*76d0*/  MUFU.EX2 R64, R64 ;  /* 0x0000004000407308 */ /* 0x000fe20000000800 */
[C---:B-1----:R-:W-:Y:S01]  /*76e0*/  HMMA.16816.F32.BF16 R92, R20.reuse, R120, R92 ;  /* 0x00000078145c723c */ /* 0x042fe2000004185c */
[----:B----4-:R-:W1:Y:S06]  /*76f0*/  LDSM.16.MT88.4 R116, [R220+0x1900] ;  /* 0x00190000dc74783b */ /* 0x010e6c0000004200 */
[--C-:B------:R-:W-:Y:S01]  /*7700*/  FFMA.FTZ R120, R36, c[0x0][0x2d0], -R243.reuse ;  /* 0x0000b40024787a23 */ /* 0x100fe200000108f3 */
[C---:B------:R-:W-:Y:S01]  /*7710*/  HMMA.16816.F32.BF16 R96, R20.reuse, R122, R96 ;  /* 0x0000007a1460723c */ /* 0x040fe20000041860 */
[----:B------:R-:W-:Y:S03]  /*7720*/  MUFU.EX2 R62, R62 ;  /* 0x0000003e003e7308 */ /* 0x000fe60000000800 */
[--C-:B------:R-:W-:Y:S03]  /*7730*/  FFMA.FTZ R121, R37, c[0x0][0x2d0], -R243.reuse ;  /* 0x0000b40025797a23 */ /* 0x100fe600000108f3 */
[--C-:B------:R-:W-:Y:S01]  /*7740*/  FFMA.FTZ R122, R40, c[0x0][0x2d0], -R243.reuse ;  /* 0x0000b400287a7a23 */ /* 0x100fe200000108f3 */
[C---:B------:R-:W-:Y:S03]  /*7750*/  HMMA.16816.F32.BF16 R100, R20.reuse, R128, R100 ;  /* 0x000000801464723c */ /* 0x040fe60000041864 */
[----:B------:R-:W-:Y:S01]  /*7760*/  MUFU.EX2 R120, R120 ;  /* 0x0000007800787308 */ /* 0x000fe20000000800 */
[--C-:B------:R-:W-:Y:S02]  /*7770*/  FFMA.FTZ R123, R41, c[0x0][0x2d0], -R243.reuse ;  /* 0x0000b400297b7a23 */ /* 0x100fe400000108f3 */
[----:B------:R-:W-:Y:S02]  /*7780*/  FFMA.FTZ R243, R65, c[0x0][0x2d0], -R243 ;  /* 0x0000b40041f37a23 */ /* 0x000fe400000108f3 */
[C---:B------:R-:W-:Y:S04]  /*7790*/  HMMA.16816.F32.BF16 R104, R20.reuse, R130, R104 ;  /* 0x000000821468723c */ /* 0x040fe80000041868 */
[--C-:B------:R-:W-:Y:S01]  /*77a0*/  FFMA.FTZ R65, R66, c[0x0][0x2d0], -R194.reuse ;  /* 0x0000b40042417a23 */ /* 0x100fe200000108c2 */
[----:B------:R-:W4:Y:S03]  /*77b0*/  MUFU.EX2 R121, R121 ;  /* 0x0000007900797308 */ /* 0x000f260000000800 */
[C---:B------:R-:W-:Y:S07]  /*77c0*/  HMMA.16816.F32.BF16 R12, R20.reuse, R136, R12 ;  /* 0x00000088140c723c */ /* 0x040fee000004180c */
[--C-:B------:R-:W-:Y:S01]  /*77d0*/  FFMA.FTZ R136, R38, c[0x0][0x2d0], -R194.reuse ;  /* 0x0000b40026887a23 */ /* 0x100fe200000108c2 */
[C---:B------:R-:W-:Y:S01]  /*77e0*/  HMMA.16816.F32.BF16 R108, R20.reuse, R138, R108 ;  /* 0x0000008a146c723c */ /* 0x040fe2000004186c */
[----:B------:R-:W-:Y:S03]  /*77f0*/  MUFU.EX2 R122, R122 ;  /* 0x0000007a007a7308 */ /* 0x000fe60000000800 */
[--C-:B------:R-:W-:Y:S02]  /*7800*/  FFMA.FTZ R137, R39, c[0x0][0x2d0], -R194.reuse ;  /* 0x0000b40027897a23 */ /* 0x100fe400000108c2 */
[----:B------:R-:W-:Y:S01]  /*7810*/  LDSM.16.MT88.4 R36, [R220+0x2100] ;  /* 0x00210000dc24783b */ /* 0x000fe20000004200 */
[--C-:B------:R-:W-:Y:S01]  /*7820*/  FFMA.FTZ R138, R42, c[0x0][0x2d0], -R194.reuse ;  /* 0x0000b4002a8a7a23 */ /* 0x100fe200000108c2 */
[C---:B------:R-:W-:Y:S03]  /*7830*/  HMMA.16816.F32.BF16 R16, R20.reuse, R144, R16 ;  /* 0x000000901410723c */ /* 0x040fe60000041810 */
[----:B------:R1:W-:Y:S01]  /*7840*/  MUFU.EX2 R145, R46 ;  /* 0x0000002e00917308 */ /* 0x0003e20000000800 */
[--C-:B------:R-:W-:Y:S02]  /*7850*/  FFMA.FTZ R139, R43, c[0x0][0x2d0], -R194.reuse ;  /* 0x0000b4002b8b7a23 */ /* 0x100fe400000108c2 */
[----:B------:R-:W-:Y:S01]  /*7860*/  LDSM.16.MT88.4 R40, [R222+0x6100] ;  /* 0x00610000de28783b */ /* 0x000fe20000004200 */
[----:B------:R-:W-:Y:S01]  /*7870*/  FFMA.FTZ R194, R67, c[0x0][0x2d0], -R194 ;  /* 0x0000b40043c27a23 */ /* 0x000fe200000108c2 */
[----:B------:R-:W-:Y:S05]  /*7880*/  HMMA.16816.F32.BF16 R112, R20, R146, R112 ;  /* 0x000000921470723c */ /* 0x000fea0000041870 */
[----:B------:R-:W-:Y:S02]  /*7890*/  MUFU.EX2 R146, R48 ;  /* 0x0000003000927308 */ /* 0x000fe40000000800 */
[----:B------:R-:W-:Y:S02]  /*78a0*/  F2FP.BF16.PACK_AB R20, R158, R153 ;  /* 0x000000999e14723e */ /* 0x000fe400000010ff */
[----:B------:R-:W-:Y:S03]  /*78b0*/  F2FP.BF16.PACK_AB R22, R155, R154 ;  /* 0x0000009a9b16723e */ /* 0x000fe600000010ff */
[----:B------:R-:W-:Y:S02]  /*78c0*/  F2FP.BF16.PACK_AB R21, R162, R157 ;  /* 0x0000009da215723e */ /* 0x000fe400000010ff */
[----:B-----5:R-:W-:Y:S01]  /*78d0*/  F2FP.BF16.PACK_AB R23, R166, R159 ;  /* 0x0000009fa617723e */ /* 0x020fe200000010ff */
[----:B------:R5:W-:Y:S01]  /*78e0*/  MUFU.EX2 R147, R50 ;  /* 0x0000003200937308 */ /* 0x000be20000000800 */
[----:B-1----:R-:W-:Y:S05]  /*78f0*/  LDSM.16.MT88.4 R44, [R222+0x2900] ;  /* 0x00290000de2c783b */ /* 0x002fea0000004200 */
[C---:B---3--:R-:W-:Y:S04]  /*7900*/  HMMA.16816.F32.BF16 R4, R20.reuse, R24, R4 ;  /* 0x000000181404723c */ /* 0x048fe80000041804 */
[----:B------:R-:W1:Y:S04]  /*7910*/  MUFU.EX2 R123, R123 ;  /* 0x0000007b007b7308 */ /* 0x000e680000000800 */
[C---:B------:R-:W-:Y:S01]  /*7920*/  HMMA.16816.F32.BF16 R8, R20.reuse, R26, R8 ;  /* 0x0000001a1408723c */ /* 0x040fe20000041808 */
[----:B------:R-:W3:Y:S05]  /*7930*/  LDSM.16.MT88.4 R24, [R224+0x5900] ;  /* 0x00590000e018783b */ /* 0x000eea0000004200 */
[----:B------:R-:W-:Y:S02]  /*7940*/  MUFU.EX2 R136, R136 ;  /* 0x0000008800887308 */ /* 0x000fe40000000800 */
[C---:B------:R-:W-:Y:S01]  /*7950*/  HMMA.16816.F32.BF16 R68, R20.reuse, R28, R68 ;  /* 0x0000001c1444723c */ /* 0x040fe20000041844 */
[----:B-----5:R-:W-:Y:S07]  /*7960*/  LDSM.16.MT88.4 R48, [R220+0x7100] ;  /* 0x00710000dc30783b */ /* 0x020fee0000004200 */
[C---:B------:R-:W-:Y:S01]  /*7970*/  HMMA.16816.F32.BF16 R72, R20.reuse, R30, R72 ;  /* 0x0000001e1448723c */ /* 0x040fe20000041848 */
[----:B------:R-:W5:Y:S01]  /*7980*/  MUFU.EX2 R137, R137 ;  /* 0x0000008900897308 */ /* 0x000f620000000800 */
[----:B------:R-:W1:Y:S06]  /*7990*/  LDSM.16.MT88.4 R28, [R222+0x5900] ;  /* 0x00590000de1c783b */ /* 0x000e6c0000004200 */
[C---:B--2---:R-:W-:Y:S03]  /*79a0*/  HMMA.16816.F32.BF16 R76, R20.reuse, R32, R76 ;  /* 0x00000020144c723c */ /* 0x044fe6000004184c */
[----:B------:R-:W-:Y:S05]  /*79b0*/  MUFU.EX2 R138, R138 ;  /* 0x0000008a008a7308 */ /* 0x000fea0000000800 */
[C---:B------:R-:W-:Y:S01]  /*79c0*/  HMMA.16816.F32.BF16 R80, R20.reuse, R34, R80 ;  /* 0x000000221450723c */ /* 0x040fe20000041850 */
[----:B------:R-:W2:Y:S04]  /*79d0*/  LDSM.16.MT88.4 R32, [R221+0x5900] ;  /* 0x00590000dd20783b */ /* 0x000ea80000004200 */
[----:B------:R-:W1:Y:S03]  /*79e0*/  MUFU.EX2 R139, R139 ;  /* 0x0000008b008b7308 */ /* 0x000e660000000800 */
[C---:B------:R-:W-:Y:S07]  /*79f0*/  HMMA.16816.F32.BF16 R84, R20.reuse, R116, R84 ;  /* 0x000000741454723c */ /* 0x040fee0000041854 */
[----:B------:R-:W1:Y:S01]  /*7a00*/  MUFU.EX2 R243, R243 ;  /* 0x000000f300f37308 */ /* 0x000e620000000800 */
[C---:B------:R-:W-:Y:S01]  /*7a10*/  HMMA.16816.F32.BF16 R88, R20.reuse, R118, R88 ;  /* 0x000000761458723c */ /* 0x040fe20000041858 */
[----:B------:R-:W4:Y:S07]  /*7a20*/  LDSM.16.MT88.4 R116, [R220+0x5900] ;  /* 0x00590000dc74783b */ /* 0x000f2e0000004200 */
[C---:B---3--:R-:W-:Y:S01]  /*7a30*/  HMMA.16816.F32.BF16 R92, R20.reuse, R24, R92 ;  /* 0x00000018145c723c */ /* 0x048fe2000004185c */
[----:B------:R-:W3:Y:S07]  /*7a40*/  MUFU.EX2 R63, R63 ;  /* 0x0000003f003f7308 */ /* 0x000eee0000000800 */
[C---:B------:R-:W-:Y:S01]  /*7a50*/  HMMA.16816.F32.BF16 R96, R20.reuse, R26, R96 ;  /* 0x0000001a1460723c */ /* 0x040fe20000041860 */
[----:B------:R-:W3:Y:S02]  /*7a60*/  LDSM.16.MT88.4 R24, [R224+0x2100] ;  /* 0x00210000e018783b */ /* 0x000ee40000004200 */
[----:B------:R-:W-:Y:S05]  /*7a70*/  MUFU.EX2 R65, R65 ;  /* 0x0000004100417308 */ /* 0x000fea0000000800 */
[C---:B-1----:R-:W-:Y:S05]  /*7a80*/  HMMA.16816.F32.BF16 R100, R20.reuse, R28, R100 ;  /* 0x0000001c1464723c */ /* 0x042fea0000041864 */
[----:B------:R-:W1:Y:S03]  /*7a90*/  MUFU.EX2 R194, R194 ;  /* 0x000000c200c27308 */ /* 0x000e660000000800 */
[C---:B------:R-:W-:Y:S01]  /*7aa0*/  HMMA.16816.F32.BF16 R104, R20.reuse, R30, R104 ;  /* 0x0000001e1468723c */ /* 0x040fe20000041868 */
[----:B------:R-:W1:Y:S07]  /*7ab0*/  LDSM.16.MT88.4 R28, [R222+0x2100] ;  /* 0x00210000de1c783b */ /* 0x000e6e0000004200 */
[C---:B--2---:R-:W-:Y:S08]  /*7ac0*/  HMMA.16816.F32.BF16 R12, R20.reuse, R32, R12 ;  /* 0x00000020140c723c */ /* 0x044ff0000004180c */
[C---:B------:R-:W-:Y:S01]  /*7ad0*/  HMMA.16816.F32.BF16 R108, R20.reuse, R34, R108 ;  /* 0x00000022146c723c */ /* 0x040fe2000004186c */
[----:B------:R-:W2:Y:S07]  /*7ae0*/  LDSM.16.MT88.4 R32, [R221+0x2100] ;  /* 0x00210000dd20783b */ /* 0x000eae0000004200 */
[C---:B----4-:R-:W-:Y:S08]  /*7af0*/  HMMA.16816.F32.BF16 R16, R20.reuse, R116, R16 ;  /* 0x000000741410723c */ /* 0x050ff00000041810 */
[----:B------:R-:W-:Y:S01]  /*7b00*/  HMMA.16816.F32.BF16 R112, R20, R118, R112 ;  /* 0x000000761470723c */ /* 0x000fe20000041870 */
[----:B------:R-:W-:Y:S06]  /*7b10*/  LDSM.16.MT88.4 R116, [R221+0x6100] ;  /* 0x00610000dd74783b */ /* 0x000fec0000004200 */
[----:B------:R-:W-:Y:S02]  /*7b20*/  F2FP.BF16.PACK_AB R20, R121, R120 ;  /* 0x000000787914723e */ /* 0x000fe400000010ff */
[----:B------:R-:W-:Y:S03]  /*7b30*/  F2FP.BF16.PACK_AB R22, R123, R122 ;  /* 0x0000007a7b16723e */ /* 0x000fe600000010ff */
[----:B-----5:R-:W-:Y:S02]  /*7b40*/  F2FP.BF16.PACK_AB R21, R137, R136 ;  /* 0x000000888915723e */ /* 0x020fe400000010ff */
[----:B------:R-:W-:Y:S07]  /*7b50*/  F2FP.BF16.PACK_AB R23, R139, R138 ;  /* 0x0000008a8b17723e */ /* 0x000fee00000010ff */
[C---:B---3--:R-:W-:Y:S08]  /*7b60*/  HMMA.16816.F32.BF16 R4, R20.reuse, R24, R4 ;  /* 0x000000181404723c */ /* 0x048ff00000041804 */
        /* <DEDUP_REMOVED lines=8> */
[C---:B------:R-:W-:Y:S08]  /*7bf0*/  HMMA.16816.F32.BF16 R84, R20.reuse, R36, R84 ;  /* 0x000000241454723c */ /* 0x040ff00000041854 */
[C---:B------:R-:W-:Y:S01]  /*7c00*/  HMMA.16816.F32.BF16 R88, R20.reuse, R38, R88 ;  /* 0x000000261458723c */ /* 0x040fe20000041858 */
[----:B------:R-:W4:Y:S07]  /*7c10*/  LDSM.16.MT88.4 R36, [R221+0x2900] ;  /* 0x00290000dd24783b */ /* 0x000f2e0000004200 */
[C---:B---3--:R-:W-:Y:S08]  /*7c20*/  HMMA.16816.F32.BF16 R92, R20.reuse, R24, R92 ;  /* 0x00000018145c723c */ /* 0x048ff0000004185c */
[C---:B------:R-:W-:Y:S01]  /*7c30*/  HMMA.16816.F32.BF16 R96, R20.reuse, R26, R96 ;  /* 0x0000001a1460723c */ /* 0x040fe20000041860 */
[----:B------:R-:W3:Y:S07]  /*7c40*/  LDSM.16.MT88.4 R24, [R220+0x2900] ;  /* 0x00290000dc18783b */ /* 0x000eee0000004200 */
[C---:B------:R-:W-:Y:S08]  /*7c50*/  HMMA.16816.F32.BF16 R100, R20.reuse, R40, R100 ;  /* 0x000000281464723c */ /* 0x040ff00000041864 */
[C---:B------:R-:W-:Y:S01]  /*7c60*/  HMMA.16816.F32.BF16 R104, R20.reuse, R42, R104 ;  /* 0x0000002a1468723c */ /* 0x040fe20000041868 */
[----:B------:R-:W-:Y:S07]  /*7c70*/  LDSM.16.MT88.4 R40, [R222+0x7100] ;  /* 0x00710000de28783b */ /* 0x000fee0000004200 */
[C---:B------:R-:W-:Y:S08]  /*7c80*/  HMMA.16816.F32.BF16 R12, R20.reuse, R116, R12 ;  /* 0x00000074140c723c */ /* 0x040ff0000004180c */
[C---:B------:R-:W-:Y:S08]  /*7c90*/  HMMA.16816.F32.BF16 R108, R20.reuse, R118, R108 ;  /* 0x00000076146c723c */ /* 0x040ff0000004186c */
[C---:B-1----:R-:W-:Y:S08]  /*7ca0*/  HMMA.16816.F32.BF16 R16, R20.reuse, R28, R16 ;  /* 0x0000001c1410723c */ /* 0x042ff00000041810 */
[----:B------:R-:W-:Y:S01]  /*7cb0*/  HMMA.16816.F32.BF16 R112, R20, R30, R112 ;  /* 0x0000001e1470723c */ /* 0x000fe20000041870 */
[----:B------:R-:W1:Y:S06]  /*7cc0*/  LDSM.16.MT88.4 R28, [R224+0x6900] ;  /* 0x00690000e01c783b */ /* 0x000e6c0000004200 */
[----:B------:R-:W-:Y:S02]  /*7cd0*/  F2FP.BF16.PACK_AB R20, R163, R161 ;  /* 0x000000a1a314723e */ /* 0x000fe400000010ff */
[----:B------:R-:W-:Y:S03]  /*7ce0*/  F2FP.BF16.PACK_AB R22, R167, R165 ;  /* 0x000000a5a716723e */ /* 0x000fe600000010ff */
[----:B------:R-:W-:Y:S02]  /*7cf0*/  F2FP.BF16.PACK_AB R21, R146, R145 ;  /* 0x000000919215723e */ /* 0x000fe400000010ff */
[----:B------:R-:W-:Y:S07]  /*7d00*/  F2FP.BF16.PACK_AB R23, R148, R147 ;  /* 0x000000939417723e */ /* 0x000fee00000010ff */
[C---:B--2---:R-:W-:Y:S08]  /*7d10*/  HMMA.16816.F32.BF16 R4, R20.reuse, R32, R4 ;  /* 0x000000201404723c */ /* 0x044ff00000041804 */
[C---:B------:R-:W-:Y:S01]  /*7d20*/  HMMA.16816.F32.BF16 R8, R20.reuse, R34, R8 ;  /* 0x000000221408723c */ /* 0x040fe20000041808 */
[----:B------:R-:W2:Y:S07]  /*7d30*/  LDSM.16.MT88.4 R32, [R222+0x6900] ;  /* 0x00690000de20783b */ /* 0x000eae0000004200 */
[C---:B------:R-:W-:Y:S08]  /*7d40*/  HMMA.16816.F32.BF16 R68, R20.reuse, R44, R68 ;  /* 0x0000002c1444723c */ /* 0x040ff00000041844 */
[C---:B------:R-:W-:Y:S01]  /*7d50*/  HMMA.16816.F32.BF16 R72, R20.reuse, R46, R72 ;  /* 0x0000002e1448723c */ /* 0x040fe20000041848 */
[----:B------:R-:W-:Y:S07]  /*7d60*/  LDSM.16.MT88.4 R44, [R221+0x7100] ;  /* 0x00710000dd2c783b */ /* 0x000fee0000004200 */
[C---:B----4-:R-:W-:Y:S08]  /*7d70*/  HMMA.16816.F32.BF16 R76, R20.reuse, R36, R76 ;  /* 0x00000024144c723c */ /* 0x050ff0000004184c */
[C---:B------:R-:W-:Y:S01]  /*7d80*/  HMMA.16816.F32.BF16 R80, R20.reuse, R38, R80 ;  /* 0x000000261450723c */ /* 0x040fe20000041850 */
[----:B------:R-:W4:Y:S07]  /*7d90*/  LDSM.16.MT88.4 R36, [R221+0x6900] ;  /* 0x00690000dd24783b */ /* 0x000f2e0000004200 */
        /* <DEDUP_REMOVED lines=9> */
[C---:B----4-:R-:W-:Y:S08]  /*7e30*/  HMMA.16816.F32.BF16 R12, R20.reuse, R36, R12 ;  /* 0x00000024140c723c */ /* 0x050ff0000004180c */
[C---:B------:R-:W-:Y:S01]  /*7e40*/  HMMA.16816.F32.BF16 R108, R20.reuse, R38, R108 ;  /* 0x00000026146c723c */ /* 0x040fe2000004186c */
[----:B------:R-:W-:Y:S07]  /*7e50*/  LDSM.16.MT88.4 R36, [R220+0x3100] ;  /* 0x00310000dc24783b */ /* 0x000fee0000004200 */
[C---:B---3--:R-:W-:Y:S08]  /*7e60*/  HMMA.16816.F32.BF16 R16, R20.reuse, R24, R16 ;  /* 0x000000181410723c */ /* 0x048ff00000041810 */
[----:B------:R-:W-:Y:S01]  /*7e70*/  HMMA.16816.F32.BF16 R112, R20, R26, R112 ;  /* 0x0000001a1470723c */ /* 0x000fe20000041870 */
[----:B------:R-:W3:Y:S06]  /*7e80*/  LDSM.16.MT88.4 R24, [R221+0x3100] ;  /* 0x00310000dd18783b */ /* 0x000eec0000004200 */
[----:B------:R-:W-:Y:S02]  /*7e90*/  F2FP.BF16.PACK_AB R20, R53, R52 ;  /* 0x000000343514723e */ /* 0x000fe400000010ff */
[----:B------:R-:W-:Y:S03]  /*7ea0*/  F2FP.BF16.PACK_AB R22, R57, R56 ;  /* 0x000000383916723e */ /* 0x000fe600000010ff */
[----:B------:R-:W-:Y:S02]  /*7eb0*/  F2FP.BF16.PACK_AB R21, R55, R54 ;  /* 0x000000363715723e */ /* 0x000fe400000010ff */
[----:B------:R-:W-:Y:S07]  /*7ec0*/  F2FP.BF16.PACK_AB R23, R59, R58 ;  /* 0x0000003a3b17723e */ /* 0x000fee00000010ff */
[C---:B-1----:R-:W-:Y:S08]  /*7ed0*/  HMMA.16816.F32.BF16 R4, R20.reuse, R28, R4 ;  /* 0x0000001c1404723c */ /* 0x042ff00000041804 */
[C---:B------:R-:W-:Y:S01]  /*7ee0*/  HMMA.16816.F32.BF16 R8, R20.reuse, R30, R8 ;  /* 0x0000001e1408723c */ /* 0x040fe20000041808 */
[----:B------:R-:W1:Y:S07]  /*7ef0*/  LDSM.16.MT88.4 R28, [R224+0x7100] ;  /* 0x00710000e01c783b */ /* 0x000e6e0000004200 */
[C---:B--2---:R-:W-:Y:S08]  /*7f00*/  HMMA.16816.F32.BF16 R68, R20.reuse, R32, R68 ;  /* 0x000000201444723c */ /* 0x044ff00000041844 */
[C---:B------:R-:W-:Y:S01]  /*7f10*/  HMMA.16816.F32.BF16 R72, R20.reuse, R34, R72 ;  /* 0x000000221448723c */ /* 0x040fe20000041848 */
[----:B------:R-:W-:Y:S07]  /*7f20*/  LDSM.16.MT88.4 R32, [R220+0x3900] ;  /* 0x00390000dc20783b */ /* 0x000fee0000004200 */
[C---:B---3--:R-:W-:Y:S08]  /*7f30*/  HMMA.16816.F32.BF16 R76, R20.reuse, R24, R76 ;  /* 0x00000018144c723c */ /* 0x048ff0000004184c */
[C---:B------:R-:W-:Y:S01]  /*7f40*/  HMMA.16816.F32.BF16 R80, R20.reuse, R26, R80 ;  /* 0x0000001a1450723c */ /* 0x040fe20000041850 */
[----:B------:R-:W2:Y:S07]  /*7f50*/  LDSM.16.MT88.4 R24, [R222+0x3900] ;  /* 0x00390000de18783b */ /* 0x000eae0000004200 */
[C---:B------:R-:W-:Y:S07]  /*7f60*/  HMMA.16816.F32.BF16 R84, R20.reuse, R36, R84 ;  /* 0x000000241454723c */ /* 0x040fee0000041854 */
[----:B------:R-:W-:Y:S01]  /*7f70*/  FADD.FTZ R37, R175, R174 ;  /* 0x000000aeaf257221 */ /* 0x000fe20000010000 */
[C---:B------:R-:W-:Y:S04]  /*7f80*/  HMMA.16816.F32.BF16 R88, R20.reuse, R38, R88 ;  /* 0x000000261458723c */ /* 0x040fe80000041858 */
[----:B------:R-:W-:Y:S04]  /*7f90*/  FADD.FTZ R37, R192, R37 ;  /* 0x00000025c0257221 */ /* 0x000fe80000010000 */
[C---:B-1----:R-:W-:Y:S04]  /*7fa0*/  HMMA.16816.F32.BF16 R92, R20.reuse, R28, R92 ;  /* 0x0000001c145c723c */ /* 0x042fe8000004185c */
[----:B------:R-:W-:Y:S02]  /*7fb0*/  FADD.FTZ R244, R244, R37 ;  /* 0x00000025f4f47221 */ /* 0x000fe40000010000 */
[----:B------:R-:W-:Y:S02]  /*7fc0*/  FADD.FTZ R37, R195, R240 ;  /* 0x000000f0c3257221 */ /* 0x000fe40000010000 */
[C---:B------:R-:W-:Y:S01]  /*7fd0*/  HMMA.16816.F32.BF16 R96, R20.reuse, R30, R96 ;  /* 0x0000001e1460723c */ /* 0x040fe20000041860 */
[----:B------:R-:W1:Y:S03]  /*7fe0*/  LDSM.16.MT88.4 R28, [R221+0x3900] ;  /* 0x00390000dd1c783b */ /* 0x000e660000004200 */
[----:B------:R-:W-:Y:S02]  /*7ff0*/  FADD.FTZ R245, R245, R244 ;  /* 0x000000f4f5f57221 */ /* 0x000fe40000010000 */
[----:B------:R-:W-:Y:S02]  /*8000*/  FADD.FTZ R37, R242, R37 ;  /* 0x00000025f2257221 */ /* 0x000fe40000010000 */
[C---:B------:R-:W-:Y:S04]  /*8010*/  HMMA.16816.F32.BF16 R100, R20.reuse, R40, R100 ;  /* 0x000000281464723c */ /* 0x040fe80000041864 */
        /* <DEDUP_REMOVED lines=14> */
[----:B------:R-:W-:Y:S04]  /*8100*/  HMMA.16816.F32.BF16 R112, R20, R50, R112 ;  /* 0x000000321470723c */ /* 0x000fe80000041870 */
[----:B------:R-:W-:Y:S02]  /*8110*/  FADD.FTZ R2, R151, R2 ;  /* 0x0000000297027221 */ /* 0x000fe40000010000 */
[----:B------:R-:W-:Y:S01]  /*8120*/  FADD.FTZ R37, R158, R37 ;  /* 0x000000259e257221 */ /* 0x000fe20000010000 */
[----:B------:R-:W-:Y:S01]  /*8130*/  F2FP.BF16.PACK_AB R20, R61, R60 ;  /* 0x0000003c3d14723e */ /* 0x000fe200000010ff */
[----:B------:R-:W-:Y:S01]  /*8140*/  FADD.FTZ R39, R157, R2 ;  /* 0x000000029d277221 */ /* 0x000fe20000010000 */
[----:B------:R-:W-:Y:S03]  /*8150*/  F2FP.BF16.PACK_AB R22, R243, R64 ;  /* 0x00000040f316723e */ /* 0x000fe600000010ff */
[----:B------:R-:W-:Y:S01]  /*8160*/  F2FP.BF16.PACK_AB R21, R63, R62 ;  /* 0x0000003e3f15723e */ /* 0x000fe200000010ff */
[----:B------:R-:W-:Y:S01]  /*8170*/  FADD.FTZ R0, R162, R39 ;  /* 0x00000027a2007221 */ /* 0x000fe20000010000 */
[----:B------:R-:W-:Y:S01]  /*8180*/  F2FP.BF16.PACK_AB R23, R194, R65 ;  /* 0x00000041c217723e */ /* 0x000fe200000010ff */
[----:B------:R-:W-:Y:S02]  /*8190*/  FADD.FTZ R2, R154, R37 ;  /* 0x000000259a027221 */ /* 0x000fe40000010000 */
[----:B------:R-:W-:Y:S02]  /*81a0*/  FADD.FTZ R39, R159, R0 ;  /* 0x000000009f277221 */ /* 0x000fe40000010000 */
[----:B------:R-:W-:Y:S02]  /*81b0*/  FADD.FTZ R37, R155, R2 ;  /* 0x000000029b257221 */ /* 0x000fe40000010000 */
[C---:B------:R-:W-:Y:S03]  /*81c0*/  HMMA.16816.F32.BF16 R128, R20.reuse, R124, R4 ;  /* 0x0000007c1480723c */ /* 0x040fe60000041804 */
[----:B------:R-:W-:Y:S02]  /*81d0*/  FADD.FTZ R39, R166, R39 ;  /* 0x00000027a6277221 */ /* 0x000fe40000010000 */
[----:B------:R-:W-:Y:S02]  /*81e0*/  FADD.FTZ R120, R120, R37 ;  /* 0x0000002578787221 */ /* 0x000fe40000010000 */
[----:B------:R-:W-:Y:S01]  /*81f0*/  FADD.FTZ R136, R136, R39 ;  /* 0x0000002788887221 */ /* 0x000fe20000010000 */
[C---:B------:R-:W-:Y:S04]  /*8200*/  HMMA.16816.F32.BF16 R124, R20.reuse, R126, R8 ;  /* 0x0000007e147c723c */ /* 0x040fe80000041808 */
[----:B------:R-:W-:Y:S02]  /*8210*/  FADD.FTZ R121, R121, R120 ;  /* 0x0000007879797221 */ /* 0x000fe40000010000 */
[----:B------:R-:W-:Y:S02]  /*8220*/  FADD.FTZ R137, R137, R136 ;  /* 0x0000008889897221 */ /* 0x000fe40000010000 */
[C---:B--2---:R-:W-:Y:S04]  /*8230*/  HMMA.16816.F32.BF16 R68, R20.reuse, R24, R68 ;  /* 0x000000181444723c */ /* 0x044fe80000041844 */
[----:B------:R-:W-:Y:S02]  /*8240*/  FADD.FTZ R0, R122, R121 ;  /* 0x000000797a007221 */ /* 0x000fe40000010000 */
[----:B------:R-:W-:Y:S02]  /*8250*/  FADD.FTZ R2, R138, R137 ;  /* 0x000000898a027221 */ /* 0x000fe40000010000 */
[C---:B------:R-:W-:Y:S01]  /*8260*/  HMMA.16816.F32.BF16 R72, R20.reuse, R26, R72 ;  /* 0x0000001a1448723c */ /* 0x040fe20000041848 */
[----:B------:R-:W2:Y:S03]  /*8270*/  LDSM.16.MT88.4 R24, [R224+0x7900] ;  /* 0x00790000e018783b */ /* 0x000ea60000004200 */
[----:B------:R-:W-:Y:S02]  /*8280*/  FADD.FTZ R0, R123, R0 ;  /* 0x000000007b007221 */ /* 0x000fe40000010000 */
[----:B------:R-:W-:Y:S02]  /*8290*/  FADD.FTZ R2, R139, R2 ;  /* 0x000000028b027221 */ /* 0x000fe40000010000 */
[C---:B-1----:R-:W-:Y:S04]  /*82a0*/  HMMA.16816.F32.BF16 R76, R20.reuse, R28, R76 ;  /* 0x0000001c144c723c */ /* 0x042fe8000004184c */
[----:B------:R-:W-:Y:S04]  /*82b0*/  FADD.FTZ R0, R161, R0 ;  /* 0x00000000a1007221 */ /* 0x000fe80000010000 */
[C---:B------:R-:W-:Y:S01]  /*82c0*/  HMMA.16816.F32.BF16 R80, R20.reuse, R30, R80 ;  /* 0x0000001e1450723c */ /* 0x040fe20000041850 */
[----:B------:R-:W1:Y:S03]  /*82d0*/  LDSM.16.MT88.4 R28, [R222+0x7900] ;  /* 0x00790000de1c783b */ /* 0x000e660000004200 */
[----:B------:R-:W-:Y:S04]  /*82e0*/  FADD.FTZ R0, R163, R0 ;  /* 0x00000000a3007221 */ /* 0x000fe80000010000 */
[C---:B------:R-:W-:Y:S04]  /*82f0*/  HMMA.16816.F32.BF16 R84, R20.reuse, R32, R84 ;  /* 0x000000201454723c */ /* 0x040fe80000041854 */
[----:B------:R-:W-:Y:S04]  /*8300*/  FADD.FTZ R0, R165, R0 ;  /* 0x00000000a5007221 */ /* 0x000fe80000010000 */
[C---:B------:R-:W-:Y:S01]  /*8310*/  HMMA.16816.F32.BF16 R88, R20.reuse, R34, R88 ;  /* 0x000000221458723c */ /* 0x040fe20000041858 */
[----:B------:R-:W3:Y:S07]  /*8320*/  LDSM.16.MT88.4 R32, [R221+0x7900] ;  /* 0x00790000dd20783b */ /* 0x000eee0000004200 */
[C---:B--2---:R-:W-:Y:S08]  /*8330*/  HMMA.16816.F32.BF16 R92, R20.reuse, R24, R92 ;  /* 0x00000018145c723c */ /* 0x044ff0000004185c */
[C---:B------:R-:W-:Y:S01]  /*8340*/  HMMA.16816.F32.BF16 R96, R20.reuse, R26, R96 ;  /* 0x0000001a1460723c */ /* 0x040fe20000041860 */
[----:B------:R-:W2:Y:S07]  /*8350*/  LDSM.16.MT88.4 R24, [R220+0x7900] ;  /* 0x00790000dc18783b */ /* 0x000eae0000004200 */
[C---:B-1----:R-:W-:Y:S07]  /*8360*/  HMMA.16816.F32.BF16 R100, R20.reuse, R28, R100 ;  /* 0x0000001c1464723c */ /* 0x042fee0000041864 */
[----:B------:R-:W-:Y:S01]  /*8370*/  FADD.FTZ R29, R145, R2 ;  /* 0x00000002911d7221 */ /* 0x000fe20000010000 */
[C---:B------:R-:W-:Y:S04]  /*8380*/  HMMA.16816.F32.BF16 R104, R20.reuse, R30, R104 ;  /* 0x0000001e1468723c */ /* 0x040fe80000041868 */
[----:B------:R-:W-:Y:S04]  /*8390*/  FADD.FTZ R2, R146, R29 ;  /* 0x0000001d92027221 */ /* 0x000fe80000010000 */
[C---:B---3--:R-:W-:Y:S07]  /*83a0*/  HMMA.16816.F32.BF16 R120, R20.reuse, R32, R12 ;  /* 0x000000201478723c */ /* 0x048fee000004180c */
[----:B------:R-:W-:Y:S01]  /*83b0*/  FADD.FTZ R15, R147, R2 ;  /* 0x00000002930f7221 */ /* 0x000fe20000010000 */
[C---:B------:R-:W-:Y:S04]  /*83c0*/  HMMA.16816.F32.BF16 R108, R20.reuse, R34, R108 ;  /* 0x00000022146c723c */ /* 0x040fe8000004186c */
[----:B------:R-:W-:Y:S01]  /*83d0*/  FADD.FTZ R13, R167, R0 ;  /* 0x00000000a70d7221 */ /* 0x000fe20000010000 */
[----:B------:R-:W-:Y:S01]  /*83e0*/  MOV R0, R3 ;  /* 0x0000000300007202 */ /* 0x000fe20000000f00 */
[----:B------:R-:W-:Y:S02]  /*83f0*/  FADD.FTZ R15, R148, R15 ;  /* 0x0000000f940f7221 */ /* 0x000fe40000010000 */
[----:B------:R-:W-:Y:S01]  /*8400*/  FADD.FTZ R52, R52, R13 ;  /* 0x0000000d34347221 */ /* 0x000fe20000010000 */
[C---:B--2---:R-:W-:Y:S03]  /*8410*/  HMMA.16816.F32.BF16 R116, R20.reuse, R24, R16 ;  /* 0x000000181474723c */ /* 0x044fe60000041810 */
[----:B------:R-:W-:Y:S02]  /*8420*/  FADD.FTZ R54, R54, R15 ;  /* 0x0000000f36367221 */ /* 0x000fe40000010000 */
[----:B------:R-:W-:Y:S02]  /*8430*/  FADD.FTZ R53, R53, R52 ;  /* 0x0000003435357221 */ /* 0x000fe40000010000 */
[----:B------:R-:W-:Y:S01]  /*8440*/  FADD.FTZ R55, R55, R54 ;  /* 0x0000003637377221 */ /* 0x000fe20000010000 */
[----:B------:R-:W-:Y:S04]  /*8450*/  HMMA.16816.F32.BF16 R112, R20, R26, R112 ;  /* 0x0000001a1470723c */ /* 0x000fe80000041870 */
[----:B------:R-:W-:Y:S02]  /*8460*/  FADD.FTZ R56, R56, R53 ;  /* 0x0000003538387221 */ /* 0x000fe40000010000 */
[----:B------:R-:W-:Y:S02]  /*8470*/  FADD.FTZ R58, R58, R55 ;  /* 0x000000373a3a7221 */ /* 0x000fe40000010000 */
[----:B------:R-:W-:Y:S04]  /*8480*/  FADD.FTZ R57, R57, R56 ;  /* 0x0000003839397221 */ /* 0x000fe80000010000 */
[----:B------:R-:W-:Y:S02]  /*8490*/  FADD.FTZ R59, R59, R58 ;  /* 0x0000003a3b3b7221 */ /* 0x000fe40000010000 */
[----:B------:R-:W-:Y:S02]  /*84a0*/  FADD.FTZ R60, R60, R57 ;  /* 0x000000393c3c7221 */ /* 0x000fe40000010000 */
[----:B------:R-:W-:Y:S02]  /*84b0*/  FADD.FTZ R62, R62, R59 ;  /* 0x0000003b3e3e7221 */ /* 0x000fe40000010000 */
[----:B------:R-:W-:Y:S02]  /*84c0*/  FADD.FTZ R61, R61, R60 ;  /* 0x0000003c3d3d7221 */ /* 0x000fe40000010000 */
[----:B------:R-:W-:Y:S02]  /*84d0*/  FADD.FTZ R62, R63, R62 ;  /* 0x0000003e3f3e7221 */ /* 0x000fe40000010000 */
[----:B------:R-:W-:Y:S02]  /*84e0*/  FADD.FTZ R64, R64, R61 ;  /* 0x0000003d40407221 */ /* 0x000fe40000010000 */
[----:B------:R-:W-:Y:S02]  /*84f0*/  FADD.FTZ R65, R65, R62 ;  /* 0x0000003e41417221 */ /* 0x000fe40000010000 */
[----:B------:R-:W-:Y:S02]  /*8500*/  FADD.FTZ R241, R243, R64 ;  /* 0x00000040f3f17221 */ /* 0x000fe40000010000 */
[----:B------:R-:W-:Y:S01]  /*8510*/  FADD.FTZ R239, R194, R65 ;  /* 0x00000041c2ef7221 */ /* 0x000fe20000010000 */
[----:B------:R-:W-:-:S05]  /*8520*/  @P1 BRA `(.L_x_6) ;  /* 0xffffcba000001947 */ /* 0x000fca000383ffff */
.L_x_5:
[----:B------:R-:W1:Y:S01]  /*8530*/  SHFL.BFLY PT, R2, R241, 0x2, 0x1f ;  /* 0x0c401f00f1027f89 */ /* 0x000e6200000e0000 */
[----:B------:R-:W-:-:S02]  /*8540*/  MOV R7, RZ ;  /* 0x000000ff00077202 */ /* 0x000fc40000000f00 */
[----:B------:R-:W-:Y:S01]  /*8550*/  PLOP3.LUT P2, PT, PT, PT, PT, 0x8, 0x0 ;  /* 0x000000000000781c */ /* 0x000fe20003f4e170 */
[----:B------:R-:W2:Y:S01]  /*8560*/  SHFL.BFLY PT, R0, R239, 0x2, 0x1f ;  /* 0x0c401f00ef007f89 */ /* 0x000ea200000e0000 */
[----:B-1----:R-:W-:Y:S02]  /*8570*/  FADD.FTZ R9, R2, R241 ;  /* 0x000000f102097221 */ /* 0x002fe40000010000 */
[----:B--2---:R-:W-:-:S03]  /*8580*/  FADD.FTZ R5, R0, R239 ;  /* 0x000000ef00057221 */ /* 0x004fc60000010000 */
[----:B------:R-:W1:Y:S01]  /*8590*/  SHFL.BFLY PT, R6, R9, 0x1, 0x1f ;  /* 0x0c201f0009067f89 */ /* 0x000e6200000e0000 */
[----:B------:R-:W-:-:S03]  /*85a0*/  MOV R0, RZ ;  /* 0x000000ff00007202 */ /* 0x000fc60000000f00 */
[----:B------:R-:W2:Y:S01]  /*85b0*/  SHFL.BFLY PT, R2, R5, 0x1, 0x1f ;  /* 0x0c201f0005027f89 */ /* 0x000ea200000e0000 */
[----:B-1----:R-:W-:Y:S02]  /*85c0*/  FADD.FTZ R6, R9, R6 ;  /* 0x0000000609067221 */ /* 0x002fe40000010000 */
[----:B--2---:R-:W-:-:S03]  /*85d0*/  FADD.FTZ R2, R2, R5 ;  /* 0x0000000502027221 */ /* 0x004fc60000010000 */
[----:B------:R-:W-:Y:S02]  /*85e0*/  FSETP.NE.FTZ.AND P1, PT, R6, RZ, PT ;  /* 0x000000ff0600720b */ /* 0x000fe40003f35000 */
[----:B------:R-:W-:-:S11]  /*85f0*/  FSETP.NE.FTZ.AND P0, PT, R2, RZ, PT ;  /* 0x000000ff0200720b */ /* 0x000fd60003f15000 */
[----:B------:R-:W1:Y:S01]  /*8600*/  @P1 MUFU.RCP R7, R6 ;  /* 0x0000000600071308 */ /* 0x000e620000001000 */
[----:B------:R-:W-:Y:S02]  /*8610*/  @P1 MOV R10, 0x3f317218 ;  /* 0x3f317218000a1802 */ /* 0x000fe40000000f00 */
[----:B------:R-:W-:-:S05]  /*8620*/  @P0 MOV R11, 0x3f317218 ;  /* 0x3f317218000b0802 */ /* 0x000fca0000000f00 */
[----:B------:R-:W2:Y:S08]  /*8630*/  @P1 MUFU.LG2 R6, R6 ;  /* 0x0000000600061308 */ /* 0x000eb00000000c00 */
[----:B------:R-:W3:Y:S01]  /*8640*/  @P0 MUFU.LG2 R8, R2 ;  /* 0x0000000200080308 */ /* 0x000ee20000000c00 */
[C---:B-1----:R-:W-:Y:S02]  /*8650*/  FMUL.FTZ R128, R7.reuse, R128 ;  /* 0x0000008007807220 */ /* 0x042fe40000410000 */
[----:B------:R-:W-:-:S02]  /*8660*/  FMUL.FTZ R129, R7, R129 ;  /* 0x0000008107817220 */ /* 0x000fc40000410000 */
[C---:B------:R-:W-:Y:S02]  /*8670*/  FMUL.FTZ R4, R7.reuse, R124 ;  /* 0x0000007c07047220 */ /* 0x040fe40000410000 */
[C---:B------:R-:W-:Y:S01]  /*8680*/  FMUL.FTZ R5, R7.reuse, R125 ;  /* 0x0000007d07057220 */ /* 0x040fe20000410000 */
[----:B------:R1:W4:Y:S01]  /*8690*/  @P0 MUFU.RCP R0, R2 ;  /* 0x0000000200000308 */ /* 0x0003220000001000 */
[----:B--2---:R-:W-:Y:S02]  /*86a0*/  @P1 FMUL.FTZ R9, R6, 0.69314718246459960938 ;  /* 0x3f31721806091820 */ /* 0x004fe40000410000 */
[----:B------:R-:W-:Y:S02]  /*86b0*/  @P1 FMUL.FTZ R6, R10, c[0x0][0x2d0] ;  /* 0x0000b4000a061a20 */ /* 0x000fe40000410000 */
[C---:B------:R-:W-:Y:S02]  /*86c0*/  FMUL.FTZ R68, R7.reuse, R68 ;  /* 0x0000004407447220 */ /* 0x040fe40000410000 */
[----:B------:R-:W-:-:S02]  /*86d0*/  FMUL.FTZ R69, R7, R69 ;  /* 0x0000004507457220 */ /* 0x000fc40000410000 */
[----:B---3--:R-:W-:Y:S02]  /*86e0*/  @P0 FMUL.FTZ R10, R8, 0.69314718246459960938 ;  /* 0x3f317218080a0820 */ /* 0x008fe40000410000 */
[----:B------:R-:W-:Y:S02]  /*86f0*/  @P0 FMUL.FTZ R8, R11, c[0x0][0x2d0] ;  /* 0x0000b4000b080a20 */ /* 0x000fe40000410000 */
[C---:B------:R-:W-:Y:S02]  /*8700*/  FMUL.FTZ R72, R7.reuse, R72 ;  /* 0x0000004807487220 */ /* 0x040fe40000410000 */
[C---:B------:R-:W-:Y:S01]  /*8710*/  FMUL.FTZ R73, R7.reuse, R73 ;  /* 0x0000004907497220 */ /* 0x040fe20000410000 */
[----:B-1----:R-:W-:Y:S01]  /*8720*/  MOV R2, 0xff800000 ;  /* 0xff80000000027802 */ /* 0x002fe20000000f00 */
[C---:B------:R-:W-:Y:S02]  /*8730*/  FMUL.FTZ R76, R7.reuse, R76 ;  /* 0x0000004c074c7220 */ /* 0x040fe40000410000 */
[----:B------:R-:W-:-:S02]  /*8740*/  FMUL.FTZ R77, R7, R77 ;  /* 0x0000004d074d7220 */ /* 0x000fc40000410000 */
[C---:B------:R-:W-:Y:S02]  /*8750*/  FMUL.FTZ R80, R7.reuse, R80 ;  /* 0x0000005007507220 */ /* 0x040fe40000410000 */
[C---:B------:R-:W-:Y:S02]  /*8760*/  FMUL.FTZ R81, R7.reuse, R81 ;  /* 0x0000005107517220 */ /* 0x040fe40000410000 */
[C---:B------:R-:W-:Y:S02]  /*8770*/  FMUL.FTZ R84, R7.reuse, R84 ;  /* 0x0000005407547220 */ /* 0x040fe40000410000 */
[C---:B------:R-:W-:Y:S02]  /*8780*/  FMUL.FTZ R85, R7.reuse, R85 ;  /* 0x0000005507557220 */ /* 0x040fe40000410000 */
        /* <DEDUP_REMOVED lines=17> */
[----:B------:R-:W-:Y:S01]  /*88a0*/  FMUL.FTZ R113, R7, R113 ;  /* 0x0000007107717220 */ /* 0x000fe20000410000 */
[----:B------:R-:W-:Y:S01]  /*88b0*/  MOV R7, 0xff800000 ;  /* 0xff80000000077802 */ /* 0x000fe20000000f00 */
[C---:B----4-:R-:W-:Y:S02]  /*88c0*/  FMUL.FTZ R130, R0.reuse, R130 ;  /* 0x0000008200827220 */ /* 0x050fe40000410000 */
        /* <DEDUP_REMOVED lines=31> */
[----:B------:R-:W-:Y:S02]  /*8ac0*/  @P1 FFMA.FTZ R2, R6, R132, R9 ;  /* 0x0000008406021223 */ /* 0x000fe40000010009 */
[----:B------:R-:W-:Y:S02]  /*8ad0*/  @P0 FFMA.FTZ R7, R8, R3, R10 ;  /* 0x0000000308070223 */ /* 0x000fe4000001000a */
.L_x_3:
[----:B------:R-:W-:Y:S05]  /*8ae0*/  @P2 BRA `(.L_x_7) ;  /* 0x0000136000002947 */ /* 0x000fea0003800000 */
[----:B------:R-:W1:Y:S01]  /*8af0*/  S2R R13, SR_TID.X ;  /* 0x00000000000d7919 */ /* 0x000e620000002100 */
[----:B------:R-:W-:Y:S01]  /*8b00*/  USHF.R.S32.HI UR6, URZ, 0x1f, UR10 ;  /* 0x0000001f3f067899 */ /* 0x000fe2000801140a */
[----:B------:R-:W-:Y:S01]  /*8b10*/  IMAD R8, RZ, RZ, -UR10 ;  /* 0x8000000aff087e24 */ /* 0x000fe2000f8e02ff */
[----:B------:R-:W-:Y:S01]  /*8b20*/  ULDC.64 UR4, c[0x0][0x4d0] ;  /* 0x0001340000047ab9 */ /* 0x000fe20000000a00 */
[----:B------:R-:W2:Y:S01]  /*8b30*/  S2R R3, SR_CTAID.Y ;  /* 0x0000000000037919 */ /* 0x000ea20000002600 */
[----:B------:R-:W-:Y:S01]  /*8b40*/  UIMAD UR7, UR6, UR4, URZ ;  /* 0x00000004060772a4 */ /* 0x000fe2000f8e023f */
[----:B------:R-:W-:Y:S01]  /*8b50*/  IMAD.MOV.U32 R11, RZ, RZ, c[0x0][0x4e8] ;  /* 0x00013a00ff0b7624 */ /* 0x000fe200078e00ff */
[----:B------:R-:W-:Y:S01]  /*8b60*/  UIMAD.WIDE.U32 UR8, UR10, UR4, URZ ;  /* 0x000000040a0872a5 */ /* 0x000fe2000f8e003f */
[----:B------:R-:W3:Y:S01]  /*8b70*/  S2R R10, SR_CTAID.Z ;  /* 0x00000000000a7919 */ /* 0x000ee20000002700 */
[----:B------:R-:W-:Y:S01]  /*8b80*/  UIMAD UR7, UR10, UR5, UR7 ;  /* 0x000000050a0772a4 */ /* 0x000fe2000f8e0207 */
[----:B------:R-:W-:Y:S01]  /*8b90*/  BSSY B0, `(.L_x_8) ;  /* 0x00000c9000007945 */ /* 0x000fe20003800000 */
[C---:B------:R-:W-:Y:S01]  /*8ba0*/  ISETP.NE.AND P1, PT, R11.reuse, 0x1, PT ;  /* 0x000000010b00780c */ /* 0x040fe20003f25270 */
[----:B------:R-:W-:Y:S01]  /*8bb0*/  ULDC.64 UR4, c[0x0][0x438] ;  /* 0x00010e0000047ab9 */ /* 0x000fe20000000a00 */
[----:B------:R-:W-:Y:S01]  /*8bc0*/  MOV R19, UR9 ;  /* 0x0000000900137c02 */ /* 0x000fe20008000f00 */
[----:B------:R-:W-:Y:S01]  /*8bd0*/  UIMAD.WIDE.U32 UR12, UR10, UR4, URZ ;  /* 0x000000040a0c72a5 */ /* 0x000fe2000f8e003f */
[----:B------:R-:W-:Y:S01]  /*8be0*/  IMAD.U32 R18, RZ, RZ, UR8 ;  /* 0x00000008ff127e24 */ /* 0x000fe2000f8e00ff */
[----:B------:R-:W-:Y:S01]  /*8bf0*/  UIMAD UR4, UR6, UR4, URZ ;  /* 0x00000004060472a4 */ /* 0x000fe2000f8e023f */
[----:B------:R-:W-:Y:S01]  /*8c00*/  IMAD R11, R11, c[0x0][0x388], RZ ;  /* 0x0000e2000b0b7a24 */ /* 0x000fe200078e02ff */
[----:B------:R-:W-:-:S02]  /*8c10*/  UIADD3 UR7, UR9, UR7, URZ ;  /* 0x0000000709077290 */ /* 0x000fc4000fffe03f */
[----:B------:R-:W-:Y:S01]  /*8c20*/  UIMAD UR4, UR10, UR5, UR4 ;  /* 0x000000050a0472a4 */ /* 0x000fe2000f8e0204 */
[----:B------:R-:W-:Y:S01]  /*8c30*/  MOV R16, UR12 ;  /* 0x0000000c00107c02 */ /* 0x000fe20008000f00 */
[----:B------:R-:W-:Y:S01]  /*8c40*/  IMAD.U32 R17, RZ, RZ, UR13 ;  /* 0x0000000dff117e24 */ /* 0x000fe2000f8e00ff */
[----:B-1----:R-:W-:Y:S01]  /*8c50*/  SHF.R.S32.HI R0, RZ, 0x1f, R13 ;  /* 0x0000001fff007819 */ /* 0x002fe2000001140d */
[----:B------:R-:W-:Y:S01]  /*8c60*/  UIADD3 UR4, UR13, UR4, URZ ;  /* 0x000000040d047290 */ /* 0x000fe2000fffe03f */
[----:B------:R-:W-:Y:S02]  /*8c70*/  IMAD.U32 R19, RZ, RZ, UR7 ;  /* 0x00000007ff137e24 */ /* 0x000fe4000f8e00ff */
[-C--:B------:R-:W-:Y:S01]  /*8c80*/  LEA.HI R15, R0, R13.reuse, RZ, 0x5 ;  /* 0x0000000d000f7211 */ /* 0x080fe200078f28ff */
[----:B--2---:R-:W-:Y:S01]  /*8c90*/  IMAD R8, R8, c[0x0][0x550], R3 ;  /* 0x0001540008087a24 */ /* 0x004fe200078e0203 */
[----:B------:R-:W-:Y:S01]  /*8ca0*/  LEA.HI R0, R0, R13, RZ, 0x2 ;  /* 0x0000000d00007211 */ /* 0x000fe200078f10ff */
[----:B------:R-:W-:Y:S01]  /*8cb0*/  IMAD.U32 R17, RZ, RZ, UR4 ;  /* 0x00000004ff117e24 */ /* 0x000fe2000f8e00ff */
[----:B------:R-:W-:Y:S01]  /*8cc0*/  LOP3.LUT R6, R15, 0xffffffe0, RZ, 0xc0, !PT ;  /* 0xffffffe00f067812 */ /* 0x000fe200078ec0ff */
[----:B---3--:R-:W-:Y:S01]  /*8cd0*/  IMAD.WIDE.U32 R18, R10, c[0x0][0x4d8], R18 ;  /* 0x000136000a127a25 */ /* 0x008fe200078e0012 */
[----:B------:R-:W-:-:S02]  /*8ce0*/  SHF.R.S32.HI R12, RZ, 0x5, R15 ;  /* 0x00000005ff0c7819 */ /* 0x000fc4000001140f */
[----:B------:R-:W-:Y:S01]  /*8cf0*/  SHF.R.S32.HI R15, RZ, 0x1f, R15 ;  /* 0x0000001fff0f7819 */ /* 0x000fe2000001140f */
[----:B------:R-:W-:Y:S01]  /*8d00*/  IMAD.IADD R6, R13, 0x1, -R6 ;  /* 0x000000010d067824 */ /* 0x000fe200078e0a06 */
[----:B------:R-:W-:Y:S01]  /*8d10*/  LOP3.LUT R0, R0, 0xfffffffc, RZ, 0xc0, !PT ;  /* 0xfffffffc00007812 */ /* 0x000fe200078ec0ff */
[----:B------:R-:W-:Y:S01]  /*8d20*/  IMAD.WIDE.U32 R16, R10, c[0x0][0x440], R16 ;  /* 0x000110000a107a25 */ /* 0x000fe200078e0010 */
[----:B------:R-:W-:Y:S02]  /*8d30*/  LEA.HI R15, R15, R12, RZ, 0x3 ;  /* 0x0000000c0f0f7211 */ /* 0x000fe400078f18ff */
[----:B------:R-:W-:Y:S01]  /*8d40*/  IADD3 R13, -R0, R13, RZ ;  /* 0x0000000d000d7210 */ /* 0x000fe20007ffe1ff */
[----:B------:R-:W-:Y:S01]  /*8d50*/  IMAD.MOV.U32 R22, RZ, RZ, R16 ;  /* 0x000000ffff167224 */ /* 0x000fe200078e0010 */
[----:B------:R-:W-:Y:S01]  /*8d60*/  LOP3.LUT R15, R15, 0xffffff8, RZ, 0xc0, !PT ;  /* 0x0ffffff80f0f7812 */ /* 0x000fe200078ec0ff */
[----:B------:R-:W1:Y:S01]  /*8d70*/  S2R R0, SR_CTAID.X ;  /* 0x0000000000007919 */ /* 0x000e620000002500 */
[----:B------:R-:W-:-:S02]  /*8d80*/  SHF.R.S32.HI R3, RZ, 0x1f, R6 ;  /* 0x0000001fff037819 */ /* 0x000fc40000011406 */
[----:B------:R-:W-:Y:S01]  /*8d90*/  SHF.R.S32.HI R9, RZ, 0x1f, R10 ;  /* 0x0000001fff097819 */ /* 0x000fe2000001140a */
[----:B------:R-:W-:Y:S01]  /*8da0*/  IMAD.IADD R15, R12, 0x1, -R15 ;  /* 0x000000010c0f7824 */ /* 0x000fe200078e0a0f */
[----:B------:R-:W-:Y:S02]  /*8db0*/  LEA.HI R12, R13, R13, RZ, 0x1 ;  /* 0x0000000d0d0c7211 */ /* 0x000fe400078f08ff */
[----:B------:R-:W-:Y:S02]  /*8dc0*/  LEA.HI R3, R3, R6, RZ, 0x2 ;  /* 0x0000000603037211 */ /* 0x000fe400078f10ff */
[----:B------:R-:W-:Y:S02]  /*8dd0*/  LOP3.LUT R12, R12, 0x1ffffffe, RZ, 0xc0, !PT ;  /* 0x1ffffffe0c0c7812 */ /* 0x000fe400078ec0ff */
[----:B------:R-:W-:Y:S02]  /*8de0*/  SHF.R.S32.HI R14, RZ, 0x2, R3 ;  /* 0x00000002ff0e7819 */ /* 0x000fe40000011403 */
[----:B------:R-:W-:Y:S01]  /*8df0*/  IADD3 R12, R13, -R12, RZ ;  /* 0x8000000c0d0c7210 */ /* 0x000fe20007ffe0ff */
[----:B------:R-:W-:Y:S01]  /*8e00*/  IMAD R13, R9, c[0x0][0x4d8], RZ ;  /* 0x00013600090d7a24 */ /* 0x000fe200078e02ff */
[----:B------:R-:W-:Y:S01]  /*8e10*/  LOP3.LUT R3, R3, 0x7ffffffc, RZ, 0xc0, !PT ;  /* 0x7ffffffc03037812 */ /* 0x000fe200078ec0ff */
[----:B------:R-:W-:-:S02]  /*8e20*/  IMAD R15, R15, 0x10, R14 ;  /* 0x000000100f0f7824 */ /* 0x000fc400078e020e */
[----:B------:R-:W-:Y:S02]  /*8e30*/  IMAD R9, R9, c[0x0][0x440], RZ ;  /* 0x0001100009097a24 */ /* 0x000fe400078e02ff */
[----:B------:R-:W-:Y:S02]  /*8e40*/  IMAD R21, R12, 0x8, R15 ;  /* 0x000000080c157824 */ /* 0x000fe400078e020f */
[C---:B------:R-:W-:Y:S02]  /*8e50*/  IMAD R9, R10.reuse, c[0x0][0x444], R9 ;  /* 0x000111000a097a24 */ /* 0x040fe400078e0209 */
[----:B------:R-:W-:Y:S01]  /*8e60*/  IMAD R13, R10, c[0x0][0x4dc], R13 ;  /* 0x000137000a0d7a24 */ /* 0x000fe200078e020d */
[C---:B-1----:R-:W-:Y:S01]  /*8e70*/  LEA R21, R0.reuse, R21, 0x7 ;  /* 0x0000001500157211 */ /* 0x042fe200078e38ff */
[----:B------:R-:W-:Y:S01]  /*8e80*/  IMAD.IADD R23, R17, 0x1, R9 ;  /* 0x0000000111177824 */ /* 0x000fe200078e0209 */
[----:B------:R-:W-:Y:S01]  /*8e90*/  SHF.R.S32.HI R10, RZ, 0x1f, R8 ;  /* 0x0000001fff0a7819 */ /* 0x000fe20000011408 */
[----:B------:R-:W-:Y:S01]  /*8ea0*/  IMAD.IADD R19, R19, 0x1, R13 ;  /* 0x0000000113137824 */ /* 0x000fe200078e020d */
[----:B------:R-:W-:Y:S01]  /*8eb0*/  MOV R12, R21 ;  /* 0x00000015000c7202 */ /* 0x000fe20000000f00 */
[----:B------:R-:W-:Y:S01]  /*8ec0*/  @P1 IMAD.HI.U32 R9, R21, c[0x0][0x4ec], RZ ;  /* 0x00013b0015091a27 */ /* 0x000fe200078e00ff */
[----:B------:R-:W-:-:S03]  /*8ed0*/  LEA R0, R0, R15, 0x7 ;  /* 0x0000000f00007211 */ /* 0x000fc600078e38ff */
[C---:B------:R-:W-:Y:S01]  /*8ee0*/  IMAD R13, R10.reuse, c[0x0][0x4e0], RZ ;  /* 0x000138000a0d7a24 */ /* 0x040fe200078e02ff */
[----:B------:R-:W-:Y:S01]  /*8ef0*/  @P1 SHF.R.U32.HI R12, RZ, c[0x0][0x4f0], R9 ;  /* 0x00013c00ff0c1a19 */ /* 0x000fe20000011609 */
[----:B------:R-:W-:Y:S01]  /*8f00*/  IMAD R17, R10, c[0x0][0x448], RZ ;  /* 0x000112000a117a24 */ /* 0x000fe200078e02ff */
[----:B------:R-:W-:Y:S01]  /*8f10*/  MOV R9, R21 ;  /* 0x0000001500097202 */ /* 0x000fe20000000f00 */
[C---:B------:R-:W-:Y:S01]  /*8f20*/  IMAD R13, R8.reuse, c[0x0][0x4e4], R13 ;  /* 0x00013900080d7a24 */ /* 0x040fe200078e020d */
[--C-:B------:R-:W-:Y:S01]  /*8f30*/  SHF.R.S32.HI R14, RZ, 0x1f, R12.reuse ;  /* 0x0000001fff0e7819 */ /* 0x100fe2000001140c */
[----:B------:R-:W-:Y:S02]  /*8f40*/  IMAD.MOV R10, RZ, RZ, -R12 ;  /* 0x000000ffff0a7224 */ /* 0x000fe400078e0a0c */
[C---:B------:R-:W-:Y:S02]  /*8f50*/  IMAD R17, R8.reuse, c[0x0][0x44c], R17 ;  /* 0x0001130008117a24 */ /* 0x040fe400078e0211 */
[----:B------:R-:W-:-:S04]  /*8f60*/  IMAD.WIDE.U32 R22, R8, c[0x0][0x448], R22 ;  /* 0x0001120008167a25 */ /* 0x000fc800078e0016 */
[----:B------:R-:W-:-:S04]  /*8f70*/  IMAD.WIDE.U32 R18, R8, c[0x0][0x4e0], R18 ;  /* 0x0001380008127a25 */ /* 0x000fc800078e0012 */
[----:B------:R-:W-:Y:S01]  /*8f80*/  @P1 IMAD.HI.U32 R8, R21, c[0x0][0x4ec], RZ ;  /* 0x00013b0015081a27 */ /* 0x000fe200078e00ff */
[----:B------:R-:W-:Y:S01]  /*8f90*/  BAR.SYNC.DEFER_BLOCKING 0x1, 0x100 ;  /* 0x0044000000007b1d */ /* 0x000fe20000010000 */
[----:B------:R-:W-:Y:S02]  /*8fa0*/  IADD3 R12, P0, R12, R18, RZ ;  /* 0x000000120c0c7210 */ /* 0x000fe40007f1e0ff */
[----:B------:R-:W-:Y:S01]  /*8fb0*/  IMAD R10, R10, c[0x0][0x4e8], R21 ;  /* 0x00013a000a0a7a24 */ /* 0x000fe200078e0215 */
[----:B------:R-:W-:Y:S01]  /*8fc0*/  @P1 SHF.R.U32.HI R9, RZ, c[0x0][0x4f0], R8 ;  /* 0x00013c00ff091a19 */ /* 0x000fe20000011608 */
[----:B------:R-:W-:Y:S01]  /*8fd0*/  IMAD.IADD R23, R23, 0x1, R17 ;  /* 0x0000000117177824 */ /* 0x000fe200078e0211 */
[----:B------:R-:W-:Y:S01]  /*8fe0*/  IADD3.X R13, R14, R19, R13, P0, !PT ;  /* 0x000000130e0d7210 */ /* 0x000fe200007fe40d */
[----:B------:R-:W-:Y:S01]  /*8ff0*/  IMAD.IADD R3, R6, 0x1, -R3 ;  /* 0x0000000106037824 */ /* 0x000fe200078e0a03 */
[----:B------:R-:W-:Y:S01]  /*9000*/  SHF.R.S32.HI R8, RZ, 0x1f, R10 ;  /* 0x0000001fff087819 */ /* 0x000fe2000001140a */
[C---:B------:R-:W-:Y:S01]  /*9010*/  IMAD.WIDE.U32 R22, R9.reuse, c[0x0][0x430], R22 ;  /* 0x00010c0009167a25 */ /* 0x040fe200078e0016 */
[----:B------:R-:W-:-:S02]  /*9020*/  IADD3 R14, -R9, RZ, RZ ;  /* 0x000000ff090e7210 */ /* 0x000fc40007ffe1ff */
[----:B------:R-:W-:Y:S01]  /*9030*/  LOP3.LUT P1, RZ, R6, 0x3, RZ, 0xc0, !PT ;  /* 0x0000000306ff7812 */ /* 0x000fe2000782c0ff */
[----:B------:R-:W-:Y:S01]  /*9040*/  IMAD R17, R8, c[0x0][0x4c8], RZ ;  /* 0x0001320008117a24 */ /* 0x000fe200078e02ff */
[----:B------:R-:W-:Y:S01]  /*9050*/  SHF.R.S32.HI R8, RZ, 0x1f, R9 ;  /* 0x0000001fff087819 */ /* 0x000fe20000011409 */
[----:B------:R-:W-:Y:S01]  /*9060*/  IMAD.WIDE.U32 R12, R10, c[0x0][0x4c8], R12 ;  /* 0x000132000a0c7a25 */ /* 0x000fe200078e000c */
[----:B------:R-:W-:-:S03]  /*9070*/  ISETP.GE.OR P2, PT, R0, R11, P1 ;  /* 0x0000000b0000720c */ /* 0x000fc60000f46670 */
[----:B------:R-:W-:Y:S01]  /*9080*/  IMAD R17, R10, c[0x0][0x4cc], R17 ;  /* 0x000133000a117a24 */ /* 0x000fe200078e0211 */
[----:B------:R-:W-:Y:S01]  /*9090*/  LEA R10, P0, R12, c[0x0][0x4a8], 0x2 ;  /* 0x00012a000c0a7a11 */ /* 0x000fe200078010ff */
[----:B------:R-:W-:Y:S02]  /*90a0*/  IMAD R14, R14, c[0x0][0x4e8], R21 ;  /* 0x00013a000e0e7a24 */ /* 0x000fe400078e0215 */
[----:B------:R-:W-:Y:S02]  /*90b0*/  IMAD.IADD R17, R13, 0x1, R17 ;  /* 0x000000010d117824 */ /* 0x000fe400078e0211 */
[----:B------:R-:W-:Y:S01]  /*90c0*/  IMAD R8, R8, c[0x0][0x430], RZ ;  /* 0x00010c0008087a24 */ /* 0x000fe200078e02ff */
[----:B------:R-:W-:Y:S02]  /*90d0*/  SHFL.IDX PT, R18, R10, 0x1, 0x1c1f ;  /* 0x003c1f000a127f89 */ /* 0x000fe400000e0000 */
[----:B------:R-:W-:Y:S01]  /*90e0*/  LEA.HI.X R17, R12, c[0x0][0x4ac], R17, 0x2, P0 ;  /* 0x00012b000c117a11 */ /* 0x000fe200000f1411 */
[----:B------:R-:W-:Y:S01]  /*90f0*/  IMAD R9, R9, c[0x0][0x434], R8 ;  /* 0x00010d0009097a24 */ /* 0x000fe200078e0208 */
[----:B------:R-:W-:Y:S01]  /*9100*/  SHFL.IDX PT, R12, R10, RZ, 0x1c1f ;  /* 0x001c1fff0a0c7589 */ /* 0x000fe200000e0000 */
[----:B------:R-:W-:-:S02]  /*9110*/  SHF.R.S32.HI R8, RZ, 0x1f, R14 ;  /* 0x0000001fff087819 */ /* 0x000fc4000001140e */
[----:B------:R-:W-:Y:S01]  /*9120*/  IMAD.IADD R23, R23, 0x1, R9 ;  /* 0x0000000117177824 */ /* 0x000fe200078e0209 */
[----:B------:R-:W1:Y:S02]  /*9130*/  SHFL.IDX PT, R13, R17, RZ, 0x1c1f ;  /* 0x001c1fff110d7589 */ /* 0x000e6400000e0000 */
[----:B------:R-:W-:Y:S01]  /*9140*/  IMAD R9, R8, c[0x0][0x428], RZ ;  /* 0x00010a0008097a24 */ /* 0x000fe200078e02ff */
[----:B------:R-:W-:Y:S01]  /*9150*/  IADD3 R8, R0, 0x8, RZ ;  /* 0x0000000800087810 */ /* 0x000fe20007ffe0ff */
[----:B------:R-:W2:Y:S01]  /*9160*/  SHFL.IDX PT, R19, R17, 0x1, 0x1c1f ;  /* 0x003c1f0011137f89 */ /* 0x000ea200000e0000 */
[----:B------:R-:W-:Y:S02]  /*9170*/  IMAD.WIDE.U32 R22, R14, c[0x0][0x428], R22 ;  /* 0x00010a000e167a25 */ /* 0x000fe400078e0016 */
[----:B------:R-:W-:Y:S02]  /*9180*/  ISETP.GE.OR P1, PT, R8, R11, P1 ;  /* 0x0000000b0800720c */ /* 0x000fe40000f26670 */
[----:B------:R-:W-:-:S05]  /*9190*/  IMAD R9, R14, c[0x0][0x42c], R9 ;  /* 0x00010b000e097a24 */ /* 0x000fca00078e0209 */
[----:B------:R-:W-:Y:S02]  /*91a0*/  IADD3 R14, R23, R9, RZ ;  /* 0x00000009170e7210 */ /* 0x000fe40007ffe0ff */
[----:B------:R-:W-:-:S04]  /*91b0*/  LEA R9, P0, R22, c[0x0][0x400], 0x2 ;  /* 0x0001000016097a11 */ /* 0x000fc800078010ff */
[----:B------:R-:W-:Y:S01]  /*91c0*/  LEA.HI.X R14, R22, c[0x0][0x404], R14, 0x2, P0 ;  /* 0x00010100160e7a11 */ /* 0x000fe200000f140e */
[----:B------:R3:W4:Y:S01]  /*91d0*/  SHFL.IDX PT, R16, R9, RZ, 0x1c1f ;  /* 0x001c1fff09107589 */ /* 0x00072200000e0000 */
[----:B------:R-:W-:-:S03]  /*91e0*/  ISETP.GE.AND P0, PT, R8, R11, PT ;  /* 0x0000000b0800720c */ /* 0x000fc60003f06270 */
[----:B-1----:R3:W-:Y:S04]  /*91f0*/  @!P2 ST.E [R12.64], R2 ;  /* 0x000000020c00a985 */ /* 0x0027e8000c10190e */
[----:B--2---:R3:W-:Y:S01]  /*9200*/  @!P1 ST.E [R18.64], R7 ;  /* 0x0000000712009985 */ /* 0x0047e2000c10190e */
[----:B------:R-:W-:Y:S02]  /*9210*/  ISETP.GE.AND P1, PT, R0, R11, PT ;  /* 0x0000000b0000720c */ /* 0x000fe40003f26270 */
[----:B------:R-:W-:Y:S01]  /*9220*/  SHF.L.U32 R11, R3, 0x1, RZ ;  /* 0x00000001030b7819 */ /* 0x000fe200000006ff */
[----:B------:R3:W1:Y:S10]  /*9230*/  SHFL.IDX PT, R17, R14, RZ, 0x1c1f ;  /* 0x001c1fff0e117589 */ /* 0x00067400000e0000 */
[----:B------:R-:W-:Y:S05]  /*9240*/  @P1 BRA `(.L_x_9) ;  /* 0x000005d000001947 */ /* 0x000fea0003800000 */
[C---:B---3--:R-:W-:Y:S02]  /*9250*/  IADD3 R7, R11.reuse, 0x8, RZ ;  /* 0x000000080b077810 */ /* 0x048fe40007ffe0ff */
[----:B------:R-:W-:-:S02]  /*9260*/  IADD3 R3, R11, 0x10, RZ ;  /* 0x000000100b037810 */ /* 0x000fc40007ffe0ff */
[----:B------:R-:W-:Y:S02]  /*9270*/  ISETP.GE.AND P3, PT, R7, c[0x0][0x3c8], PT ;  /* 0x0000f20007007a0c */ /* 0x000fe40003f66270 */
[----:B------:R-:W-:Y:S02]  /*9280*/  IADD3 R2, R11, 0x18, RZ ;  /* 0x000000180b027810 */ /* 0x000fe40007ffe0ff */
[----:B------:R-:W-:Y:S02]  /*9290*/  ISETP.GE.AND P2, PT, R3, c[0x0][0x3c8], PT ;  /* 0x0000f20003007a0c */ /* 0x000fe40003f46270 */
[----:B------:R-:W-:Y:S02]  /*92a0*/  ISETP.GE.AND P1, PT, R2, c[0x0][0x3c8], PT ;  /* 0x0000f20002007a0c */ /* 0x000fe40003f26270 */
[C---:B------:R-:W-:Y:S02]  /*92b0*/  ISETP.GE.AND P4, PT, R11.reuse, c[0x0][0x3c8], PT ;  /* 0x0000f2000b007a0c */ /* 0x040fe40003f86270 */
[----:B------:R-:W-:-:S02]  /*92c0*/  IADD3 R0, R11, 0x20, RZ ;  /* 0x000000200b007810 */ /* 0x000fc40007ffe0ff */
[----:B------:R-:W-:Y:S02]  /*92d0*/  IADD3 R10, R11, 0x28, RZ ;  /* 0x000000280b0a7810 */ /* 0x000fe40007ffe0ff */
[----:B------:R-:W-:Y:S02]  /*92e0*/  @!P3 LEA.HI R7, R7, R7, RZ, 0x1 ;  /* 0x000000070707b211 */ /* 0x000fe400078f08ff */
[----:B------:R-:W-:Y:S02]  /*92f0*/  ISETP.GE.AND P6, PT, R0, c[0x0][0x3c8], PT ;  /* 0x0000f20000007a0c */ /* 0x000fe40003fc6270 */
[----:B------:R-:W-:Y:S02]  /*9300*/  @!P2 LEA.HI R3, R3, R3, RZ, 0x1 ;  /* 0x000000030303a211 */ /* 0x000fe400078f08ff */
[----:B------:R-:W-:Y:S01]  /*9310*/  @!P3 LOP3.LUT R7, R7, 0xfffffffe, RZ, 0xc0, !PT ;  /* 0xfffffffe0707b812 */ /* 0x000fe200078ec0ff */
[----:B-1--4-:R-:W-:Y:S01]  /*9320*/  @!P4 IMAD.WIDE R12, R11, 0x4, R16 ;  /* 0x000000040b0cc825 */ /* 0x012fe200078e0210 */
[----:B------:R-:W-:-:S02]  /*9330*/  @!P1 LEA.HI R2, R2, R2, RZ, 0x1 ;  /* 0x0000000202029211 */ /* 0x000fc400078f08ff */
[----:B------:R-:W-:Y:S01]  /*9340*/  @!P2 LOP3.LUT R3, R3, 0xfffffffe, RZ, 0xc0, !PT ;  /* 0xfffffffe0303a812 */ /* 0x000fe200078ec0ff */
[--C-:B------:R-:W-:Y:S01]  /*9350*/  @!P3 IMAD.WIDE R6, R7, 0x4, R16.reuse ;  /* 0x000000040706b825 */ /* 0x100fe200078e0210 */
[----:B------:R-:W-:Y:S01]  /*9360*/  @!P1 LOP3.LUT R21, R2, 0xfffffffe, RZ, 0xc0, !PT ;  /* 0xfffffffe02159812 */ /* 0x000fe200078ec0ff */
[----:B------:R1:W-:Y:S01]  /*9370*/  @!P4 ST.E.64 [R12.64], R128 ;  /* 0x000000800c00c985 */ /* 0x0003e2000c101b0e */
[----:B------:R-:W-:Y:S01]  /*9380*/  IADD3 R8, R11, 0x30, RZ ;  /* 0x000000300b087810 */ /* 0x000fe20007ffe0ff */
[----:B------:R-:W-:Y:S01]  /*9390*/  @!P2 IMAD.WIDE R18, R3, 0x4, R16 ;  /* 0x000000040312a825 */ /* 0x000fe200078e0210 */
[C---:B------:R-:W-:Y:S01]  /*93a0*/  IADD3 R3, R11.reuse, 0x38, RZ ;  /* 0x000000380b037810 */ /* 0x040fe20007ffe0ff */
[----:B------:R2:W-:Y:S01]  /*93b0*/  @!P3 ST.E.64 [R6.64], R4 ;  /* 0x000000040600b985 */ /* 0x0005e2000c101b0e */
[C---:B------:R-:W-:Y:S02]  /*93c0*/  IADD3 R15, R11.reuse, 0x40, RZ ;  /* 0x000000400b0f7810 */ /* 0x040fe40007ffe0ff */
[----:B------:R-:W-:Y:S01]  /*93d0*/  ISETP.GE.AND P5, PT, R10, c[0x0][0x3c8], PT ;  /* 0x0000f2000a007a0c */ /* 0x000fe20003fa6270 */
[----:B------:R3:W-:Y:S01]  /*93e0*/  @!P2 ST.E.64 [R18.64], R68 ;  /* 0x000000441200a985 */ /* 0x0007e2000c101b0e */
[----:B------:R-:W-:-:S02]  /*93f0*/  IADD3 R2, R11, 0x48, RZ ;  /* 0x000000480b027810 */ /* 0x000fc40007ffe0ff */
[----:B------:R-:W-:Y:S02]  /*9400*/  ISETP.GE.AND P4, PT, R8, c[0x0][0x3c8], PT ;  /* 0x0000f20008007a0c */ /* 0x000fe40003f86270 */
[----:B------:R-:W-:Y:S02]  /*9410*/  ISETP.GE.AND P3, PT, R3, c[0x0][0x3c8], PT ;  /* 0x0000f20003007a0c */ /* 0x000fe40003f66270 */
[----:B------:R-:W-:Y:S02]  /*9420*/  ISETP.GE.AND P2, PT, R15, c[0x0][0x3c8], PT ;  /* 0x0000f2000f007a0c */ /* 0x000fe40003f46270 */
[----:B------:R-:W-:-:S03]  /*9430*/  @!P6 LEA.HI R0, R0, R0, RZ, 0x1 ;  /* 0x000000000000e211 */ /* 0x000fc600078f08ff */
[----:B------:R-:W-:-:S04]  /*9440*/  @!P5 LEA.HI R10, R10, R10, RZ, 0x1 ;  /* 0x0000000a0a0ad211 */ /* 0x000fc800078f08ff */
[----:B------:R-:W-:Y:S02]  /*9450*/  @!P4 LEA.HI R8, R8, R8, RZ, 0x1 ;  /* 0x000000080808c211 */ /* 0x000fe400078f08ff */
[----:B------:R-:W-:Y:S02]  /*9460*/  @!P3 LEA.HI R3, R3, R3, RZ, 0x1 ;  /* 0x000000030303b211 */ /* 0x000fe400078f08ff */
[----:B------:R-:W-:Y:S02]  /*9470*/  @!P2 LEA.HI R15, R15, R15, RZ, 0x1 ;  /* 0x0000000f0f0fa211 */ /* 0x000fe400078f08ff */
[----:B-1----:R-:W-:Y:S02]  /*9480*/  @!P5 LOP3.LUT R13, R10, 0xfffffffe, RZ, 0xc0, !PT ;  /* 0xfffffffe0a0dd812 */ /* 0x002fe400078ec0ff */
[----:B------:R-:W-:Y:S01]  /*9490*/  @!P3 LOP3.LUT R3, R3, 0xfffffffe, RZ, 0xc0, !PT ;  /* 0xfffffffe0303b812 */ /* 0x000fe200078ec0ff */
[----:B--2---:R-:W-:Y:S01]  /*94a0*/  @!P1 IMAD.WIDE R6, R21, 0x4, R16 ;  /* 0x0000000415069825 */ /* 0x004fe200078e0210 */
[----:B------:R-:W-:-:S02]  /*94b0*/  @!P6 LOP3.LUT R5, R0, 0xfffffffe, RZ, 0xc0, !PT ;  /* 0xfffffffe0005e812 */ /* 0x000fc400078ec0ff */
[----:B------:R-:W-:Y:S02]  /*94c0*/  @!P2 LOP3.LUT R15, R15, 0xfffffffe, RZ, 0xc0, !PT ;  /* 0xfffffffe0f0fa812 */ /* 0x000fe400078ec0ff */
[----:B------:R1:W-:Y:S01]  /*94d0*/  @!P1 ST.E.64 [R6.64], R72 ;  /* 0x0000004806009985 */ /* 0x0003e2000c101b0e */
[----:B------:R-:W-:Y:S01]  /*94e0*/  ISETP.GE.AND P1, PT, R2, c[0x0][0x3c8], PT ;  /* 0x0000f20002007a0c */ /* 0x000fe20003f26270 */
[----:B------:R-:W-:Y:S01]  /*94f0*/  @!P6 IMAD.WIDE R4, R5, 0x4, R16 ;  /* 0x000000040504e825 */ /* 0x000fe200078e0210 */
[----:B---3--:R-:W-:Y:S02]  /*9500*/  @!P4 LOP3.LUT R19, R8, 0xfffffffe, RZ, 0xc0, !PT ;  /* 0xfffffffe0813c812 */ /* 0x008fe400078ec0ff */
[C---:B------:R-:W-:Y:S02]  /*9510*/  IADD3 R0, R11.reuse, 0x50, RZ ;  /* 0x000000500b007810 */ /* 0x040fe40007ffe0ff */
[----:B------:R2:W-:Y:S01]  /*9520*/  @!P6 ST.E.64 [R4.64], R76 ;  /* 0x0000004c0400e985 */ /* 0x0005e2000c101b0e */
[----:B------:R-:W-:-:S02]  /*9530*/  IADD3 R8, R11, 0x58, RZ ;  /* 0x000000580b087810 */ /* 0x000fc40007ffe0ff */
[----:B------:R-:W-:Y:S02]  /*9540*/  IADD3 R10, R11, 0x68, RZ ;  /* 0x000000680b0a7810 */ /* 0x000fe40007ffe0ff */
[----:B------:R-:W-:Y:S02]  /*9550*/  ISETP.GE.AND P6, PT, R0, c[0x0][0x3c8], PT ;  /* 0x0000f20000007a0c */ /* 0x000fe40003fc6270 */
[----:B------:R-:W-:-:S11]  /*9560*/  @!P1 LEA.HI R2, R2, R2, RZ, 0x1 ;  /* 0x0000000202029211 */ /* 0x000fd600078f08ff */
[----:B------:R-:W-:Y:S01]  /*9570*/  @!P6 LEA.HI R0, R0, R0, RZ, 0x1 ;  /* 0x000000000000e211 */ /* 0x000fe200078f08ff */
[----:B-1----:R-:W-:-:S04]  /*9580*/  @!P5 IMAD.WIDE R6, R13, 0x4, R16 ;  /* 0x000000040d06d825 */ /* 0x002fc800078e0210 */
[--C-:B------:R-:W-:Y:S01]  /*9590*/  @!P4 IMAD.WIDE R12, R19, 0x4, R16.reuse ;  /* 0x00000004130cc825 */ /* 0x100fe200078e0210 */
[----:B------:R1:W-:Y:S01]  /*95a0*/  @!P5 ST.E.64 [R6.64], R80 ;  /* 0x000000500600d985 */ /* 0x0003e2000c101b0e */
[----:B------:R-:W-:Y:S02]  /*95b0*/  ISETP.GE.AND P5, PT, R8, c[0x0][0x3c8], PT ;  /* 0x0000f20008007a0c */ /* 0x000fe40003fa6270 */
[----:B--2---:R-:W-:Y:S01]  /*95c0*/  @!P1 LOP3.LUT R5, R2, 0xfffffffe, RZ, 0xc0, !PT ;  /* 0xfffffffe02059812 */ /* 0x004fe200078ec0ff */
[--C-:B------:R-:W-:Y:S01]  /*95d0*/  @!P3 IMAD.WIDE R2, R3, 0x4, R16.reuse ;  /* 0x000000040302b825 */ /* 0x100fe200078e0210 */
[----:B------:R-:W-:Y:S03]  /*95e0*/  @!P4 ST.E.64 [R12.64], R84 ;  /* 0x000000540c00c985 */ /* 0x000fe6000c101b0e */
[--C-:B------:R-:W-:Y:S01]  /*95f0*/  @!P2 IMAD.WIDE R18, R15, 0x4, R16.reuse ;  /* 0x000000040f12a825 */ /* 0x100fe200078e0210 */
[----:B------:R-:W-:Y:S01]  /*9600*/  IADD3 R15, R11, 0x60, RZ ;  /* 0x000000600b0f7810 */ /* 0x000fe20007ffe0ff */
[----:B------:R2:W-:Y:S01]  /*9610*/  @!P3 ST.E.64 [R2.64], R88 ;  /* 0x000000580200b985 */ /* 0x0005e2000c101b0e */
[----:B------:R-:W-:Y:S01]  /*9620*/  ISETP.GE.AND P3, PT, R10, c[0x0][0x3c8], PT ;  /* 0x0000f2000a007a0c */ /* 0x000fe20003f66270 */
[----:B------:R-:W-:Y:S01]  /*9630*/  @!P1 IMAD.WIDE R4, R5, 0x4, R16 ;  /* 0x0000000405049825 */ /* 0x000fe200078e0210 */
[----:B------:R-:W-:Y:S01]  /*9640*/  ISETP.GE.AND P4, PT, R15, c[0x0][0x3c8], PT ;  /* 0x0000f2000f007a0c */ /* 0x000fe20003f86270 */
[----:B------:R-:W-:Y:S01]  /*9650*/  @!P2 ST.E.64 [R18.64], R92 ;  /* 0x0000005c1200a985 */ /* 0x000fe2000c101b0e */
[----:B------:R-:W-:-:S03]  /*9660*/  @!P5 LEA.HI R8, R8, R8, RZ, 0x1 ;  /* 0x000000080808d211 */ /* 0x000fc600078f08ff */
[----:B------:R3:W-:Y:S06]  /*9670*/  @!P1 ST.E.64 [R4.64], R96 ;  /* 0x0000006004009985 */ /* 0x0007ec000c101b0e */
[----:B------:R-:W-:Y:S02]  /*9680*/  @!P3 LEA.HI R10, R10, R10, RZ, 0x1 ;  /* 0x0000000a0a0ab211 */ /* 0x000fe400078f08ff */
[----:B------:R-:W-:Y:S02]  /*9690*/  @!P4 LEA.HI R15, R15, R15, RZ, 0x1 ;  /* 0x0000000f0f0fc211 */ /* 0x000fe400078f08ff */
[----:B-1----:R-:W-:-:S02]  /*96a0*/  IADD3 R7, R11, 0x70, RZ ;  /* 0x000000700b077810 */ /* 0x002fc40007ffe0ff */
[----:B------:R-:W-:Y:S02]  /*96b0*/  IADD3 R6, R11, 0x78, RZ ;  /* 0x000000780b067810 */ /* 0x000fe40007ffe0ff */
[----:B------:R-:W-:Y:S02]  /*96c0*/  ISETP.GE.AND P2, PT, R7, c[0x0][0x3c8], PT ;  /* 0x0000f20007007a0c */ /* 0x000fe40003f46270 */
[----:B------:R-:W-:Y:S02]  /*96d0*/  ISETP.GE.AND P1, PT, R6, c[0x0][0x3c8], PT ;  /* 0x0000f20006007a0c */ /* 0x000fe40003f26270 */
[----:B------:R-:W-:Y:S02]  /*96e0*/  @!P4 LOP3.LUT R15, R15, 0xfffffffe, RZ, 0xc0, !PT ;  /* 0xfffffffe0f0fc812 */ /* 0x000fe400078ec0ff */
[----:B--2---:R-:W-:Y:S02]  /*96f0*/  @!P6 LOP3.LUT R3, R0, 0xfffffffe, RZ, 0xc0, !PT ;  /* 0xfffffffe0003e812 */ /* 0x004fe400078ec0ff */
[----:B------:R-:W-:Y:S01]  /*9700*/  @!P3 LOP3.LUT R13, R10, 0xfffffffe, RZ, 0xc0, !PT ;  /* 0xfffffffe0a0db812 */ /* 0x000fe200078ec0ff */
[----:B------:R-:W-:-:S04]  /*9710*/  @!P4 IMAD.WIDE R20, R15, 0x4, R16 ;  /* 0x000000040f14c825 */ /* 0x000fc800078e0210 */
[----:B------:R-:W-:Y:S01]  /*9720*/  @!P2 LEA.HI R7, R7, R7, RZ, 0x1 ;  /* 0x000000070707a211 */ /* 0x000fe200078f08ff */
[--C-:B------:R-:W-:Y:S01]  /*9730*/  @!P6 IMAD.WIDE R2, R3, 0x4, R16.reuse ;  /* 0x000000040302e825 */ /* 0x100fe200078e0210 */
[----:B------:R-:W-:Y:S02]  /*9740*/  @!P1 LEA.HI R6, R6, R6, RZ, 0x1 ;  /* 0x0000000606069211 */ /* 0x000fe400078f08ff */
[----:B---3--:R-:W-:Y:S01]  /*9750*/  @!P5 LOP3.LUT R5, R8, 0xfffffffe, RZ, 0xc0, !PT ;  /* 0xfffffffe0805d812 */ /* 0x008fe200078ec0ff */
[--C-:B------:R-:W-:Y:S01]  /*9760*/  @!P3 IMAD.WIDE R12, R13, 0x4, R16.reuse ;  /* 0x000000040d0cb825 */ /* 0x100fe200078e0210 */
[----:B------:R-:W-:Y:S01]  /*9770*/  @!P2 LOP3.LUT R7, R7, 0xfffffffe, RZ, 0xc0, !PT ;  /* 0xfffffffe0707a812 */ /* 0x000fe200078ec0ff */
[----:B------:R1:W-:Y:S01]  /*9780*/  @!P6 ST.E.64 [R2.64], R100 ;  /* 0x000000640200e985 */ /* 0x0003e2000c101b0e */
[----:B------:R-:W-:Y:S01]  /*9790*/  @!P1 LOP3.LUT R19, R6, 0xfffffffe, RZ, 0xc0, !PT ;  /* 0xfffffffe06139812 */ /* 0x000fe200078ec0ff */
[----:B------:R-:W-:-:S04]  /*97a0*/  @!P5 IMAD.WIDE R4, R5, 0x4, R16 ;  /* 0x000000040504d825 */ /* 0x000fc800078e0210 */
[--C-:B------:R-:W-:Y:S01]  /*97b0*/  @!P2 IMAD.WIDE R6, R7, 0x4, R16.reuse ;  /* 0x000000040706a825 */ /* 0x100fe200078e0210 */
[----:B------:R1:W-:Y:S03]  /*97c0*/  @!P5 ST.E.64 [R4.64], R104 ;  /* 0x000000680400d985 */ /* 0x0003e6000c101b0e */
[----:B------:R-:W-:Y:S01]  /*97d0*/  @!P1 IMAD.WIDE R16, R19, 0x4, R16 ;  /* 0x0000000413109825 */ /* 0x000fe200078e0210 */
[----:B------:R1:W-:Y:S04]  /*97e0*/  @!P4 ST.E.64 [R20.64], R120 ;  /* 0x000000781400c985 */ /* 0x0003e8000c101b0e */
[----:B------:R1:W-:Y:S04]  /*97f0*/  @!P3 ST.E.64 [R12.64], R108 ;  /* 0x0000006c0c00b985 */ /* 0x0003e8000c101b0e */
[----:B------:R1:W-:Y:S04]  /*9800*/  @!P2 ST.E.64 [R6.64], R116 ;  /* 0x000000740600a985 */ /* 0x0003e8000c101b0e */
[----:B------:R1:W-:Y:S02]  /*9810*/  @!P1 ST.E.64 [R16.64], R112 ;  /* 0x0000007010009985 */ /* 0x0003e4000c101b0e */
.L_x_9:
[----:B------:R-:W-:Y:S05]  /*9820*/  BSYNC B0 ;  /* 0x0000000000007941 */ /* 0x000fea0003800000 */
.L_x_8:
[----:B-1----:R1:W2:Y:S04]  /*9830*/  SHFL.IDX PT, R5, R14, 0x1, 0x1c1f ;  /* 0x003c1f000e057f89 */ /* 0x0022a800000e0000 */
[----:B------:R1:W3:Y:S01]  /*9840*/  SHFL.IDX PT, R4, R9, 0x1, 0x1c1f ;  /* 0x003c1f0009047f89 */ /* 0x0002e200000e0000 */
[----:B------:R-:W-:Y:S05]  /*9850*/  @P0 EXIT ;  /* 0x000000000000094d */ /* 0x000fea0003800000 */
[C---:B------:R-:W-:Y:S02]  /*9860*/  ISETP.GE.AND P0, PT, R11.reuse, c[0x0][0x3c8], PT ;  /* 0x0000f2000b007a0c */ /* 0x040fe40003f06270 */
[----:B---3--:R-:W-:-:S02]  /*9870*/  IADD3 R2, R11, 0x8, RZ ;  /* 0x000000080b027810 */ /* 0x008fc40007ffe0ff */
[C---:B------:R-:W-:Y:S02]  /*9880*/  IADD3 R0, R11.reuse, 0x10, RZ ;  /* 0x000000100b007810 */ /* 0x040fe40007ffe0ff */
[----:B------:R-:W-:Y:S02]  /*9890*/  ISETP.GE.AND P6, PT, R2, c[0x0][0x3c8], PT ;  /* 0x0000f20002007a0c */ /* 0x000fe40003fc6270 */
[----:B------:R-:W-:Y:S02]  /*98a0*/  ISETP.GE.AND P5, PT, R0, c[0x0][0x3c8], PT ;  /* 0x0000f20000007a0c */ /* 0x000fe40003fa6270 */
[C---:B-1----:R-:W-:Y:S02]  /*98b0*/  IADD3 R9, R11.reuse, 0x18, RZ ;  /* 0x000000180b097810 */ /* 0x042fe40007ffe0ff */
[C---:B------:R-:W-:Y:S01]  /*98c0*/  IADD3 R8, R11.reuse, 0x20, RZ ;  /* 0x000000200b087810 */ /* 0x040fe20007ffe0ff */
[C---:B--2---:R-:W-:Y:S01]  /*98d0*/  @!P0 IMAD.WIDE R14, R11.reuse, 0x4, R4 ;  /* 0x000000040b0e8825 */ /* 0x044fe200078e0204 */
[----:B------:R-:W-:-:S02]  /*98e0*/  IADD3 R7, R11, 0x28, RZ ;  /* 0x000000280b077810 */ /* 0x000fc40007ffe0ff */
[C---:B------:R-:W-:Y:S02]  /*98f0*/  IADD3 R6, R11.reuse, 0x30, RZ ;  /* 0x000000300b067810 */ /* 0x040fe40007ffe0ff */
[----:B------:R-:W-:Y:S01]  /*9900*/  IADD3 R3, R11, 0x38, RZ ;  /* 0x000000380b037810 */ /* 0x000fe20007ffe0ff */
[----:B------:R1:W-:Y:S01]  /*9910*/  @!P0 ST.E.64 [R14.64], R130 ;  /* 0x000000820e008985 */ /* 0x0003e2000c101b0e */
[----:B------:R-:W-:Y:S02]  /*9920*/  ISETP.GE.AND P4, PT, R9, c[0x0][0x3c8], PT ;  /* 0x0000f20009007a0c */ /* 0x000fe40003f86270 */
[----:B------:R-:W-:Y:S02]  /*9930*/  ISETP.GE.AND P3, PT, R8, c[0x0][0x3c8], PT ;  /* 0x0000f20008007a0c */ /* 0x000fe40003f66270 */
[----:B------:R-:W-:Y:S02]  /*9940*/  ISETP.GE.AND P2, PT, R7, c[0x0][0x3c8], PT ;  /* 0x0000f20007007a0c */ /* 0x000fe40003f46270 */
[----:B------:R-:W-:-:S02]  /*9950*/  ISETP.GE.AND P1, PT, R6, c[0x0][0x3c8], PT ;  /* 0x0000f20006007a0c */ /* 0x000fc40003f26270 */
[----:B------:R-:W-:Y:S02]  /*9960*/  ISETP.GE.AND P0, PT, R3, c[0x0][0x3c8], PT ;  /* 0x0000f20003007a0c */ /* 0x000fe40003f06270 */
[----:B------:R-:W-:Y:S02]  /*9970*/  @!P6 LEA.HI R2, R2, R2, RZ, 0x1 ;  /* 0x000000020202e211 */ /* 0x000fe400078f08ff */
[----:B------:R-:W-:Y:S02]  /*9980*/  @!P5 LEA.HI R0, R0, R0, RZ, 0x1 ;  /* 0x000000000000d211 */ /* 0x000fe400078f08ff */
[----:B------:R-:W-:Y:S02]  /*9990*/  @!P6 LOP3.LUT R13, R2, 0xfffffffe, RZ, 0xc0, !PT ;  /* 0xfffffffe020de812 */ /* 0x000fe400078ec0ff */
[----:B------:R-:W-:Y:S02]  /*99a0*/  @!P4 LEA.HI R9, R9, R9, RZ, 0x1 ;  /* 0x000000090909c211 */ /* 0x000fe400078f08ff */
[----:B------:R-:W-:Y:S01]  /*99b0*/  @!P3 LEA.HI R8, R8, R8, RZ, 0x1 ;  /* 0x000000080808b211 */ /* 0x000fe200078f08ff */
[----:B------:R-:W-:Y:S01]  /*99c0*/  @!P6 IMAD.WIDE R12, R13, 0x4, R4 ;  /* 0x000000040d0ce825 */ /* 0x000fe200078e0204 */
[----:B------:R-:W-:-:S02]  /*99d0*/  @!P2 LEA.HI R7, R7, R7, RZ, 0x1 ;  /* 0x000000070707a211 */ /* 0x000fc400078f08ff */
[----:B------:R-:W-:Y:S02]  /*99e0*/  @!P1 LEA.HI R6, R6, R6, RZ, 0x1 ;  /* 0x0000000606069211 */ /* 0x000fe400078f08ff */
[----:B------:R-:W-:Y:S01]  /*99f0*/  @!P0 LEA.HI R3, R3, R3, RZ, 0x1 ;  /* 0x0000000303038211 */ /* 0x000fe200078f08ff */
[----:B------:R2:W-:Y:S01]  /*9a00*/  @!P6 ST.E.64 [R12.64], R126 ;  /* 0x0000007e0c00e985 */ /* 0x0005e2000c101b0e */
[----:B------:R-:W-:Y:S02]  /*9a10*/  @!P4 LOP3.LUT R9, R9, 0xfffffffe, RZ, 0xc0, !PT ;  /* 0xfffffffe0909c812 */ /* 0x000fe400078ec0ff */
[----:B-1----:R-:W-:Y:S02]  /*9a20*/  @!P5 LOP3.LUT R15, R0, 0xfffffffe, RZ, 0xc0, !PT ;  /* 0xfffffffe000fd812 */ /* 0x002fe400078ec0ff */
[----:B------:R-:W-:Y:S02]  /*9a30*/  IADD3 R2, R11, 0x40, RZ ;  /* 0x000000400b027810 */ /* 0x000fe40007ffe0ff */
[----:B------:R-:W-:Y:S01]  /*9a40*/  @!P3 LOP3.LUT R17, R8, 0xfffffffe, RZ, 0xc0, !PT ;  /* 0xfffffffe0811b812 */ /* 0x000fe200078ec0ff */
[----:B------:R-:W-:Y:S01]  /*9a50*/  @!P5 IMAD.WIDE R14, R15, 0x4, R4 ;  /* 0x000000040f0ed825 */ /* 0x000fe200078e0204 */
[----:B------:R-:W-:-:S02]  /*9a60*/  IADD3 R0, R11, 0x48, RZ ;  /* 0x000000480b007810 */ /* 0x000fc40007ffe0ff */
[----:B------:R-:W-:Y:S01]  /*9a70*/  @!P2 LOP3.LUT R7, R7, 0xfffffffe, RZ, 0xc0, !PT ;  /* 0xfffffffe0707a812 */ /* 0x000fe200078ec0ff */
[----:B------:R-:W-:Y:S01]  /*9a80*/  @!P4 IMAD.WIDE R8, R9, 0x4, R4 ;  /* 0x000000040908c825 */ /* 0x000fe200078e0204 */
[----:B------:R-:W-:Y:S01]  /*9a90*/  @!P0 LOP3.LUT R3, R3, 0xfffffffe, RZ, 0xc0, !PT ;  /* 0xfffffffe03038812 */ /* 0x000fe200078ec0ff */
[----:B------:R1:W-:Y:S01]  /*9aa0*/  @!P5 ST.E.64 [R14.64], R70 ;  /* 0x000000460e00d985 */ /* 0x0003e2000c101b0e */
[----:B------:R-:W-:Y:S02]  /*9ab0*/  ISETP.GE.AND P6, PT, R2, c[0x0][0x3c8], PT ;  /* 0x0000f20002007a0c */ /* 0x000fe40003fc6270 */
[----:B------:R-:W-:Y:S01]  /*9ac0*/  ISETP.GE.AND P5, PT, R0, c[0x0][0x3c8], PT ;  /* 0x0000f20000007a0c */ /* 0x000fe20003fa6270 */
[----:B------:R3:W-:Y:S01]  /*9ad0*/  @!P4 ST.E.64 [R8.64], R74 ;  /* 0x0000004a0800c985 */ /* 0x0007e2000c101b0e */
[C---:B------:R-:W-:Y:S02]  /*9ae0*/  IADD3 R20, R11.reuse, 0x50, RZ ;  /* 0x000000500b147810 */ /* 0x040fe40007ffe0ff */
[----:B------:R-:W-:-:S02]  /*9af0*/  IADD3 R19, R11, 0x58, RZ ;  /* 0x000000580b137810 */ /* 0x000fc40007ffe0ff */
[C---:B------:R-:W-:Y:S02]  /*9b00*/  IADD3 R18, R11.reuse, 0x60, RZ ;  /* 0x000000600b127810 */ /* 0x040fe40007ffe0ff */
[----:B------:R-:W-:Y:S02]  /*9b10*/  IADD3 R10, R11, 0x68, RZ ;  /* 0x000000680b0a7810 */ /* 0x000fe40007ffe0ff */
[----:B------:R-:W-:Y:S02]  /*9b20*/  ISETP.GE.AND P4, PT, R20, c[0x0][0x3c8], PT ;  /* 0x0000f20014007a0c */ /* 0x000fe40003f86270 */
[----:B--2---:R-:W-:Y:S01]  /*9b30*/  @!P1 LOP3.LUT R13, R6, 0xfffffffe, RZ, 0xc0, !PT ;  /* 0xfffffffe060d9812 */ /* 0x004fe200078ec0ff */
[--C-:B------:R-:W-:Y:S01]  /*9b40*/  @!P2 IMAD.WIDE R6, R7, 0x4, R4.reuse ;  /* 0x000000040706a825 */ /* 0x100fe200078e0204 */
[----:B------:R-:W-:Y:S02]  /*9b50*/  @!P6 LEA.HI R2, R2, R2, RZ, 0x1 ;  /* 0x000000020202e211 */ /* 0x000fe400078f08ff */
[----:B------:R-:W-:Y:S01]  /*9b60*/  @!P5 LEA.HI R0, R0, R0, RZ, 0x1 ;  /* 0x000000000000d211 */ /* 0x000fe200078f08ff */
[----:B------:R-:W-:-:S06]  /*9b70*/  @!P1 IMAD.WIDE R12, R13, 0x4, R4 ;  /* 0x000000040d0c9825 */ /* 0x000fcc00078e0204 */
[----:B------:R-:W-:Y:S01]  /*9b80*/  @!P4 LEA.HI R20, R20, R20, RZ, 0x1 ;  /* 0x000000141414c211 */ /* 0x000fe200078f08ff */
[----:B-1----:R-:W-:-:S04]  /*9b90*/  @!P3 IMAD.WIDE R14, R17, 0x4, R4 ;  /* 0x00000004110eb825 */ /* 0x002fc800078e0204 */
[----:B----4-:R-:W-:Y:S01]  /*9ba0*/  @!P0 IMAD.WIDE R16, R3, 0x4, R4 ;  /* 0x0000000403108825 */ /* 0x010fe200078e0204 */
[----:B------:R1:W-:Y:S01]  /*9bb0*/  @!P3 ST.E.64 [R14.64], R78 ;  /* 0x0000004e0e00b985 */ /* 0x0003e2000c101b0e */
[----:B------:R-:W-:Y:S02]  /*9bc0*/  IADD3 R3, R11, 0x70, RZ ;  /* 0x000000700b037810 */ /* 0x000fe40007ffe0ff */
[----:B------:R-:W-:Y:S01]  /*9bd0*/  ISETP.GE.AND P3, PT, R19, c[0x0][0x3c8], PT ;  /* 0x0000f20013007a0c */ /* 0x000fe20003f66270 */
[----:B------:R2:W-:Y:S01]  /*9be0*/  @!P2 ST.E.64 [R6.64], R82 ;  /* 0x000000520600a985 */ /* 0x0005e2000c101b0e */
[----:B------:R-:W-:Y:S02]  /*9bf0*/  ISETP.GE.AND P2, PT, R18, c[0x0][0x3c8], PT ;  /* 0x0000f20012007a0c */ /* 0x000fe40003f46270 */
[----:B---3--:R-:W-:Y:S01]  /*9c00*/  @!P5 LOP3.LUT R9, R0, 0xfffffffe, RZ, 0xc0, !PT ;  /* 0xfffffffe0009d812 */ /* 0x008fe200078ec0ff */
[----:B------:R3:W-:Y:S01]  /*9c10*/  @!P1 ST.E.64 [R12.64], R86 ;  /* 0x000000560c009985 */ /* 0x0007e2000c101b0e */
[----:B------:R-:W-:-:S02]  /*9c20*/  ISETP.GE.AND P1, PT, R10, c[0x0][0x3c8], PT ;  /* 0x0000f2000a007a0c */ /* 0x000fc40003f26270 */
[----:B------:R-:W-:Y:S01]  /*9c30*/  IADD3 R11, R11, 0x78, RZ ;  /* 0x000000780b0b7810 */ /* 0x000fe20007ffe0ff */
[----:B------:R4:W-:Y:S01]  /*9c40*/  @!P0 ST.E.64 [R16.64], R90 ;  /* 0x0000005a10008985 */ /* 0x0009e2000c101b0e */
[----:B------:R-:W-:Y:S01]  /*9c50*/  ISETP.GE.AND P0, PT, R3, c[0x0][0x3c8], PT ;  /* 0x0000f20003007a0c */ /* 0x000fe20003f06270 */
[----:B------:R-:W-:Y:S02]  /*9c60*/  @!P5 IMAD.WIDE R8, R9, 0x4, R4 ;  /* 0x000000040908d825 */ /* 0x000fe400078e0204 */
[----:B------:R-:W-:Y:S02]  /*9c70*/  @!P3 LEA.HI R19, R19, R19, RZ, 0x1 ;  /* 0x000000131313b211 */ /* 0x000fe400078f08ff */
[----:B------:R-:W-:Y:S02]  /*9c80*/  @!P2 LEA.HI R18, R18, R18, RZ, 0x1 ;  /* 0x000000121212a211 */ /* 0x000fe400078f08ff */
[----:B------:R-:W-:Y:S02]  /*9c90*/  @!P3 LOP3.LUT R19, R19, 0xfffffffe, RZ, 0xc0, !PT ;  /* 0xfffffffe1313b812 */ /* 0x000fe400078ec0ff */
[----:B------:R-:W-:-:S04]  /*9ca0*/  @!P1 LEA.HI R10, R10, R10, RZ, 0x1 ;  /* 0x0000000a0a0a9211 */ /* 0x000fc800078f08ff */
[----:B------:R-:W-:Y:S02]  /*9cb0*/  @!P0 LEA.HI R3, R3, R3, RZ, 0x1 ;  /* 0x0000000303038211 */ /* 0x000fe400078f08ff */
[----:B-1----:R-:W-:Y:S02]  /*9cc0*/  @!P2 LOP3.LUT R15, R18, 0xfffffffe, RZ, 0xc0, !PT ;  /* 0xfffffffe120fa812 */ /* 0x002fe400078ec0ff */
[----:B------:R-:W-:Y:S02]  /*9cd0*/  @!P0 LOP3.LUT R3, R3, 0xfffffffe, RZ, 0xc0, !PT ;  /* 0xfffffffe03038812 */ /* 0x000fe400078ec0ff */
[----:B--2---:R-:W-:-:S03]  /*9ce0*/  @!P6 LOP3.LUT R7, R2, 0xfffffffe, RZ, 0xc0, !PT ;  /* 0xfffffffe0207e812 */ /* 0x004fc600078ec0ff */
[----:B------:R-:W-:Y:S01]  /*9cf0*/  @!P0 IMAD.WIDE R2, R3, 0x4, R4 ;  /* 0x0000000403028825 */ /* 0x000fe200078e0204 */
[----:B---3--:R-:W-:-:S03]  /*9d00*/  @!P4 LOP3.LUT R13, R20, 0xfffffffe, RZ, 0xc0, !PT ;  /* 0xfffffffe140dc812 */ /* 0x008fc600078ec0ff */
[----:B------:R-:W-:Y:S01]  /*9d10*/  @!P6 IMAD.WIDE R6, R7, 0x4, R4 ;  /* 0x000000040706e825 */ /* 0x000fe200078e0204 */
[----:B----4-:R-:W-:-:S04]  /*9d20*/  @!P1 LOP3.LUT R17, R10, 0xfffffffe, RZ, 0xc0, !PT ;  /* 0xfffffffe0a119812 */ /* 0x010fc800078ec0ff */
[----:B------:R1:W-:Y:S04]  /*9d30*/  @!P6 ST.E.64 [R6.64], R94 ;  /* 0x0000005e0600e985 */ /* 0x0003e8000c101b0e */
[----:B------:R2:W-:Y:S01]  /*9d40*/  @!P5 ST.E.64 [R8.64], R98 ;  /* 0x000000620800d985 */ /* 0x0005e2000c101b0e */
[----:B-1----:R-:W-:-:S04]  /*9d50*/  @!P4 IMAD.WIDE R6, R13, 0x4, R4 ;  /* 0x000000040d06c825 */ /* 0x002fc800078e0204 */
[--C-:B--2---:R-:W-:Y:S01]  /*9d60*/  @!P3 IMAD.WIDE R8, R19, 0x4, R4.reuse ;  /* 0x000000041308b825 */ /* 0x104fe200078e0204 */
[----:B------:R1:W-:Y:S03]  /*9d70*/  @!P4 ST.E.64 [R6.64], R102 ;  /* 0x000000660600c985 */ /* 0x0003e6000c101b0e */
[--C-:B------:R-:W-:Y:S01]  /*9d80*/  @!P2 IMAD.WIDE R12, R15, 0x4, R4.reuse ;  /* 0x000000040f0ca825 */ /* 0x100fe200078e0204 */
[----:B------:R1:W-:Y:S03]  /*9d90*/  @!P3 ST.E.64 [R8.64], R106 ;  /* 0x0000006a0800b985 */ /* 0x0003e6000c101b0e */
[----:B------:R-:W-:Y:S01]  /*9da0*/  @!P1 IMAD.WIDE R14, R17, 0x4, R4 ;  /* 0x00000004110e9825 */ /* 0x000fe200078e0204 */
[----:B------:R1:W-:Y:S04]  /*9db0*/  @!P2 ST.E.64 [R12.64], R122 ;  /* 0x0000007a0c00a985 */ /* 0x0003e8000c101b0e */
[----:B------:R1:W-:Y:S04]  /*9dc0*/  @!P1 ST.E.64 [R14.64], R110 ;  /* 0x0000006e0e009985 */ /* 0x0003e8000c101b0e */
[----:B------:R1:W-:Y:S01]  /*9dd0*/  @!P0 ST.E.64 [R2.64], R118 ;  /* 0x0000007602008985 */ /* 0x0003e2000c101b0e */
[----:B------:R-:W-:-:S13]  /*9de0*/  ISETP.GE.AND P0, PT, R11, c[0x0][0x3c8], PT ;  /* 0x0000f2000b007a0c */ /* 0x000fda0003f06270 */
[----:B------:R-:W-:Y:S05]  /*9df0*/  @P0 EXIT ;  /* 0x000000000000094d */ /* 0x000fea0003800000 */
[----:B-1----:R-:W-:-:S04]  /*9e00*/  LEA.HI R3, R11, R11, RZ, 0x1 ;  /* 0x0000000b0b037211 */ /* 0x002fc800078f08ff */
[----:B------:R-:W-:-:S05]  /*9e10*/  LOP3.LUT R3, R3, 0xfffffffe, RZ, 0xc0, !PT ;  /* 0xfffffffe03037812 */ /* 0x000fca00078ec0ff */
[----:B------:R-:W-:-:S05]  /*9e20*/  IMAD.WIDE R4, R3, 0x4, R4 ;  /* 0x0000000403047825 */ /* 0x000fca00078e0204 */
[----:B------:R-:W-:Y:S01]  /*9e30*/  ST.E.64 [R4.64], R114 ;  /* 0x0000007204007985 */ /* 0x000fe2000c101b0e */
[----:B------:R-:W-:Y:S05]  /*9e40*/  EXIT ;  /* 0x000000000000794d */ /* 0x000fea0003800000 */
.L_x_7:
[----:B------:R-:W1:Y:S02]  /*9e50*/  S2R R4, SR_TID.X ;  /* 0x0000000000047919 */ /* 0x000e640000002100 */
[----:B-1----:R-:W-:-:S13]  /*9e60*/  ISETP.GT.AND P0, PT, R4, 0x7f, PT ;  /* 0x0000007f0400780c */ /* 0x002fda0003f04270 */
[----:B------:R-:W-:Y:S05]  /*9e70*/  @P0 EXIT ;  /* 0x000000000000094d */ /* 0x000fea0003800000 */
[----:B------:R-:W1:Y:S01]  /*9e80*/  S2R R7, SR_CTAID.X ;  /* 0x0000000000077919 */ /* 0x000e620000002500 */
[----:B------:R-:W-:-:S05]  /*9e90*/  MOV R0, c[0x0][0x4e8] ;  /* 0x00013a0000007a02 */ /* 0x000fca0000000f00 */
[----:B------:R-:W-:Y:S01]  /*9ea0*/  IMAD R2, R0, c[0x0][0x388], RZ ;  /* 0x0000e20000027a24 */ /* 0x000fe200078e02ff */
[----:B-1----:R-:W-:-:S04]  /*9eb0*/  LEA R7, R7, R4, 0x7 ;  /* 0x0000000407077211 */ /* 0x002fc800078e38ff */
[----:B------:R-:W-:-:S13]  /*9ec0*/  ISETP.GE.AND P0, PT, R7, R2, PT ;  /* 0x000000020700720c */ /* 0x000fda0003f06270 */
[----:B------:R-:W-:Y:S05]  /*9ed0*/  @P0 EXIT ;  /* 0x000000000000094d */ /* 0x000fea0003800000 */
[----:B------:R-:W1:Y:S01]  /*9ee0*/  S2R R5, SR_CTAID.Z ;  /* 0x0000000000057919 */ /* 0x000e620000002700 */
[----:B------:R-:W-:Y:S01]  /*9ef0*/  USHF.R.S32.HI UR6, URZ, 0x1f, UR10 ;  /* 0x0000001f3f067899 */ /* 0x000fe2000801140a */
[----:B------:R-:W-:Y:S01]  /*9f00*/  ISETP.NE.AND P0, PT, R0, 0x1, PT ;  /* 0x000000010000780c */ /* 0x000fe20003f05270 */
[----:B------:R-:W-:Y:S01]  /*9f10*/  ULDC.64 UR4, c[0x0][0x4d0] ;  /* 0x0001340000047ab9 */ /* 0x000fe20000000a00 */
[----:B------:R-:W2:Y:S01]  /*9f20*/  S2R R3, SR_CTAID.Y ;  /* 0x0000000000037919 */ /* 0x000ea20000002600 */
[----:B------:R-:W-:Y:S01]  /*9f30*/  UIMAD UR6, UR6, UR4, URZ ;  /* 0x00000004060672a4 */ /* 0x000fe2000f8e023f */
[----:B------:R-:W-:Y:S01]  /*9f40*/  IADD3 R2, RZ, -UR10, RZ ;  /* 0x8000000aff027c10 */ /* 0x000fe2000fffe0ff */
[----:B------:R-:W-:Y:S01]  /*9f50*/  UIMAD.WIDE.U32 UR8, UR10, UR4, URZ ;  /* 0x000000040a0872a5 */ /* 0x000fe2000f8e003f */
[----:B------:R-:W-:Y:S01]  /*9f60*/  MOV R6, R7 ;  /* 0x0000000700067202 */ /* 0x000fe20000000f00 */
[----:B------:R-:W-:-:S04]  /*9f70*/  UIMAD UR4, UR10, UR5, UR6 ;  /* 0x000000050a0472a4 */ /* 0x000fc8000f8e0206 */
[----:B------:R-:W-:Y:S01]  /*9f80*/  UIADD3 UR4, UR9, UR4, URZ ;  /* 0x0000000409047290 */ /* 0x000fe2000fffe03f */
[----:B------:R-:W-:Y:S01]  /*9f90*/  MOV R9, UR9 ;  /* 0x0000000900097c02 */ /* 0x000fe20008000f00 */
[----:B------:R-:W-:-:S04]  /*9fa0*/  @P0 IMAD.HI.U32 R4, R7, c[0x0][0x4ec], RZ ;  /* 0x00013b0007040a27 */ /* 0x000fc800078e00ff */
[----:B------:R-:W-:Y:S01]  /*9fb0*/  IMAD.U32 R8, RZ, RZ, UR8 ;  /* 0x00000008ff087e24 */ /* 0x000fe2000f8e00ff */
[----:B------:R-:W-:Y:S01]  /*9fc0*/  @P0 SHF.R.U32.HI R6, RZ, c[0x0][0x4f0], R4 ;  /* 0x00013c00ff060a19 */ /* 0x000fe20000011604 */
[----:B------:R-:W-:Y:S01]  /*9fd0*/  IMAD.U32 R9, RZ, RZ, UR4 ;  /* 0x00000004ff097e24 */ /* 0x000fe2000f8e00ff */
[----:B-1----:R-:W-:-:S03]  /*9fe0*/  SHF.R.S32.HI R0, RZ, 0x1f, R5 ;  /* 0x0000001fff007819 */ /* 0x002fc60000011405 */
[----:B------:R-:W-:Y:S01]  /*9ff0*/  IMAD.WIDE.U32 R8, R5, c[0x0][0x4d8], R8 ;  /* 0x0001360005087a25 */ /* 0x000fe200078e0008 */
[----:B------:R-:W-:-:S03]  /*a000*/  IADD3 R4, -R6, RZ, RZ ;  /* 0x000000ff06047210 */ /* 0x000fc60007ffe1ff */
[----:B------:R-:W-:Y:S02]  /*a010*/  IMAD R0, R0, c[0x0][0x4d8], RZ ;  /* 0x0001360000007a24 */ /* 0x000fe400078e02ff */
[----:B--2---:R-:W-:Y:S02]  /*a020*/  IMAD R2, R2, c[0x0][0x550], R3 ;  /* 0x0001540002027a24 */ /* 0x004fe400078e0203 */
[----:B------:R-:W-:Y:S02]  /*a030*/  IMAD R0, R5, c[0x0][0x4dc], R0 ;  /* 0x0001370005007a24 */ /* 0x000fe400078e0200 */
[----:B------:R-:W-:Y:S01]  /*a040*/  IMAD R4, R4, c[0x0][0x4e8], R7 ;  /* 0x00013a0004047a24 */ /* 0x000fe200078e0207 */
[----:B------:R-:W-:Y:S01]  /*a050*/  SHF.R.S32.HI R3, RZ, 0x1f, R2 ;  /* 0x0000001fff037819 */ /* 0x000fe20000011402 */
[----:B------:R-:W-:Y:S01]  /*a060*/  IMAD.IADD R9, R0, 0x1, R9 ;  /* 0x0000000100097824 */ /* 0x000fe200078e0209 */
[----:B------:R-:W-:-:S03]  /*a070*/  SHF.R.S32.HI R0, RZ, 0x1f, R6 ;  /* 0x0000001fff007819 */ /* 0x000fc60000011406 */
[----:B------:R-:W-:Y:S02]  /*a080*/  IMAD R3, R3, c[0x0][0x4e0], RZ ;  /* 0x0001380003037a24 */ /* 0x000fe400078e02ff */
[----:B------:R-:W-:-:S04]  /*a090*/  IMAD.WIDE.U32 R8, R2, c[0x0][0x4e0], R8 ;  /* 0x0001380002087a25 */ /* 0x000fc800078e0008 */
[----:B------:R-:W-:Y:S01]  /*a0a0*/  IMAD R3, R2, c[0x0][0x4e4], R3 ;  /* 0x0001390002037a24 */ /* 0x000fe200078e0203 */
[----:B------:R-:W-:Y:S02]  /*a0b0*/  SHF.R.S32.HI R2, RZ, 0x1f, R4 ;  /* 0x0000001fff027819 */ /* 0x000fe40000011404 */
[----:B------:R-:W-:-:S03]  /*a0c0*/  IADD3 R6, P0, R6, R8, RZ ;  /* 0x0000000806067210 */ /* 0x000fc60007f1e0ff */
[----:B------:R-:W-:Y:S01]  /*a0d0*/  IMAD R5, R2, c[0x0][0x4c8], RZ ;  /* 0x0001320002057a24 */ /* 0x000fe200078e02ff */
[----:B------:R-:W-:-:S03]  /*a0e0*/  IADD3.X R7, R0, R9, R3, P0, !PT ;  /* 0x0000000900077210 */ /* 0x000fc600007fe403 */
[C---:B------:R-:W-:Y:S02]  /*a0f0*/  IMAD R5, R4.reuse, c[0x0][0x4cc], R5 ;  /* 0x0001330004057a24 */ /* 0x040fe400078e0205 */
[----:B------:R-:W-:-:S05]  /*a100*/  IMAD.WIDE.U32 R6, R4, c[0x0][0x4c8], R6 ;  /* 0x0001320004067a25 */ /* 0x000fca00078e0006 */
[----:B------:R-:W-:Y:S02]  /*a110*/  IADD3 R5, R7, R5, RZ ;  /* 0x0000000507057210 */ /* 0x000fe40007ffe0ff */
[----:B------:R-:W-:-:S04]  /*a120*/  LEA R2, P0, R6, c[0x0][0x4a8], 0x2 ;  /* 0x00012a0006027a11 */ /* 0x000fc800078010ff */
[----:B------:R-:W-:Y:S02]  /*a130*/  LEA.HI.X R3, R6, c[0x0][0x4ac], R5, 0x2, P0 ;  /* 0x00012b0006037a11 */ /* 0x000fe400000f1405 */
[----:B------:R-:W-:-:S05]  /*a140*/  MOV R5, 0xff800000 ;  /* 0xff80000000057802 */ /* 0x000fca0000000f00 */
[----:B------:R-:W-:Y:S01]  /*a150*/  STG.E [R2.64], R5 ;  /* 0x0000000502007986 */ /* 0x000fe2000c10190e */
[----:B------:R-:W-:Y:S05]  /*a160*/  EXIT ;  /* 0x000000000000794d */ /* 0x000fea0003800000 */
.L_x_10:
[----:B------:R-:W-:-:S00]  /*a170*/  BRA `(.L_x_10) ;  /* 0xfffffff000007947 */ /* 0x000fc0000383ffff */
[----:B------:R-:W-:-:S00]  /*a180*/  NOP ;  /* 0x0000000000007918 */ /* 0x000fc00000000000 */
[----:B------:R-:W-:-:S00]  /*a190*/  NOP ;  /* 0x0000000000007918 */ /* 0x000fc00000000000 */
[----:B------:R-:W-:-:S00]  /*a1a0*/  NOP ;  /* 0x0000000000007918 */ /* 0x000fc00000000000 */
[----:B------:R-:W-:-:S00]  /*a1b0*/  NOP ;  /* 0x0000000000007918 */ /* 0x000fc00000000000 */
[----:B------:R-:W-:-:S00]  /*a1c0*/  NOP ;  /* 0x0000000000007918 */ /* 0x000fc00000000000 */
[----:B------:R-:W-:-:S00]  /*a1d0*/  NOP ;  /* 0x0000000000007918 */ /* 0x000fc00000000000 */
[----:B------:R-:W-:-:S00]  /*a1e0*/  NOP ;  /* 0x0000000000007918 */ /* 0x000fc00000000000 */
[----:B------:R-:W-:-:S00]  /*a1f0*/  NOP ;  /* 0x0000000000007918 */ /* 0x000fc00000000000 */
.L_x_1336:


//--------------------- .text._ZN7cutlass13device_kernelIN5flash19enable_sm80_to_sm89INS1_16FlashAttnFwdSm80INS1_25CollectiveMainloopFwdSm80ILi8ELi1ELb1EN4cute5tupleIJNS5_1CILi128EEENS7_ILi96EEES8_EEELi128ENS_10bfloat16_tEfNS_4arch4Sm80ELb0ELb1ELb0ELb0ELb0ELb0ELb1ELb1EEENS1_21CollectiveEpilogueFwdINS6_IJS8_S8_S9_EEENS6_IJNS7_ILi1EEESH_SH_EEESB_SD_Li256ELb0ELb1ELb1ELb0EEENS1_19SingleTileSchedulerILb0ELb1ELb1ELi128EEEEEEEEEvNT_6ParamsE --------------------------
	.section	.text._ZN7cutlass13device_kernelIN5flash19enable_sm80_to_sm89INS1_16FlashAttnFwdSm80INS1_25CollectiveMainloopFwdSm80ILi8ELi1ELb1EN4cute5tupleIJNS5_1CILi128EEENS7_ILi96EEES8_EEELi128ENS_10bfloat16_tEfNS_4arch4Sm80ELb0ELb1ELb0ELb0ELb0ELb0ELb1ELb1EEENS1_21CollectiveEpilogueFwdINS6_IJS8_S8_S9_EEENS6_IJNS7_ILi1EEESH_SH_EEESB_SD_Li256ELb0ELb1ELb1ELb0EEENS1_19SingleTileSchedulerILb0ELb1ELb1ELi128EEEEEEEEEvNT_6ParamsE,"ax",@progbits
	.sectioninfo	@"SHI_REGISTERS=250"
	.align	128
.text._ZN7cutlass13device_kernelIN5flash19enable_sm80_to_sm89INS1_16FlashAttnFwdSm80INS1_25CollectiveMainloopFwdSm80ILi8ELi1ELb1EN4cute5tupleIJNS5_1CILi128EEENS7_ILi96EEES8_EEELi128ENS_10bfloat16_tEfNS_4arch4Sm80ELb0ELb1ELb0ELb0ELb0ELb0ELb1ELb1EEENS1_21CollectiveEpilogueFwdINS6_IJS8_S8_S9_EEENS6_IJNS7_ILi1EEESH_SH_EEESB_SD_Li256ELb0ELb1ELb1ELb0EEENS1_19SingleTileSchedulerILb0ELb1ELb1ELi128EEEEEEEEEvNT_6ParamsE:
        .type           _ZN7cutlass13device_kernelIN5flash19enable_sm80_to_sm89INS1_16FlashAttnFwdSm80INS1_25CollectiveMainloopFwdSm80ILi8ELi1ELb1EN4cute5tupleIJNS5_1CILi128EEENS7_ILi96EEES8_EEELi128ENS_10bfloat16_tEfNS_4arch4Sm80ELb0ELb1ELb0ELb0ELb0ELb0ELb1ELb1EEENS1_21CollectiveEpilogueFwdINS6_IJS8_S8_S9_EEENS6_IJNS7_ILi1EEESH_SH_EEESB_SD_Li256ELb0ELb1ELb1ELb0EEENS1_19SingleTileSchedulerILb0ELb1ELb1ELi128EEEEEEEEEvNT_6ParamsE,@function
        .size           _ZN7cutlass13device_kernelIN5flash19enable_sm80_to_sm89INS1_16FlashAttnFwdSm80INS1_25CollectiveMainloopFwdSm80ILi8ELi1ELb1EN4cute5tupleIJNS5_1CILi128EEENS7_ILi96EEES8_EEELi128ENS_10bfloat16_tEfNS_4arch4Sm80ELb0ELb1ELb0ELb0ELb0ELb0ELb1ELb1EEENS1_21CollectiveEpilogueFwdINS6_IJS8_S8_S9_EEENS6_IJNS7_ILi1EEESH_SH_EEESB_SD_Li256ELb0ELb1ELb1ELb0EEENS1_19SingleTileSchedulerILb0ELb1ELb1ELi128EEEEEEEEEvNT_6ParamsE,(.L_x_1337 - _ZN7cutlass13device_kernelIN5flash19enable_sm80_to_sm89INS1_16FlashAttnFwdSm80INS1_25CollectiveMainloopFwdSm80ILi8ELi1ELb1EN4cute5tupleIJNS5_1CILi128EEENS7_ILi96EEES8_EEELi128ENS_10bfloat16_tEfNS_4arch4Sm80ELb0ELb1ELb0ELb0ELb0ELb0ELb1ELb1EEENS1_21CollectiveEpilogueFwdINS6_IJS8_S8_S9_EEENS6_IJNS7_ILi1EEESH_SH_EEESB_SD_Li256ELb0ELb1ELb1ELb0EEENS1_19SingleTileSchedulerILb0ELb1ELb1ELi128EEEEEEEEEvNT_6ParamsE)
        .other          _ZN7cutlass13device_kernelIN5flash19enable_sm80_to_sm89INS1_16FlashAttnFwdSm80INS1_25CollectiveMainloopFwdSm80ILi8ELi1ELb1EN4cute5tupleIJNS5_1CILi128EEENS7_ILi96EEES8_EEELi128ENS_10bfloat16_tEfNS_4arch4Sm80ELb0ELb1ELb0ELb0ELb0ELb0ELb1ELb1EEENS1_21CollectiveEpilogueFwdINS6_IJS8_S8_S9_EEENS6_IJNS7_ILi1EEESH_SH_EEESB_SD_Li256ELb0ELb1ELb1ELb0EEENS1_19SingleTileSchedulerILb0ELb1ELb1ELi128EEEEEEEEEvNT_6ParamsE,@"STO_CUDA_ENTRY STV_DEFAULT"
_ZN7cutlass13device_kernelIN5flash19enable_sm80_to_sm89INS1_16FlashAttnFwdSm80INS1_25CollectiveMainloopFwdSm80ILi8ELi1ELb1EN4cute5tupleIJNS5_1CILi128EEENS7_ILi96EEES8_EEELi128ENS_10bfloat16_tEfNS_4arch4Sm80ELb0ELb1ELb0ELb0ELb0ELb0ELb1ELb1EEENS1_21CollectiveEpilogueFwdINS6_IJS8_S8_S9_EEENS6_IJNS7_ILi1EEESH_SH_EEESB_SD_Li256ELb0ELb1ELb1ELb0EEENS1_19SingleTileSchedulerILb0ELb1ELb1ELi128EEEEEEEEEvNT_6ParamsE:
        /* <DEDUP_REMOVED lines=17> */
.L_x_11:
[----:B---3--:R-:W-:Y:S02]  /*0110*/  ULDC.64 UR4, c[0x0][0x550] ;  /* 0x0001540000047ab9 */ /* 0x008fe40000000a00 */
[----:B------:R-:W-:Y:S02]  /*0120*/  UISETP.NE.AND UP0, UPT, UR4, 0x1, UPT ;  /* 0x000000010400788c */ /* 0x000fe4000bf05270 */
[----:B------:R-:W-:-:S02]  /*0130*/  UIMAD.WIDE.U32 UR10, UR6, UR5, URZ ;  /* 0x00000005060a72a5 */ /* 0x000fc4000f8e003f */
[----:B------:R-:W-:Y:S02]  /*0140*/  ULDC UR4, c[0x0][0x558] ;  /* 0x0001560000047ab9 */ /* 0x000fe40000000800 */
[----:B------:R-:W-:-:S05]  /*0150*/  UMOV UR9, UR6 ;  /* 0x0000000600097c82 */ /* 0x000fca0008000000 */
[----:B------:R-:W-:-:S03]  /*0160*/  @UP0 USHF.R.U32.HI UR9, URZ, UR4, UR11 ;  /* 0x000000043f090299 */ /* 0x000fc6000801160b */
.L_x_12:
[----:B------:R-:W-:Y:S01]  /*0170*/  ISETP.GE.AND P0, PT, R0, RZ, PT ;  /* 0x000000ff0000720c */ /* 0x000fe20003f06270 */
[----:B------:R-:W-:Y:S02]  /*0180*/  UIADD3 UR4, -UR9, URZ, URZ ;  /* 0x0000003f09047290 */ /* 0x000fe4000fffe13f */
[----:B------:R-:W-:Y:S02]  /*0190*/  ULDC UR10, c[0x0][0x550] ;  /* 0x00015400000a7ab9 */ /* 0x000fe40000000800 */
[----:B------:R-:W-:-:S08]  /*01a0*/  UIMAD UR10, UR4, UR10, UR6 ;  /* 0x0000000a040a72a4 */ /* 0x000fd0000f8e0206 */
[----:B------:R-:W-:Y:S05]  /*01b0*/  @!P0 EXIT ;  /* 0x000000000000894d */ /* 0x000fea0003800000 */
[----:B------:R-:W1:Y:S01]  /*01c0*/  S2UR UR16, SR_CTAID.X ;  /* 0x00000000001079c3 */ /* 0x000e620000002500 */
[----:B------:R-:W-:Y:S02]  /*01d0*/  ULDC UR8, c[0x0][0x2c4] ;  /* 0x0000b10000087ab9 */ /* 0x000fe40000000800 */
[----:B------:R-:W-:Y:S02]  /*01e0*/  UISETP.NE.AND UP3, UPT, UR8, 0x1, UPT ;  /* 0x000000010800788c */ /* 0x000fe4000bf65270 */
[----:B------:R-:W-:Y:S02]  /*01f0*/  UMOV UR11, 0x1 ;  /* 0x00000001000b7882 */ /* 0x000fe40000000000 */
[----:B------:R-:W-:Y:S02]  /*0200*/  ULDC.64 UR4, c[0x0][0x328] ;  /* 0x0000ca0000047ab9 */ /* 0x000fe40000000a00 */
[----:B------:R-:W-:Y:S02]  /*0210*/  UISETP.LE.AND UP2, UPT, UR11, UR5, UPT ;  /* 0x000000050b00728c */ /* 0x000fe4000bf43270 */
[----:B------:R-:W-:-:S02]  /*0220*/  ULDC.64 UR6, c[0x0][0x2c8] ;  /* 0x0000b20000067ab9 */ /* 0x000fc40000000a00 */
[----:B------:R-:W-:Y:S02]  /*0230*/  ULDC UR12, c[0x0][0x168] ;  /* 0x00005a00000c7ab9 */ /* 0x000fe40000000800 */
[----:B------:R-:W-:Y:S01]  /*0240*/  PLOP3.LUT P0, PT, PT, PT, UP2, 0x40, 0x0 ;  /* 0x000000000000781c */ /* 0x000fe20003f0e828 */
[----:B------:R-:W-:Y:S02]  /*0250*/  UIADD3 UR12, UR11, -UR12, URZ ;  /* 0x8000000c0b0c7290 */ /* 0x000fe4000fffe03f */
[----:B------:R-:W-:Y:S02]  /*0260*/  ULDC UR5, c[0x0][0x1d0] ;  /* 0x0000740000057ab9 */ /* 0x000fe40000000800 */
[----:B-1----:R-:W-:-:S04]  /*0270*/  USHF.L.U32 UR16, UR16, 0x7, URZ ;  /* 0x0000000710107899 */ /* 0x002fc8000800063f */
[----:B------:R-:W-:-:S04]  /*0280*/  @UP3 UIADD3 UR14, UR16, 0x7f, URZ ;  /* 0x0000007f100e3890 */ /* 0x000fc8000fffe03f */
[----:B------:R-:W-:Y:S02]  /*0290*/  UIMAD.WIDE.U32 UR14, UR14, UR6, URZ ;  /* 0x000000060e0e72a5 */ /* 0x000fe4000f8e003f */
[----:B------:R-:W-:Y:S02]  /*02a0*/  UIADD3 UR6, UR16, 0x7f, URZ ;  /* 0x0000007f10067890 */ /* 0x000fe4000fffe03f */
[----:B------:R-:W-:-:S04]  /*02b0*/  @UP3 USHF.R.U32.HI UR6, URZ, UR7, UR15 ;  /* 0x000000073f063299 */ /* 0x000fc8000801160f */
[----:B------:R-:W-:-:S04]  /*02c0*/  UIADD3 UR5, UR6, UR5, UR12 ;  /* 0x0000000506057290 */ /* 0x000fc8000fffe00c */
[----:B------:R-:W-:Y:S01]  /*02d0*/  UIADD3 UR6, UR5, UR4, URZ ;  /* 0x0000000405067290 */ /* 0x000fe2000fffe03f */
[----:B------:R-:W-:Y:S05]  /*02e0*/  @P0 BRA `(.L_x_13) ;  /* 0x0000014000000947 */ /* 0x000fea0003800000 */
[----:B------:R-:W-:Y:S01]  /*02f0*/  ISETP.LT.AND P0, PT, RZ, UR5, PT ;  /* 0x00000005ff007c0c */ /* 0x000fe2000bf01270 */
[----:B------:R-:W-:-:S12]  /*0300*/  UIADD3 UR7, UR5, -0x1, URZ ;  /* 0xffffffff05077890 */ /* 0x000fd8000fffe03f */
[----:B------:R-:W-:Y:S05]  /*0310*/  @P0 BRA `(.L_x_14) ;  /* 0x0000008000000947 */ /* 0x000fea0003800000 */
[----:B------:R-:W-:Y:S02]  /*0320*/  ULDC UR4, c[0x0][0x32c] ;  /* 0x0000cb0000047ab9 */ /* 0x000fe40000000800 */
[----:B------:R-:W-:Y:S02]  /*0330*/  UISETP.NE.AND UP0, UPT, UR11, UR4, UPT ;  /* 0x000000040b00728c */ /* 0x000fe4000bf05270 */
[----:B------:R-:W-:-:S03]  /*0340*/  UIADD3 UR7, -UR5, URZ, URZ ;  /* 0x0000003f05077290 */ /* 0x000fc6000fffe13f */
[----:B------:R-:W-:Y:S02]  /*0350*/  ULDC.64 UR4, c[0x0][0x330] ;  /* 0x0000cc0000047ab9 */ /* 0x000fe40000000a00 */
[----:B------:R-:W-:-:S04]  /*0360*/  UIMAD.WIDE.U32 UR12, UR7, UR4, URZ ;  /* 0x00000004070c72a5 */ /* 0x000fc8000f8e003f */
[----:B------:R-:W-:-:S04]  /*0370*/  @UP0 USHF.R.U32.HI UR7, URZ, UR5, UR13 ;  /* 0x000000053f070299 */ /* 0x000fc8000801160d */
[----:B------:R-:W-:Y:S01]  /*0380*/  ULOP3.LUT UR7, URZ, UR7, URZ, 0x33, !UPT ;  /* 0x000000073f077292 */ /* 0x000fe2000f8e333f */
[----:B------:R-:W-:Y:S05]  /*0390*/  BRA `(.L_x_15) ;  /* 0x0000005000007947 */ /* 0x000fea0003800000 */
.L_x_14:
[----:B------:R-:W-:Y:S02]  /*03a0*/  ULDC UR4, c[0x0][0x32c] ;  /* 0x0000cb0000047ab9 */ /* 0x000fe40000000800 */
[----:B------:R-:W-:-:S03]  /*03b0*/  UISETP.NE.AND UP0, UPT, UR11, UR4, UPT ;  /* 0x000000040b00728c */ /* 0x000fc6000bf05270 */
[----:B------:R-:W-:Y:S02]  /*03c0*/  ULDC.64 UR4, c[0x0][0x330] ;  /* 0x0000cc0000047ab9 */ /* 0x000fe40000000a00 */
[----:B------:R-:W-:-:S06]  /*03d0*/  UIMAD.WIDE.U32 UR12, UR7, UR4, URZ ;  /* 0x00000004070c72a5 */ /* 0x000fcc000f8e003f */
[----:B------:R-:W-:Y:S02]  /*03e0*/  @UP0 USHF.R.U32.HI UR7, URZ, UR5, UR13 ;  /* 0x000000053f070299 */ /* 0x000fe4000801160d */
.L_x_15:
[----:B------:R-:W-:Y:S02]  /*03f0*/  ULDC UR4, c[0x0][0x32c] ;  /* 0x0000cb0000047ab9 */ /* 0x000fe40000000800 */
[----:B------:R-:W-:-:S04]  /*0400*/  UIMAD UR4, UR7, UR4, UR4 ;  /* 0x00000004070472a4 */ /* 0x000fc8000f8e0204 */
[----:B------:R-:W-:-:S04]  /*0410*/  UISETP.LT.AND UP0, UPT, UR6, UR4, UPT ;  /* 0x000000040600728c */ /* 0x000fc8000bf01270 */
[----:B------:R-:W-:-:S03]  /*0420*/  USEL UR6, UR6, UR4, UP0 ;  /* 0x0000000406067287 */ /* 0x000fc60008000000 */
.L_x_13:
[----:B------:R-:W-:Y:S01]  /*0430*/  ULDC.64 UR4, c[0x0][0x2c8] ;  /* 0x0000b20000047ab9 */ /* 0x000fe20000000a00 */
[----:B------:R-:W-:Y:S01]  /*0440*/  PLOP3.LUT P0, PT, PT, PT, UP2, 0x40, 0x0 ;  /* 0x000000000000781c */ /* 0x000fe20003f0e828 */
[----:B------:R-:W-:Y:S02]  /*0450*/  UIMAD.WIDE.U32 UR18, UR16, UR4, URZ ;  /* 0x00000004101272a5 */ /* 0x000fe4000f8e003f */
[----:B------:R-:W-:Y:S02]  /*0460*/  UMOV UR14, 0x5f ;  /* 0x0000005f000e7882 */ /* 0x000fe40000000000 */
[----:B------:R-:W-:Y:S02]  /*0470*/  ULDC UR13, c[0x0][0x1d0] ;  /* 0x00007400000d7ab9 */ /* 0x000fe40000000800 */
[----:B------:R-:W-:Y:S02]  /*0480*/  UIADD3 UR6, UR6, 0x5f, URZ ;  /* 0x0000005f06067890 */ /* 0x000fe4000fffe03f */
[----:B------:R-:W-:-:S02]  /*0490*/  UIADD3 UR14, UR14, UR13, URZ ;  /* 0x0000000d0e0e7290 */ /* 0x000fc4000fffe03f */
[----:B------:R-:W-:Y:S02]  /*04a0*/  UIMAD.WIDE UR6, UR6, 0x2aaaaaab, URZ ;  /* 0x2aaaaaab060678a5 */ /* 0x000fe4000f8e023f */
[----:B------:R-:W-:Y:S02]  /*04b0*/  UIMAD.WIDE UR14, UR14, 0x2aaaaaab, URZ ;  /* 0x2aaaaaab0e0e78a5 */ /* 0x000fe4000f8e023f */
[----:B------:R-:W-:Y:S02]  /*04c0*/  @UP3 UMOV UR11, UR19 ;  /* 0x00000013000b3c82 */ /* 0x000fe40008000000 */
[----:B------:R-:W-:Y:S02]  /*04d0*/  ULDC UR12, c[0x0][0x168] ;  /* 0x00005a00000c7ab9 */ /* 0x000fe40000000800 */
[----:B------:R-:W-:Y:S02]  /*04e0*/  UMOV UR4, UR16 ;  /* 0x0000001000047c82 */ /* 0x000fe40008000000 */
[----:B------:R-:W-:-:S02]  /*04f0*/  @UP3 USHF.R.U32.HI UR4, URZ, UR5, UR11 ;  /* 0x000000053f043299 */ /* 0x000fc4000801160b */
[----:B------:R-:W-:Y:S02]  /*0500*/  UIADD3 UR13, UR13, -UR12, URZ ;  /* 0x8000000c0d0d7290 */ /* 0x000fe4000fffe03f */
[----:B------:R-:W-:Y:S02]  /*0510*/  USHF.R.U32.HI UR6, URZ, 0x1f, UR7 ;  /* 0x0000001f3f067899 */ /* 0x000fe40008011607 */
[----:B------:R-:W-:Y:S02]  /*0520*/  USHF.R.U32.HI UR11, URZ, 0x1f, UR15 ;  /* 0x0000001f3f0b7899 */ /* 0x000fe4000801160f */
[----:B------:R-:W-:Y:S02]  /*0530*/  UIADD3 UR4, UR13, UR4, URZ ;  /* 0x000000040d047290 */ /* 0x000fe4000fffe03f */
[----:B------:R-:W-:Y:S02]  /*0540*/  ULDC UR5, c[0x0][0x324] ;  /* 0x0000c90000057ab9 */ /* 0x000fe40000000800 */
[----:B------:R-:W-:-:S02]  /*0550*/  ULEA.HI.SX32 UR6, UR7, UR6, 0x1c ;  /* 0x0000000607067291 */ /* 0x000fc4000f8fe23f */
[----:B------:R-:W-:Y:S02]  /*0560*/  ULEA.HI.SX32 UR11, UR15, UR11, 0x1c ;  /* 0x0000000b0f0b7291 */ /* 0x000fe4000f8fe23f */
[----:B------:R-:W-:Y:S02]  /*0570*/  UIADD3 UR5, UR4, -UR5, URZ ;  /* 0x8000000504057290 */ /* 0x000fe4000fffe03f */
[----:B------:R-:W-:-:S04]  /*0580*/  UISETP.LT.AND UP0, UPT, UR11, UR6, UPT ;  /* 0x000000060b00728c */ /* 0x000fc8000bf01270 */
[----:B------:R-:W-:Y:S01]  /*0590*/  USEL UR6, UR11, UR6, UP0 ;  /* 0x000000060b067287 */ /* 0x000fe20008000000 */
[----:B------:R-:W-:Y:S01]  /*05a0*/  MOV R3, UR5 ;  /* 0x0000000500037c02 */ /* 0x000fe20008000f00 */
[----:B------:R-:W-:Y:S05]  /*05b0*/  @P0 BRA `(.L_x_16) ;  /* 0x0000010000000947 */ /* 0x000fea0003800000 */
[----:B------:R-:W-:-:S04]  /*05c0*/  MOV R4, UR4 ;  /* 0x0000000400047c02 */ /* 0x000fc80008000f00 */
[----:B------:R-:W-:-:S13]  /*05d0*/  ISETP.GT.AND P0, PT, R4, -0x1, PT ;  /* 0xffffffff0400780c */ /* 0x000fda0003f04270 */
[----:B------:R-:W-:Y:S05]  /*05e0*/  @P0 BRA `(.L_x_17) ;  /* 0x0000007000000947 */ /* 0x000fea0003800000 */
[----:B------:R-:W-:Y:S01]  /*05f0*/  IMAD.MOV.U32 R2, RZ, RZ, c[0x0][0x32c] ;  /* 0x0000cb00ff027624 */ /* 0x000fe200078e00ff */
[----:B------:R-:W-:-:S04]  /*0600*/  LOP3.LUT R4, RZ, R4, RZ, 0x33, !PT ;  /* 0x00000004ff047212 */ /* 0x000fc800078e33ff */
[----:B------:R-:W-:-:S13]  /*0610*/  ISETP.NE.AND P0, PT, R2, 0x1, PT ;  /* 0x000000010200780c */ /* 0x000fda0003f05270 */
[----:B------:R-:W-:-:S05]  /*0620*/  @P0 IMAD.HI.U32 R2, R4, c[0x0][0x330], RZ ;  /* 0x0000cc0004020a27 */ /* 0x000fca00078e00ff */
[----:B------:R-:W-:-:S04]  /*0630*/  @P0 SHF.R.U32.HI R4, RZ, c[0x0][0x334], R2 ;  /* 0x0000cd00ff040a19 */ /* 0x000fc80000011602 */
[----:B------:R-:W-:Y:S01]  /*0640*/  LOP3.LUT R4, RZ, R4, RZ, 0x33, !PT ;  /* 0x00000004ff047212 */ /* 0x000fe200078e33ff */
[----:B------:R-:W-:Y:S05]  /*0650*/  BRA `(.L_x_18) ;  /* 0x0000004000007947 */ /* 0x000fea0003800000 */
.L_x_17:
[----:B------:R-:W-:-:S04]  /*0660*/  MOV R2, c[0x0][0x32c] ;  /* 0x0000cb0000027a02 */ /* 0x000fc80000000f00 */
[----:B------:R-:W-:-:S13]  /*0670*/  ISETP.NE.AND P0, PT, R2, 0x1, PT ;  /* 0x000000010200780c */ /* 0x000fda0003f05270 */
[----:B------:R-:W-:-:S05]  /*0680*/  @P0 IMAD.HI.U32 R2, R4, c[0x0][0x330], RZ ;  /* 0x0000cc0004020a27 */ /* 0x000fca00078e00ff */
[----:B------:R-:W-:-:S05]  /*0690*/  @P0 SHF.R.U32.HI R4, RZ, c[0x0][0x334], R2 ;  /* 0x0000cd00ff040a19 */ /* 0x000fca0000011602 */
.L_x_18:
[----:B------:R-:W-:-:S05]  /*06a0*/  IMAD R4, R4, c[0x0][0x32c], RZ ;  /* 0x0000cb0004047a24 */ /* 0x000fca00078e02ff */
[----:B------:R-:W-:-:S05]  /*06b0*/  IMNMX R3, R3, R4, !PT ;  /* 0x0000000403037217 */ /* 0x000fca0007800200 */
.L_x_16:
[----:B------:R-:W-:Y:S01]  /*06c0*/  IMAD.HI R3, R3, 0x2aaaaaab, RZ ;  /* 0x2aaaaaab03037827 */ /* 0x000fe200078e02ff */
[----:B------:R-:W-:Y:S02]  /*06d0*/  USHF.R.U32.HI UR5, URZ, 0x10, UR10 ;  /* 0x000000103f057899 */ /* 0x000fe4000801160a */
[----:B------:R-:W-:Y:S01]  /*06e0*/  ULDC UR4, c[0x0][0x338] ;  /* 0x0000ce0000047ab9 */ /* 0x000fe20000000800 */
[----:B------:R-:W-:Y:S01]  /*06f0*/  IMAD.MOV.U32 R14, RZ, RZ, RZ ;  /* 0x000000ffff0e7224 */ /* 0x000fe200078e00ff */
[----:B------:R-:W-:Y:S01]  /*0700*/  SHF.R.U32.HI R2, RZ, 0x1f, R3 ;  /* 0x0000001fff027819 */ /* 0x000fe20000011603 */
[----:B------:R-:W-:-:S03]  /*0710*/  UISETP.NE.AND UP0, UPT, UR5, URZ, UPT ;  /* 0x0000003f0500728c */ /* 0x000fc6000bf05270 */
[----:B------:R-:W-:Y:S01]  /*0720*/  LEA.HI.SX32 R2, R3, R2, 0x1c ;  /* 0x0000000203027211 */ /* 0x000fe200078fe2ff */
[----:B------:R-:W-:-:S03]  /*0730*/  USEL UR4, UR5, UR4, UP0 ;  /* 0x0000000405047287 */ /* 0x000fc60008000000 */
[----:B------:R-:W-:-:S04]  /*0740*/  IMNMX R207, RZ, R2, !PT ;  /* 0x00000002ffcf7217 */ /* 0x000fc80007800200 */
[----:B------:R-:W-:-:S13]  /*0750*/  ISETP.LT.AND P0, PT, R207, UR6, PT ;  /* 0x00000006cf007c0c */ /* 0x000fda000bf01270 */
[----:B------:R-:W-:Y:S05]  /*0760*/  @!P0 BRA `(.L_x_19) ;  /* 0x000001c000008947 */ /* 0x000fea0003800000 */
[----:B------:R-:W-:Y:S01]  /*0770*/  IMAD.U32 R2, RZ, RZ, UR4 ;  /* 0x00000004ff027e24 */ /* 0x000fe2000f8e00ff */
[----:B------:R-:W-:-:S04]  /*0780*/  UIADD3 UR5, UR4, -0x1, UR6 ;  /* 0xffffffff04057890 */ /* 0x000fc8000fffe006 */
[-C--:B------:R-:W-:Y:S02]  /*0790*/  IABS R5, R2.reuse ;  /* 0x0000000200057213 */ /* 0x080fe40000000000 */
[----:B------:R-:W-:Y:S02]  /*07a0*/  IADD3 R6, -R207, UR5, RZ ;  /* 0x00000005cf067c10 */ /* 0x000fe4000fffe1ff */
[----:B------:R-:W1:Y:S01]  /*07b0*/  I2F.RP R7, R5 ;  /* 0x0000000500077306 */ /* 0x000e620000209400 */
[----:B------:R-:W-:Y:S02]  /*07c0*/  IABS R2, R2 ;  /* 0x0000000200027213 */ /* 0x000fe40000000000 */
[----:B------:R-:W-:Y:S02]  /*07d0*/  IABS R3, R6 ;  /* 0x0000000600037213 */ /* 0x000fe40000000000 */
[----:B------:R-:W-:Y:S01]  /*07e0*/  LOP3.LUT R6, R6, UR4, RZ, 0x3c, !PT ;  /* 0x0000000406067c12 */ /* 0x000fe2000f8e3cff */
[----:B------:R-:W-:-:S03]  /*07f0*/  IMAD.MOV R2, RZ, RZ, -R2 ;  /* 0x000000ffff027224 */ /* 0x000fc600078e0a02 */
[----:B------:R-:W-:Y:S01]  /*0800*/  ISETP.GE.AND P0, PT, R6, RZ, PT ;  /* 0x000000ff0600720c */ /* 0x000fe20003f06270 */
[----:B-1----:R-:W1:Y:S02]  /*0810*/  MUFU.RCP R8, R7 ;  /* 0x0000000700087308 */ /* 0x002e640000001000 */
[----:B-1----:R-:W-:-:S06]  /*0820*/  IADD3 R8, R8, 0xffffffe, RZ ;  /* 0x0ffffffe08087810 */ /* 0x002fcc0007ffe0ff */
[----:B------:R-:W1:Y:S02]  /*0830*/  F2I.FTZ.U32.TRUNC.NTZ R9, R8 ;  /* 0x0000000800097305 */ /* 0x000e64000021f000 */
[----:B-1----:R-:W-:Y:S02]  /*0840*/  IMAD.MOV R4, RZ, RZ, -R9 ;  /* 0x000000ffff047224 */ /* 0x002fe400078e0a09 */
[----:B------:R-:W-:Y:S02]  /*0850*/  IMAD.MOV.U32 R8, RZ, RZ, RZ ;  /* 0x000000ffff087224 */ /* 0x000fe400078e00ff */
[----:B------:R-:W-:-:S04]  /*0860*/  IMAD R4, R4, R5, RZ ;  /* 0x0000000504047224 */ /* 0x000fc800078e02ff */
[----:B------:R-:W-:-:S06]  /*0870*/  IMAD.HI.U32 R4, R9, R4, R8 ;  /* 0x0000000409047227 */ /* 0x000fcc00078e0008 */
[----:B------:R-:W-:-:S04]  /*0880*/  IMAD.HI.U32 R4, R4, R3, RZ ;  /* 0x0000000304047227 */ /* 0x000fc800078e00ff */
[----:B------:R-:W-:-:S05]  /*0890*/  IMAD R2, R4, R2, R3 ;  /* 0x0000000204027224 */ /* 0x000fca00078e0203 */
[----:B------:R-:W-:-:S13]  /*08a0*/  ISETP.GT.U32.AND P1, PT, R5, R2, PT ;  /* 0x000000020500720c */ /* 0x000fda0003f24070 */
[----:B------:R-:W-:Y:S01]  /*08b0*/  @!P1 IMAD.IADD R2, R2, 0x1, -R5 ;  /* 0x0000000102029824 */ /* 0x000fe200078e0a05 */
[----:B------:R-:W-:Y:S02]  /*08c0*/  @!P1 IADD3 R4, R4, 0x1, RZ ;  /* 0x0000000104049810 */ /* 0x000fe40007ffe0ff */
[----:B------:R-:W-:Y:S02]  /*08d0*/  ISETP.NE.AND P1, PT, RZ, UR4, PT ;  /* 0x00000004ff007c0c */ /* 0x000fe4000bf25270 */
[----:B------:R-:W-:-:S13]  /*08e0*/  ISETP.GE.U32.AND P2, PT, R2, R5, PT ;  /* 0x000000050200720c */ /* 0x000fda0003f46070 */
[----:B------:R-:W-:-:S05]  /*08f0*/  @P2 IADD3 R4, R4, 0x1, RZ ;  /* 0x0000000104042810 */ /* 0x000fca0007ffe0ff */
[----:B------:R-:W-:Y:S01]  /*0900*/  @!P0 IMAD.MOV R4, RZ, RZ, -R4 ;  /* 0x000000ffff048224 */ /* 0x000fe200078e0a04 */
[----:B------:R-:W-:-:S05]  /*0910*/  @!P1 LOP3.LUT R4, RZ, UR4, RZ, 0x33, !PT ;  /* 0x00000004ff049c12 */ /* 0x000fca000f8e33ff */
[----:B------:R-:W-:Y:S02]  /*0920*/  IMAD.MOV.U32 R14, RZ, RZ, R4 ;  /* 0x000000ffff0e7224 */ /* 0x000fe400078e0004 */
.L_x_19:
[----:B------:R-:W-:Y:S01]  /*0930*/  ULOP3.LUT UR10, UR10, 0xffff, URZ, 0xc0, !UPT ;  /* 0x0000ffff0a0a7892 */ /* 0x000fe2000f8ec03f */
[----:B------:R-:W-:Y:S01]  /*0940*/  PLOP3.LUT P2, PT, PT, PT, PT, 0x80, 0x0 ;  /* 0x000000000000781c */ /* 0x000fe20003f4f070 */
[----:B------:R-:W-:Y:S01]  /*0950*/  ULDC.64 UR14, c[0x0][0x118] ;  /* 0x00004600000e7ab9 */ /* 0x000fe20000000a00 */
[----:B------:R-:W-:Y:S01]  /*0960*/  IMAD.MOV.U32 R5, RZ, RZ, RZ ;  /* 0x000000ffff057224 */ /* 0x000fe200078e00ff */
[----:B------:R-:W-:Y:S01]  /*0970*/  MOV R3, RZ ;  /* 0x000000ff00037202 */ /* 0x000fe20000000f00 */
[----:B------:R-:W-:Y:S01]  /*0980*/  CS2R R66, SRZ ;  /* 0x0000000000427805 */ /* 0x000fe2000001ff00 */
[----:B------:R-:W-:Y:S01]  /*0990*/  IMAD R207, R14, UR10, R207 ;  /* 0x0000000a0ecf7c24 */ /* 0x000fe2000f8e02cf */
[----:B------:R-:W-:Y:S01]  /*09a0*/  CS2R R64, SRZ ;  /* 0x0000000000407805 */ /* 0x000fe2000001ff00 */
[----:B------:R-:W-:Y:S01]  /*09b0*/  CS2R R62, SRZ ;  /* 0x00000000003e7805 */ /* 0x000fe2000001ff00 */
[----:B------:R-:W-:Y:S01]  /*09c0*/  CS2R R60, SRZ ;  /* 0x00000000003c7805 */ /* 0x000fe2000001ff00 */
[----:B------:R-:W-:Y:S01]  /*09d0*/  IMAD.IADD R14, R207, 0x1, R14 ;  /* 0x00000001cf0e7824 */ /* 0x000fe200078e020e */
[----:B------:R-:W-:Y:S01]  /*09e0*/  CS2R R58, SRZ ;  /* 0x00000000003a7805 */ /* 0x000fe2000001ff00 */
[----:B------:R-:W-:Y:S01]  /*09f0*/  CS2R R56, SRZ ;  /* 0x0000000000387805 */ /* 0x000fe2000001ff00 */
[----:B------:R-:W-:Y:S01]  /*0a00*/  CS2R R54, SRZ ;  /* 0x0000000000367805 */ /* 0x000fe2000001ff00 */
[----:B------:R-:W-:Y:S01]  /*0a10*/  CS2R R52, SRZ ;  /* 0x0000000000347805 */ /* 0x000fe2000001ff00 */
[----:B------:R-:W-:Y:S01]  /*0a20*/  IMNMX R14, R14, UR6, PT ;  /* 0x000000060e0e7c17 */ /* 0x000fe2000b800200 */
[----:B------:R-:W-:Y:S01]  /*0a30*/  CS2R R106, SRZ ;  /* 0x00000000006a7805 */ /* 0x000fe2000001ff00 */
[----:B------:R-:W-:Y:S01]  /*0a40*/  CS2R R104, SRZ ;  /* 0x0000000000687805 */ /* 0x000fe2000001ff00 */
[----:B------:R-:W-:Y:S01]  /*0a50*/  CS2R R102, SRZ ;  /* 0x0000000000667805 */ /* 0x000fe2000001ff00 */
[----:B------:R-:W-:Y:S01]  /*0a60*/  ISETP.GT.AND P0, PT, R14, R207, PT ;  /* 0x000000cf0e00720c */ /* 0x000fe20003f04270 */
        /* <DEDUP_REMOVED lines=30> */
[-C--:B------:R-:W-:Y:S01]  /*0c50*/  LEA.HI R30, R106, R15.reuse, RZ, 0x3 ;  /* 0x0000000f6a1e7211 */ /* 0x080fe200078f18ff */
[----:B------:R-:W-:Y:S01]  /*0c60*/  UIMAD.WIDE.U32 UR6, UR9, UR4, URZ ;  /* 0x00000004090672a5 */ /* 0x000fe2000f8e003f */
[----:B------:R-:W-:Y:S01]  /*0c70*/  PLOP3.LUT P2, PT, PT, PT, UP3, 0x80, 0x0 ;  /* 0x000000000000781c */ /* 0x000fe20003f4f038 */
[----:B------:R-:W-:Y:S01]  /*0c80*/  UIMAD UR4, UR12, UR4, URZ ;  /* 0x000000040c0472a4 */ /* 0x000fe2000f8e023f */
[----:B------:R-:W-:Y:S01]  /*0c90*/  LOP3.LUT R2, R30, 0xfffffff8, RZ, 0xc0, !PT ;  /* 0xfffffff81e027812 */ /* 0x000fe200078ec0ff */
[----:B------:R-:W-:Y:S01]  /*0ca0*/  IMAD.U32 R210, RZ, RZ, UR9 ;  /* 0x00000009ffd27e24 */ /* 0x000fe2000f8e00ff */
[----:B------:R-:W-:Y:S01]  /*0cb0*/  SHF.R.S32.HI R30, RZ, 0x3, R30 ;  /* 0x00000003ff1e7819 */ /* 0x000fe2000001141e */
[----:B------:R-:W-:Y:S01]  /*0cc0*/  UIMAD UR4, UR9, UR5, UR4 ;  /* 0x00000005090472a4 */ /* 0x000fe2000f8e0204 */
[----:B------:R-:W-:Y:S01]  /*0cd0*/  PLOP3.LUT P1, PT, PT, PT, UP3, 0x80, 0x0 ;  /* 0x000000000000781c */ /* 0x000fe20003f2f038 */
[----:B------:R-:W-:Y:S01]  /*0ce0*/  IMAD.IADD R29, R15, 0x1, -R2 ;  /* 0x000000010f1d7824 */ /* 0x000fe200078e0a02 */
[----:B------:R-:W-:Y:S01]  /*0cf0*/  SHF.R.S32.HI R9, RZ, 0x1f, R0 ;  /* 0x0000001fff097819 */ /* 0x000fe20000011400 */
[----:B------:R-:W-:Y:S01]  /*0d00*/  UIADD3 UR4, UR7, UR4, URZ ;  /* 0x0000000407047290 */ /* 0x000fe2000fffe03f */
[----:B------:R-:W-:Y:S01]  /*0d10*/  IMAD.U32 R13, RZ, RZ, UR7 ;  /* 0x00000007ff0d7e24 */ /* 0x000fe2000f8e00ff */
[--C-:B------:R-:W-:Y:S01]  /*0d20*/  SHF.R.S32.HI R32, RZ, 0x1f, R30.reuse ;  /* 0x0000001fff207819 */ /* 0x100fe2000001141e */
[----:B------:R-:W-:Y:S01]  /*0d30*/  IMAD R2, R29, 0x20, R30 ;  /* 0x000000201d027824 */ /* 0x000fe200078e021e */
[----:B------:R-:W-:Y:S01]  /*0d40*/  IADD3 R107, R14, -0x1, RZ ;  /* 0xffffffff0e6b7810 */ /* 0x000fe20007ffe0ff */
[----:B------:R-:W-:Y:S01]  /*0d50*/  IMAD.U32 R12, RZ, RZ, UR6 ;  /* 0x00000006ff0c7e24 */ /* 0x000fe2000f8e00ff */
[-C--:B------:R-:W-:Y:S01]  /*0d60*/  LEA.HI R206, R106, R15.reuse, RZ, 0x4 ;  /* 0x0000000f6ace7211 */ /* 0x080fe200078f20ff */
[----:B------:R-:W-:Y:S01]  /*0d70*/  IMAD.U32 R13, RZ, RZ, UR4 ;  /* 0x00000004ff0d7e24 */ /* 0x000fe2000f8e00ff */
[----:B------:R-:W-:Y:S01]  /*0d80*/  IADD3 R2, R2, UR16, RZ ;  /* 0x0000001002027c10 */ /* 0x000fe2000fffe0ff */
[----:B------:R-:W-:Y:S01]  /*0d90*/  IMAD R3, R9, c[0x0][0x1c0], RZ ;  /* 0x0000700009037a24 */ /* 0x000fe200078e02ff */
[----:B------:R-:W-:Y:S01]  /*0da0*/  ULDC UR4, c[0x0][0x168] ;  /* 0x00005a0000047ab9 */ /* 0x000fe20000000800 */
[----:B------:R-:W-:Y:S01]  /*0db0*/  IMAD.WIDE.U32 R12, R0, c[0x0][0x1c0], R12 ;  /* 0x00007000000c7a25 */ /* 0x000fe200078e000c */
[----:B------:R-:W-:Y:S01]  /*0dc0*/  UIMAD UR4, UR8, UR4, URZ ;  /* 0x00000004080472a4 */ /* 0x000fe2000f8e023f */
[----:B------:R-:W-:Y:S01]  /*0dd0*/  SHF.R.S32.HI R31, RZ, 0x1f, R107 ;  /* 0x0000001fff1f7819 */ /* 0x000fe2000001146b */
[----:B------:R-:W-:Y:S01]  /*0de0*/  ULDC.64 UR6, c[0x0][0x1e0] ;  /* 0x0000780000067ab9 */ /* 0x000fe20000000a00 */
[----:B------:R-:W-:Y:S01]  /*0df0*/  @P2 IMAD.HI.U32 R5, R2, c[0x0][0x2c8], RZ ;  /* 0x0000b20002052a27 */ /* 0x000fe200078e00ff */
[----:B------:R-:W-:Y:S01]  /*0e00*/  UIMAD.WIDE.U32 UR10, UR6, 0x40, URZ ;  /* 0x00000040060a78a5 */ /* 0x000fe2000f8e003f */
[----:B------:R-:W-:Y:S01]  /*0e10*/  LEA.HI R104, R106, R15, RZ, 0x5 ;  /* 0x0000000f6a687211 */ /* 0x000fe200078f28ff */
[----:B------:R-:W-:Y:S01]  /*0e20*/  USHF.L.U32 UR8, UR7, 0x6, URZ ;  /* 0x0000000607087899 */ /* 0x000fe2000800063f */
[----:B------:R-:W-:Y:S01]  /*0e30*/  IMAD.MOV.U32 R4, RZ, RZ, R2 ;  /* 0x000000ffff047224 */ /* 0x000fe200078e0002 */
[----:B------:R-:W-:Y:S01]  /*0e40*/  @P1 SHF.R.U32.HI R4, RZ, c[0x0][0x2cc], R5 ;  /* 0x0000b300ff041a19 */ /* 0x000fe20000011605 */
[----:B------:R-:W-:Y:S01]  /*0e50*/  IMAD R3, R0, c[0x0][0x1c4], R3 ;  /* 0x0000710000037a24 */ /* 0x000fe200078e0203 */
[----:B------:R-:W-:Y:S01]  /*0e60*/  IADD3 R5, R30, UR16, RZ ;  /* 0x000000101e057c10 */ /* 0x000fe2000fffe0ff */
[----:B------:R-:W-:Y:S01]  /*0e70*/  IMAD.SHL.U32 R34, R29, 0x8, RZ ;  /* 0x000000081d227824 */ /* 0x000fe200078e00ff */
[--C-:B------:R-:W-:Y:S01]  /*0e80*/  SHF.R.S32.HI R7, RZ, 0x1f, R4.reuse ;  /* 0x0000001fff077819 */ /* 0x100fe20000011404 */
[----:B------:R-:W-:Y:S01]  /*0e90*/  IMAD.IADD R13, R13, 0x1, R3 ;  /* 0x000000010d0d7824 */ /* 0x000fe200078e0203 */
[----:B------:R-:W-:Y:S01]  /*0ea0*/  UIADD3 UR8, UR11, UR8, URZ ;  /* 0x000000080b087290 */ /* 0x000fe2000fffe03f */
[----:B------:R-:W-:Y:S01]  /*0eb0*/  IMAD.MOV R3, RZ, RZ, -R4 ;  /* 0x000000ffff037224 */ /* 0x000fe200078e0a04 */
[----:B------:R-:W-:Y:S01]  /*0ec0*/  SHF.R.S32.HI R35, RZ, 0x1f, R34 ;  /* 0x0000001fff237819 */ /* 0x000fe20000011422 */
[----:B------:R-:W-:Y:S01]  /*0ed0*/  IMAD R7, R7, c[0x0][0x1b0], RZ ;  /* 0x00006c0007077a24 */ /* 0x000fe200078e02ff */
[----:B------:R-:W-:Y:S01]  /*0ee0*/  BAR.SYNC.DEFER_BLOCKING 0x0 ;  /* 0x0000000000007b1d */ /* 0x000fe20000010000 */
[----:B------:R-:W-:Y:S01]  /*0ef0*/  IMAD R2, R3, c[0x0][0x2c4], R2 ;  /* 0x0000b10003027a24 */ /* 0x000fe200078e0202 */
[----:B------:R-:W-:Y:S01]  /*0f00*/  IADD3 R3, R5, 0x20, RZ ;  /* 0x0000002005037810 */ /* 0x000fe20007ffe0ff */
[----:B------:R-:W-:Y:S01]  /*0f10*/  IMAD.WIDE.U32 R12, R4, c[0x0][0x1b0], R12 ;  /* 0x00006c00040c7a25 */ /* 0x000fe200078e000c */
[----:B------:R-:W-:-:S02]  /*0f20*/  ISETP.GE.AND P4, PT, R34, c[0x0][0x198], PT ;  /* 0x0000660022007a0c */ /* 0x000fc40003f86270 */
[----:B------:R-:W-:Y:S01]  /*0f30*/  SHF.R.S32.HI R11, RZ, 0x1f, R2 ;  /* 0x0000001fff0b7819 */ /* 0x000fe20000011402 */
[----:B------:R-:W-:Y:S01]  /*0f40*/  IMAD R7, R4, c[0x0][0x1b4], R7 ;  /* 0x00006d0004077a24 */ /* 0x000fe200078e0207 */
[----:B------:R-:W-:Y:S01]  /*0f50*/  ISETP.GE.AND P3, PT, R3, UR4, PT ;  /* 0x0000000403007c0c */ /* 0x000fe2000bf66270 */
[----:B------:R-:W-:Y:S01]  /*0f60*/  UMOV UR17, 0x6 ;  /* 0x0000000600117882 */ /* 0x000fe20000000000 */
[----:B------:R-:W-:Y:S01]  /*0f70*/  IADD3 R4, R5, 0x40, RZ ;  /* 0x0000004005047810 */ /* 0x000fe20007ffe0ff */
[----:B------:R-:W-:Y:S01]  /*0f80*/  IMAD R11, R11, c[0x0][0x1a8], RZ ;  /* 0x00006a000b0b7a24 */ /* 0x000fe200078e02ff */
[----:B------:R-:W-:Y:S01]  /*0f90*/  SHF.R.S32.HI R105, RZ, 0x5, R104 ;  /* 0x00000005ff697819 */ /* 0x000fe20000011468 */
[----:B------:R-:W-:Y:S01]  /*0fa0*/  IMAD.IADD R13, R13, 0x1, R7 ;  /* 0x000000010d0d7824 */ /* 0x000fe200078e0207 */
[----:B------:R-:W-:Y:S01]  /*0fb0*/  ISETP.GE.AND P2, PT, R4, UR4, PT ;  /* 0x0000000404007c0c */ /* 0x000fe2000bf46270 */
[C---:B------:R-:W-:Y:S02]  /*0fc0*/  IMAD R11, R2.reuse, c[0x0][0x1ac], R11 ;  /* 0x00006b00020b7a24 */ /* 0x040fe400078e020b */
[----:B------:R-:W-:-:S04]  /*0fd0*/  IMAD.WIDE.U32 R2, R2, c[0x0][0x1a8], R12 ;  /* 0x00006a0002027a25 */ /* 0x000fc800078e000c */
[----:B------:R-:W-:Y:S01]  /*0fe0*/  IMAD.SHL.U32 R7, R30, 0x40, RZ ;  /* 0x000000401e077824 */ /* 0x000fe200078e00ff */
[----:B------:R-:W-:Y:S01]  /*0ff0*/  LEA R6, P1, R2, c[0x0][0x160], 0x1 ;  /* 0x0000580002067a11 */ /* 0x000fe200078208ff */
[----:B------:R-:W-:Y:S02]  /*1000*/  IMAD.IADD R3, R3, 0x1, R11 ;  /* 0x0000000103037824 */ /* 0x000fe400078e020b */
[----:B------:R-:W-:Y:S01]  /*1010*/  IMAD R11, R32, c[0x0][0x1e0], RZ ;  /* 0x00007800200b7a24 */ /* 0x000fe200078e02ff */
[----:B------:R-:W-:Y:S01]  /*1020*/  LOP3.LUT R7, R7, 0x1c0, RZ, 0xc0, !PT ;  /* 0x000001c007077812 */ /* 0x000fe200078ec0ff */
[----:B------:R-:W1:Y:S01]  /*1030*/  SHFL.IDX PT, R4, R6, RZ, 0x181f ;  /* 0x00181fff06047589 */ /* 0x000e6200000e0000 */
[----:B------:R-:W-:Y:S01]  /*1040*/  LEA.HI.X R3, R2, c[0x0][0x164], R3, 0x1, P1 ;  /* 0x0000590002037a11 */ /* 0x000fe200008f0c03 */
[C---:B------:R-:W-:Y:S01]  /*1050*/  IMAD R2, R30.reuse, c[0x0][0x1e4], R11 ;  /* 0x000079001e027a24 */ /* 0x040fe200078e020b */
[C---:B------:R-:W-:Y:S01]  /*1060*/  ISETP.GE.AND P1, PT, R5.reuse, UR4, PT ;  /* 0x0000000405007c0c */ /* 0x040fe2000bf26270 */
[----:B------:R-:W-:Y:S01]  /*1070*/  IMAD.WIDE.U32 R10, R30, c[0x0][0x1e0], R34 ;  /* 0x000078001e0a7a25 */ /* 0x000fe200078e0022 */
[----:B------:R-:W-:Y:S01]  /*1080*/  IADD3 R5, R5, 0x60, RZ ;  /* 0x0000006005057810 */ /* 0x000fe20007ffe0ff */
[----:B------:R-:W-:Y:S01]  /*1090*/  SHFL.IDX PT, R12, R6, 0x1, 0x181f ;  /* 0x00381f00060c7f89 */ /* 0x000fe200000e0000 */
[----:B------:R-:W-:Y:S01]  /*10a0*/  SHF.R.U32.HI R208, RZ, 0x3, R7 ;  /* 0x00000003ffd07819 */ /* 0x000fe20000011607 */
[----:B------:R-:W-:Y:S01]  /*10b0*/  IMAD.IADD R11, R11, 0x1, R2 ;  /* 0x000000010b0b7824 */ /* 0x000fe200078e0202 */
[----:B------:R-:W-:Y:S01]  /*10c0*/  LOP3.LUT R7, R7, 0x38, R34, 0xf8, !PT ;  /* 0x0000003807077812 */ /* 0x000fe200078ef822 */
[----:B------:R-:W-:Y:S01]  /*10d0*/  SHFL.IDX PT, R13, R3, 0x1, 0x181f ;  /* 0x00381f00030d7f89 */ /* 0x000fe200000e0000 */
[----:B------:R-:W-:Y:S01]  /*10e0*/  ISETP.GE.AND P5, PT, R5, UR4, PT ;  /* 0x0000000405007c0c */ /* 0x000fe2000bfa6270 */
[----:B------:R-:W-:Y:S01]  /*10f0*/  IMAD.WIDE.U32 R210, R210, c[0x0][0x1e8], R10 ;  /* 0x00007a00d2d27a25 */ /* 0x000fe200078e000a */
[----:B------:R-:W-:Y:S01]  /*1100*/  LOP3.LUT R208, R7, R208, RZ, 0x3c, !PT ;  /* 0x000000d007d07212 */ /* 0x000fe200078e3cff */
[----:B------:R-:W3:Y:S01]  /*1110*/  SHFL.IDX PT, R5, R3, RZ, 0x181f ;  /* 0x00181fff03057589 */ /* 0x000ee200000e0000 */
[----:B------:R-:W-:Y:S01]  /*1120*/  LEA.HI R7, R106, R15, RZ, 0x6 ;  /* 0x0000000f6a077211 */ /* 0x000fe200078f30ff */
[----:B------:R-:W-:Y:S01]  /*1130*/  ULDC.64 UR4, c[0x0][0x1e8] ;  /* 0x00007a0000047ab9 */ /* 0x000fe20000000a00 */
[----:B------:R-:W-:Y:S01]  /*1140*/  IADD3 R2, R34, 0x40, RZ ;  /* 0x0000004022027810 */ /* 0x000fe20007ffe0ff */
[----:B------:R-:W-:Y:S01]  /*1150*/  SHFL.IDX PT, R8, R6, 0x2, 0x181f ;  /* 0x00581f0006087f89 */ /* 0x000fe200000e0000 */
[----:B------:R-:W-:Y:S01]  /*1160*/  UIMAD UR4, UR12, UR4, URZ ;  /* 0x000000040c0472a4 */ /* 0x000fe2000f8e023f */
[----:B------:R-:W-:Y:S01]  /*1170*/  IMAD.SHL.U32 R7, R7, 0x8, RZ ;  /* 0x0000000807077824 */ /* 0x000fe200078e00ff */
[----:B------:R-:W-:Y:S01]  /*1180*/  ISETP.GE.AND P6, PT, R2, c[0x0][0x198], PT ;  /* 0x0000660002007a0c */ /* 0x000fe20003fc6270 */
[----:B------:R-:W-:Y:S01]  /*1190*/  SHFL.IDX PT, R10, R6, 0x3, 0x181f ;  /* 0x00781f00060a7f89 */ /* 0x000fe200000e0000 */
[----:B------:R-:W-:-:S02]  /*11a0*/  UIMAD UR4, UR9, UR5, UR4 ;  /* 0x00000005090472a4 */ /* 0x000fc4000f8e0204 */
[----:B------:R-:W-:Y:S01]  /*11b0*/  LOP3.LUT R208, R208, 0xfffffe00, R7, 0xf8, !PT ;  /* 0xfffffe00d0d07812 */ /* 0x000fe200078ef807 */
[----:B------:R-:W-:Y:S01]  /*11c0*/  SHFL.IDX PT, R11, R3, 0x3, 0x181f ;  /* 0x00781f00030b7f89 */ /* 0x000fe200000e0000 */
[----:B------:R-:W-:Y:S02]  /*11d0*/  @!P1 SHF.R.S32.HI R7, RZ, 0x1f, R2 ;  /* 0x0000001fff079819 */ /* 0x000fe40000011402 */
[----:B------:R-:W-:Y:S01]  /*11e0*/  IADD3 R211, R211, UR4, RZ ;  /* 0x00000004d3d37c10 */ /* 0x000fe2000fffe0ff */
[----:B------:R-:W-:Y:S01]  /*11f0*/  IMAD.SHL.U32 R208, R208, 0x2, RZ ;  /* 0x00000002d0d07824 */ /* 0x000fe200078e00ff */
[----:B------:R-:W-:Y:S02]  /*1200*/  ULDC.64 UR4, c[0x0][0x210] ;  /* 0x0000840000047ab9 */ /* 0x000fe40000000a00 */
[----:B------:R-:W-:-:S04]  /*1210*/  UIMAD UR4, UR12, UR4, URZ ;  /* 0x000000040c0472a4 */ /* 0x000fc8000f8e023f */
[----:B------:R-:W-:Y:S01]  /*1220*/  UIMAD UR4, UR9, UR5, UR4 ;  /* 0x00000005090472a4 */ /* 0x000fe2000f8e0204 */
[----:B--2---:R-:W-:Y:S01]  /*1230*/  @P0 SHF.R.S32.HI R219, RZ, 0x1f, R218 ;  /* 0x0000001fffdb0819 */ /* 0x004fe200000114da */
[----:B------:R-:W-:Y:S01]  /*1240*/  @!P0 IMAD.MOV.U32 R218, RZ, RZ, R0 ;  /* 0x000000ffffda8224 */ /* 0x000fe200078e0000 */
[----:B------:R-:W-:Y:S01]  /*1250*/  @!P1 LEA.HI R0, R7, R2, RZ, 0x3 ;  /* 0x0000000207009211 */ /* 0x000fe200078f18ff */
[----:B------:R-:W-:Y:S01]  /*1260*/  @!P0 IMAD.MOV.U32 R219, RZ, RZ, R9 ;  /* 0x000000ffffdb8224 */ /* 0x000fe200078e0009 */
[----:B-1----:R-:W-:Y:S01]  /*1270*/  @!P1 LEA R16, P0, R34, R4, 0x1 ;  /* 0x0000000422109211 */ /* 0x002fe200078008ff */
[----:B------:R1:W2:Y:S01]  /*1280*/  SHFL.IDX PT, R9, R3, 0x2, 0x181f ;  /* 0x00581f0003097f89 */ /* 0x0002a200000e0000 */
[----:B------:R-:W-:Y:S01]  /*1290*/  @!P1 LOP3.LUT R0, R0, 0xfffffff8, RZ, 0xc0, !PT ;  /* 0xfffffff800009812 */ /* 0x000fe200078ec0ff */
[----:B------:R-:W-:Y:S01]  /*12a0*/  IMAD R213, R219, c[0x0][0x1f0], RZ ;  /* 0x00007c00dbd57a24 */ /* 0x000fe200078e02ff */
[----:B------:R-:W-:Y:S01]  /*12b0*/  @!P3 SHF.R.S32.HI R7, RZ, 0x1f, R2 ;  /* 0x0000001fff07b819 */ /* 0x000fe20000011402 */
[----:B------:R-:W-:Y:S01]  /*12c0*/  IMAD.WIDE.U32 R210, R218, c[0x0][0x1f0], R210 ;  /* 0x00007c00dad27a25 */ /* 0x000fe200078e00d2 */
[----:B---3--:R-:W-:-:S03]  /*12d0*/  @!P1 LEA.HI.X R17, R34, R5, R35, 0x1, P0 ;  /* 0x0000000522119211 */ /* 0x008fc600000f0c23 */
[----:B------:R-:W-:Y:S01]  /*12e0*/  @!P1 IMAD.WIDE R18, R0, 0x2, R4 ;  /* 0x0000000200129825 */ /* 0x000fe200078e0204 */
[----:B------:R-:W-:Y:S01]  /*12f0*/  @!P3 LEA.HI R4, R7, R2, RZ, 0x3 ;  /* 0x000000020704b211 */ /* 0x000fe200078f18ff */
[----:B------:R3:W-:Y:S01]  /*1300*/  @!P1 LDGSTS.E.BYPASS.LTC128B.128 [R208+0x100], [R16.64], !P4 ;  /* 0x0010000010d09fae */ /* 0x0007e2000e101d4e */
[----:B------:R-:W-:Y:S01]  /*1310*/  @!P2 SHF.R.S32.HI R5, RZ, 0x1f, R2 ;  /* 0x0000001fff05a819 */ /* 0x000fe20000011402 */
[----:B------:R-:W-:Y:S01]  /*1320*/  IMAD R213, R218, c[0x0][0x1f4], R213 ;  /* 0x00007d00dad57a24 */ /* 0x000fe200078e02d5 */
[----:B------:R-:W-:Y:S01]  /*1330*/  @!P3 LOP3.LUT R4, R4, 0xfffffff8, RZ, 0xc0, !PT ;  /* 0xfffffff80404b812 */ /* 0x000fe200078ec0ff */
[----:B------:R4:W-:Y:S01]  /*1340*/  @!P1 LDGSTS.E.BYPASS.LTC128B.128 [R208+0x4100], [R18.64], !P6 ;  /* 0x0410000012d09fae */ /* 0x0009e2000f101d4e */
[----:B------:R-:W-:Y:S01]  /*1350*/  @!P3 LEA R20, P1, R34, R12, 0x1 ;  /* 0x0000000c2214b211 */ /* 0x000fe200078208ff */
[----:B------:R-:W-:Y:S01]  /*1360*/  IMAD.IADD R213, R211, 0x1, R213 ;  /* 0x00000001d3d57824 */ /* 0x000fe200078e02d5 */
[----:B------:R-:W-:Y:S01]  /*1370*/  @!P2 LEA.HI R0, R5, R2, RZ, 0x3 ;  /* 0x000000020500a211 */ /* 0x000fe200078f18ff */
[----:B------:R-:W-:Y:S01]  /*1380*/  @!P3 IMAD.WIDE R22, R4, 0x2, R12 ;  /* 0x000000020416b825 */ /* 0x000fe200078e020c */
[----:B------:R-:W-:-:S02]  /*1390*/  @!P3 LEA.HI.X R21, R34, R13, R35, 0x1, P1 ;  /* 0x0000000d2215b211 */ /* 0x000fc400008f0c23 */
[----:B------:R-:W-:Y:S01]  /*13a0*/  @!P2 LOP3.LUT R5, R0, 0xfffffff8, RZ, 0xc0, !PT ;  /* 0xfffffff80005a812 */ /* 0x000fe200078ec0ff */
[----:B------:R-:W-:Y:S02]  /*13b0*/  IMAD.MOV.U32 R13, RZ, RZ, 0x60 ;  /* 0x00000060ff0d7424 */ /* 0x000fe400078e00ff */
[----:B------:R5:W-:Y:S01]  /*13c0*/  @!P3 LDGSTS.E.BYPASS.LTC128B.128 [R208+0x1100], [R20.64], !P4 ;  /* 0x0110000014d0bfae */ /* 0x000be2000e101d4e */
[----:B------:R-:W-:Y:S02]  /*13d0*/  IMAD.MOV.U32 R212, RZ, RZ, R210 ;  /* 0x000000ffffd47224 */ /* 0x000fe400078e00d2 */
[C---:B-1----:R-:W-:Y:S01]  /*13e0*/  IMAD R3, R13.reuse, c[0x0][0x1e4], RZ ;  /* 0x000079000d037a24 */ /* 0x042fe200078e02ff */
[----:B------:R5:W-:Y:S01]  /*13f0*/  @!P3 LDGSTS.E.BYPASS.LTC128B.128 [R208+0x5100], [R22.64], !P6 ;  /* 0x0510000016d0bfae */ /* 0x000be2000f101d4e */
[----:B------:R-:W-:-:S04]  /*1400*/  IMAD.WIDE.U32 R108, R13, c[0x0][0x1e0], RZ ;  /* 0x000078000d6c7a25 */ /* 0x000fc800078e00ff */
[----:B------:R-:W-:Y:S02]  /*1410*/  IMAD R13, R14, -0x60, R13 ;  /* 0xffffffa00e0d7824 */ /* 0x000fe400078e020d */
[----:B--2---:R-:W-:Y:S01]  /*1420*/  @!P2 IMAD.WIDE R4, R5, 0x2, R8 ;  /* 0x000000020504a825 */ /* 0x004fe200078e0208 */
[C---:B---3--:R-:W-:Y:S02]  /*1430*/  @!P2 LEA R16, P0, R34.reuse, R8, 0x1 ;  /* 0x000000082210a211 */ /* 0x048fe400078008ff */
[----:B------:R-:W-:Y:S01]  /*1440*/  IADD3 R28, R13, c[0x0][0x1d0], -R30 ;  /* 0x000074000d1c7a10 */ /* 0x000fe20007ffe81e */
[----:B------:R-:W-:Y:S01]  /*1450*/  IMAD.IADD R12, R109, 0x1, R3 ;  /* 0x000000016d0c7824 */ /* 0x000fe200078e0203 */
[C---:B------:R-:W-:Y:S01]  /*1460*/  @!P2 LEA.HI.X R17, R34.reuse, R9, R35, 0x1, P0 ;  /* 0x000000092211a211 */ /* 0x040fe200000f0c23 */
[----:B------:R-:W-:Y:S01]  /*1470*/  IMAD.WIDE.U32 R6, R107, R108, R212 ;  /* 0x0000006c6b067225 */ /* 0x000fe200078e00d4 */
[----:B------:R-:W-:Y:S02]  /*1480*/  @!P5 LEA R8, P0, R34, R10, 0x1 ;  /* 0x0000000a2208d211 */ /* 0x000fe400078008ff */
[----:B------:R-:W-:Y:S01]  /*1490*/  ISETP.GE.AND P1, PT, R28, 0x21, PT ;  /* 0x000000211c00780c */ /* 0x000fe20003f26270 */
[----:B------:R1:W-:Y:S01]  /*14a0*/  @!P2 LDGSTS.E.BYPASS.LTC128B.128 [R208+0x2100], [R16.64], !P4 ;  /* 0x0210000010d0afae */ /* 0x0003e2000e101d4e */
[----:B------:R-:W-:Y:S01]  /*14b0*/  @!P5 LEA.HI.X R9, R34, R11, R35, 0x1, P0 ;  /* 0x0000000b2209d211 */ /* 0x000fe200000f0c23 */
[----:B------:R-:W-:Y:S01]  /*14c0*/  IMAD.U32 R3, RZ, RZ, UR6 ;  /* 0x00000006ff037e24 */ /* 0x000fe2000f8e00ff */
[C---:B------:R-:W-:Y:S01]  /*14d0*/  ISETP.GE.AND P0, PT, R28.reuse, 0x41, PT ;  /* 0x000000411c00780c */ /* 0x040fe20003f06270 */
[----:B------:R2:W-:Y:S01]  /*14e0*/  @!P2 LDGSTS.E.BYPASS.LTC128B.128 [R208+0x6100], [R4.64], !P6 ;  /* 0x0610000004d0afae */ /* 0x0005e2000f101d4e */
[----:B------:R-:W-:Y:S01]  /*14f0*/  ISETP.GE.AND P2, PT, R28, 0x1, PT ;  /* 0x000000011c00780c */ /* 0x000fe20003f46270 */
[----:B------:R-:W-:-:S02]  /*1500*/  IMAD.U32 R0, RZ, RZ, UR7 ;  /* 0x00000007ff007e24 */ /* 0x000fc4000f8e00ff */
[----:B------:R3:W-:Y:S01]  /*1510*/  @!P5 LDGSTS.E.BYPASS.LTC128B.128 [R208+0x3100], [R8.64], !P4 ;  /* 0x0310000008d0dfae */ /* 0x0007e2000e101d4e */
[----:B------:R-:W-:-:S04]  /*1520*/  IMAD R221, R219, c[0x0][0x218], RZ ;  /* 0x00008600dbdd7a24 */ /* 0x000fc800078e02ff */
[----:B------:R-:W-:-:S05]  /*1530*/  IMAD R221, R218, c[0x0][0x21c], R221 ;  /* 0x00008700dadd7a24 */ /* 0x000fca00078e02dd */
[----:B----4-:R-:W-:Y:S01]  /*1540*/  @P2 LEA R18, P4, R6, c[0x0][0x1c8], 0x1 ;  /* 0x0000720006122a11 */ /* 0x010fe200078808ff */
[----:B-1----:R-:W-:Y:S02]  /*1550*/  IMAD.U32 R17, RZ, RZ, UR6 ;  /* 0x00000006ff117e24 */ /* 0x002fe4000f8e00ff */
[----:B--2---:R-:W-:Y:S01]  /*1560*/  IMAD R5, R12, R107, RZ ;  /* 0x0000006b0c057224 */ /* 0x004fe200078e02ff */
[----:B------:R-:W-:Y:S02]  /*1570*/  LOP3.LUT R4, R206, 0xfffffff0, RZ, 0xc0, !PT ;  /* 0xfffffff0ce047812 */ /* 0x000fe400078ec0ff */
[----:B------:R-:W-:Y:S01]  /*1580*/  @P1 LEA R17, P3, R17, R6, 0x5 ;  /* 0x0000000611111211 */ /* 0x000fe200078628ff */
[----:B------:R-:W-:Y:S02]  /*1590*/  IMAD R5, R31, R108, R5 ;  /* 0x0000006c1f057224 */ /* 0x000fe400078e0205 */
[----:B---3--:R-:W-:Y:S02]  /*15a0*/  IMAD.IADD R9, R15, 0x1, -R4 ;  /* 0x000000010f097824 */ /* 0x008fe400078e0a04 */
[----:B------:R-:W-:Y:S01]  /*15b0*/  IMAD.IADD R5, R7, 0x1, R5 ;  /* 0x0000000107057824 */ /* 0x000fe200078e0205 */
[----:B------:R-:W-:-:S02]  /*15c0*/  SHF.R.S32.HI R7, RZ, 0x4, R206 ;  /* 0x00000004ff077819 */ /* 0x000fc400000114ce */
[----:B------:R-:W-:Y:S02]  /*15d0*/  SHF.R.S32.HI R4, RZ, 0x1f, R9 ;  /* 0x0000001fff047819 */ /* 0x000fe40000011409 */
[----:B------:R-:W-:Y:S02]  /*15e0*/  @P1 LEA.HI.X R0, R3, R5, R0, 0x5, P3 ;  /* 0x0000000503001211 */ /* 0x000fe400018f2c00 */
[C---:B------:R-:W-:Y:S02]  /*15f0*/  @P1 LEA R16, P3, R17.reuse, c[0x0][0x1c8], 0x1 ;  /* 0x0000720011101a11 */ /* 0x040fe400078608ff */
[----:B------:R-:W-:Y:S02]  /*1600*/  LEA.HI R3, R4, R9, RZ, 0x3 ;  /* 0x0000000904037211 */ /* 0x000fe400078f18ff */
[----:B------:R-:W-:Y:S02]  /*1610*/  @P1 LEA.HI.X R17, R17, c[0x0][0x1cc], R0, 0x1, P3 ;  /* 0x0000730011111a11 */ /* 0x000fe400018f0c00 */
[----:B------:R-:W-:-:S02]  /*1620*/  LOP3.LUT R0, R3, 0xfffffff8, RZ, 0xc0, !PT ;  /* 0xfffffff803007812 */ /* 0x000fc400078ec0ff */
[C---:B------:R-:W-:Y:S02]  /*1630*/  @P2 LEA.HI.X R19, R6.reuse, c[0x0][0x1cc], R5, 0x1, P4 ;  /* 0x0000730006132a11 */ /* 0x040fe400020f0c05 */
[----:B------:R-:W-:Y:S01]  /*1640*/  @P0 IADD3 R6, P3, R6, UR10, RZ ;  /* 0x0000000a06060c10 */ /* 0x000fe2000ff7e0ff */
[----:B------:R-:W-:Y:S01]  /*1650*/  IMAD.IADD R0, R9, 0x1, -R0 ;  /* 0x0000000109007824 */ /* 0x000fe200078e0a00 */
[----:B------:R-:W-:Y:S02]  /*1660*/  @!P5 SHF.R.S32.HI R9, RZ, 0x1f, R2 ;  /* 0x0000001fff09d819 */ /* 0x000fe40000011402 */
[----:B------:R-:W-:Y:S02]  /*1670*/  @P0 IADD3.X R5, R5, UR8, RZ, P3, !PT ;  /* 0x0000000805050c10 */ /* 0x000fe40009ffe4ff */
[----:B------:R-:W-:Y:S02]  /*1680*/  @P0 LEA R8, P3, R6, c[0x0][0x1c8], 0x1 ;  /* 0x0000720006080a11 */ /* 0x000fe400078608ff */
[----:B------:R-:W-:-:S02]  /*1690*/  @!P5 LEA.HI R4, R9, R2, RZ, 0x3 ;  /* 0x000000020904d211 */ /* 0x000fc400078f18ff */
[----:B------:R-:W-:Y:S02]  /*16a0*/  ISETP.GE.AND P4, PT, R34, c[0x0][0x1d4], PT ;  /* 0x0000750022007a0c */ /* 0x000fe40003f86270 */
[----:B------:R-:W-:Y:S02]  /*16b0*/  @P0 LEA.HI.X R9, R6, c[0x0][0x1cc], R5, 0x1, P3 ;  /* 0x0000730006090a11 */ /* 0x000fe400018f0c05 */
[----:B------:R-:W-:Y:S02]  /*16c0*/  @!P5 LOP3.LUT R5, R4, 0xfffffff8, RZ, 0xc0, !PT ;  /* 0xfffffff80405d812 */ /* 0x000fe400078ec0ff */
[----:B------:R-:W-:Y:S02]  /*16d0*/  ISETP.GE.AND P3, PT, R2, c[0x0][0x1d4], PT ;  /* 0x0000750002007a0c */ /* 0x000fe40003f66270 */
[----:B------:R-:W-:Y:S01]  /*16e0*/  LEA.HI R206, R206, R7, RZ, 0x1 ;  /* 0x00000007cece7211 */ /* 0x000fe200078f08ff */
[----:B------:R-:W-:-:S03]  /*16f0*/  @!P5 IMAD.WIDE R10, R5, 0x2, R10 ;  /* 0x00000002050ad825 */ /* 0x000fc600078e020a */
[----:B------:R-:W-:Y:S01]  /*1700*/  LOP3.LUT R206, R206, 0xfffffffe, RZ, 0xc0, !PT ;  /* 0xfffffffecece7812 */ /* 0x000fe200078ec0ff */
[----:B------:R-:W-:Y:S01]  /*1710*/  IMAD.SHL.U32 R5, R29, 0x40, RZ ;  /* 0x000000401d057824 */ /* 0x000fe200078e00ff */
[----:B------:R1:W-:Y:S03]  /*1720*/  @!P5 LDGSTS.E.BYPASS.LTC128B.128 [R208+0x7100], [R10.64], !P6 ;  /* 0x071000000ad0dfae */ /* 0x0003e6000f101d4e */
[----:B------:R-:W-:Y:S01]  /*1730*/  IMAD.IADD R206, R7, 0x1, -R206 ;  /* 0x0000000107ce7824 */ /* 0x000fe200078e0ace */
[----:B------:R-:W0:Y:S01]  /*1740*/  LDGDEPBAR ;  /* 0x00000000000079af */ /* 0x000e220000000000 */
[----:B------:R-:W-:Y:S02]  /*1750*/  IMAD.SHL.U32 R7, R0, 0x40, RZ ;  /* 0x0000004000077824 */ /* 0x000fe400078e00ff */
[----:B------:R-:W-:Y:S01]  /*1760*/  IMAD.SHL.U32 R4, R206, 0x8, RZ ;  /* 0x00000008ce047824 */ /* 0x000fe200078e00ff */
[----:B------:R2:W-:Y:S02]  /*1770*/  @P2 LDGSTS.E.BYPASS.LTC128B.128 [R208+0x8100], [R18.64], !P4 ;  /* 0x0810000012d02fae */ /* 0x0005e4000e101d4e */
[----:B------:R-:W-:-:S02]  /*1780*/  LOP3.LUT R7, R7, 0x1c0, RZ, 0xc0, !PT ;  /* 0x000001c007077812 */ /* 0x000fc400078ec0ff */
[----:B------:R2:W-:Y:S02]  /*1790*/  @P2 LDGSTS.E.BYPASS.LTC128B.128 [R208+0xb100], [R18.64+0x80], !P3 ;  /* 0x0b10008012d02fae */ /* 0x0005e4000d901d4e */
[----:B------:R-:W-:Y:S01]  /*17a0*/  LOP3.LUT R2, R7, 0x8, R4, 0xf8, !PT ;  /* 0x0000000807027812 */ /* 0x000fe200078ef804 */
[----:B------:R-:W-:Y:S01]  /*17b0*/  IMAD.SHL.U32 R4, R30, 0x8, RZ ;  /* 0x000000081e047824 */ /* 0x000fe200078e00ff */
[----:B------:R2:W-:Y:S01]  /*17c0*/  @P1 LDGSTS.E.BYPASS.LTC128B.128 [R208+0x9100], [R16.64], !P4 ;  /* 0x0910000010d01fae */ /* 0x0005e2000e101d4e */
[----:B------:R-:W-:-:S03]  /*17d0*/  SHF.R.U32.HI R7, RZ, 0x3, R7 ;  /* 0x00000003ff077819 */ /* 0x000fc60000011607 */
[----:B------:R2:W-:Y:S01]  /*17e0*/  @P1 LDGSTS.E.BYPASS.LTC128B.128 [R208+0xc100], [R16.64+0x80], !P3 ;  /* 0x0c10008010d01fae */ /* 0x0005e2000d901d4e */
[----:B------:R-:W-:Y:S01]  /*17f0*/  LOP3.LUT R2, R2, R7, RZ, 0x3c, !PT ;  /* 0x0000000702027212 */ /* 0x000fe200078e3cff */
[----:B------:R-:W-:Y:S01]  /*1800*/  IMAD.SHL.U32 R7, R3, 0x40, RZ ;  /* 0x0000004003077824 */ /* 0x000fe200078e00ff */
[----:B------:R-:W-:Y:S01]  /*1810*/  LOP3.LUT R3, R5, 0x1c0, RZ, 0xc0, !PT ;  /* 0x000001c005037812 */ /* 0x000fe200078ec0ff */
[----:B------:R3:W-:Y:S01]  /*1820*/  @P0 LDGSTS.E.BYPASS.LTC128B.128 [R208+0xa100], [R8.64], !P4 ;  /* 0x0a10000008d00fae */ /* 0x0007e2000e101d4e */
[----:B------:R-:W-:Y:S01]  /*1830*/  R2P PR, R0, 0x6 ;  /* 0x0000000600007804 */ /* 0x000fe20000000000 */
[----:B------:R-:W-:Y:S01]  /*1840*/  IMAD.MOV.U32 R5, RZ, RZ, 0x10 ;  /* 0x00000010ff057424 */ /* 0x000fe200078e00ff */
[----:B------:R-:W-:Y:S01]  /*1850*/  LOP3.LUT R2, R2, 0xfffffe00, R7, 0xf8, !PT ;  /* 0xfffffe0002027812 */ /* 0x000fe200078ef807 */
[----:B------:R3:W-:Y:S01]  /*1860*/  @P0 LDGSTS.E.BYPASS.LTC128B.128 [R208+0xd100], [R8.64+0x80], !P3 ;  /* 0x0d10008008d00fae */ /* 0x0007e2000d901d4e */
[----:B------:R-:W-:Y:S02]  /*1870*/  LOP3.LUT R4, R3, 0x8, R4, 0xf8, !PT ;  /* 0x0000000803047812 */ /* 0x000fe400078ef804 */
[----:B------:R-:W-:Y:S01]  /*1880*/  SHF.R.U32.HI R3, RZ, 0x3, R3 ;  /* 0x00000003ff037819 */ /* 0x000fe20000011603 */
[----:B------:R-:W0:Y:S01]  /*1890*/  LDGDEPBAR ;  /* 0x00000000000079af */ /* 0x000e220000000000 */
[----:B------:R-:W-:Y:S01]  /*18a0*/  IMAD R7, R105, 0x400, R2 ;  /* 0x0000040069077824 */ /* 0x000fe200078e0202 */
[----:B------:R-:W-:-:S02]  /*18b0*/  SEL R5, R5, 0xfffffff0, !P1 ;  /* 0xfffffff005057807 */ /* 0x000fc40004800000 */
[----:B------:R-:W-:Y:S02]  /*18c0*/  LOP3.LUT P0, RZ, R29, 0x2, RZ, 0xc0, !PT ;  /* 0x000000021dff7812 */ /* 0x000fe4000780c0ff */
[C---:B------:R-:W-:Y:S02]  /*18d0*/  ISETP.LT.OR P6, PT, R28.reuse, 0x1, P4 ;  /* 0x000000011c00780c */ /* 0x040fe400027c1670 */
[----:B------:R-:W-:Y:S02]  /*18e0*/  ISETP.LT.OR P5, PT, R28, 0x1, P3 ;  /* 0x000000011c00780c */ /* 0x000fe40001fa1670 */
[----:B---3--:R-:W-:Y:S01]  /*18f0*/  LOP3.LUT R9, R4, R3, RZ, 0x3c, !PT ;  /* 0x0000000304097212 */ /* 0x008fe200078e3cff */
[----:B------:R-:W-:-:S04]  /*1900*/  DEPBAR.LE SB0, 0x1 ;  /* 0x000080400000791a */ /* 0x000fc80000000000 */
[----:B------:R-:W-:Y:S01]  /*1910*/  IMAD.MOV.U32 R3, RZ, RZ, 0x20 ;  /* 0x00000020ff037424 */ /* 0x000fe200078e00ff */
[C---:B------:R-:W-:Y:S01]  /*1920*/  LEA R4, R7.reuse, 0x100, 0x1 ;  /* 0x0000010007047811 */ /* 0x040fe200078e08ff */
[----:B------:R-:W-:Y:S01]  /*1930*/  IMAD.SHL.U32 R7, R7, 0x2, RZ ;  /* 0x0000000207077824 */ /* 0x000fe200078e00ff */
[----:B------:R-:W-:Y:S01]  /*1940*/  BAR.SYNC.DEFER_BLOCKING 0x0 ;  /* 0x0000000000007b1d */ /* 0x000fe20000010000 */
[----:B------:R-:W-:Y:S01]  /*1950*/  IMAD R206, R206, 0x200, R9 ;  /* 0x00000200cece7824 */ /* 0x000fe200078e0209 */
[----:B------:R-:W-:Y:S01]  /*1960*/  SEL R3, R3, 0xffffffe0, !P2 ;  /* 0xffffffe003037807 */ /* 0x000fe20005000000 */
[--C-:B------:R-:W-:Y:S02]  /*1970*/  IMAD R6, R5, 0x2, R4.reuse ;  /* 0x0000000205067824 */ /* 0x100fe400078e0204 */
[----:B------:R-:W-:Y:S02]  /*1980*/  IMAD.SHL.U32 R206, R206, 0x2, RZ ;  /* 0x00000002cece7824 */ /* 0x000fe400078e00ff */
[----:B------:R-:W-:-:S02]  /*1990*/  IMAD R4, R3, 0x2, R4 ;  /* 0x0000000203047824 */ /* 0x000fc400078e0204 */
[----:B------:R-:W-:Y:S01]  /*19a0*/  IMAD R0, R3, 0x2, R6 ;  /* 0x0000000203007824 */ /* 0x000fe200078e0206 */
[----:B------:R-:W-:Y:S01]  /*19b0*/  IADD3 R205, R206, 0x8120, RZ ;  /* 0x00008120cecd7810 */ /* 0x000fe20007ffe0ff */
[----:B------:R-:W-:Y:S04]  /*19c0*/  LDSM.16.M88.4 R124, [R7+0x100] ;  /* 0x00010000077c783b */ /* 0x000fe80000000200 */
[----:B------:R3:W-:Y:S04]  /*19d0*/  LDSM.16.M88.4 R164, [R7+0x4100] ;  /* 0x0041000007a4783b */ /* 0x0007e80000000200 */
[----:B------:R-:W-:Y:S04]  /*19e0*/  LDSM.16.M88.4 R140, [R6] ;  /* 0x00000000068c783b */ /* 0x000fe80000000200 */
[----:B------:R4:W-:Y:S04]  /*19f0*/  LDSM.16.M88.4 R168, [R6+0x4000] ;  /* 0x0040000006a8783b */ /* 0x0009e80000000200 */
[----:B------:R-:W-:Y:S04]  /*1a00*/  LDSM.16.M88.4 R148, [R4] ;  /* 0x000000000494783b */ /* 0x000fe80000000200 */
[----:B------:R-:W-:Y:S04]  /*1a10*/  LDSM.16.M88.4 R176, [R4+0x4000] ;  /* 0x0040000004b0783b */ /* 0x000fe80000000200 */
[----:B------:R-:W-:Y:S01]  /*1a20*/  LDSM.16.M88.4 R152, [R0] ;  /* 0x000000000098783b */ /* 0x000fe20000000200 */
[----:B---3--:R-:W-:-:S03]  /*1a30*/  IMAD R7, R32, c[0x0][0x208], RZ ;  /* 0x0000820020077a24 */ /* 0x008fc600078e02ff */
[----:B------:R3:W-:Y:S04]  /*1a40*/  LDSM.16.M88.4 R180, [R0+0x4000] ;  /* 0x0040000000b4783b */ /* 0x0007e80000000200 */
[----:B------:R-:W-:Y:S01]  /*1a50*/  BAR.SYNC.DEFER_BLOCKING 0x0 ;  /* 0x0000000000007b1d */ /* 0x000fe20000010000 */
[----:B----4-:R-:W-:-:S04]  /*1a60*/  IADD3 R6, R206, 0x8100, RZ ;  /* 0x00008100ce067810 */ /* 0x010fc80007ffe0ff */
[----:B------:R-:W-:-:S04]  /*1a70*/  @P0 IADD3 R205, R6, -0x20, RZ ;  /* 0xffffffe006cd0810 */ /* 0x000fc80007ffe0ff */
[C---:B------:R-:W-:Y:S02]  /*1a80*/  IADD3 R199, R205.reuse, 0x800, RZ ;  /* 0x00000800cdc77810 */ /* 0x040fe40007ffe0ff */
[C---:B------:R-:W-:Y:S02]  /*1a90*/  IADD3 R198, R205.reuse, 0x1000, RZ ;  /* 0x00001000cdc67810 */ /* 0x040fe40007ffe0ff */
[C---:B------:R-:W-:Y:S02]  /*1aa0*/  IADD3 R197, R205.reuse, 0x1800, RZ ;  /* 0x00001800cdc57810 */ /* 0x040fe40007ffe0ff */
[C---:B------:R-:W-:Y:S01]  /*1ab0*/  IADD3 R196, R205.reuse, 0x2000, RZ ;  /* 0x00002000cdc47810 */ /* 0x040fe20007ffe0ff */
[C---:B---3--:R-:W-:Y:S01]  /*1ac0*/  IMAD R0, R30.reuse, c[0x0][0x20c], R7 ;  /* 0x000083001e007a24 */ /* 0x048fe200078e0207 */
[C---:B------:R-:W-:Y:S01]  /*1ad0*/  IADD3 R195, R205.reuse, 0x2800, RZ ;  /* 0x00002800cdc37810 */ /* 0x040fe20007ffe0ff */
[----:B------:R-:W-:Y:S01]  /*1ae0*/  IMAD.WIDE.U32 R6, R30, c[0x0][0x208], R34 ;  /* 0x000082001e067a25 */ /* 0x000fe200078e0022 */
[----:B------:R-:W-:Y:S01]  /*1af0*/  IADD3 R193, R205, 0x3000, RZ ;  /* 0x00003000cdc17810 */ /* 0x000fe20007ffe0ff */
[----:B------:R-:W-:-:S04]  /*1b00*/  DEPBAR.LE SB0, 0x0 ;  /* 0x000080000000791a */ /* 0x000fc80000000000 */
[----:B------:R-:W-:Y:S01]  /*1b10*/  BAR.SYNC.DEFER_BLOCKING 0x0 ;  /* 0x0000000000007b1d */ /* 0x000fe20000010000 */
[----:B------:R-:W-:Y:S01]  /*1b20*/  IMAD.IADD R7, R7, 0x1, R0 ;  /* 0x0000000107077824 */ /* 0x000fe200078e0200 */
[C---:B------:R-:W-:Y:S01]  /*1b30*/  IADD3 R192, R205.reuse, 0x3800, RZ ;  /* 0x00003800cdc07810 */ /* 0x040fe20007ffe0ff */
[----:B------:R-:W-:Y:S01]  /*1b40*/  IMAD.U32 R0, RZ, RZ, UR9 ;  /* 0x00000009ff007e24 */ /* 0x000fe2000f8e00ff */
[C---:B------:R-:W-:Y:S02]  /*1b50*/  IADD3 R191, R205.reuse, 0x4000, RZ ;  /* 0x00004000cdbf7810 */ /* 0x040fe40007ffe0ff */
[C---:B------:R-:W-:Y:S01]  /*1b60*/  IADD3 R190, R205.reuse, 0x4800, RZ ;  /* 0x00004800cdbe7810 */ /* 0x040fe20007ffe0ff */
[----:B------:R-:W-:Y:S01]  /*1b70*/  IMAD.WIDE.U32 R6, R0, c[0x0][0x210], R6 ;  /* 0x0000840000067a25 */ /* 0x000fe200078e0006 */
[C---:B------:R-:W-:Y:S02]  /*1b80*/  IADD3 R189, R205.reuse, 0x5000, RZ ;  /* 0x00005000cdbd7810 */ /* 0x040fe40007ffe0ff */
[----:B------:R-:W-:Y:S01]  /*1b90*/  IADD3 R188, R205, 0x5800, RZ ;  /* 0x00005800cdbc7810 */ /* 0x000fe20007ffe0ff */
[----:B------:R-:W-:Y:S01]  /*1ba0*/  IMAD R0, R31, c[0x0][0x208], RZ ;  /* 0x000082001f007a24 */ /* 0x000fe200078e02ff */
[----:B------:R-:W-:Y:S01]  /*1bb0*/  IADD3 R7, R7, UR4, RZ ;  /* 0x0000000407077c10 */ /* 0x000fe2000fffe0ff */
[----:B------:R-:W-:-:S02]  /*1bc0*/  ULDC.64 UR4, c[0x0][0x208] ;  /* 0x0000820000047ab9 */ /* 0x000fc40000000a00 */
[----:B------:R-:W-:Y:S02]  /*1bd0*/  USHF.L.U32 UR12, UR4, 0x6, URZ ;  /* 0x00000006040c7899 */ /* 0x000fe4000800063f */
[----:B------:R-:W-:Y:S01]  /*1be0*/  IMAD.WIDE.U32 R218, R218, c[0x0][0x218], R6 ;  /* 0x00008600dada7a25 */ /* 0x000fe200078e0006 */
[----:B------:R-:W-:-:S03]  /*1bf0*/  USHF.L.U64.HI UR17, UR4, UR17, UR5 ;  /* 0x0000001104117299 */ /* 0x000fc60008010205 */
[----:B------:R-:W-:Y:S02]  /*1c00*/  IMAD R7, R107, c[0x0][0x20c], R0 ;  /* 0x000083006b077a24 */ /* 0x000fe400078e0200 */
[----:B------:R-:W-:Y:S01]  /*1c10*/  IMAD.IADD R221, R219, 0x1, R221 ;  /* 0x00000001dbdd7824 */ /* 0x000fe200078e02dd */
[----:B-1----:R-:W2:Y:S01]  /*1c20*/  LDSM.16.M88.4 R8, [R206+0x8100] ;  /* 0x00810000ce08783b */ /* 0x002ea20000000200 */
[----:B------:R-:W-:-:S03]  /*1c30*/  IMAD.MOV.U32 R220, RZ, RZ, R218 ;  /* 0x000000ffffdc7224 */ /* 0x000fc600078e00da */
[----:B------:R-:W1:Y:S04]  /*1c40*/  LDSM.16.M88.4 R76, [R206+0x8900] ;  /* 0x00890000ce4c783b */ /* 0x000e680000000200 */
[----:B------:R-:W3:Y:S04]  /*1c50*/  LDSM.16.M88.4 R24, [R205] ;  /* 0x00000000cd18783b */ /* 0x000ee80000000200 */
[----:B-----5:R-:W4:Y:S04]  /*1c60*/  LDSM.16.M88.4 R20, [R205+0x800] ;  /* 0x00080000cd14783b */ /* 0x020f280000000200 */
[----:B------:R-:W5:Y:S04]  /*1c70*/  LDSM.16.M88.4 R68, [R206+0x9100] ;  /* 0x00910000ce44783b */ /* 0x000f680000000200 */
[----:B------:R-:W3:Y:S04]  /*1c80*/  LDSM.16.M88.4 R60, [R206+0x9900] ;  /* 0x00990000ce3c783b */ /* 0x000ee80000000200 */
[----:B------:R-:W-:Y:S04]  /*1c90*/  LDSM.16.M88.4 R52, [R206+0xa100] ;  /* 0x00a10000ce34783b */ /* 0x000fe80000000200 */
[----:B------:R-:W-:Y:S04]  /*1ca0*/  LDSM.16.M88.4 R44, [R206+0xa900] ;  /* 0x00a90000ce2c783b */ /* 0x000fe80000000200 */
[----:B------:R-:W-:Y:S01]  /*1cb0*/  LDSM.16.M88.4 R40, [R205+0x2800] ;  /* 0x00280000cd28783b */ /* 0x000fe20000000200 */
[C---:B--2---:R-:W-:Y:S08]  /*1cc0*/  HMMA.16816.F32.BF16 R16, R124.reuse, R8, RZ ;  /* 0x000000087c10723c */ /* 0x044ff000000418ff */
[C---:B------:R-:W-:Y:S08]  /*1cd0*/  HMMA.16816.F32.BF16 R8, R124.reuse, R10, RZ ;  /* 0x0000000a7c08723c */ /* 0x040ff000000418ff */
[C---:B-1----:R-:W-:Y:S08]  /*1ce0*/  HMMA.16816.F32.BF16 R80, R124.reuse, R76, RZ ;  /* 0x0000004c7c50723c */ /* 0x042ff000000418ff */
[----:B------:R-:W-:Y:S08]  /*1cf0*/  HMMA.16816.F32.BF16 R76, R124, R78, RZ ;  /* 0x0000004e7c4c723c */ /* 0x000ff000000418ff */
[C---:B---3--:R-:W-:Y:S08]  /*1d00*/  HMMA.16816.F32.BF16 R16, R140.reuse, R24, R16 ;  /* 0x000000188c10723c */ /* 0x048ff00000041810 */
[C---:B------:R-:W-:Y:S01]  /*1d10*/  HMMA.16816.F32.BF16 R8, R140.reuse, R26, R8 ;  /* 0x0000001a8c08723c */ /* 0x040fe20000041808 */
[----:B------:R-:W1:Y:S07]  /*1d20*/  LDSM.16.M88.4 R24, [R205+0x1000] ;  /* 0x00100000cd18783b */ /* 0x000e6e0000000200 */
[C---:B----4-:R-:W-:Y:S08]  /*1d30*/  HMMA.16816.F32.BF16 R80, R140.reuse, R20, R80 ;  /* 0x000000148c50723c */ /* 0x050ff00000041850 */
[----:B------:R-:W-:Y:S01]  /*1d40*/  HMMA.16816.F32.BF16 R76, R140, R22, R76 ;  /* 0x000000168c4c723c */ /* 0x000fe2000004184c */
[----:B------:R-:W2:Y:S07]  /*1d50*/  LDSM.16.M88.4 R20, [R205+0x1800] ;  /* 0x00180000cd14783b */ /* 0x000eae0000000200 */
[C---:B-----5:R-:W-:Y:S08]  /*1d60*/  HMMA.16816.F32.BF16 R72, R124.reuse, R68, RZ ;  /* 0x000000447c48723c */ /* 0x060ff000000418ff */
[C---:B------:R-:W-:Y:S08]  /*1d70*/  HMMA.16816.F32.BF16 R64, R124.reuse, R60, RZ ;  /* 0x0000003c7c40723c */ /* 0x040ff000000418ff */
[C---:B------:R-:W-:Y:S08]  /*1d80*/  HMMA.16816.F32.BF16 R60, R124.reuse, R62, RZ ;  /* 0x0000003e7c3c723c */ /* 0x040ff000000418ff */
[----:B------:R-:W-:Y:S08]  /*1d90*/  HMMA.16816.F32.BF16 R68, R124, R70, RZ ;  /* 0x000000467c44723c */ /* 0x000ff000000418ff */
[C---:B-1----:R-:W-:Y:S07]  /*1da0*/  HMMA.16816.F32.BF16 R72, R140.reuse, R24, R72 ;  /* 0x000000188c48723c */ /* 0x042fee0000041848 */
[----:B------:R-:W-:Y:S01]  /*1db0*/  IMAD.WIDE.U32 R24, R107, c[0x0][0x208], RZ ;  /* 0x000082006b187a25 */ /* 0x000fe200078e00ff */
[----:B--2---:R-:W-:Y:S03]  /*1dc0*/  HMMA.16816.F32.BF16 R64, R140, R20, R64 ;  /* 0x000000148c40723c */ /* 0x004fe60000041840 */
[----:B------:R-:W-:-:S02]  /*1dd0*/  IMAD.IADD R0, R25, 0x1, R7 ;  /* 0x0000000119007824 */ /* 0x000fc400078e0207 */
[----:B------:R-:W-:-:S03]  /*1de0*/  IMAD.WIDE.U32 R24, R24, 0x60, R220 ;  /* 0x0000006018187825 */ /* 0x000fc600078e00dc */
[C---:B------:R-:W-:Y:S01]  /*1df0*/  HMMA.16816.F32.BF16 R60, R140.reuse, R22, R60 ;  /* 0x000000168c3c723c */ /* 0x040fe2000004183c */
[----:B------:R-:W-:Y:S01]  /*1e00*/  IMAD R0, R0, 0x60, RZ ;  /* 0x0000006000007824 */ /* 0x000fe200078e02ff */
[C---:B------:R-:W-:Y:S01]  /*1e10*/  LEA R6, P0, R24.reuse, c[0x0][0x1f8], 0x1 ;  /* 0x00007e0018067a11 */ /* 0x040fe200078008ff */
[----:B------:R-:W1:Y:S02]  /*1e20*/  LDSM.16.M88.4 R20, [R205+0x2000] ;  /* 0x00200000cd14783b */ /* 0x000e640000000200 */
[----:B------:R-:W-:Y:S02]  /*1e30*/  IMAD.IADD R7, R25, 0x1, R0 ;  /* 0x0000000119077824 */ /* 0x000fe400078e0200 */
[----:B------:R-:W-:Y:S01]  /*1e40*/  IMAD.U32 R25, RZ, RZ, UR12 ;  /* 0x0000000cff197e24 */ /* 0x000fe2000f8e00ff */
[----:B------:R-:W-:Y:S01]  /*1e50*/  HMMA.16816.F32.BF16 R68, R140, R26, R68 ;  /* 0x0000001a8c44723c */ /* 0x000fe20000041844 */
[----:B------:R-:W-:Y:S01]  /*1e60*/  IMAD.MOV.U32 R0, RZ, RZ, 0x40 ;  /* 0x00000040ff007424 */ /* 0x000fe200078e00ff */
[----:B------:R-:W-:-:S02]  /*1e70*/  LEA.HI.X R7, R24, c[0x0][0x1fc], R7, 0x1, P0 ;  /* 0x00007f0018077a11 */ /* 0x000fc400000f0c07 */
[----:B------:R-:W-:-:S03]  /*1e80*/  IADD3 R24, P2, P1, R25, 0x80, R6 ;  /* 0x0000008019187810 */ /* 0x000fc6000795e006 */
[----:B------:R-:W-:Y:S01]  /*1e90*/  IADD3 R26, P0, R6, UR12, RZ ;  /* 0x0000000c061a7c10 */ /* 0x000fe2000ff1e0ff */
[----:B------:R-:W-:Y:S01]  /*1ea0*/  @!PT LDS RZ, [RZ] ;  /* 0x00000000fffff984 */ /* 0x000fe20000000800 */
[----:B------:R-:W-:Y:S01]  /*1eb0*/  @!PT LDS RZ, [RZ] ;  /* 0x00000000fffff984 */ /* 0x000fe20000000800 */
[----:B------:R-:W-:Y:S01]  /*1ec0*/  @!PT LDS RZ, [RZ] ;  /* 0x00000000fffff984 */ /* 0x000fe20000000800 */
[----:B------:R2:W-:Y:S01]  /*1ed0*/  LDGSTS.E.BYPASS.LTC128B.128 [R208+0x100], [R6.64], !P6 ;  /* 0x0010000006d07fae */ /* 0x0005e2000f101d4e */
[----:B------:R-:W-:Y:S01]  /*1ee0*/  IADD3.X R25, RZ, UR17, R7, P2, P1 ;  /* 0x00000011ff197c10 */ /* 0x000fe200097e2407 */
[C---:B------:R-:W-:Y:S01]  /*1ef0*/  HMMA.16816.F32.BF16 R56, R124.reuse, R52, RZ ;  /* 0x000000347c38723c */ /* 0x040fe200000418ff */
[----:B------:R-:W-:Y:S01]  /*1f00*/  IADD3.X R27, R7, UR17, RZ, P0, !PT ;  /* 0x00000011071b7c10 */ /* 0x000fe200087fe4ff */
[----:B------:R2:W-:Y:S01]  /*1f10*/  LDGSTS.E.BYPASS.LTC128B.128 [R208+0x3100], [R6.64+0x80], !P5 ;  /* 0x0310008006d07fae */ /* 0x0005e2000e901d4e */
[----:B------:R-:W-:Y:S02]  /*1f20*/  IADD3 R84, P0, R26, UR12, RZ ;  /* 0x0000000c1a547c10 */ /* 0x000fe4000ff1e0ff */
[C---:B------:R-:W-:Y:S02]  /*1f30*/  ISETP.LT.OR P2, PT, R28.reuse, 0x21, P4 ;  /* 0x000000211c00780c */ /* 0x040fe40002741670 */
[----:B------:R-:W-:Y:S01]  /*1f40*/  ISETP.LT.OR P6, PT, R28, 0x21, P3 ;  /* 0x000000211c00780c */ /* 0x000fe20001fc1670 */
[----:B------:R-:W-:Y:S01]  /*1f50*/  HMMA.16816.F32.BF16 R52, R124, R54, RZ ;  /* 0x000000367c34723c */ /* 0x000fe200000418ff */
[----:B------:R-:W-:-:S02]  /*1f60*/  IADD3.X R85, R27, UR17, RZ, P0, !PT ;  /* 0x000000111b557c10 */ /* 0x000fc400087fe4ff */
[C---:B------:R-:W-:Y:S02]  /*1f70*/  ISETP.LT.OR P5, PT, R28.reuse, 0x41, P4 ;  /* 0x000000411c00780c */ /* 0x040fe400027a1670 */
[----:B------:R-:W-:Y:S02]  /*1f80*/  LOP3.LUT P1, RZ, R29, 0x4, RZ, 0xc0, !PT ;  /* 0x000000041dff7812 */ /* 0x000fe4000782c0ff */
[----:B------:R-:W-:Y:S01]  /*1f90*/  ISETP.LT.OR P0, PT, R28, 0x41, P3 ;  /* 0x000000411c00780c */ /* 0x000fe20001f01670 */
[C---:B------:R-:W-:Y:S01]  /*1fa0*/  HMMA.16816.F32.BF16 R48, R124.reuse, R44, RZ ;  /* 0x0000002c7c30723c */ /* 0x040fe200000418ff */
[----:B------:R-:W-:Y:S01]  /*1fb0*/  SEL R0, R0, 0xffffffc0, !P1 ;  /* 0xffffffc000007807 */ /* 0x000fe20004800000 */
[----:B------:R3:W-:Y:S04]  /*1fc0*/  LDGSTS.E.BYPASS.LTC128B.128 [R208+0x1100], [R26.64], !P2 ;  /* 0x011000001ad07fae */ /* 0x0007e8000d101d4e */
[----:B------:R-:W-:Y:S01]  /*1fd0*/  IMAD.IADD R203, R206, 0x1, R0 ;  /* 0x00000001cecb7824 */ /* 0x000fe200078e0200 */
[----:B------:R3:W-:Y:S01]  /*1fe0*/  LDGSTS.E.BYPASS.LTC128B.128 [R208+0x4100], [R24.64], !P6 ;  /* 0x0410000018d07fae */ /* 0x0007e2000f101d4e */
[----:B------:R-:W-:Y:S01]  /*1ff0*/  HMMA.16816.F32.BF16 R44, R124, R46, RZ ;  /* 0x0000002e7c2c723c */ /* 0x000fe200000418ff */
[----:B------:R-:W-:-:S02]  /*2000*/  IMAD.IADD R194, R0, 0x1, R205 ;  /* 0x0000000100c27824 */ /* 0x000fc400078e02cd */
[----:B------:R4:W-:Y:S04]  /*2010*/  LDGSTS.E.BYPASS.LTC128B.128 [R208+0x2100], [R84.64], !P5 ;  /* 0x0210000054d07fae */ /* 0x0009e8000e901d4e */
[----:B------:R4:W-:Y:S01]  /*2020*/  LDGSTS.E.BYPASS.LTC128B.128 [R208+0x5100], [R84.64+0x80], !P0 ;  /* 0x0510008054d07fae */ /* 0x0009e2000c101d4e */
[C---:B-1----:R-:W-:Y:S01]  /*2030*/  HMMA.16816.F32.BF16 R56, R140.reuse, R20, R56 ;  /* 0x000000148c38723c */ /* 0x042fe20000041838 */
[----:B------:R-:W-:Y:S02]  /*2040*/  ISETP.GT.AND P0, PT, R107, R207, PT ;  /* 0x000000cf6b00720c */ /* 0x000fe40003f04270 */
[----:B------:R-:W1:Y:S04]  /*2050*/  LDSM.16.M88.4 R36, [R203+0x8100] ;  /* 0x00810000cb24783b */ /* 0x000e680000000200 */
[----:B------:R-:W5:Y:S01]  /*2060*/  LDSM.16.M88.4 R96, [R203+0x8900] ;  /* 0x00890000cb60783b */ /* 0x000f620000000200 */
[C---:B------:R-:W-:Y:S03]  /*2070*/  HMMA.16816.F32.BF16 R52, R140.reuse, R22, R52 ;  /* 0x000000168c34723c */ /* 0x040fe60000041834 */
[----:B------:R-:W2:Y:S04]  /*2080*/  LDSM.16.M88.4 R32, [R203+0x9100] ;  /* 0x00910000cb20783b */ /* 0x000ea80000000200 */
[----:B------:R-:W2:Y:S01]  /*2090*/  LDSM.16.M88.4 R28, [R203+0x9900] ;  /* 0x00990000cb1c783b */ /* 0x000ea20000000200 */
[C---:B------:R-:W-:Y:S03]  /*20a0*/  HMMA.16816.F32.BF16 R48, R140.reuse, R40, R48 ;  /* 0x000000288c30723c */ /* 0x040fe60000041830 */
[----:B---3--:R-:W3:Y:S04]  /*20b0*/  LDSM.16.M88.4 R24, [R203+0xa100] ;  /* 0x00a10000cb18783b */ /* 0x008ee80000000200 */
[----:B------:R-:W2:Y:S01]  /*20c0*/  LDSM.16.M88.4 R20, [R203+0xa900] ;  /* 0x00a90000cb14783b */ /* 0x000ea20000000200 */
[----:B------:R-:W-:Y:S03]  /*20d0*/  HMMA.16816.F32.BF16 R44, R140, R42, R44 ;  /* 0x0000002a8c2c723c */ /* 0x000fe6000004182c */
[----:B------:R-:W2:Y:S04]  /*20e0*/  LDSM.16.M88.4 R92, [R194] ;  /* 0x00000000c25c783b */ /* 0x000ea80000000200 */
[----:B------:R-:W2:Y:S04]  /*20f0*/  LDSM.16.M88.4 R88, [R194+0x800] ;  /* 0x00080000c258783b */ /* 0x000ea80000000200 */
[----:B----4-:R-:W4:Y:S04]  /*2100*/  LDSM.16.M88.4 R84, [R194+0x1000] ;  /* 0x00100000c254783b */ /* 0x010f280000000200 */
[----:B------:R-:W3:Y:S01]  /*2110*/  LDSM.16.M88.4 R40, [R194+0x1800] ;  /* 0x00180000c228783b */ /* 0x000ee20000000200 */
[C---:B-1----:R-:W-:Y:S03]  /*2120*/  HMMA.16816.F32.BF16 R16, R148.reuse, R36, R16 ;  /* 0x000000249410723c */ /* 0x042fe60000041810 */
[----:B------:R-:W-:Y:S04]  /*2130*/  LDSM.16.M88.4 R100, [R203+0xb900] ;  /* 0x00b90000cb64783b */ /* 0x000fe80000000200 */
[----:B------:R-:W0:Y:S01]  /*2140*/  LDGDEPBAR ;  /* 0x00000000000079af */ /* 0x000e220000000000 */
[C---:B------:R-:W-:Y:S03]  /*2150*/  HMMA.16816.F32.BF16 R8, R148.reuse, R38, R8 ;  /* 0x000000269408723c */ /* 0x040fe60000041808 */
[----:B------:R-:W1:Y:S05]  /*2160*/  LDSM.16.M88.4 R36, [R194+0x2000] ;  /* 0x00200000c224783b */ /* 0x000e6a0000000200 */
[C---:B-----5:R-:W-:Y:S08]  /*2170*/  HMMA.16816.F32.BF16 R80, R148.reuse, R96, R80 ;  /* 0x000000609450723c */ /* 0x060ff00000041850 */
[C---:B------:R-:W-:Y:S01]  /*2180*/  HMMA.16816.F32.BF16 R76, R148.reuse, R98, R76 ;  /* 0x00000062944c723c */ /* 0x040fe2000004184c */
[----:B------:R-:W5:Y:S07]  /*2190*/  LDSM.16.M88.4 R96, [R194+0x2800] ;  /* 0x00280000c260783b */ /* 0x000f6e0000000200 */
[C---:B--2---:R-:W-:Y:S08]  /*21a0*/  HMMA.16816.F32.BF16 R72, R148.reuse, R32, R72 ;  /* 0x000000209448723c */ /* 0x044ff00000041848 */
[C---:B------:R-:W-:Y:S01]  /*21b0*/  HMMA.16816.F32.BF16 R68, R148.reuse, R34, R68 ;  /* 0x000000229444723c */ /* 0x040fe20000041844 */
[----:B------:R-:W2:Y:S07]  /*21c0*/  LDSM.16.M88.4 R32, [R206+0xb100] ;  /* 0x00b10000ce20783b */ /* 0x000eae0000000200 */
[C---:B------:R-:W-:Y:S08]  /*21d0*/  HMMA.16816.F32.BF16 R64, R148.reuse, R28, R64 ;  /* 0x0000001c9440723c */ /* 0x040ff00000041840 */
[C---:B------:R-:W-:Y:S01]  /*21e0*/  HMMA.16816.F32.BF16 R60, R148.reuse, R30, R60 ;  /* 0x0000001e943c723c */ /* 0x040fe2000004183c */
[----:B------:R-:W1:Y:S07]  /*21f0*/  LDSM.16.M88.4 R28, [R206+0xb900] ;  /* 0x00b90000ce1c783b */ /* 0x000e6e0000000200 */
[C---:B---3--:R-:W-:Y:S08]  /*2200*/  HMMA.16816.F32.BF16 R56, R148.reuse, R24, R56 ;  /* 0x000000189438723c */ /* 0x048ff00000041838 */
[C---:B------:R-:W-:Y:S01]  /*2210*/  HMMA.16816.F32.BF16 R52, R148.reuse, R26, R52 ;  /* 0x0000001a9434723c */ /* 0x040fe20000041834 */
[----:B------:R-:W3:Y:S07]  /*2220*/  LDSM.16.M88.4 R24, [R206+0xc100] ;  /* 0x00c10000ce18783b */ /* 0x000eee0000000200 */
[C---:B------:R-:W-:Y:S08]  /*2230*/  HMMA.16816.F32.BF16 R48, R148.reuse, R20, R48 ;  /* 0x000000149430723c */ /* 0x040ff00000041830 */
[----:B------:R-:W-:Y:S01]  /*2240*/  HMMA.16816.F32.BF16 R44, R148, R22, R44 ;  /* 0x00000016942c723c */ /* 0x000fe2000004182c */
[----:B------:R-:W1:Y:S07]  /*2250*/  LDSM.16.M88.4 R20, [R206+0xc900] ;  /* 0x00c90000ce14783b */ /* 0x000e6e0000000200 */
[C---:B------:R-:W-:Y:S08]  /*2260*/  HMMA.16816.F32.BF16 R16, R152.reuse, R92, R16 ;  /* 0x0000005c9810723c */ /* 0x040ff00000041810 */
[C---:B------:R-:W-:Y:S01]  /*2270*/  HMMA.16816.F32.BF16 R8, R152.reuse, R94, R8 ;  /* 0x0000005e9808723c */ /* 0x040fe20000041808 */
[----:B------:R-:W1:Y:S07]  /*2280*/  LDSM.16.M88.4 R92, [R206+0xd100] ;  /* 0x00d10000ce5c783b */ /* 0x000e6e0000000200 */
[C---:B------:R-:W-:Y:S08]  /*2290*/  HMMA.16816.F32.BF16 R80, R152.reuse, R88, R80 ;  /* 0x000000589850723c */ /* 0x040ff00000041850 */
[C---:B------:R-:W-:Y:S01]  /*22a0*/  HMMA.16816.F32.BF16 R76, R152.reuse, R90, R76 ;  /* 0x0000005a984c723c */ /* 0x040fe2000004184c */
[----:B------:R-:W2:Y:S07]  /*22b0*/  LDSM.16.M88.4 R88, [R206+0xd900] ;  /* 0x00d90000ce58783b */ /* 0x000eae0000000200 */
[C---:B----4-:R-:W-:Y:S08]  /*22c0*/  HMMA.16816.F32.BF16 R72, R152.reuse, R84, R72 ;  /* 0x000000549848723c */ /* 0x050ff00000041848 */
[C---:B------:R-:W-:Y:S01]  /*22d0*/  HMMA.16816.F32.BF16 R68, R152.reuse, R86, R68 ;  /* 0x000000569844723c */ /* 0x040fe20000041844 */
[----:B------:R-:W4:Y:S07]  /*22e0*/  LDSM.16.M88.4 R84, [R205+0x3000] ;  /* 0x00300000cd54783b */ /* 0x000f2e0000000200 */
[C---:B------:R-:W-:Y:S08]  /*22f0*/  HMMA.16816.F32.BF16 R64, R152.reuse, R40, R64 ;  /* 0x000000289840723c */ /* 0x040ff00000041840 */
[C---:B------:R-:W-:Y:S01]  /*2300*/  HMMA.16816.F32.BF16 R60, R152.reuse, R42, R60 ;  /* 0x0000002a983c723c */ /* 0x040fe2000004183c */
[----:B------:R-:W3:Y:S07]  /*2310*/  LDSM.16.M88.4 R40, [R205+0x3800] ;  /* 0x00380000cd28783b */ /* 0x000eee0000000200 */
[C---:B-1----:R-:W-:Y:S08]  /*2320*/  HMMA.16816.F32.BF16 R56, R152.reuse, R36, R56 ;  /* 0x000000249838723c */ /* 0x042ff00000041838 */
[C---:B------:R-:W-:Y:S01]  /*2330*/  HMMA.16816.F32.BF16 R52, R152.reuse, R38, R52 ;  /* 0x000000269834723c */ /* 0x040fe20000041834 */
[----:B------:R-:W1:Y:S07]  /*2340*/  LDSM.16.M88.4 R36, [R205+0x4000] ;  /* 0x00400000cd24783b */ /* 0x000e6e0000000200 */
[C---:B-----5:R-:W-:Y:S08]  /*2350*/  HMMA.16816.F32.BF16 R48, R152.reuse, R96, R48 ;  /* 0x000000609830723c */ /* 0x060ff00000041830 */
[----:B------:R-:W-:Y:S01]  /*2360*/  HMMA.16816.F32.BF16 R44, R152, R98, R44 ;  /* 0x00000062982c723c */ /* 0x000fe2000004182c */
[----:B------:R-:W-:Y:S07]  /*2370*/  LDSM.16.M88.4 R96, [R203+0xc100] ;  /* 0x00c10000cb60783b */ /* 0x000fee0000000200 */
[C---:B--2---:R-:W-:Y:S08]  /*2380*/  HMMA.16816.F32.BF16 R16, R164.reuse, R32, R16 ;  /* 0x00000020a410723c */ /* 0x044ff00000041810 */
[C---:B------:R-:W-:Y:S01]  /*2390*/  HMMA.16816.F32.BF16 R8, R164.reuse, R34, R8 ;  /* 0x00000022a408723c */ /* 0x040fe20000041808 */
[----:B------:R-:W2:Y:S07]  /*23a0*/  LDSM.16.M88.4 R32, [R205+0x4800] ;  /* 0x00480000cd20783b */ /* 0x000eae0000000200 */
[C---:B------:R-:W-:Y:S08]  /*23b0*/  HMMA.16816.F32.BF16 R80, R164.reuse, R28, R80 ;  /* 0x0000001ca450723c */ /* 0x040ff00000041850 */
[C---:B------:R-:W-:Y:S01]  /*23c0*/  HMMA.16816.F32.BF16 R76, R164.reuse, R30, R76 ;  /* 0x0000001ea44c723c */ /* 0x040fe2000004184c */
[----:B------:R-:W5:Y:S07]  /*23d0*/  LDSM.16.M88.4 R28, [R205+0x5000] ;  /* 0x00500000cd1c783b */ /* 0x000f6e0000000200 */
[C---:B---3--:R-:W-:Y:S08]  /*23e0*/  HMMA.16816.F32.BF16 R72, R164.reuse, R24, R72 ;  /* 0x00000018a448723c */ /* 0x048ff00000041848 */
[C---:B------:R-:W-:Y:S01]  /*23f0*/  HMMA.16816.F32.BF16 R68, R164.reuse, R26, R68 ;  /* 0x0000001aa444723c */ /* 0x040fe20000041844 */
[----:B------:R-:W3:Y:S07]  /*2400*/  LDSM.16.M88.4 R24, [R205+0x5800] ;  /* 0x00580000cd18783b */ /* 0x000eee0000000200 */
[C---:B------:R-:W-:Y:S08]  /*2410*/  HMMA.16816.F32.BF16 R64, R164.reuse, R20, R64 ;  /* 0x00000014a440723c */ /* 0x040ff00000041840 */
[C---:B------:R-:W-:Y:S01]  /*2420*/  HMMA.16816.F32.BF16 R60, R164.reuse, R22, R60 ;  /* 0x00000016a43c723c */ /* 0x040fe2000004183c */
[----:B------:R-:W1:Y:S07]  /*2430*/  LDSM.16.M88.4 R20, [R203+0xb100] ;  /* 0x00b10000cb14783b */ /* 0x000e6e0000000200 */
[C---:B------:R-:W-:Y:S08]  /*2440*/  HMMA.16816.F32.BF16 R56, R164.reuse, R92, R56 ;  /* 0x0000005ca438723c */ /* 0x040ff00000041838 */
[C---:B------:R-:W-:Y:S01]  /*2450*/  HMMA.16816.F32.BF16 R52, R164.reuse, R94, R52 ;  /* 0x0000005ea434723c */ /* 0x040fe20000041834 */
[----:B------:R-:W1:Y:S07]  /*2460*/  LDSM.16.M88.4 R92, [R203+0xc900] ;  /* 0x00c90000cb5c783b */ /* 0x000e6e0000000200 */
[C---:B------:R-:W-:Y:S08]  /*2470*/  HMMA.16816.F32.BF16 R48, R164.reuse, R88, R48 ;  /* 0x00000058a430723c */ /* 0x040ff00000041830 */
[----:B------:R-:W-:Y:S01]  /*2480*/  HMMA.16816.F32.BF16 R44, R164, R90, R44 ;  /* 0x0000005aa42c723c */ /* 0x000fe2000004182c */
        /* <DEDUP_REMOVED lines=16> */
[C---:B---3--:R-:W-:Y:S08]  /*2590*/  HMMA.16816.F32.BF16 R48, R168.reuse, R24, R48 ;  /* 0x00000018a830723c */ /* 0x048ff00000041830 */
[----:B------:R-:W-:Y:S01]  /*25a0*/  HMMA.16816.F32.BF16 R44, R168, R26, R44 ;  /* 0x0000001aa82c723c */ /* 0x000fe2000004182c */
[----:B------:R-:W3:Y:S07]  /*25b0*/  LDSM.16.M88.4 R24, [R194+0x5000] ;  /* 0x00500000c218783b */ /* 0x000eee0000000200 */
[C---:B------:R-:W-:Y:S08]  /*25c0*/  HMMA.16816.F32.BF16 R16, R176.reuse, R20, R16 ;  /* 0x00000014b010723c */ /* 0x040ff00000041810 */
[----:B------:R-:W-:Y:S01]  /*25d0*/  HMMA.16816.F32.BF16 R8, R176, R22, R8 ;  /* 0x00000016b008723c */ /* 0x000fe20000041808 */
[----:B------:R-:W1:Y:S01]  /*25e0*/  LDSM.16.M88.4 R20, [R194+0x5800] ;  /* 0x00580000c214783b */ /* 0x000e620000000200 */
[----:B------:R-:W-:-:S06]  /*25f0*/  DEPBAR.LE SB0, 0x0 ;  /* 0x000080000000791a */ /* 0x000fcc0000000000 */
        /* <DEDUP_REMOVED lines=8> */
[C---:B----4-:R-:W-:Y:S08]  /*2680*/  HMMA.16816.F32.BF16 R48, R176.reuse, R84, R48 ;  /* 0x00000054b030723c */ /* 0x050ff00000041830 */
[----:B------:R-:W-:Y:S08]  /*2690*/  HMMA.16816.F32.BF16 R44, R176, R86, R44 ;  /* 0x00000056b02c723c */ /* 0x000ff0000004182c */
[C---:B------:R-:W-:Y:S08]  /*26a0*/  HMMA.16816.F32.BF16 R16, R180.reuse, R40, R16 ;  /* 0x00000028b410723c */ /* 0x040ff00000041810 */
[C---:B------:R-:W-:Y:S08]  /*26b0*/  HMMA.16816.F32.BF16 R8, R180.reuse, R42, R8 ;  /* 0x0000002ab408723c */ /* 0x040ff00000041808 */
[C---:B-1----:R-:W-:Y:S08]  /*26c0*/  HMMA.16816.F32.BF16 R80, R180.reuse, R36, R80 ;  /* 0x00000024b450723c */ /* 0x042ff00000041850 */
[C---:B------:R-:W-:Y:S08]  /*26d0*/  HMMA.16816.F32.BF16 R76, R180.reuse, R38, R76 ;  /* 0x00000026b44c723c */ /* 0x040ff0000004184c */
[C---:B--2---:R-:W-:Y:S08]  /*26e0*/  HMMA.16816.F32.BF16 R72, R180.reuse, R32, R72 ;  /* 0x00000020b448723c */ /* 0x044ff00000041848 */
[C---:B------:R-:W-:Y:S08]  /*26f0*/  HMMA.16816.F32.BF16 R68, R180.reuse, R34, R68 ;  /* 0x00000022b444723c */ /* 0x040ff00000041844 */
[C---:B-----5:R-:W-:Y:S08]  /*2700*/  HMMA.16816.F32.BF16 R64, R180.reuse, R28, R64 ;  /* 0x0000001cb440723c */ /* 0x060ff00000041840 */
[C---:B------:R-:W-:Y:S08]  /*2710*/  HMMA.16816.F32.BF16 R60, R180.reuse, R30, R60 ;  /* 0x0000001eb43c723c */ /* 0x040ff0000004183c */
[C---:B---3--:R-:W-:Y:S08]  /*2720*/  HMMA.16816.F32.BF16 R56, R180.reuse, R24, R56 ;  /* 0x00000018b438723c */ /* 0x048ff00000041838 */
[C---:B------:R-:W-:Y:S08]  /*2730*/  HMMA.16816.F32.BF16 R52, R180.reuse, R26, R52 ;  /* 0x0000001ab434723c */ /* 0x040ff00000041834 */
[C---:B------:R-:W-:Y:S08]  /*2740*/  HMMA.16816.F32.BF16 R48, R180.reuse, R20, R48 ;  /* 0x00000014b430723c */ /* 0x040ff00000041830 */
[----:B------:R-:W-:Y:S01]  /*2750*/  HMMA.16816.F32.BF16 R44, R180, R22, R44 ;  /* 0x00000016b42c723c */ /* 0x000fe2000004182c */
[----:B------:R-:W-:Y:S06]  /*2760*/  BAR.SYNC.DEFER_BLOCKING 0x0 ;  /* 0x0000000000007b1d */ /* 0x000fec0000010000 */
[----:B------:R-:W-:Y:S05]  /*2770*/  @!P0 BRA `(.L_x_21) ;  /* 0x000001a000008947 */ /* 0x000fea0003800000 */
[----:B------:R-:W-:Y:S01]  /*2780*/  IADD3 R21, R14, -0x2, RZ ;  /* 0xfffffffe0e157810 */ /* 0x000fe20007ffe0ff */
[----:B------:R-:W-:-:S02]  /*2790*/  USHF.L.U32 UR4, UR6, 0x6, URZ ;  /* 0x0000000606047899 */ /* 0x000fc4000800063f */
[----:B------:R-:W-:Y:S01]  /*27a0*/  USHF.L.U64.HI UR6, UR6, 0x6, UR7 ;  /* 0x0000000606067899 */ /* 0x000fe20008010207 */
[----:B------:R-:W-:Y:S01]  /*27b0*/  SHF.R.S32.HI R7, RZ, 0x1f, R21 ;  /* 0x0000001fff077819 */ /* 0x000fe20000011415 */
[----:B------:R-:W-:Y:S02]  /*27c0*/  IMAD R12, R12, R21, RZ ;  /* 0x000000150c0c7224 */ /* 0x000fe400078e02ff */
[----:B------:R-:W-:-:S04]  /*27d0*/  IMAD.WIDE.U32 R20, R21, R108, R212 ;  /* 0x0000006c15147225 */ /* 0x000fc800078e00d4 */
[----:B------:R-:W-:Y:S01]  /*27e0*/  IMAD R4, R7, R108, R12 ;  /* 0x0000006c07047224 */ /* 0x000fe200078e020c */
[----:B------:R-:W-:Y:S01]  /*27f0*/  LEA R6, P0, R20, c[0x0][0x1c8], 0x1 ;  /* 0x0000720014067a11 */ /* 0x000fe200078008ff */
[----:B------:R-:W-:Y:S02]  /*2800*/  IMAD.U32 R0, RZ, RZ, UR4 ;  /* 0x00000004ff007e24 */ /* 0x000fe4000f8e00ff */
[----:B------:R-:W-:Y:S01]  /*2810*/  IMAD.IADD R4, R21, 0x1, R4 ;  /* 0x0000000115047824 */ /* 0x000fe200078e0204 */
[----:B------:R-:W-:-:S04]  /*2820*/  IADD3 R22, P5, R6, UR4, RZ ;  /* 0x0000000406167c10 */ /* 0x000fc8000ffbe0ff */
[----:B------:R-:W-:Y:S02]  /*2830*/  LEA.HI.X R7, R20, c[0x0][0x1cc], R4, 0x1, P0 ;  /* 0x0000730014077a11 */ /* 0x000fe400000f0c04 */
[----:B------:R-:W-:Y:S02]  /*2840*/  IADD3 R20, P2, P1, R0, 0x80, R6 ;  /* 0x0000008000147810 */ /* 0x000fe4000795e006 */
[----:B------:R-:W-:Y:S01]  /*2850*/  IADD3 R24, P0, R22, UR4, RZ ;  /* 0x0000000416187c10 */ /* 0x000fe2000ff1e0ff */
[----:B------:R-:W-:Y:S01]  /*2860*/  @!PT LDS RZ, [RZ] ;  /* 0x00000000fffff984 */ /* 0x000fe20000000800 */
[----:B------:R-:W-:Y:S01]  /*2870*/  @!PT LDS RZ, [RZ] ;  /* 0x00000000fffff984 */ /* 0x000fe20000000800 */
[----:B------:R-:W-:Y:S01]  /*2880*/  @!PT LDS RZ, [RZ] ;  /* 0x00000000fffff984 */ /* 0x000fe20000000800 */
[----:B------:R1:W-:Y:S01]  /*2890*/  LDGSTS.E.BYPASS.LTC128B.128 [R208+0x8100], [R6.64], !P4 ;  /* 0x0810000006d07fae */ /* 0x0003e2000e101d4e */
[----:B------:R-:W-:Y:S02]  /*28a0*/  IADD3.X R23, R7, UR6, RZ, P5, !PT ;  /* 0x0000000607177c10 */ /* 0x000fe4000affe4ff */
[----:B------:R-:W-:Y:S01]  /*28b0*/  IADD3.X R21, RZ, UR6, R7, P2, P1 ;  /* 0x00000006ff157c10 */ /* 0x000fe200097e2407 */
[----:B------:R1:W-:Y:S01]  /*28c0*/  LDGSTS.E.BYPASS.LTC128B.128 [R208+0xb100], [R6.64+0x80], !P3 ;  /* 0x0b10008006d07fae */ /* 0x0003e2000d901d4e */
[----:B------:R-:W-:-:S03]  /*28d0*/  IADD3.X R25, R23, UR6, RZ, P0, !PT ;  /* 0x0000000617197c10 */ /* 0x000fc600087fe4ff */
[----:B------:R1:W-:Y:S04]  /*28e0*/  LDGSTS.E.BYPASS.LTC128B.128 [R208+0x9100], [R22.64], !P4 ;  /* 0x0910000016d07fae */ /* 0x0003e8000e101d4e */
[----:B------:R1:W-:Y:S04]  /*28f0*/  LDGSTS.E.BYPASS.LTC128B.128 [R208+0xc100], [R20.64], !P3 ;  /* 0x0c10000014d07fae */ /* 0x0003e8000d901d4e */
[----:B------:R1:W-:Y:S04]  /*2900*/  LDGSTS.E.BYPASS.LTC128B.128 [R208+0xa100], [R24.64], !P4 ;  /* 0x0a10000018d07fae */ /* 0x0003e8000e101d4e */
[----:B------:R1:W-:Y:S02]  /*2910*/  LDGSTS.E.BYPASS.LTC128B.128 [R208+0xd100], [R24.64+0x80], !P3 ;  /* 0x0d10008018d07fae */ /* 0x0003e4000d901d4e */
.L_x_21:
[----:B------:R-:W-:Y:S01]  /*2920*/  LOP3.LUT R0, R104, 0xffffffe0, RZ, 0xc0, !PT ;  /* 0xffffffe068007812 */ /* 0x000fe200078ec0ff */
[----:B------:R-:W-:Y:S01]  /*2930*/  ULDC UR6, c[0x0][0x324] ;  /* 0x0000c90000067ab9 */ /* 0x000fe20000000800 */
[----:B------:R-:W-:Y:S01]  /*2940*/  LEA.HI R4, R106, R15, RZ, 0x2 ;  /* 0x0000000f6a047211 */ /* 0x000fe200078f10ff */
[----:B------:R-:W-:Y:S01]  /*2950*/  ULOP3.LUT UR6, URZ, UR6, URZ, 0x33, !UPT ;  /* 0x000000063f067292 */ /* 0x000fe2000f8e333f */
[----:B------:R-:W-:Y:S01]  /*2960*/  SHF.R.S32.HI R12, RZ, 0x1f, R105 ;  /* 0x0000001fff0c7819 */ /* 0x000fe20000011469 */
[----:B------:R-:W-:Y:S01]  /*2970*/  IMAD.IADD R0, R15, 0x1, -R0 ;  /* 0x000000010f007824 */ /* 0x000fe200078e0a00 */
[----:B------:R-:W-:Y:S01]  /*2980*/  LOP3.LUT R4, R4, 0xfffffffc, RZ, 0xc0, !PT ;  /* 0xfffffffc04047812 */ /* 0x000fe200078ec0ff */
[----:B------:R-:W0:Y:S01]  /*2990*/  LDGDEPBAR ;  /* 0x00000000000079af */ /* 0x000e220000000000 */
[----:B------:R-:W-:-:S02]  /*29a0*/  LEA.HI R12, R12, R105, RZ, 0x3 ;  /* 0x000000690c0c7211 */ /* 0x000fc400078f18ff */
[----:B-1----:R-:W-:Y:S01]  /*29b0*/  SHF.R.S32.HI R7, RZ, 0x1f, R0 ;  /* 0x0000001fff077819 */ /* 0x002fe20000011400 */
[----:B------:R-:W-:Y:S01]  /*29c0*/  IMAD.IADD R15, R15, 0x1, -R4 ;  /* 0x000000010f0f7824 */ /* 0x000fe200078e0a04 */
[----:B------:R-:W-:Y:S02]  /*29d0*/  LOP3.LUT R12, R12, 0xffffff8, RZ, 0xc0, !PT ;  /* 0x0ffffff80c0c7812 */ /* 0x000fe400078ec0ff */
[----:B------:R-:W-:Y:S02]  /*29e0*/  LEA.HI R4, R7, R0, RZ, 0x2 ;  /* 0x0000000007047211 */ /* 0x000fe400078f10ff */
[----:B------:R-:W-:Y:S01]  /*29f0*/  LEA.HI R6, R15, R15, RZ, 0x1 ;  /* 0x0000000f0f067211 */ /* 0x000fe200078f08ff */
[----:B------:R-:W-:Y:S01]  /*2a00*/  IMAD.IADD R12, R105, 0x1, -R12 ;  /* 0x00000001690c7824 */ /* 0x000fe200078e0a0c */
[----:B------:R-:W-:Y:S02]  /*2a10*/  PLOP3.LUT P1, PT, PT, PT, UP3, 0x80, 0x0 ;  /* 0x000000000000781c */ /* 0x000fe40003f2f038 */
[----:B------:R-:W-:-:S02]  /*2a20*/  LEA.HI.SX32 R7, R4, UR16, 0x1e ;  /* 0x0000001004077c11 */ /* 0x000fc4000f8ff2ff */
[----:B------:R-:W-:Y:S02]  /*2a30*/  LOP3.LUT R6, R6, 0x1ffffffe, RZ, 0xc0, !PT ;  /* 0x1ffffffe06067812 */ /* 0x000fe400078ec0ff */
[----:B------:R-:W-:Y:S01]  /*2a40*/  PLOP3.LUT P0, PT, PT, PT, UP3, 0x80, 0x0 ;  /* 0x000000000000781c */ /* 0x000fe20003f0f038 */
[----:B------:R-:W-:Y:S02]  /*2a50*/  IMAD R7, R12, 0x10, R7 ;  /* 0x000000100c077824 */ /* 0x000fe400078e0207 */
[----:B------:R-:W-:Y:S01]  /*2a60*/  IMAD.IADD R6, R15, 0x1, -R6 ;  /* 0x000000010f067824 */ /* 0x000fe200078e0a06 */
[----:B------:R-:W-:-:S03]  /*2a70*/  LOP3.LUT R15, R4, 0x7ffffffc, RZ, 0xc0, !PT ;  /* 0x7ffffffc040f7812 */ /* 0x000fc600078ec0ff */
[----:B------:R-:W-:Y:S02]  /*2a80*/  IMAD R209, R6, 0x8, R7 ;  /* 0x0000000806d17824 */ /* 0x000fe400078e0207 */
[----:B------:R-:W-:Y:S01]  /*2a90*/  IMAD.IADD R214, R0, 0x1, -R15 ;  /* 0x0000000100d67824 */ /* 0x000fe200078e0a0f */
[----:B------:R-:W-:Y:S01]  /*2aa0*/  IADD3.X R15, R13, c[0x0][0x1d0], RZ, PT, !PT ;  /* 0x000074000d0f7a10 */ /* 0x000fe20003ffe4ff */
[----:B------:R-:W-:-:S04]  /*2ab0*/  @P1 IMAD.HI.U32 R6, R209, c[0x0][0x2c8], RZ ;  /* 0x0000b200d1061a27 */ /* 0x000fc800078e00ff */
[----:B------:R-:W-:Y:S01]  /*2ac0*/  IMAD.MOV.U32 R24, RZ, RZ, R209 ;  /* 0x000000ffff187224 */ /* 0x000fe200078e00d1 */
[----:B------:R-:W-:Y:S01]  /*2ad0*/  @P0 SHF.R.U32.HI R24, RZ, c[0x0][0x2cc], R6 ;  /* 0x0000b300ff180a19 */ /* 0x000fe20000011606 */
[----:B------:R-:W-:Y:S01]  /*2ae0*/  IMAD.SHL.U32 R214, R214, 0x2, RZ ;  /* 0x00000002d6d67824 */ /* 0x000fe200078e00ff */
[----:B------:R-:W-:-:S03]  /*2af0*/  PLOP3.LUT P0, PT, PT, PT, UP2, 0x40, 0x0 ;  /* 0x000000000000781c */ /* 0x000fc60003f0e828 */
[----:B------:R-:W1:Y:S01]  /*2b00*/  SHFL.IDX PT, R7, R24, RZ, 0x1c1f ;  /* 0x001c1fff18077589 */ /* 0x000e6200000e0000 */
[--C-:B------:R-:W-:Y:S01]  /*2b10*/  IADD3 R20, R15, -c[0x0][0x168], -R214.reuse ;  /* 0x80005a000f147a10 */ /* 0x100fe20007ffe8d6 */
[----:B------:R-:W-:Y:S01]  /*2b20*/  IMAD.IADD R4, R13, 0x1, -R214 ;  /* 0x000000010d047824 */ /* 0x000fe200078e0ad6 */
[----:B------:R-:W-:Y:S02]  /*2b30*/  IADD3 R6, -R214, c[0x0][0x1d0], R13 ;  /* 0x00007400d6067a10 */ /* 0x000fe40007ffe10d */
[C---:B------:R-:W-:Y:S02]  /*2b40*/  IADD3 R22, R20.reuse, c[0x0][0x328], RZ ;  /* 0x0000ca0014167a10 */ /* 0x040fe40007ffe0ff */
[----:B------:R-:W-:-:S03]  /*2b50*/  IADD3 R20, R20, UR6, RZ ;  /* 0x0000000614147c10 */ /* 0x000fc6000fffe0ff */
[--C-:B-1----:R-:W-:Y:S02]  /*2b60*/  IMAD.IADD R29, R22, 0x1, R7.reuse ;  /* 0x00000001161d7824 */ /* 0x102fe400078e0207 */
[----:B------:R-:W-:-:S03]  /*2b70*/  IMAD.IADD R28, R20, 0x1, R7 ;  /* 0x00000001141c7824 */ /* 0x000fc600078e0207 */
[----:B------:R-:W-:Y:S01]  /*2b80*/  IMNMX R29, R29, R6, PT ;  /* 0x000000061d1d7217 */ /* 0x000fe20003800200 */
[----:B------:R-:W-:Y:S05]  /*2b90*/  @P0 BRA `(.L_x_22) ;  /* 0x0000015000000947 */ /* 0x000fea0003800000 */
[----:B------:R-:W-:Y:S01]  /*2ba0*/  IADD3 R7, R7, c[0x0][0x1d0], RZ ;  /* 0x0000740007077a10 */ /* 0x000fe20007ffe0ff */
[----:B------:R-:W-:Y:S03]  /*2bb0*/  BSSY B0, `(.L_x_23) ;  /* 0x000000f000007945 */ /* 0x000fe60003800000 */
[----:B------:R-:W-:-:S04]  /*2bc0*/  IADD3 R7, R7, -c[0x0][0x168], RZ ;  /* 0x80005a0007077a10 */ /* 0x000fc80007ffe0ff */
        /* <DEDUP_REMOVED lines=9> */
.L_x_24:
[----:B------:R-:W-:-:S04]  /*2c60*/  MOV R0, c[0x0][0x32c] ;  /* 0x0000cb0000007a02 */ /* 0x000fc80000000f00 */
[----:B------:R-:W-:-:S13]  /*2c70*/  ISETP.NE.AND P0, PT, R0, 0x1, PT ;  /* 0x000000010000780c */ /* 0x000fda0003f05270 */
[----:B------:R-:W-:-:S05]  /*2c80*/  @P0 IMAD.HI.U32 R0, R7, c[0x0][0x330], RZ ;  /* 0x0000cc0007000a27 */ /* 0x000fca00078e00ff */
[----:B------:R-:W-:Y:S02]  /*2c90*/  @P0 SHF.R.U32.HI R7, RZ, c[0x0][0x334], R0 ;  /* 0x0000cd00ff070a19 */ /* 0x000fe40000011600 */
.L_x_25:
[----:B------:R-:W-:Y:S05]  /*2ca0*/  BSYNC B0 ;  /* 0x0000000000007941 */ /* 0x000fea0003800000 */
.L_x_23:
[----:B------:R-:W-:-:S05]  /*2cb0*/  IMAD R7, R7, c[0x0][0x32c], R4 ;  /* 0x0000cb0007077a24 */ /* 0x000fca00078e0204 */
[----:B------:R-:W-:Y:S02]  /*2cc0*/  IADD3 R0, R7, c[0x0][0x32c], RZ ;  /* 0x0000cb0007007a10 */ /* 0x000fe40007ffe0ff */
[----:B------:R-:W-:Y:S02]  /*2cd0*/  IMNMX R28, R28, R7, !PT ;  /* 0x000000071c1c7217 */ /* 0x000fe40007800200 */
[----:B------:R-:W-:Y:S02]  /*2ce0*/  IMNMX R29, R29, R0, PT ;  /* 0x000000001d1d7217 */ /* 0x000fe40003800200 */
.L_x_22:
[C---:B------:R-:W-:Y:S02]  /*2cf0*/  ISETP.GE.AND P0, PT, R13.reuse, 0x2, PT ;  /* 0x000000020d00780c */ /* 0x040fe40003f06270 */
[----:B------:R-:W-:Y:S02]  /*2d00*/  ISETP.GE.AND P2, PT, R13, 0xa, PT ;  /* 0x0000000a0d00780c */ /* 0x000fe40003f46270 */
[----:B------:R-:W-:Y:S02]  /*2d10*/  P2R R0, PR, RZ, 0x1 ;  /* 0x00000001ff007803 */ /* 0x000fe40000000000 */
[----:B------:R-:W-:-:S02]  /*2d20*/  ISETP.GT.AND P0, PT, R28, 0x1, !P0 ;  /* 0x000000011c00780c */ /* 0x000fc40004704270 */
[----:B------:R-:W-:Y:S02]  /*2d30*/  ISETP.GE.AND P1, PT, R13, 0x9, PT ;  /* 0x000000090d00780c */ /* 0x000fe40003f26270 */
[----:B------:R-:W-:Y:S02]  /*2d40*/  ISETP.LT.OR P0, PT, R29, 0x2, P0 ;  /* 0x000000021d00780c */ /* 0x000fe40000701670 */
[----:B------:R-:W-:Y:S02]  /*2d50*/  P2R R27, PR, RZ, 0x2 ;  /* 0x00000002ff1b7803 */ /* 0x000fe40000000000 */
[----:B------:R-:W-:Y:S02]  /*2d60*/  FSEL R25, R17, -INF , !P0 ;  /* 0xff80000011197808 */ /* 0x000fe40004000000 */
[----:B------:R-:W-:Y:S02]  /*2d70*/  ISETP.GT.AND P0, PT, R28, 0x9, !P2 ;  /* 0x000000091c00780c */ /* 0x000fe40005704270 */
[----:B------:R-:W-:-:S02]  /*2d80*/  P2R R26, PR, RZ, 0x4 ;  /* 0x00000004ff1a7803 */ /* 0x000fc40000000000 */
[----:B------:R-:W-:Y:S02]  /*2d90*/  ISETP.LT.OR P0, PT, R29, 0xa, P0 ;  /* 0x0000000a1d00780c */ /* 0x000fe40000701670 */
[C---:B------:R-:W-:Y:S02]  /*2da0*/  ISETP.GT.AND P1, PT, R28.reuse, 0x8, !P1 ;  /* 0x000000081c00780c */ /* 0x040fe40004f24270 */
[----:B------:R-:W-:Y:S02]  /*2db0*/  ISETP.GE.AND P2, PT, R13, 0x11, PT ;  /* 0x000000110d00780c */ /* 0x000fe40003f46270 */
[----:B------:R-:W-:Y:S02]  /*2dc0*/  FSEL R21, R9, -INF , !P0 ;  /* 0xff80000009157808 */ /* 0x000fe40004000000 */
[----:B------:R-:W-:Y:S02]  /*2dd0*/  ISETP.LT.OR P1, PT, R29, 0x9, P1 ;  /* 0x000000091d00780c */ /* 0x000fe40000f21670 */
[----:B------:R-:W-:-:S02]  /*2de0*/  ISETP.GT.AND P0, PT, R28, 0x10, !P2 ;  /* 0x000000101c00780c */ /* 0x000fc40005704270 */
[----:B------:R-:W-:Y:S02]  /*2df0*/  FSEL R23, R8, -INF , !P1 ;  /* 0xff80000008177808 */ /* 0x000fe40004800000 */
[----:B------:R-:W-:Y:S02]  /*2e00*/  ISETP.LT.OR P0, PT, R29, 0x11, P0 ;  /* 0x000000111d00780c */ /* 0x000fe40000701670 */
[----:B------:R-:W-:Y:S02]  /*2e10*/  ISETP.GE.AND P1, PT, R13, 0x12, PT ;  /* 0x000000120d00780c */ /* 0x000fe40003f26270 */
[----:B------:R-:W-:Y:S02]  /*2e20*/  FSEL R17, R80, -INF , !P0 ;  /* 0xff80000050117808 */ /* 0x000fe40004000000 */
[----:B------:R-:W-:Y:S02]  /*2e30*/  ISETP.GT.AND P0, PT, R28, 0x11, !P1 ;  /* 0x000000111c00780c */ /* 0x000fe40004f04270 */
[----:B------:R-:W-:-:S02]  /*2e40*/  P2R R84, PR, RZ, 0x2 ;  /* 0x00000002ff547803 */ /* 0x000fc40000000000 */
[----:B------:R-:W-:Y:S02]  /*2e50*/  ISETP.LT.OR P0, PT, R29, 0x12, P0 ;  /* 0x000000121d00780c */ /* 0x000fe40000701670 */
[----:B------:R-:W-:Y:S02]  /*2e60*/  ISETP.GE.AND P1, PT, R13, 0x19, PT ;  /* 0x000000190d00780c */ /* 0x000fe40003f26270 */
[----:B------:R-:W-:Y:S02]  /*2e70*/  FSEL R15, R81, -INF , !P0 ;  /* 0xff800000510f7808 */ /* 0x000fe40004000000 */
[----:B------:R-:W-:Y:S02]  /*2e80*/  ISETP.GT.AND P0, PT, R28, 0x18, !P1 ;  /* 0x000000181c00780c */ /* 0x000fe40004f04270 */
[----:B------:R-:W-:Y:S02]  /*2e90*/  P2R R80, PR, RZ, 0x2 ;  /* 0x00000002ff507803 */ /* 0x000fe40000000000 */
[----:B------:R-:W-:-:S02]  /*2ea0*/  ISETP.LT.OR P0, PT, R29, 0x19, P0 ;  /* 0x000000191d00780c */ /* 0x000fc40000701670 */
[----:B------:R-:W-:Y:S02]  /*2eb0*/  ISETP.GE.AND P1, PT, R13, 0x1a, PT ;  /* 0x0000001a0d00780c */ /* 0x000fe40003f26270 */
[----:B------:R-:W-:Y:S02]  /*2ec0*/  FSEL R7, R76, -INF , !P0 ;  /* 0xff8000004c077808 */ /* 0x000fe40004000000 */
[----:B------:R-:W-:Y:S02]  /*2ed0*/  ISETP.GT.AND P0, PT, R28, 0x19, !P1 ;  /* 0x000000191c00780c */ /* 0x000fe40004f04270 */
[----:B------:R-:W-:Y:S02]  /*2ee0*/  P2R R8, PR, RZ, 0x2 ;  /* 0x00000002ff087803 */ /* 0x000fe40000000000 */
[----:B------:R-:W-:Y:S02]  /*2ef0*/  ISETP.LT.OR P0, PT, R29, 0x1a, P0 ;  /* 0x0000001a1d00780c */ /* 0x000fe40000701670 */
[----:B------:R-:W-:-:S02]  /*2f00*/  ISETP.GE.AND P1, PT, R13, 0x21, PT ;  /* 0x000000210d00780c */ /* 0x000fc40003f26270 */
[----:B------:R-:W-:Y:S02]  /*2f10*/  FSEL R9, R77, -INF , !P0 ;  /* 0xff8000004d097808 */ /* 0x000fe40004000000 */
[----:B------:R-:W-:Y:S02]  /*2f20*/  ISETP.GT.AND P0, PT, R28, 0x20, !P1 ;  /* 0x000000201c00780c */ /* 0x000fe40004f04270 */
[----:B------:R-:W-:Y:S02]  /*2f30*/  P2R R76, PR, RZ, 0x2 ;  /* 0x00000002ff4c7803 */ /* 0x000fe40000000000 */
[----:B------:R-:W-:Y:S02]  /*2f40*/  ISETP.LT.OR P0, PT, R29, 0x21, P0 ;  /* 0x000000211d00780c */ /* 0x000fe40000701670 */
[----:B------:R-:W-:Y:S02]  /*2f50*/  ISETP.GE.AND P1, PT, R13, 0x22, PT ;  /* 0x000000220d00780c */ /* 0x000fe40003f26270 */
[----:B------:R-:W-:-:S02]  /*2f60*/  FSEL R37, R72, -INF , !P0 ;  /* 0xff80000048257808 */ /* 0x000fc40004000000 */
[C---:B------:R-:W-:Y:S02]  /*2f70*/  ISETP.GT.AND P0, PT, R28.reuse, 0x21, !P1 ;  /* 0x000000211c00780c */ /* 0x040fe40004f04270 */
[----:B------:R-:W-:Y:S02]  /*2f80*/  P2R R43, PR, RZ, 0x2 ;  /* 0x00000002ff2b7803 */ /* 0x000fe40000000000 */
[----:B------:R-:W-:Y:S02]  /*2f90*/  ISETP.LT.OR P0, PT, R29, 0x22, P0 ;  /* 0x000000221d00780c */ /* 0x000fe40000701670 */
[----:B------:R-:W-:Y:S02]  /*2fa0*/  ISETP.GE.AND P1, PT, R13, 0x29, PT ;  /* 0x000000290d00780c */ /* 0x000fe40003f26270 */
[----:B------:R-:W-:Y:S02]  /*2fb0*/  FSEL R35, R73, -INF , !P0 ;  /* 0xff80000049237808 */ /* 0x000fe40004000000 */
[----:B------:R-:W-:-:S02]  /*2fc0*/  ISETP.GT.AND P0, PT, R28, 0x28, !P1 ;  /* 0x000000281c00780c */ /* 0x000fc40004f04270 */
[----:B------:R-:W-:Y:S02]  /*2fd0*/  P2R R42, PR, RZ, 0x2 ;  /* 0x00000002ff2a7803 */ /* 0x000fe40000000000 */
        /* <DEDUP_REMOVED lines=41> */
[C---:B------:R-:W-:Y:S02]  /*3270*/  ISETP.GE.AND P1, PT, R13.reuse, 0x4a, PT ;  /* 0x0000004a0d00780c */ /* 0x040fe40003f26270 */
[----:B------:R-:W-:Y:S02]  /*3280*/  FSEL R161, R52, -INF , !P0 ;  /* 0xff80000034a17808 */ /* 0x000fe40004000000 */
[----:B------:R-:W-:Y:S02]  /*3290*/  ISETP.GT.AND P0, PT, R28, 0x49, !P1 ;  /* 0x000000491c00780c */ /* 0x000fe40004f04270 */
[----:B------:R-:W-:Y:S02]  /*32a0*/  ISETP.GE.AND P6, PT, R13, 0x51, PT ;  /* 0x000000510d00780c */ /* 0x000fe40003fc6270 */
        /* <DEDUP_REMOVED lines=13> */
[----:B------:R-:W-:-:S04]  /*3380*/  ISETP.GT.AND P0, PT, R28, 0x58, !P2 ;  /* 0x000000581c00780c */ /* 0x000fc80005704270 */
[----:B------:R-:W-:-:S04]  /*3390*/  ISETP.LT.OR P0, PT, R29, 0x59, P0 ;  /* 0x000000591d00780c */ /* 0x000fc80000701670 */
[----:B------:R-:W-:Y:S02]  /*33a0*/  FSEL R131, R44, -INF , !P0 ;  /* 0xff8000002c837808 */ /* 0x000fe40004000000 */
[----:B------:R-:W-:Y:S02]  /*33b0*/  ISETP.GT.AND P0, PT, R28, RZ, !P1 ;  /* 0x000000ff1c00720c */ /* 0x000fe40004f04270 */
[----:B------:R-:W-:Y:S02]  /*33c0*/  P2R R44, PR, RZ, 0x2 ;  /* 0x00000002ff2c7803 */ /* 0x000fe40000000000 */
[----:B------:R-:W-:Y:S02]  /*33d0*/  ISETP.LT.OR P0, PT, R29, 0x1, P0 ;  /* 0x000000011d00780c */ /* 0x000fe40000701670 */
[----:B------:R-:W-:Y:S02]  /*33e0*/  ISETP.GE.AND P1, PT, R13, 0x5a, PT ;  /* 0x0000005a0d00780c */ /* 0x000fe40003f26270 */
[----:B------:R-:W-:-:S02]  /*33f0*/  FSEL R12, R16, -INF , !P0 ;  /* 0xff800000100c7808 */ /* 0x000fc40004000000 */
[----:B------:R-:W-:-:S04]  /*3400*/  ISETP.GT.AND P0, PT, R28, 0x59, !P1 ;  /* 0x000000591c00780c */ /* 0x000fc80004f04270 */
[----:B------:R-:W-:Y:S02]  /*3410*/  ISETP.LT.OR P0, PT, R29, 0x5a, P0 ;  /* 0x0000005a1d00780c */ /* 0x000fe40000701670 */
[----:B------:R-:W1:Y:S02]  /*3420*/  SHFL.IDX PT, R29, R24, 0x1, 0x1c1f ;  /* 0x003c1f00181d7f89 */ /* 0x000e6400000e0000 */
[----:B------:R-:W-:Y:S02]  /*3430*/  FSEL R129, R45, -INF , !P0 ;  /* 0xff8000002d817808 */ /* 0x000fe40004000000 */
[----:B------:R-:W-:Y:S01]  /*3440*/  PLOP3.LUT P0, PT, PT, PT, UP2, 0x40, 0x0 ;  /* 0x000000000000781c */ /* 0x000fe20003f0e828 */
[--C-:B-1----:R-:W-:Y:S02]  /*3450*/  IMAD.IADD R13, R22, 0x1, R29.reuse ;  /* 0x00000001160d7824 */ /* 0x102fe400078e021d */
[----:B------:R-:W-:-:S03]  /*3460*/  IMAD.IADD R22, R20, 0x1, R29 ;  /* 0x0000000114167824 */ /* 0x000fc600078e021d */
[----:B------:R-:W-:-:S07]  /*3470*/  IMNMX R13, R13, R6, PT ;  /* 0x000000060d0d7217 */ /* 0x000fce0003800200 */
        /* <DEDUP_REMOVED lines=13> */
.L_x_28:
[----:B------:R-:W-:-:S04]  /*3550*/  MOV R6, c[0x0][0x32c] ;  /* 0x0000cb0000067a02 */ /* 0x000fc80000000f00 */
[----:B------:R-:W-:-:S13]  /*3560*/  ISETP.NE.AND P0, PT, R6, 0x1, PT ;  /* 0x000000010600780c */ /* 0x000fda0003f05270 */
[----:B------:R-:W-:-:S05]  /*3570*/  @P0 IMAD.HI.U32 R6, R29, c[0x0][0x330], RZ ;  /* 0x0000cc001d060a27 */ /* 0x000fca00078e00ff */
[----:B------:R-:W-:Y:S02]  /*3580*/  @P0 SHF.R.U32.HI R29, RZ, c[0x0][0x334], R6 ;  /* 0x0000cd00ff1d0a19 */ /* 0x000fe40000011606 */
.L_x_29:
[----:B------:R-:W-:Y:S05]  /*3590*/  BSYNC B0 ;  /* 0x0000000000007941 */ /* 0x000fea0003800000 */
.L_x_27:
[----:B------:R-:W-:-:S05]  /*35a0*/  IMAD R29, R29, c[0x0][0x32c], R4 ;  /* 0x0000cb001d1d7a24 */ /* 0x000fca00078e0204 */
[----:B------:R-:W-:Y:S02]  /*35b0*/  IADD3 R4, R29, c[0x0][0x32c], RZ ;  /* 0x0000cb001d047a10 */ /* 0x000fe40007ffe0ff */
[----:B------:R-:W-:Y:S02]  /*35c0*/  IMNMX R22, R22, R29, !PT ;  /* 0x0000001d16167217 */ /* 0x000fe40007800200 */
[----:B------:R-:W-:Y:S02]  /*35d0*/  IMNMX R13, R13, R4, PT ;  /* 0x000000040d0d7217 */ /* 0x000fe40003800200 */
.L_x_26:
[----:B------:R-:W-:Y:S01]  /*35e0*/  ISETP.NE.AND P0, PT, R27, RZ, PT ;  /* 0x000000ff1b00720c */ /* 0x000fe20003f05270 */
[----:B------:R-:W-:Y:S01]  /*35f0*/  IMAD.SHL.U32 R204, R2, 0x2, RZ ;  /* 0x0000000202cc7824 */ /* 0x000fe200078e00ff */
[C---:B------:R-:W-:Y:S01]  /*3600*/  ISETP.GT.AND P6, PT, R22.reuse, 0x50, !P6 ;  /* 0x000000501600780c */ /* 0x040fe200077c4270 */
[----:B------:R-:W-:Y:S01]  /*3610*/  ULDC.64 UR4, c[0x0][0x2c8] ;  /* 0x0000b20000047ab9 */ /* 0x000fe20000000a00 */
[C---:B------:R-:W-:Y:S01]  /*3620*/  ISETP.GT.AND P0, PT, R22.reuse, 0x8, !P0 ;  /* 0x000000081600780c */ /* 0x040fe20004704270 */
[----:B------:R-:W-:Y:S01]  /*3630*/  IMAD R202, R5, 0x2, R204 ;  /* 0x0000000205ca7824 */ /* 0x000fe200078e02cc */
[----:B------:R-:W-:Y:S01]  /*3640*/  ISETP.GT.AND P5, PT, R22, 0x51, !P5 ;  /* 0x000000511600780c */ /* 0x000fe20006fa4270 */
[----:B------:R-:W-:Y:S01]  /*3650*/  LDSM.16.MT88.4 R96, [R204+0x3100] ;  /* 0x00310000cc60783b */ /* 0x000fe20000004200 */
[----:B------:R-:W-:Y:S01]  /*3660*/  ISETP.LT.OR P0, PT, R13, 0x9, P0 ;  /* 0x000000090d00780c */ /* 0x000fe20000701670 */
[----:B------:R-:W-:Y:S01]  /*3670*/  IMAD R200, R3, 0x2, R202 ;  /* 0x0000000203c87824 */ /* 0x000fe200078e02ca */
[----:B------:R-:W-:Y:S01]  /*3680*/  ISETP.LT.OR P6, PT, R13, 0x51, P6 ;  /* 0x000000510d00780c */ /* 0x000fe200037c1670 */
[----:B------:R-:W-:Y:S01]  /*3690*/  IMAD R201, R3, 0x2, R204 ;  /* 0x0000000203c97824 */ /* 0x000fe200078e02cc */
[----:B------:R-:W-:Y:S01]  /*36a0*/  FSEL R6, R10, -INF , !P0 ;  /* 0xff8000000a067808 */ /* 0x000fe20004000000 */
[----:B------:R-:W-:Y:S01]  /*36b0*/  LDSM.16.MT88.4 R108, [R204+0x100] ;  /* 0x00010000cc6c783b */ /* 0x000fe20000004200 */
[----:B------:R-:W-:Y:S01]  /*36c0*/  ISETP.NE.AND P0, PT, R26, RZ, PT ;  /* 0x000000ff1a00720c */ /* 0x000fe20003f05270 */
[----:B------:R-:W-:Y:S01]  /*36d0*/  UIMAD.WIDE.U32 UR18, UR16, UR4, URZ ;  /* 0x00000004101272a5 */ /* 0x000fe2000f8e003f */
[C---:B------:R-:W-:Y:S01]  /*36e0*/  ISETP.GT.AND P2, PT, R22.reuse, 0x58, !P2 ;  /* 0x000000581600780c */ /* 0x040fe20005744270 */
[----:B------:R-:W-:Y:S01]  /*36f0*/  LDSM.16.MT88.4 R88, [R200+0x100] ;  /* 0x00010000c858783b */ /* 0x000fe20000004200 */
[----:B------:R-:W-:Y:S01]  /*3700*/  ISETP.GT.AND P0, PT, R22, 0x9, !P0 ;  /* 0x000000091600780c */ /* 0x000fe20004704270 */
[----:B------:R-:W-:Y:S01]  /*3710*/  ULDC UR4, c[0x0][0x328] ;  /* 0x0000ca0000047ab9 */ /* 0x000fe20000000800 */
[C---:B------:R-:W-:Y:S01]  /*3720*/  ISETP.LT.OR P5, PT, R13.reuse, 0x52, P5 ;  /* 0x000000520d00780c */ /* 0x040fe20002fa1670 */
[----:B------:R-:W-:Y:S01]  /*3730*/  LDSM.16.MT88.4 R104, [R202+0x3100] ;  /* 0x00310000ca68783b */ /* 0x000fe20000004200 */
[----:B------:R-:W-:Y:S01]  /*3740*/  ISETP.LT.OR P0, PT, R13, 0xa, P0 ;  /* 0x0000000a0d00780c */ /* 0x000fe20000701670 */
[----:B------:R-:W-:Y:S01]  /*3750*/  @UP3 UMOV UR7, UR19 ;  /* 0x0000001300073c82 */ /* 0x000fe20008000000 */
[----:B------:R-:W-:Y:S01]  /*3760*/  FSEL R136, R50, -INF , !P6 ;  /* 0xff80000032887808 */ /* 0x000fe20007000000 */
[----:B------:R-:W-:Y:S01]  /*3770*/  @UP3 USHF.R.U32.HI UR16, URZ, UR5, UR7 ;  /* 0x000000053f103299 */ /* 0x000fe20008011607 */
[----:B------:R-:W-:-:S02]  /*3780*/  FSEL R4, R11, -INF , !P0 ;  /* 0xff8000000b047808 */ /* 0x000fc40004000000 */
[----:B------:R-:W-:Y:S01]  /*3790*/  ISETP.NE.AND P0, PT, R85, RZ, PT ;  /* 0x000000ff5500720c */ /* 0x000fe20003f05270 */
[----:B------:R-:W-:Y:S01]  /*37a0*/  UIADD3 UR13, UR13, UR16, URZ ;  /* 0x000000100d0d7290 */ /* 0x000fe2000fffe03f */
[C---:B------:R-:W-:Y:S02]  /*37b0*/  ISETP.GT.AND P1, PT, R22.reuse, 0x59, !P1 ;  /* 0x000000591600780c */ /* 0x040fe40004f24270 */
[----:B------:R-:W-:Y:S01]  /*37c0*/  ISETP.GT.AND P0, PT, R22, 0x10, !P0 ;  /* 0x000000101600780c */ /* 0x000fe20004704270 */
[----:B------:R-:W-:Y:S01]  /*37d0*/  UIADD3 UR4, UR13, UR4, URZ ;  /* 0x000000040d047290 */ /* 0x000fe2000fffe03f */
[----:B------:R-:W-:Y:S02]  /*37e0*/  FSEL R134, R51, -INF , !P5 ;  /* 0xff80000033867808 */ /* 0x000fe40006800000 */
[C---:B------:R-:W-:Y:S02]  /*37f0*/  ISETP.LT.OR P0, PT, R13.reuse, 0x11, P0 ;  /* 0x000000110d00780c */ /* 0x040fe40000701670 */
[----:B------:R-:W-:-:S02]  /*3800*/  ISETP.LT.OR P2, PT, R13, 0x59, P2 ;  /* 0x000000590d00780c */ /* 0x000fc40001741670 */
[----:B------:R-:W-:Y:S02]  /*3810*/  FSEL R20, R82, -INF , !P0 ;  /* 0xff80000052147808 */ /* 0x000fe40004000000 */
[----:B------:R-:W-:Y:S02]  /*3820*/  ISETP.NE.AND P0, PT, R84, RZ, PT ;  /* 0x000000ff5400720c */ /* 0x000fe40003f05270 */
[C---:B------:R-:W-:Y:S02]  /*3830*/  ISETP.LT.OR P1, PT, R13.reuse, 0x5a, P1 ;  /* 0x0000005a0d00780c */ /* 0x040fe40000f21670 */
[----:B------:R-:W-:Y:S02]  /*3840*/  ISETP.GT.AND P0, PT, R22, 0x11, !P0 ;  /* 0x000000111600780c */ /* 0x000fe40004704270 */
[----:B------:R-:W-:Y:S02]  /*3850*/  FSEL R130, R46, -INF , !P2 ;  /* 0xff8000002e827808 */ /* 0x000fe40005000000 */
[----:B------:R-:W-:-:S02]  /*3860*/  ISETP.LT.OR P0, PT, R13, 0x12, P0 ;  /* 0x000000120d00780c */ /* 0x000fc40000701670 */
[----:B------:R-:W-:Y:S02]  /*3870*/  FSEL R128, R47, -INF , !P1 ;  /* 0xff8000002f807808 */ /* 0x000fe40004800000 */
[----:B------:R-:W-:Y:S02]  /*3880*/  FSEL R16, R83, -INF , !P0 ;  /* 0xff80000053107808 */ /* 0x000fe40004000000 */
[----:B------:R-:W-:Y:S02]  /*3890*/  ISETP.NE.AND P0, PT, R80, RZ, PT ;  /* 0x000000ff5000720c */ /* 0x000fe40003f05270 */
[----:B------:R-:W-:Y:S02]  /*38a0*/  LDSM.16.MT88.4 R80, [R201+0x100] ;  /* 0x00010000c950783b */ /* 0x000fe40000004200 */
[----:B------:R-:W-:-:S04]  /*38b0*/  ISETP.GT.AND P0, PT, R22, 0x18, !P0 ;  /* 0x000000181600780c */ /* 0x000fc80004704270 */
[----:B------:R-:W-:-:S04]  /*38c0*/  ISETP.LT.OR P0, PT, R13, 0x19, P0 ;  /* 0x000000190d00780c */ /* 0x000fc80000701670 */
[----:B------:R-:W-:Y:S02]  /*38d0*/  FSEL R10, R78, -INF , !P0 ;  /* 0xff8000004e0a7808 */ /* 0x000fe40004000000 */
[----:B------:R-:W-:-:S04]  /*38e0*/  ISETP.NE.AND P0, PT, R8, RZ, PT ;  /* 0x000000ff0800720c */ /* 0x000fc80003f05270 */
        /* <DEDUP_REMOVED lines=11> */
[----:B------:R-:W-:Y:S01]  /*39a0*/  ISETP.NE.AND P0, PT, R42, RZ, PT ;  /* 0x000000ff2a00720c */ /* 0x000fe20003f05270 */
[----:B------:R-:W-:Y:S03]  /*39b0*/  LDSM.16.MT88.4 R72, [R202+0x100] ;  /* 0x00010000ca48783b */ /* 0x000fe60000004200 */
        /* <DEDUP_REMOVED lines=32> */
[----:B------:R-:W-:Y:S01]  /*3bc0*/  LDSM.16.MT88.4 R56, [R201+0x3100] ;  /* 0x00310000c938783b */ /* 0x000fe20000004200 */
[----:B------:R-:W-:Y:S02]  /*3bd0*/  FMNMX.FTZ R0, R12, R25, !PT ;  /* 0x000000190c007209 */ /* 0x000fe40007810000 */
[----:B------:R-:W-:Y:S02]  /*3be0*/  ISETP.GT.AND P0, PT, R22, 0x1, !P0 ;  /* 0x000000011600780c */ /* 0x000fe40004704270 */
[----:B------:R-:W-:Y:S02]  /*3bf0*/  FMNMX.FTZ R0, R23, R0, !PT ;  /* 0x0000000017007209 */ /* 0x000fe40007810000 */
[----:B------:R-:W-:-:S02]  /*3c00*/  ISETP.LT.OR P0, PT, R13, 0x2, P0 ;  /* 0x000000020d00780c */ /* 0x000fc40000701670 */
[----:B------:R-:W-:Y:S02]  /*3c10*/  FMNMX.FTZ R0, R21, R0, !PT ;  /* 0x0000000015007209 */ /* 0x000fe40007810000 */
[----:B------:R-:W-:Y:S02]  /*3c20*/  FSEL R24, R19, -INF , !P0 ;  /* 0xff80000013187808 */ /* 0x000fe40004000000 */
[----:B------:R-:W-:Y:S02]  /*3c30*/  ISETP.NE.AND P0, PT, R44, RZ, PT ;  /* 0x000000ff2c00720c */ /* 0x000fe40003f05270 */
[----:B------:R-:W-:Y:S02]  /*3c40*/  FMNMX.FTZ R0, R17, R0, !PT ;  /* 0x0000000011007209 */ /* 0x000fe40007810000 */
[----:B------:R-:W-:Y:S02]  /*3c50*/  ISETP.GT.AND P0, PT, R22, RZ, !P0 ;  /* 0x000000ff1600720c */ /* 0x000fe40004704270 */
[----:B------:R-:W-:-:S02]  /*3c60*/  FMNMX.FTZ R0, R15, R0, !PT ;  /* 0x000000000f007209 */ /* 0x000fc40007810000 */
[----:B------:R-:W-:Y:S02]  /*3c70*/  ISETP.LT.OR P0, PT, R13, 0x1, P0 ;  /* 0x000000010d00780c */ /* 0x000fe40000701670 */
[----:B------:R-:W-:Y:S02]  /*3c80*/  FMNMX.FTZ R0, R7, R0, !PT ;  /* 0x0000000007007209 */ /* 0x000fe40007810000 */
[----:B------:R-:W-:Y:S02]  /*3c90*/  FSEL R18, R18, -INF , !P0 ;  /* 0xff80000012127808 */ /* 0x000fe40004000000 */
[----:B------:R-:W-:Y:S02]  /*3ca0*/  FMNMX.FTZ R0, R9, R0, !PT ;  /* 0x0000000009007209 */ /* 0x000fe40007810000 */
[----:B------:R-:W-:Y:S02]  /*3cb0*/  FMNMX.FTZ R19, R18, R24, !PT ;  /* 0x0000001812137209 */ /* 0x000fe40007810000 */
[----:B------:R-:W-:-:S02]  /*3cc0*/  FMNMX.FTZ R0, R37, R0, !PT ;  /* 0x0000000025007209 */ /* 0x000fc40007810000 */
[----:B------:R-:W-:Y:S02]  /*3cd0*/  FMNMX.FTZ R19, R6, R19, !PT ;  /* 0x0000001306137209 */ /* 0x000fe40007810000 */
[----:B------:R-:W-:Y:S02]  /*3ce0*/  FMNMX.FTZ R0, R35, R0, !PT ;  /* 0x0000000023007209 */ /* 0x000fe40007810000 */
[----:B------:R-:W-:Y:S02]  /*3cf0*/  FMNMX.FTZ R19, R4, R19, !PT ;  /* 0x0000001304137209 */ /* 0x000fe40007810000 */
        /* <DEDUP_REMOVED lines=12> */
[----:B------:R-:W-:Y:S02]  /*3dc0*/  ISETP.NE.AND P0, PT, R31, RZ, PT ;  /* 0x000000ff1f00720c */ /* 0x000fe40003f05270 */
[----:B------:R-:W-:Y:S02]  /*3dd0*/  FMNMX.FTZ R19, R144, R19, !PT ;  /* 0x0000001390137209 */ /* 0x000fe40007810000 */
[----:B------:R-:W-:-:S02]  /*3de0*/  FMNMX.FTZ R0, R163, R0, !PT ;  /* 0x00000000a3007209 */ /* 0x000fc40007810000 */
[----:B------:R-:W-:Y:S02]  /*3df0*/  FMNMX.FTZ R19, R132, R19, !PT ;  /* 0x0000001384137209 */ /* 0x000fe40007810000 */
[----:B------:R-:W-:Y:S02]  /*3e00*/  ISETP.GT.AND P0, PT, R22, 0x48, !P0 ;  /* 0x000000481600780c */ /* 0x000fe40004704270 */
[----:B------:R-:W-:Y:S02]  /*3e10*/  FMNMX.FTZ R19, R186, R19, !PT ;  /* 0x00000013ba137209 */ /* 0x000fe40007810000 */
[----:B------:R-:W-:Y:S02]  /*3e20*/  FMNMX.FTZ R0, R159, R0, !PT ;  /* 0x000000009f007209 */ /* 0x000fe40007810000 */
[----:B------:R-:W-:Y:S02]  /*3e30*/  FMNMX.FTZ R19, R158, R19, !PT ;  /* 0x000000139e137209 */ /* 0x000fe40007810000 */
[----:B------:R-:W-:-:S02]  /*3e40*/  ISETP.LT.OR P0, PT, R13, 0x49, P0 ;  /* 0x000000490d00780c */ /* 0x000fc40000701670 */
[----:B------:R-:W-:Y:S02]  /*3e50*/  FMNMX.FTZ R0, R161, R0, !PT ;  /* 0x00000000a1007209 */ /* 0x000fe40007810000 */
[----:B------:R-:W-:Y:S02]  /*3e60*/  FMNMX.FTZ R19, R184, R19, !PT ;  /* 0x00000013b8137209 */ /* 0x000fe40007810000 */
[----:B------:R-:W-:Y:S02]  /*3e70*/  FSEL R160, R54, -INF , !P0 ;  /* 0xff80000036a07808 */ /* 0x000fe40004000000 */
[----:B------:R-:W-:Y:S02]  /*3e80*/  ISETP.NE.AND P0, PT, R30, RZ, PT ;  /* 0x000000ff1e00720c */ /* 0x000fe40003f05270 */
[----:B------:R-:W-:Y:S01]  /*3e90*/  FMNMX.FTZ R0, R147, R0, !PT ;  /* 0x0000000093007209 */ /* 0x000fe20007810000 */
[----:B------:R-:W-:Y:S01]  /*3ea0*/  LDSM.16.MT88.4 R28, [R204+0x900] ;  /* 0x00090000cc1c783b */ /* 0x000fe20000004200 */
[----:B------:R-:W-:-:S02]  /*3eb0*/  FMNMX.FTZ R19, R162, R19, !PT ;  /* 0x00000013a2137209 */ /* 0x000fc40007810000 */
[----:B------:R-:W-:Y:S02]  /*3ec0*/  FMNMX.FTZ R0, R135, R0, !PT ;  /* 0x0000000087007209 */ /* 0x000fe40007810000 */
[----:B------:R-:W-:Y:S02]  /*3ed0*/  ISETP.GT.AND P0, PT, R22, 0x49, !P0 ;  /* 0x000000491600780c */ /* 0x000fe40004704270 */
[----:B------:R-:W-:Y:S02]  /*3ee0*/  FMNMX.FTZ R19, R172, R19, !PT ;  /* 0x00000013ac137209 */ /* 0x000fe40007810000 */
[----:B------:R-:W-:Y:S02]  /*3ef0*/  FMNMX.FTZ R0, R133, R0, !PT ;  /* 0x0000000085007209 */ /* 0x000fe40007810000 */
[----:B------:R-:W-:Y:S02]  /*3f00*/  ISETP.LT.OR P0, PT, R13, 0x4a, P0 ;  /* 0x0000004a0d00780c */ /* 0x000fe40000701670 */
[----:B------:R-:W-:-:S02]  /*3f10*/  FMNMX.FTZ R19, R174, R19, !PT ;  /* 0x00000013ae137209 */ /* 0x000fc40007810000 */
[----:B------:R-:W-:Y:S02]  /*3f20*/  FMNMX.FTZ R0, R131, R0, !PT ;  /* 0x0000000083007209 */ /* 0x000fe40007810000 */
[----:B------:R-:W-:Y:S02]  /*3f30*/  FSEL R156, R55, -INF , !P0 ;  /* 0xff800000379c7808 */ /* 0x000fe40004000000 */
[----:B------:R-:W-:Y:S02]  /*3f40*/  FMNMX.FTZ R19, R160, R19, !PT ;  /* 0x00000013a0137209 */ /* 0x000fe40007810000 */
[----:B------:R-:W-:Y:S02]  /*3f50*/  FMNMX.FTZ R0, R129, R0, !PT ;  /* 0x0000000081007209 */ /* 0x000fe40007810000 */
[----:B------:R-:W-:-:S03]  /*3f60*/  FMNMX.FTZ R19, R156, R19, !PT ;  /* 0x000000139c137209 */ /* 0x000fc60007810000 */
[----:B------:R-:W1:Y:S01]  /*3f70*/  SHFL.BFLY PT, R11, R0, 0x2, 0x1f ;  /* 0x0c401f00000b7f89 */ /* 0x000e6200000e0000 */
[----:B------:R-:W-:-:S04]  /*3f80*/  FMNMX.FTZ R19, R136, R19, !PT ;  /* 0x0000001388137209 */ /* 0x000fc80007810000 */
[----:B------:R-:W-:-:S04]  /*3f90*/  FMNMX.FTZ R19, R134, R19, !PT ;  /* 0x0000001386137209 */ /* 0x000fc80007810000 */
[----:B------:R-:W-:-:S04]  /*3fa0*/  FMNMX.FTZ R13, R130, R19, !PT ;  /* 0x00000013820d7209 */ /* 0x000fc80007810000 */
[----:B------:R-:W-:-:S05]  /*3fb0*/  FMNMX.FTZ R13, R128, R13, !PT ;  /* 0x0000000d800d7209 */ /* 0x000fca0007810000 */
[----:B------:R-:W2:Y:S01]  /*3fc0*/  SHFL.BFLY PT, R22, R13, 0x2, 0x1f ;  /* 0x0c401f000d167f89 */ /* 0x000ea200000e0000 */
[----:B-1----:R-:W-:-:S05]  /*3fd0*/  FMNMX.FTZ R19, R0, R11, !PT ;  /* 0x0000000b00137209 */ /* 0x002fca0007810000 */
[----:B------:R-:W1:Y:S01]  /*3fe0*/  SHFL.BFLY PT, R0, R19, 0x1, 0x1f ;  /* 0x0c201f0013007f89 */ /* 0x000e6200000e0000 */
[----:B--2---:R-:W-:-:S05]  /*3ff0*/  FMNMX.FTZ R22, R13, R22, !PT ;  /* 0x000000160d167209 */ /* 0x004fca0007810000 */
[----:B------:R-:W2:Y:S01]  /*4000*/  SHFL.BFLY PT, R11, R22, 0x1, 0x1f ;  /* 0x0c201f00160b7f89 */ /* 0x000ea200000e0000 */
[----:B-1----:R-:W-:-:S04]  /*4010*/  FMNMX.FTZ R0, R19, R0, !PT ;  /* 0x0000000013007209 */ /* 0x002fc80007810000 */
[C---:B------:R-:W-:Y:S01]  /*4020*/  FSETP.NEU.FTZ.AND P0, PT, R0.reuse, -INF , PT ;  /* 0xff8000000000780b */ /* 0x040fe20003f1d000 */
[----:B------:R-:W-:-:S05]  /*4030*/  FMUL.FTZ R138, R0, c[0x0][0x2d0] ;  /* 0x0000b400008a7a20 */ /* 0x000fca0000410000 */
[----:B------:R-:W-:-:S05]  /*4040*/  FSEL R138, R138, RZ, P0 ;  /* 0x000000ff8a8a7208 */ /* 0x000fca0000000000 */
[--C-:B------:R-:W-:Y:S02]  /*4050*/  FFMA.FTZ R50, R12, c[0x0][0x2d0], -R138.reuse ;  /* 0x0000b4000c327a23 */ /* 0x100fe4000001088a */
[--C-:B------:R-:W-:Y:S01]  /*4060*/  FFMA.FTZ R47, R25, c[0x0][0x2d0], -R138.reuse ;  /* 0x0000b400192f7a23 */ /* 0x100fe2000001088a */
[----:B--2---:R-:W-:Y:S01]  /*4070*/  FMNMX.FTZ R12, R22, R11, !PT ;  /* 0x0000000b160c7209 */ /* 0x004fe20007810000 */
[--C-:B------:R-:W-:Y:S02]  /*4080*/  FFMA.FTZ R48, R23, c[0x0][0x2d0], -R138.reuse ;  /* 0x0000b40017307a23 */ /* 0x100fe4000001088a */
[--C-:B------:R-:W-:Y:S01]  /*4090*/  FFMA.FTZ R43, R21, c[0x0][0x2d0], -R138.reuse ;  /* 0x0000b400152b7a23 */ /* 0x100fe2000001088a */
[C---:B------:R-:W-:Y:S01]  /*40a0*/  FSETP.NEU.FTZ.AND P0, PT, R12.reuse, -INF , PT ;  /* 0xff8000000c00780b */ /* 0x040fe20003f1d000 */
[----:B------:R-:W-:Y:S01]  /*40b0*/  FMUL.FTZ R121, R12, c[0x0][0x2d0] ;  /* 0x0000b4000c797a20 */ /* 0x000fe20000410000 */
[----:B------:R-:W-:Y:S01]  /*40c0*/  MUFU.EX2 R50, R50 ;  /* 0x0000003200327308 */ /* 0x000fe20000000800 */
[----:B------:R-:W-:-:S02]  /*40d0*/  FFMA.FTZ R42, R7, c[0x0][0x2d0], -R138 ;  /* 0x0000b400072a7a23 */ /* 0x000fc4000001088a */
[--C-:B------:R-:W-:Y:S01]  /*40e0*/  FFMA.FTZ R41, R15, c[0x0][0x2d0], -R138.reuse ;  /* 0x0000b4000f297a23 */ /* 0x100fe2000001088a */
[----:B------:R-:W-:Y:S01]  /*40f0*/  FSEL R121, R121, RZ, P0 ;  /* 0x000000ff79797208 */ /* 0x000fe20000000000 */
[--C-:B------:R-:W-:Y:S01]  /*4100*/  FFMA.FTZ R46, R17, c[0x0][0x2d0], -R138.reuse ;  /* 0x0000b400112e7a23 */ /* 0x100fe2000001088a */
[----:B------:R-:W-:Y:S01]  /*4110*/  PLOP3.LUT P0, PT, PT, PT, UP2, 0x40, 0x0 ;  /* 0x000000000000781c */ /* 0x000fe20003f0e828 */
[----:B------:R-:W-:Y:S01]  /*4120*/  FFMA.FTZ R13, R9, c[0x0][0x2d0], -R138 ;  /* 0x0000b400090d7a23 */ /* 0x000fe2000001088a */
[----:B------:R-:W1:Y:S01]  /*4130*/  MUFU.EX2 R47, R47 ;  /* 0x0000002f002f7308 */ /* 0x000e620000000800 */
[--C-:B------:R-:W-:Y:S02]  /*4140*/  FFMA.FTZ R49, R18, c[0x0][0x2d0], -R121.reuse ;  /* 0x0000b40012317a23 */ /* 0x100fe40000010879 */
[--C-:B------:R-:W-:Y:S02]  /*4150*/  FFMA.FTZ R116, R24, c[0x0][0x2d0], -R121.reuse ;  /* 0x0000b40018747a23 */ /* 0x100fe40000010879 */
[--C-:B------:R-:W-:Y:S01]  /*4160*/  FFMA.FTZ R45, R6, c[0x0][0x2d0], -R121.reuse ;  /* 0x0000b400062d7a23 */ /* 0x100fe20000010879 */
[----:B------:R-:W-:Y:S01]  /*4170*/  LDSM.16.MT88.4 R24, [R202+0x900] ;  /* 0x00090000ca18783b */ /* 0x000fe20000004200 */
[--C-:B------:R-:W-:Y:S01]  /*4180*/  FFMA.FTZ R44, R4, c[0x0][0x2d0], -R121.reuse ;  /* 0x0000b400042c7a23 */ /* 0x100fe20000010879 */
[----:B------:R-:W-:Y:S01]  /*4190*/  MUFU.EX2 R48, R48 ;  /* 0x0000003000307308 */ /* 0x000fe20000000800 */
[--C-:B------:R-:W-:Y:S01]  /*41a0*/  FFMA.FTZ R15, R16, c[0x0][0x2d0], -R121.reuse ;  /* 0x0000b400100f7a23 */ /* 0x100fe20000010879 */
[----:B------:R-:W2:Y:S01]  /*41b0*/  LDSM.16.MT88.4 R4, [R200+0x3100] ;  /* 0x00310000c804783b */ /* 0x000ea20000004200 */
[----:B------:R-:W-:-:S02]  /*41c0*/  FFMA.FTZ R3, R10, c[0x0][0x2d0], -R121 ;  /* 0x0000b4000a037a23 */ /* 0x000fc40000010879 */
[--C-:B------:R-:W-:Y:S01]  /*41d0*/  FFMA.FTZ R2, R8, c[0x0][0x2d0], -R121.reuse ;  /* 0x0000b40008027a23 */ /* 0x100fe20000010879 */
[----:B------:R-:W3:Y:S01]  /*41e0*/  LDSM.16.MT88.4 R16, [R200+0x900] ;  /* 0x00090000c810783b */ /* 0x000ee20000004200 */
[--C-:B------:R-:W-:Y:S01]  /*41f0*/  FFMA.FTZ R40, R20, c[0x0][0x2d0], -R121.reuse ;  /* 0x0000b40014287a23 */ /* 0x100fe20000010879 */
[----:B------:R-:W4:Y:S01]  /*4200*/  MUFU.EX2 R43, R43 ;  /* 0x0000002b002b7308 */ /* 0x000f220000000800 */
[----:B-1----:R-:W-:Y:S01]  /*4210*/  F2FP.BF16.PACK_AB R64, R47, R50 ;  /* 0x000000322f40723e */ /* 0x002fe200000010ff */
[----:B------:R-:W1:Y:S01]  /*4220*/  LDSM.16.MT88.4 R8, [R204+0x3900] ;  /* 0x00390000cc08783b */ /* 0x000e620000004200 */
[--C-:B------:R-:W-:Y:S02]  /*4230*/  FFMA.FTZ R118, R37, c[0x0][0x2d0], -R138.reuse ;  /* 0x0000b40025767a23 */ /* 0x100fe4000001088a */
[--C-:B------:R-:W-:Y:S01]  /*4240*/  FFMA.FTZ R51, R35, c[0x0][0x2d0], -R138.reuse ;  /* 0x0000b40023337a23 */ /* 0x100fe2000001088a */
[----:B------:R-:W5:Y:S01]  /*4250*/  LDSM.16.MT88.4 R20, [R201+0x900] ;  /* 0x00090000c914783b */ /* 0x000f620000004200 */
[--C-:B------:R-:W-:Y:S01]  /*4260*/  FFMA.FTZ R120, R33, c[0x0][0x2d0], -R138.reuse ;  /* 0x0000b40021787a23 */ /* 0x100fe2000001088a */
[----:B------:R-:W-:Y:S01]  /*4270*/  MUFU.EX2 R49, R49 ;  /* 0x0000003100317308 */ /* 0x000fe20000000800 */
[----:B------:R-:W-:Y:S01]  /*4280*/  FFMA.FTZ R117, R117, c[0x0][0x2d0], -R138 ;  /* 0x0000b40075757a23 */ /* 0x000fe2000001088a */
[----:B------:R-:W1:Y:S01]  /*4290*/  LDSM.16.MT88.4 R36, [R202+0x3900] ;  /* 0x00390000ca24783b */ /* 0x000e620000004200 */
[----:B------:R-:W-:-:S02]  /*42a0*/  FFMA.FTZ R119, R146, c[0x0][0x2d0], -R121 ;  /* 0x0000b40092777a23 */ /* 0x000fc40000010879 */
[--C-:B------:R-:W-:Y:S01]  /*42b0*/  FFMA.FTZ R122, R122, c[0x0][0x2d0], -R121.reuse ;  /* 0x0000b4007a7a7a23 */ /* 0x100fe20000010879 */
[----:B------:R-:W1:Y:S01]  /*42c0*/  LDSM.16.MT88.4 R32, [R201+0x3900] ;  /* 0x00390000c920783b */ /* 0x000e620000004200 */
[--C-:B------:R-:W-:Y:S01]  /*42d0*/  FFMA.FTZ R123, R144, c[0x0][0x2d0], -R121.reuse ;  /* 0x0000b400907b7a23 */ /* 0x100fe20000010879 */
[----:B------:R-:W2:Y:S01]  /*42e0*/  MUFU.EX2 R116, R116 ;  /* 0x0000007400747308 */ /* 0x000ea20000000800 */
[----:B----4-:R-:W-:Y:S01]  /*42f0*/  F2FP.BF16.PACK_AB R66, R43, R48 ;  /* 0x000000302b42723e */ /* 0x010fe200000010ff */
[----:B------:R-:W-:Y:S02]  /*4300*/  FFMA.FTZ R132, R132, c[0x0][0x2d0], -R121 ;  /* 0x0000b40084847a23 */ /* 0x000fe40000010879 */
[--C-:B------:R-:W-:Y:S02]  /*4310*/  FFMA.FTZ R144, R157, c[0x0][0x2d0], -R138.reuse ;  /* 0x0000b4009d907a23 */ /* 0x100fe4000001088a */
[--C-:B------:R-:W-:Y:S02]  /*4320*/  FFMA.FTZ R146, R145, c[0x0][0x2d0], -R138.reuse ;  /* 0x0000b40091927a23 */ /* 0x100fe4000001088a */
[----:B------:R-:W-:Y:S01]  /*4330*/  MUFU.EX2 R45, R45 ;  /* 0x0000002d002d7308 */ /* 0x000fe20000000800 */
[----:B------:R-:W-:-:S02]  /*4340*/  FFMA.FTZ R137, R137, c[0x0][0x2d0], -R138 ;  /* 0x0000b40089897a23 */ /* 0x000fc4000001088a */
[--C-:B------:R-:W-:Y:S02]  /*4350*/  FFMA.FTZ R139, R139, c[0x0][0x2d0], -R138.reuse ;  /* 0x0000b4008b8b7a23 */ /* 0x100fe4000001088a */
[--C-:B------:R-:W-:Y:S02]  /*4360*/  FFMA.FTZ R145, R186, c[0x0][0x2d0], -R121.reuse ;  /* 0x0000b400ba917a23 */ /* 0x100fe40000010879 */
[--C-:B------:R-:W-:Y:S01]  /*4370*/  FFMA.FTZ R158, R158, c[0x0][0x2d0], -R121.reuse ;  /* 0x0000b4009e9e7a23 */ /* 0x100fe20000010879 */
[----:B------:R-:W4:Y:S01]  /*4380*/  MUFU.EX2 R44, R44 ;  /* 0x0000002c002c7308 */ /* 0x000f220000000800 */
[----:B--2---:R-:W-:Y:S01]  /*4390*/  F2FP.BF16.PACK_AB R65, R116, R49 ;  /* 0x000000317441723e */ /* 0x004fe200000010ff */
[--C-:B------:R-:W-:Y:S02]  /*43a0*/  FFMA.FTZ R157, R184, c[0x0][0x2d0], -R121.reuse ;  /* 0x0000b400b89d7a23 */ /* 0x100fe40000010879 */
[----:B------:R-:W-:Y:S02]  /*43b0*/  FFMA.FTZ R162, R162, c[0x0][0x2d0], -R121 ;  /* 0x0000b400a2a27a23 */ /* 0x000fe40000010879 */
[----:B------:R-:W-:-:S02]  /*43c0*/  FFMA.FTZ R184, R159, c[0x0][0x2d0], -R138 ;  /* 0x0000b4009fb87a23 */ /* 0x000fc4000001088a */
[----:B------:R-:W-:Y:S01]  /*43d0*/  MUFU.EX2 R46, R46 ;  /* 0x0000002e002e7308 */ /* 0x000fe20000000800 */
[--C-:B------:R-:W-:Y:S02]  /*43e0*/  FFMA.FTZ R186, R161, c[0x0][0x2d0], -R138.reuse ;  /* 0x0000b400a1ba7a23 */ /* 0x100fe4000001088a */
[--C-:B------:R-:W-:Y:S02]  /*43f0*/  FFMA.FTZ R159, R172, c[0x0][0x2d0], -R121.reuse ;  /* 0x0000b400ac9f7a23 */ /* 0x100fe40000010879 */
[--C-:B------:R-:W-:Y:S02]  /*4400*/  FFMA.FTZ R163, R163, c[0x0][0x2d0], -R138.reuse ;  /* 0x0000b400a3a37a23 */ /* 0x100fe4000001088a */
[----:B------:R-:W-:Y:S01]  /*4410*/  FFMA.FTZ R147, R147, c[0x0][0x2d0], -R138 ;  /* 0x0000b40093937a23 */ /* 0x000fe2000001088a */
[----:B----4-:R-:W-:Y:S01]  /*4420*/  F2FP.BF16.PACK_AB R67, R44, R45 ;  /* 0x0000002d2c43723e */ /* 0x010fe200000010ff */
[----:B------:R-:W2:Y:S01]  /*4430*/  MUFU.EX2 R41, R41 ;  /* 0x0000002900297308 */ /* 0x000ea20000000800 */
[----:B------:R-:W-:-:S02]  /*4440*/  FFMA.FTZ R172, R174, c[0x0][0x2d0], -R121 ;  /* 0x0000b400aeac7a23 */ /* 0x000fc40000010879 */
[--C-:B------:R-:W-:Y:S02]  /*4450*/  FFMA.FTZ R160, R160, c[0x0][0x2d0], -R121.reuse ;  /* 0x0000b400a0a07a23 */ /* 0x100fe40000010879 */
[--C-:B------:R-:W-:Y:S01]  /*4460*/  FFMA.FTZ R161, R156, c[0x0][0x2d0], -R121.reuse ;  /* 0x0000b4009ca17a23 */ /* 0x100fe20000010879 */
[C---:B------:R-:W-:Y:S01]  /*4470*/  HMMA.16816.F32.BF16 R84, R64.reuse, R88, RZ ;  /* 0x000000584054723c */ /* 0x040fe200000418ff */
[--C-:B------:R-:W-:Y:S01]  /*4480*/  FFMA.FTZ R216, R129, c[0x0][0x2d0], -R138.reuse ;  /* 0x0000b40081d87a23 */ /* 0x100fe2000001088a */
[----:B------:R-:W-:Y:S01]  /*4490*/  MUFU.EX2 R42, R42 ;  /* 0x0000002a002a7308 */ /* 0x000fe20000000800 */
[--C-:B------:R-:W-:Y:S02]  /*44a0*/  FFMA.FTZ R135, R135, c[0x0][0x2d0], -R138.reuse ;  /* 0x0000b40087877a23 */ /* 0x100fe4000001088a */
[--C-:B------:R-:W-:Y:S02]  /*44b0*/  FFMA.FTZ R156, R133, c[0x0][0x2d0], -R138.reuse ;  /* 0x0000b400859c7a23 */ /* 0x100fe4000001088a */
[----:B------:R-:W-:Y:S01]  /*44c0*/  FFMA.FTZ R131, R131, c[0x0][0x2d0], -R138 ;  /* 0x0000b40083837a23 */ /* 0x000fe2000001088a */
[----:B------:R-:W-:Y:S01]  /*44d0*/  HMMA.16816.F32.BF16 R88, R64, R90, RZ ;  /* 0x0000005a4058723c */ /* 0x000fe200000418ff */
[--C-:B------:R-:W-:Y:S01]  /*44e0*/  FFMA.FTZ R129, R136, c[0x0][0x2d0], -R121.reuse ;  /* 0x0000b40088817a23 */ /* 0x100fe20000010879 */
[----:B------:R-:W-:Y:S01]  /*44f0*/  MUFU.EX2 R13, R13 ;  /* 0x0000000d000d7308 */ /* 0x000fe20000000800 */
[----:B------:R-:W-:-:S02]  /*4500*/  FFMA.FTZ R134, R134, c[0x0][0x2d0], -R121 ;  /* 0x0000b40086867a23 */ /* 0x000fc40000010879 */
[----:B------:R-:W-:Y:S02]  /*4510*/  FFMA.FTZ R217, R128, c[0x0][0x2d0], -R121 ;  /* 0x0000b40080d97a23 */ /* 0x000fe40000010879 */
[----:B------:R-:W-:Y:S01]  /*4520*/  FADD.FTZ R47, R50, R47 ;  /* 0x0000002f322f7221 */ /* 0x000fe20000010000 */
[----:B------:R-:W-:Y:S01]  /*4530*/  HMMA.16816.F32.BF16 R92, R64, R96, RZ ;  /* 0x00000060405c723c */ /* 0x000fe200000418ff */
[----:B------:R-:W-:Y:S01]  /*4540*/  FADD.FTZ R116, R49, R116 ;  /* 0x0000007431747221 */ /* 0x000fe20000010000 */
[----:B------:R-:W-:Y:S01]  /*4550*/  MUFU.EX2 R40, R40 ;  /* 0x0000002800287308 */ /* 0x000fe20000000800 */
[----:B------:R-:W-:-:S04]  /*4560*/  FADD.FTZ R48, R48, R47 ;  /* 0x0000002f30307221 */ /* 0x000fc80000010000 */
[----:B------:R-:W-:Y:S01]  /*4570*/  FADD.FTZ R43, R43, R48 ;  /* 0x000000302b2b7221 */ /* 0x000fe20000010000 */
[C---:B------:R-:W-:Y:S02]  /*4580*/  HMMA.16816.F32.BF16 R96, R64.reuse, R98, RZ ;  /* 0x000000624060723c */ /* 0x040fe400000418ff */
[----:B------:R-:W4:Y:S06]  /*4590*/  MUFU.EX2 R15, R15 ;  /* 0x0000000f000f7308 */ /* 0x000f2c0000000800 */
        /* <DEDUP_REMOVED lines=21> */
[----:B------:R-:W-:Y:S05]  /*46f0*/  MUFU.EX2 R137, R137 ;  /* 0x0000008900897308 */ /* 0x000fea0000000800 */
[----:B--2---:R-:W-:Y:S01]  /*4700*/  F2FP.BF16.PACK_AB R4, R41, R46 ;  /* 0x0000002e2904723e */ /* 0x004fe200000010ff */
[----:B------:R-:W-:Y:S01]  /*4710*/  HMMA.16816.F32.BF16 R64, R64, R6, RZ ;  /* 0x000000064040723c */ /* 0x000fe200000418ff */
[----:B----4-:R-:W-:Y:S01]  /*4720*/  F2FP.BF16.PACK_AB R5, R15, R40 ;  /* 0x000000280f05723e */ /* 0x010fe200000010ff */
[----:B------:R-:W2:Y:S01]  /*4730*/  MUFU.EX2 R144, R144 ;  /* 0x0000009000907308 */ /* 0x000ea20000000800 */
[----:B------:R-:W-:-:S04]  /*4740*/  FADD.FTZ R46, R46, R43 ;  /* 0x0000002b2e2e7221 */ /* 0x000fc80000010000 */
[----:B------:R-:W-:Y:S01]  /*4750*/  F2FP.BF16.PACK_AB R6, R13, R42 ;  /* 0x0000002a0d06723e */ /* 0x000fe200000010ff */
[----:B------:R-:W-:Y:S01]  /*4760*/  FADD.FTZ R41, R41, R46 ;  /* 0x0000002e29297221 */ /* 0x000fe20000010000 */
[----:B-1----:R-:W-:Y:S01]  /*4770*/  F2FP.BF16.PACK_AB R7, R2, R3 ;  /* 0x000000030207723e */ /* 0x002fe200000010ff */
[----:B------:R-:W-:Y:S02]  /*4780*/  MUFU.EX2 R146, R146 ;  /* 0x0000009200927308 */ /* 0x000fe40000000800 */
[----:B------:R-:W-:-:S04]  /*4790*/  FADD.FTZ R42, R42, R41 ;  /* 0x000000292a2a7221 */ /* 0x000fc80000010000 */
[C---:B---3--:R-:W-:Y:S01]  /*47a0*/  HMMA.16816.F32.BF16 R84, R4.reuse, R16, R84 ;  /* 0x000000100454723c */ /* 0x048fe20000041854 */
[----:B------:R-:W-:Y:S01]  /*47b0*/  FADD.FTZ R13, R13, R42 ;  /* 0x0000002a0d0d7221 */ /* 0x000fe20000010000 */
[----:B------:R-:W1:Y:S06]  /*47c0*/  MUFU.EX2 R139, R139 ;  /* 0x0000008b008b7308 */ /* 0x000e6c0000000800 */
[C---:B------:R-:W-:Y:S01]  /*47d0*/  HMMA.16816.F32.BF16 R88, R4.reuse, R18, R88 ;  /* 0x000000120458723c */ /* 0x040fe20000041858 */
[----:B------:R-:W3:Y:S01]  /*47e0*/  LDSM.16.MT88.4 R16, [R200+0x3900] ;  /* 0x00390000c810783b */ /* 0x000ee20000004200 */
[----:B------:R-:W-:Y:S06]  /*47f0*/  MUFU.EX2 R145, R145 ;  /* 0x0000009100917308 */ /* 0x000fec0000000800 */
[C---:B------:R-:W-:Y:S02]  /*4800*/  HMMA.16816.F32.BF16 R92, R4.reuse, R8, R92 ;  /* 0x00000008045c723c */ /* 0x040fe4000004185c */
[----:B------:R-:W4:Y:S06]  /*4810*/  MUFU.EX2 R158, R158 ;  /* 0x0000009e009e7308 */ /* 0x000f2c0000000800 */
[C---:B------:R-:W-:Y:S01]  /*4820*/  HMMA.16816.F32.BF16 R96, R4.reuse, R10, R96 ;  /* 0x0000000a0460723c */ /* 0x040fe20000041860 */
[----:B------:R-:W1:Y:S01]  /*4830*/  LDSM.16.MT88.4 R8, [R200+0x1100] ;  /* 0x00110000c808783b */ /* 0x000e620000004200 */
[----:B------:R-:W-:Y:S06]  /*4840*/  MUFU.EX2 R157, R157 ;  /* 0x0000009d009d7308 */ /* 0x000fec0000000800 */
[C---:B------:R-:W-:Y:S02]  /*4850*/  HMMA.16816.F32.BF16 R112, R4.reuse, R28, R112 ;  /* 0x0000001c0470723c */ /* 0x040fe40000041870 */
[----:B------:R-:W1:Y:S06]  /*4860*/  MUFU.EX2 R162, R162 ;  /* 0x000000a200a27308 */ /* 0x000e6c0000000800 */
[C---:B------:R-:W-:Y:S01]  /*4870*/  HMMA.16816.F32.BF16 R108, R4.reuse, R30, R108 ;  /* 0x0000001e046c723c */ /* 0x040fe2000004186c */
[----:B------:R-:W-:Y:S01]  /*4880*/  LDSM.16.MT88.4 R28, [R204+0x1100] ;  /* 0x00110000cc1c783b */ /* 0x000fe20000004200 */
[----:B------:R-:W-:Y:S06]  /*4890*/  MUFU.EX2 R163, R163 ;  /* 0x000000a300a37308 */ /* 0x000fec0000000800 */
[C---:B------:R-:W-:Y:S02]  /*48a0*/  HMMA.16816.F32.BF16 R68, R4.reuse, R24, R68 ;  /* 0x000000180444723c */ /* 0x040fe40000041844 */
[----:B------:R-:W1:Y:S06]  /*48b0*/  MUFU.EX2 R184, R184 ;  /* 0x000000b800b87308 */ /* 0x000e6c0000000800 */
[C---:B------:R-:W-:Y:S01]  /*48c0*/  HMMA.16816.F32.BF16 R72, R4.reuse, R26, R72 ;  /* 0x0000001a0448723c */ /* 0x040fe20000041848 */
[----:B------:R-:W1:Y:S01]  /*48d0*/  LDSM.16.MT88.4 R24, [R202+0x1100] ;  /* 0x00110000ca18783b */ /* 0x000e620000004200 */
        /* <DEDUP_REMOVED lines=16> */
[C---:B---3--:R-:W-:Y:S02]  /*49e0*/  HMMA.16816.F32.BF16 R60, R4.reuse, R16, R60 ;  /* 0x00000010043c723c */ /* 0x048fe4000004183c */
[----:B------:R-:W3:Y:S06]  /*49f0*/  MUFU.EX2 R156, R156 ;  /* 0x0000009c009c7308 */ /* 0x000eec0000000800 */
[----:B------:R-:W-:Y:S01]  /*4a00*/  HMMA.16816.F32.BF16 R64, R4, R18, R64 ;  /* 0x000000120440723c */ /* 0x000fe20000041840 */
[----:B------:R-:W2:Y:S01]  /*4a10*/  LDSM.16.MT88.4 R16, [R204+0x4100] ;  /* 0x00410000cc10783b */ /* 0x000ea20000004200 */
[----:B------:R-:W-:Y:S05]  /*4a20*/  MUFU.EX2 R131, R131 ;  /* 0x0000008300837308 */ /* 0x000fea0000000800 */
[----:B------:R-:W-:Y:S01]  /*4a30*/  F2FP.BF16.PACK_AB R4, R51, R118 ;  /* 0x000000763304723e */ /* 0x000fe200000010ff */
[----:B------:R-:W-:Y:S01]  /*4a40*/  FADD.FTZ R118, R118, R13 ;  /* 0x0000000d76767221 */ /* 0x000fe20000010000 */
[----:B------:R-:W-:Y:S01]  /*4a50*/  F2FP.BF16.PACK_AB R6, R117, R120 ;  /* 0x000000787506723e */ /* 0x000fe200000010ff */
[----:B------:R-:W2:Y:S01]  /*4a60*/  MUFU.EX2 R216, R216 ;  /* 0x000000d800d87308 */ /* 0x000ea20000000800 */
[----:B------:R-:W-:Y:S01]  /*4a70*/  F2FP.BF16.PACK_AB R5, R122, R119 ;  /* 0x000000777a05723e */ /* 0x000fe200000010ff */
[----:B------:R-:W-:Y:S01]  /*4a80*/  FADD.FTZ R51, R51, R118 ;  /* 0x0000007633337221 */ /* 0x000fe20000010000 */
[----:B------:R-:W-:-:S03]  /*4a90*/  F2FP.BF16.PACK_AB R7, R132, R123 ;  /* 0x0000007b8407723e */ /* 0x000fc600000010ff */
[----:B------:R-:W-:Y:S02]  /*4aa0*/  FADD.FTZ R120, R120, R51 ;  /* 0x0000003378787221 */ /* 0x000fe40000010000 */
[----:B------:R-:W-:Y:S02]  /*4ab0*/  MUFU.EX2 R129, R129 ;  /* 0x0000008100817308 */ /* 0x000fe40000000800 */
[----:B-1----:R-:W-:Y:S01]  /*4ac0*/  HMMA.16816.F32.BF16 R84, R4, R8, R84 ;  /* 0x000000080454723c */ /* 0x002fe20000041854 */
[----:B------:R-:W-:-:S05]  /*4ad0*/  FADD.FTZ R120, R117, R120 ;  /* 0x0000007875787221 */ /* 0x000fca0000010000 */
[----:B------:R-:W1:Y:S02]  /*4ae0*/  MUFU.EX2 R134, R134 ;  /* 0x0000008600867308 */ /* 0x000e640000000800 */
[C---:B------:R-:W-:Y:S01]  /*4af0*/  HMMA.16816.F32.BF16 R88, R4.reuse, R10, R88 ;  /* 0x0000000a0458723c */ /* 0x040fe20000041858 */
[----:B------:R-:W1:Y:S05]  /*4b00*/  LDSM.16.MT88.4 R8, [R200+0x4100] ;  /* 0x00410000c808783b */ /* 0x000e6a0000004200 */
[----:B------:R-:W-:Y:S02]  /*4b10*/  MUFU.EX2 R217, R217 ;  /* 0x000000d900d97308 */ /* 0x000fe40000000800 */
[C---:B------:R-:W-:Y:S08]  /*4b20*/  HMMA.16816.F32.BF16 R68, R4.reuse, R24, R68 ;  /* 0x000000180444723c */ /* 0x040ff00000041844 */
[C---:B--2---:R-:W-:Y:S08]  /*4b30*/  HMMA.16816.F32.BF16 R92, R4.reuse, R16, R92 ;  /* 0x00000010045c723c */ /* 0x044ff0000004185c */
[C---:B------:R-:W-:Y:S01]  /*4b40*/  HMMA.16816.F32.BF16 R96, R4.reuse, R18, R96 ;  /* 0x000000120460723c */ /* 0x040fe20000041860 */
[----:B------:R-:W2:Y:S07]  /*4b50*/  LDSM.16.MT88.4 R16, [R200+0x1900] ;  /* 0x00190000c810783b */ /* 0x000eae0000004200 */
[C---:B------:R-:W-:Y:S01]  /*4b60*/  HMMA.16816.F32.BF16 R72, R4.reuse, R26, R72 ;  /* 0x0000001a0448723c */ /* 0x040fe20000041848 */
[----:B------:R-:W-:Y:S07]  /*4b70*/  LDSM.16.MT88.4 R24, [R202+0x1900] ;  /* 0x00190000ca18783b */ /* 0x000fee0000004200 */
[C---:B------:R-:W-:Y:S08]  /*4b80*/  HMMA.16816.F32.BF16 R100, R4.reuse, R36, R100 ;  /* 0x000000240464723c */ /* 0x040ff00000041864 */
[C---:B-1----:R-:W-:Y:S08]  /*4b90*/  HMMA.16816.F32.BF16 R60, R4.reuse, R8, R60 ;  /* 0x00000008043c723c */ /* 0x042ff0000004183c */
[C---:B------:R-:W-:Y:S01]  /*4ba0*/  HMMA.16816.F32.BF16 R64, R4.reuse, R10, R64 ;  /* 0x0000000a0440723c */ /* 0x040fe20000041840 */
[----:B------:R-:W1:Y:S07]  /*4bb0*/  LDSM.16.MT88.4 R8, [R204+0x4900] ;  /* 0x00490000cc08783b */ /* 0x000e6e0000004200 */
[C---:B------:R-:W-:Y:S01]  /*4bc0*/  HMMA.16816.F32.BF16 R104, R4.reuse, R38, R104 ;  /* 0x000000260468723c */ /* 0x040fe20000041868 */
[----:B------:R-:W1:Y:S07]  /*4bd0*/  LDSM.16.MT88.4 R36, [R202+0x4900] ;  /* 0x00490000ca24783b */ /* 0x000e6e0000004200 */
[C---:B------:R-:W-:Y:S08]  /*4be0*/  HMMA.16816.F32.BF16 R112, R4.reuse, R28, R112 ;  /* 0x0000001c0470723c */ /* 0x040ff00000041870 */
[C---:B------:R-:W-:Y:S01]  /*4bf0*/  HMMA.16816.F32.BF16 R108, R4.reuse, R30, R108 ;  /* 0x0000001e046c723c */ /* 0x040fe2000004186c */
[----:B------:R-:W1:Y:S07]  /*4c00*/  LDSM.16.MT88.4 R28, [R204+0x1900] ;  /* 0x00190000cc1c783b */ /* 0x000e6e0000004200 */
[C---:B------:R-:W-:Y:S08]  /*4c10*/  HMMA.16816.F32.BF16 R76, R4.reuse, R20, R76 ;  /* 0x00000014044c723c */ /* 0x040ff0000004184c */
[C---:B------:R-:W-:Y:S01]  /*4c20*/  HMMA.16816.F32.BF16 R80, R4.reuse, R22, R80 ;  /* 0x000000160450723c */ /* 0x040fe20000041850 */
[----:B------:R-:W1:Y:S07]  /*4c30*/  LDSM.16.MT88.4 R20, [R201+0x1900] ;  /* 0x00190000c914783b */ /* 0x000e6e0000004200 */
[C---:B------:R-:W-:Y:S08]  /*4c40*/  HMMA.16816.F32.BF16 R52, R4.reuse, R32, R52 ;  /* 0x000000200434723c */ /* 0x040ff00000041834 */
[----:B------:R-:W-:Y:S01]  /*4c50*/  HMMA.16816.F32.BF16 R56, R4, R34, R56 ;  /* 0x000000220438723c */ /* 0x000fe20000041838 */
[----:B------:R-:W3:Y:S06]  /*4c60*/  LDSM.16.MT88.4 R32, [R201+0x4900] ;  /* 0x00490000c920783b */ /* 0x000eec0000004200 */
[----:B------:R-:W-:Y:S01]  /*4c70*/  F2FP.BF16.PACK_AB R4, R144, R137 ;  /* 0x000000899004723e */ /* 0x000fe200000010ff */
[----:B------:R-:W-:Y:S01]  /*4c80*/  FADD.FTZ R137, R137, R120 ;  /* 0x0000007889897221 */ /* 0x000fe20000010000 */
[----:B------:R-:W-:-:S02]  /*4c90*/  F2FP.BF16.PACK_AB R6, R139, R146 ;  /* 0x000000928b06723e */ /* 0x000fc400000010ff */
[----:B----4-:R-:W-:Y:S01]  /*4ca0*/  F2FP.BF16.PACK_AB R5, R158, R145 ;  /* 0x000000919e05723e */ /* 0x010fe200000010ff */
[----:B------:R-:W-:Y:S01]  /*4cb0*/  FADD.FTZ R137, R144, R137 ;  /* 0x0000008990897221 */ /* 0x000fe20000010000 */
[----:B------:R-:W-:-:S03]  /*4cc0*/  F2FP.BF16.PACK_AB R7, R162, R157 ;  /* 0x0000009da207723e */ /* 0x000fc600000010ff */
[----:B------:R-:W-:-:S04]  /*4cd0*/  FADD.FTZ R146, R146, R137 ;  /* 0x0000008992927221 */ /* 0x000fc80000010000 */
[----:B--2---:R-:W-:Y:S01]  /*4ce0*/  HMMA.16816.F32.BF16 R84, R4, R16, R84 ;  /* 0x000000100454723c */ /* 0x004fe20000041854 */
[----:B------:R-:W-:-:S07]  /*4cf0*/  FADD.FTZ R146, R139, R146 ;  /* 0x000000928b927221 */ /* 0x000fce0000010000 */
[C---:B------:R-:W-:Y:S01]  /*4d00*/  HMMA.16816.F32.BF16 R88, R4.reuse, R18, R88 ;  /* 0x000000120458723c */ /* 0x040fe20000041858 */
[----:B------:R-:W2:Y:S07]  /*4d10*/  LDSM.16.MT88.4 R16, [R200+0x4900] ;  /* 0x00490000c810783b */ /* 0x000eae0000004200 */
[C---:B-1----:R-:W-:Y:S08]  /*4d20*/  HMMA.16816.F32.BF16 R92, R4.reuse, R8, R92 ;  /* 0x00000008045c723c */ /* 0x042ff0000004185c */
[C---:B------:R-:W-:Y:S01]  /*4d30*/  HMMA.16816.F32.BF16 R96, R4.reuse, R10, R96 ;  /* 0x0000000a0460723c */ /* 0x040fe20000041860 */
[----:B------:R-:W1:Y:S07]  /*4d40*/  LDSM.16.MT88.4 R8, [R200+0x2100] ;  /* 0x00210000c808783b */ /* 0x000e6e0000004200 */
[C---:B------:R-:W-:Y:S08]  /*4d50*/  HMMA.16816.F32.BF16 R68, R4.reuse, R24, R68 ;  /* 0x000000180444723c */ /* 0x040ff00000041844 */
[C---:B------:R-:W-:Y:S01]  /*4d60*/  HMMA.16816.F32.BF16 R72, R4.reuse, R26, R72 ;  /* 0x0000001a0448723c */ /* 0x040fe20000041848 */
[----:B------:R-:W4:Y:S07]  /*4d70*/  LDSM.16.MT88.4 R24, [R202+0x2100] ;  /* 0x00210000ca18783b */ /* 0x000f2e0000004200 */
[C---:B------:R-:W-:Y:S08]  /*4d80*/  HMMA.16816.F32.BF16 R100, R4.reuse, R36, R100 ;  /* 0x000000240464723c */ /* 0x040ff00000041864 */
        /* <DEDUP_REMOVED lines=8> */
[C---:B---3--:R-:W-:Y:S08]  /*4e10*/  HMMA.16816.F32.BF16 R52, R4.reuse, R32, R52 ;  /* 0x000000200434723c */ /* 0x048ff00000041834 */
[C---:B------:R-:W-:Y:S01]  /*4e20*/  HMMA.16816.F32.BF16 R56, R4.reuse, R34, R56 ;  /* 0x000000220438723c */ /* 0x040fe20000041838 */
[----:B------:R-:W-:Y:S07]  /*4e30*/  LDSM.16.MT88.4 R32, [R201+0x5100] ;  /* 0x00510000c920783b */ /* 0x000fee0000004200 */
[C---:B--2---:R-:W-:Y:S08]  /*4e40*/  HMMA.16816.F32.BF16 R60, R4.reuse, R16, R60 ;  /* 0x00000010043c723c */ /* 0x044ff0000004183c */
[----:B------:R-:W-:Y:S01]  /*4e50*/  HMMA.16816.F32.BF16 R64, R4, R18, R64 ;  /* 0x000000120440723c */ /* 0x000fe20000041840 */
[----:B------:R-:W2:Y:S06]  /*4e60*/  LDSM.16.MT88.4 R16, [R204+0x5100] ;  /* 0x00510000cc10783b */ /* 0x000eac0000004200 */
[----:B------:R-:W-:Y:S01]  /*4e70*/  F2FP.BF16.PACK_AB R4, R184, R163 ;  /* 0x000000a3b804723e */ /* 0x000fe200000010ff */
[----:B------:R-:W-:Y:S01]  /*4e80*/  FADD.FTZ R163, R163, R146 ;  /* 0x00000092a3a37221 */ /* 0x000fe20000010000 */
[----:B-----5:R-:W-:-:S02]  /*4e90*/  F2FP.BF16.PACK_AB R6, R147, R186 ;  /* 0x000000ba9306723e */ /* 0x020fc400000010ff */
[----:B------:R-:W-:Y:S01]  /*4ea0*/  F2FP.BF16.PACK_AB R5, R172, R159 ;  /* 0x0000009fac05723e */ /* 0x000fe200000010ff */
[----:B------:R-:W-:Y:S01]  /*4eb0*/  FADD.FTZ R163, R184, R163 ;  /* 0x000000a3b8a37221 */ /* 0x000fe20000010000 */
[----:B------:R-:W-:Y:S02]  /*4ec0*/  F2FP.BF16.PACK_AB R7, R161, R160 ;  /* 0x000000a0a107723e */ /* 0x000fe400000010ff */
[----:B------:R-:W-:Y:S01]  /*4ed0*/  IADD3 R184, R14, -0x2, RZ ;  /* 0xfffffffe0eb87810 */ /* 0x000fe20007ffe0ff */
[----:B------:R-:W-:-:S04]  /*4ee0*/  FADD.FTZ R186, R186, R163 ;  /* 0x000000a3baba7221 */ /* 0x000fc80000010000 */
[----:B-1----:R-:W-:Y:S01]  /*4ef0*/  HMMA.16816.F32.BF16 R84, R4, R8, R84 ;  /* 0x000000080454723c */ /* 0x002fe20000041854 */
[----:B------:R-:W-:-:S07]  /*4f00*/  FADD.FTZ R186, R147, R186 ;  /* 0x000000ba93ba7221 */ /* 0x000fce0000010000 */
[C---:B------:R-:W-:Y:S01]  /*4f10*/  HMMA.16816.F32.BF16 R88, R4.reuse, R10, R88 ;  /* 0x0000000a0458723c */ /* 0x040fe20000041858 */
[----:B------:R-:W1:Y:S07]  /*4f20*/  LDSM.16.MT88.4 R8, [R200+0x5100] ;  /* 0x00510000c808783b */ /* 0x000e6e0000004200 */
[C---:B----4-:R-:W-:Y:S08]  /*4f30*/  HMMA.16816.F32.BF16 R68, R4.reuse, R24, R68 ;  /* 0x000000180444723c */ /* 0x050ff00000041844 */
[C---:B------:R-:W-:Y:S01]  /*4f40*/  HMMA.16816.F32.BF16 R72, R4.reuse, R26, R72 ;  /* 0x0000001a0448723c */ /* 0x040fe20000041848 */
[----:B------:R-:W3:Y:S07]  /*4f50*/  LDSM.16.MT88.4 R24, [R202+0x2900] ;  /* 0x00290000ca18783b */ /* 0x000eee0000004200 */
[C---:B------:R-:W-:Y:S07]  /*4f60*/  HMMA.16816.F32.BF16 R100, R4.reuse, R36, R100 ;  /* 0x000000240464723c */ /* 0x040fee0000041864 */
[----:B------:R-:W-:Y:S01]  /*4f70*/  FFMA.FTZ R36, R130, c[0x0][0x2d0], -R121 ;  /* 0x0000b40082247a23 */ /* 0x000fe20000010879 */
[C---:B------:R-:W-:Y:S05]  /*4f80*/  HMMA.16816.F32.BF16 R112, R4.reuse, R28, R112 ;  /* 0x0000001c0470723c */ /* 0x040fea0000041870 */
[----:B------:R-:W4:Y:S03]  /*4f90*/  MUFU.EX2 R36, R36 ;  /* 0x0000002400247308 */ /* 0x000f260000000800 */
[C---:B------:R-:W-:Y:S01]  /*4fa0*/  HMMA.16816.F32.BF16 R108, R4.reuse, R30, R108 ;  /* 0x0000001e046c723c */ /* 0x040fe2000004186c */
[----:B------:R-:W-:Y:S07]  /*4fb0*/  LDSM.16.MT88.4 R28, [R204+0x2900] ;  /* 0x00290000cc1c783b */ /* 0x000fee0000004200 */
[C---:B------:R-:W-:Y:S08]  /*4fc0*/  HMMA.16816.F32.BF16 R76, R4.reuse, R20, R76 ;  /* 0x00000014044c723c */ /* 0x040ff0000004184c */
[C---:B------:R-:W-:Y:S01]  /*4fd0*/  HMMA.16816.F32.BF16 R80, R4.reuse, R22, R80 ;  /* 0x000000160450723c */ /* 0x040fe20000041850 */
[----:B------:R-:W5:Y:S07]  /*4fe0*/  LDSM.16.MT88.4 R20, [R201+0x2900] ;  /* 0x00290000c914783b */ /* 0x000f6e0000004200 */
[C---:B--2---:R-:W-:Y:S08]  /*4ff0*/  HMMA.16816.F32.BF16 R92, R4.reuse, R16, R92 ;  /* 0x00000010045c723c */ /* 0x044ff0000004185c */
[C---:B------:R-:W-:Y:S01]  /*5000*/  HMMA.16816.F32.BF16 R96, R4.reuse, R18, R96 ;  /* 0x000000120460723c */ /* 0x040fe20000041860 */
[----:B------:R-:W2:Y:S07]  /*5010*/  LDSM.16.MT88.4 R16, [R200+0x2900] ;  /* 0x00290000c810783b */ /* 0x000eae0000004200 */
[C---:B------:R-:W-:Y:S08]  /*5020*/  HMMA.16816.F32.BF16 R104, R4.reuse, R38, R104 ;  /* 0x000000260468723c */ /* 0x040ff00000041868 */
[C---:B------:R-:W-:Y:S08]  /*5030*/  HMMA.16816.F32.BF16 R52, R4.reuse, R32, R52 ;  /* 0x000000200434723c */ /* 0x040ff00000041834 */
[C---:B------:R-:W-:Y:S08]  /*5040*/  HMMA.16816.F32.BF16 R56, R4.reuse, R34, R56 ;  /* 0x000000220438723c */ /* 0x040ff00000041838 */
[C---:B-1----:R-:W-:Y:S08]  /*5050*/  HMMA.16816.F32.BF16 R60, R4.reuse, R8, R60 ;  /* 0x00000008043c723c */ /* 0x042ff0000004183c */
[----:B------:R-:W-:Y:S01]  /*5060*/  HMMA.16816.F32.BF16 R64, R4, R10, R64 ;  /* 0x0000000a0440723c */ /* 0x000fe20000041840 */
[----:B------:R-:W1:Y:S06]  /*5070*/  LDSM.16.MT88.4 R8, [R204+0x5900] ;  /* 0x00590000cc08783b */ /* 0x000e6c0000004200 */
[----:B------:R-:W-:Y:S01]  /*5080*/  F2FP.BF16.PACK_AB R4, R156, R135 ;  /* 0x000000879c04723e */ /* 0x000fe200000010ff */
[----:B------:R-:W-:Y:S01]  /*5090*/  FADD.FTZ R135, R135, R186 ;  /* 0x000000ba87877221 */ /* 0x000fe20000010000 */
[----:B------:R-:W-:-:S02]  /*50a0*/  F2FP.BF16.PACK_AB R6, R216, R131 ;  /* 0x00000083d806723e */ /* 0x000fc400000010ff */
[----:B------:R-:W-:Y:S01]  /*50b0*/  F2FP.BF16.PACK_AB R5, R134, R129 ;  /* 0x000000818605723e */ /* 0x000fe200000010ff */
[----:B------:R-:W-:Y:S01]  /*50c0*/  FADD.FTZ R156, R156, R135 ;  /* 0x000000879c9c7221 */ /* 0x000fe20000010000 */
[----:B----4-:R-:W-:-:S03]  /*50d0*/  F2FP.BF16.PACK_AB R7, R217, R36 ;  /* 0x00000024d907723e */ /* 0x010fc600000010ff */
[----:B------:R-:W-:-:S04]  /*50e0*/  FADD.FTZ R131, R131, R156 ;  /* 0x0000009c83837221 */ /* 0x000fc80000010000 */
[----:B---3--:R-:W-:Y:S01]  /*50f0*/  HMMA.16816.F32.BF16 R68, R4, R24, R68 ;  /* 0x000000180444723c */ /* 0x008fe20000041844 */
[----:B------:R-:W-:-:S06]  /*5100*/  FADD.FTZ R216, R216, R131 ;  /* 0x00000083d8d87221 */ /* 0x000fcc0000010000 */
[----:B------:R-:W-:Y:S01]  /*5110*/  FADD.FTZ R25, R45, R116 ;  /* 0x000000742d197221 */ /* 0x000fe20000010000 */
[----:B-----5:R-:W-:Y:S03]  /*5120*/  HMMA.16816.F32.BF16 R76, R4, R20, R76 ;  /* 0x00000014044c723c */ /* 0x020fe6000004184c */
[----:B------:R-:W-:-:S04]  /*5130*/  FADD.FTZ R25, R44, R25 ;  /* 0x000000192c197221 */ /* 0x000fc80000010000 */
[----:B------:R-:W-:Y:S01]  /*5140*/  FADD.FTZ R24, R40, R25 ;  /* 0x0000001928187221 */ /* 0x000fe20000010000 */
[----:B------:R-:W-:Y:S01]  /*5150*/  HMMA.16816.F32.BF16 R80, R4, R22, R80 ;  /* 0x000000160450723c */ /* 0x000fe20000041850 */
[----:B------:R-:W3:Y:S02]  /*5160*/  LDSM.16.MT88.4 R20, [R202+0x5900] ;  /* 0x00590000ca14783b */ /* 0x000ee40000004200 */
[----:B------:R-:W-:-:S04]  /*5170*/  FADD.FTZ R24, R15, R24 ;  /* 0x000000180f187221 */ /* 0x000fc80000010000 */
[----:B------:R-:W-:Y:S01]  /*5180*/  FADD.FTZ R3, R3, R24 ;  /* 0x0000001803037221 */ /* 0x000fe20000010000 */
[----:B--2---:R-:W-:Y:S03]  /*5190*/  HMMA.16816.F32.BF16 R84, R4, R16, R84 ;  /* 0x000000100454723c */ /* 0x004fe60000041854 */
[----:B------:R-:W-:-:S04]  /*51a0*/  FADD.FTZ R2, R2, R3 ;  /* 0x0000000302027221 */ /* 0x000fc80000010000 */
[----:B------:R-:W-:Y:S01]  /*51b0*/  FADD.FTZ R119, R119, R2 ;  /* 0x0000000277777221 */ /* 0x000fe20000010000 */
[----:B------:R-:W-:Y:S01]  /*51c0*/  HMMA.16816.F32.BF16 R88, R4, R18, R88 ;  /* 0x000000120458723c */ /* 0x000fe20000041858 */
[----:B------:R-:W2:Y:S02]  /*51d0*/  LDSM.16.MT88.4 R16, [R201+0x5900] ;  /* 0x00590000c910783b */ /* 0x000ea40000004200 */
[----:B------:R-:W-:-:S04]  /*51e0*/  FADD.FTZ R122, R122, R119 ;  /* 0x000000777a7a7221 */ /* 0x000fc80000010000 */
[----:B------:R-:W-:Y:S01]  /*51f0*/  FADD.FTZ R123, R123, R122 ;  /* 0x0000007a7b7b7221 */ /* 0x000fe20000010000 */
[----:B-1----:R-:W-:Y:S03]  /*5200*/  HMMA.16816.F32.BF16 R92, R4, R8, R92 ;  /* 0x00000008045c723c */ /* 0x002fe6000004185c */
[----:B------:R-:W-:-:S04]  /*5210*/  FADD.FTZ R132, R132, R123 ;  /* 0x0000007b84847221 */ /* 0x000fc80000010000 */
[----:B------:R-:W-:Y:S01]  /*5220*/  FADD.FTZ R145, R145, R132 ;  /* 0x0000008491917221 */ /* 0x000fe20000010000 */
[----:B------:R-:W-:Y:S01]  /*5230*/  HMMA.16816.F32.BF16 R96, R4, R10, R96 ;  /* 0x0000000a0460723c */ /* 0x000fe20000041860 */
[----:B------:R-:W1:Y:S02]  /*5240*/  LDSM.16.MT88.4 R8, [R200+0x5900] ;  /* 0x00590000c808783b */ /* 0x000e640000004200 */
[----:B------:R-:W-:-:S04]  /*5250*/  FADD.FTZ R158, R158, R145 ;  /* 0x000000919e9e7221 */ /* 0x000fc80000010000 */
[----:B------:R-:W-:Y:S01]  /*5260*/  FADD.FTZ R157, R157, R158 ;  /* 0x0000009e9d9d7221 */ /* 0x000fe20000010000 */
[----:B------:R-:W-:Y:S03]  /*5270*/  HMMA.16816.F32.BF16 R112, R4, R28, R112 ;  /* 0x0000001c0470723c */ /* 0x000fe60000041870 */
        /* <DEDUP_REMOVED lines=8> */
[----:B---3--:R-:W-:Y:S03]  /*5300*/  HMMA.16816.F32.BF16 R100, R4, R20, R100 ;  /* 0x000000140464723c */ /* 0x008fe60000041864 */
[----:B------:R-:W-:-:S04]  /*5310*/  FADD.FTZ R129, R134, R129 ;  /* 0x0000008186817221 */ /* 0x000fc80000010000 */
[----:B------:R-:W-:Y:S01]  /*5320*/  FADD.FTZ R36, R36, R129 ;  /* 0x0000008124247221 */ /* 0x000fe20000010000 */
[----:B------:R-:W-:Y:S03]  /*5330*/  HMMA.16816.F32.BF16 R104, R4, R22, R104 ;  /* 0x000000160468723c */ /* 0x000fe60000041868 */
[----:B------:R-:W-:-:S05]  /*5340*/  FADD.FTZ R217, R217, R36 ;  /* 0x00000024d9d97221 */ /* 0x000fca0000010000 */
[C---:B--2---:R-:W-:Y:S08]  /*5350*/  HMMA.16816.F32.BF16 R52, R4.reuse, R16, R52 ;  /* 0x000000100434723c */ /* 0x044ff00000041834 */
[C---:B------:R-:W-:Y:S08]  /*5360*/  HMMA.16816.F32.BF16 R56, R4.reuse, R18, R56 ;  /* 0x000000120438723c */ /* 0x040ff00000041838 */
[C---:B-1----:R-:W-:Y:S08]  /*5370*/  HMMA.16816.F32.BF16 R60, R4.reuse, R8, R60 ;  /* 0x00000008043c723c */ /* 0x042ff0000004183c */
[----:B------:R-:W-:Y:S07]  /*5380*/  HMMA.16816.F32.BF16 R64, R4, R10, R64 ;  /* 0x0000000a0440723c */ /* 0x000fee0000041840 */
[----:B------:R-:W-:Y:S01]  /*5390*/  IMAD.U32 R5, RZ, RZ, UR4 ;  /* 0x00000004ff057e24 */ /* 0x000fe2000f8e00ff */
[----:B------:R-:W-:Y:S05]  /*53a0*/  @P0 BRA `(.L_x_30) ;  /* 0x0000010000000947 */ /* 0x000fea0003800000 */
[----:B------:R-:W-:Y:S01]  /*53b0*/  ISETP.LT.AND P0, PT, RZ, UR13, PT ;  /* 0x0000000dff007c0c */ /* 0x000fe2000bf01270 */
[----:B------:R-:W-:Y:S01]  /*53c0*/  UIADD3 UR4, UR13, -0x1, URZ ;  /* 0xffffffff0d047890 */ /* 0x000fe2000fffe03f */
[----:B------:R-:W-:-:S05]  /*53d0*/  IMAD.MOV.U32 R2, RZ, RZ, c[0x0][0x32c] ;  /* 0x0000cb00ff027624 */ /* 0x000fca00078e00ff */
[----:B------:R-:W-:-:S06]  /*53e0*/  MOV R7, UR4 ;  /* 0x0000000400077c02 */ /* 0x000fcc0008000f00 */
[----:B------:R-:W-:Y:S05]  /*53f0*/  @P0 BRA `(.L_x_31) ;  /* 0x0000006000000947 */ /* 0x000fea0003800000 */
[----:B------:R-:W-:Y:S01]  /*5400*/  ISETP.NE.AND P0, PT, R2, 0x1, PT ;  /* 0x000000010200780c */ /* 0x000fe20003f05270 */
[----:B------:R-:W-:-:S12]  /*5410*/  IMAD R4, RZ, RZ, -UR13 ;  /* 0x8000000dff047e24 */ /* 0x000fd8000f8e02ff */
[----:B------:R-:W-:-:S05]  /*5420*/  @P0 IMAD.HI.U32 R3, R4, c[0x0][0x330], RZ ;  /* 0x0000cc0004030a27 */ /* 0x000fca00078e00ff */
[----:B------:R-:W-:-:S04]  /*5430*/  @P0 SHF.R.U32.HI R4, RZ, c[0x0][0x334], R3 ;  /* 0x0000cd00ff040a19 */ /* 0x000fc80000011603 */
[----:B------:R-:W-:Y:S01]  /*5440*/  LOP3.LUT R7, RZ, R4, RZ, 0x33, !PT ;  /* 0x00000004ff077212 */ /* 0x000fe200078e33ff */
[----:B------:R-:W-:Y:S05]  /*5450*/  BRA `(.L_x_32) ;  /* 0x0000003000007947 */ /* 0x000fea0003800000 */
.L_x_31:
[----:B------:R-:W-:-:S13]  /*5460*/  ISETP.NE.AND P0, PT, R2, 0x1, PT ;  /* 0x000000010200780c */ /* 0x000fda0003f05270 */
[----:B------:R-:W-:-:S05]  /*5470*/  @P0 IMAD.HI.U32 R3, R7, c[0x0][0x330], RZ ;  /* 0x0000cc0007030a27 */ /* 0x000fca00078e00ff */
[----:B------:R-:W-:-:S05]  /*5480*/  @P0 SHF.R.U32.HI R7, RZ, c[0x0][0x334], R3 ;  /* 0x0000cd00ff070a19 */ /* 0x000fca0000011603 */
.L_x_32:
[----:B------:R-:W-:-:S05]  /*5490*/  IMAD R2, R7, R2, c[0x0][0x32c] ;  /* 0x0000cb0007027624 */ /* 0x000fca00078e0202 */
[----:B------:R-:W-:-:S05]  /*54a0*/  IMNMX R5, R5, R2, PT ;  /* 0x0000000205057217 */ /* 0x000fca0003800200 */
.L_x_30:
[----:B------:R-:W-:-:S05]  /*54b0*/  IMAD.HI R5, R5, 0x2aaaaaab, RZ ;  /* 0x2aaaaaab05057827 */ /* 0x000fca00078e02ff */
[----:B------:R-:W-:-:S04]  /*54c0*/  SHF.R.U32.HI R2, RZ, 0x1f, R5 ;  /* 0x0000001fff027819 */ /* 0x000fc80000011605 */
[----:B------:R-:W-:-:S04]  /*54d0*/  LEA.HI.SX32 R2, R5, R2, 0x1c ;  /* 0x0000000205027211 */ /* 0x000fc800078fe2ff */
[----:B------:R-:W-:-:S04]  /*54e0*/  IMNMX R223, R207, R2, !PT ;  /* 0x00000002cfdf7217 */ /* 0x000fc80007800200 */
[----:B------:R-:W-:-:S13]  /*54f0*/  ISETP.GE.AND P0, PT, R184, R223, PT ;  /* 0x000000dfb800720c */ /* 0x000fda0003f06270 */
[----:B------:R-:W-:Y:S05]  /*5500*/  @!P0 BRA `(.L_x_33) ;  /* 0x00003d0000008947 */ /* 0x000fea0003800000 */
[----:B------:R-:W-:Y:S01]  /*5510*/  PLOP3.LUT P1, PT, PT, PT, UP3, 0x80, 0x0 ;  /* 0x000000000000781c */ /* 0x000fe20003f2f038 */
[----:B------:R-:W-:Y:S01]  /*5520*/  IMAD.MOV.U32 R2, RZ, RZ, R12 ;  /* 0x000000ffff027224 */ /* 0x000fe200078e000c */
[----:B------:R-:W-:Y:S01]  /*5530*/  PLOP3.LUT P0, PT, PT, PT, UP3, 0x80, 0x0 ;  /* 0x000000000000781c */ /* 0x000fe20003f0f038 */
[----:B------:R-:W-:Y:S01]  /*5540*/  IMAD.MOV.U32 R222, RZ, RZ, R184 ;  /* 0x000000ffffde7224 */ /* 0x000fe200078e00b8 */
[----:B------:R-:W-:Y:S01]  /*5550*/  MOV R3, R0 ;  /* 0x0000000000037202 */ /* 0x000fe20000000f00 */
[----:B------:R-:W-:Y:S01]  /*5560*/  IMAD.MOV.U32 R186, RZ, RZ, c[0x0][0x1e4] ;  /* 0x00007900ffba7624 */ /* 0x000fe200078e00ff */
[----:B------:R-:W-:-:S07]  /*5570*/  MOV R187, c[0x0][0x1e0] ;  /* 0x0000780000bb7a02 */ /* 0x000fce0000000f00 */
[----:B------:R-:W-:-:S05]  /*5580*/  @P1 IMAD.HI.U32 R185, R209, c[0x0][0x2c8], RZ ;  /* 0x0000b200d1b91a27 */ /* 0x000fca00078e00ff */
[----:B------:R-:W-:Y:S02]  /*5590*/  @P0 SHF.R.U32.HI R185, RZ, c[0x0][0x2cc], R185 ;  /* 0x0000b300ffb90a19 */ /* 0x000fe400000116b9 */
.L_x_42:
[----:B------:R-:W-:Y:S04]  /*55a0*/  DEPBAR.LE SB0, 0x0 ;  /* 0x000080000000791a */ /* 0x000fe80000000000 */
[----:B------:R-:W-:Y:S01]  /*55b0*/  BAR.SYNC.DEFER_BLOCKING 0x0 ;  /* 0x0000000000007b1d */ /* 0x000fe20000010000 */
[----:B------:R-:W-:Y:S11]  /*55c0*/  ISETP.GT.AND P6, PT, R207, R222, PT ;  /* 0x000000decf00720c */ /* 0x000ff60003fc4270 */
[----:B------:R-:W-:Y:S02]  /*55d0*/  @!UPT UIADD3 URZ, URZ, URZ, URZ ;  /* 0x0000003f3f3ff290 */ /* 0x000fe4000fffe03f */
[----:B------:R-:W-:Y:S01]  /*55e0*/  @!P6 SHF.R.S32.HI R0, RZ, 0x1f, R222 ;  /* 0x0000001fff00e819 */ /* 0x000fe200000114de */
[----:B------:R-:W-:Y:S04]  /*55f0*/  @!P6 IMAD.WIDE.U32 R158, R222, c[0x0][0x208], RZ ;  /* 0x00008200de9eea25 */ /* 0x000fe800078e00ff */
[----:B------:R-:W-:Y:S02]  /*5600*/  @!P6 IMAD R0, R0, c[0x0][0x208], RZ ;  /* 0x000082000000ea24 */ /* 0x000fe400078e02ff */
[----:B------:R-:W-:Y:S02]  /*5610*/  @!P6 IMAD.MOV.U32 R156, RZ, RZ, R218 ;  /* 0x000000ffff9ce224 */ /* 0x000fe400078e00da */
[----:B------:R-:W-:Y:S01]  /*5620*/  @!P6 IMAD R0, R222, c[0x0][0x20c], R0 ;  /* 0x00008300de00ea24 */ /* 0x000fe200078e0200 */
[----:B------:R-:W1:Y:S01]  /*5630*/  LDSM.16.M88.4 R116, [R206+0x8100] ;  /* 0x00810000ce74783b */ /* 0x000e620000000200 */
[----:B------:R-:W-:Y:S02]  /*5640*/  @!P6 IMAD.MOV.U32 R157, RZ, RZ, R221 ;  /* 0x000000ffff9de224 */ /* 0x000fe400078e00dd */
[----:B------:R-:W-:Y:S02]  /*5650*/  @!P6 IMAD.IADD R0, R159, 0x1, R0 ;  /* 0x000000019f00e824 */ /* 0x000fe400078e0200 */
[----:B------:R-:W2:Y:S01]  /*5660*/  LDSM.16.M88.4 R120, [R206+0x8900] ;  /* 0x00890000ce78783b */ /* 0x000ea20000000200 */
[----:B------:R-:W-:Y:S04]  /*5670*/  @!P6 IMAD.WIDE.U32 R156, R158, 0x60, R156 ;  /* 0x000000609e9ce825 */ /* 0x000fe800078e009c */
[----:B------:R-:W3:Y:S01]  /*5680*/  LDSM.16.M88.4 R128, [R206+0x9100] ;  /* 0x00910000ce80783b */ /* 0x000ee20000000200 */
[----:B------:R-:W-:Y:S02]  /*5690*/  @!P6 IMAD R0, R0, 0x60, RZ ;  /* 0x000000600000e824 */ /* 0x000fe400078e02ff */
[----:B------:R-:W-:Y:S02]  /*56a0*/  @!P6 IMAD.SHL.U32 R162, R156, 0x2, RZ ;  /* 0x000000029ca2e824 */ /* 0x000fe400078e00ff */
[----:B------:R-:W4:Y:S01]  /*56b0*/  LDSM.16.M88.4 R132, [R206+0x9900] ;  /* 0x00990000ce84783b */ /* 0x000f220000000200 */
[----:B------:R-:W-:Y:S02]  /*56c0*/  @!P6 IMAD.IADD R0, R157, 0x1, R0 ;  /* 0x000000019d00e824 */ /* 0x000fe400078e0200 */
[C---:B------:R-:W-:Y:S02]  /*56d0*/  @!P6 IADD3 R158, P5, R162.reuse, 0x80, RZ ;  /* 0x00000080a29ee810 */ /* 0x040fe40007fbe0ff */
[----:B------:R-:W5:Y:S01]  /*56e0*/  LDSM.16.M88.4 R136, [R206+0xa100] ;  /* 0x00a10000ce88783b */ /* 0x000f620000000200 */
[----:B------:R-:W-:Y:S02]  /*56f0*/  @!P6 IADD3 R162, P0, R162, c[0x0][0x1f8], RZ ;  /* 0x00007e00a2a2ea10 */ /* 0x000fe40007f1e0ff */
[----:B------:R-:W-:Y:S02]  /*5700*/  @!P6 IADD3 R158, P2, R158, c[0x0][0x1f8], RZ ;  /* 0x00007e009e9eea10 */ /* 0x000fe40007f5e0ff */
[----:B------:R-:W-:Y:S01]  /*5710*/  LDSM.16.M88.4 R144, [R196] ;  /* 0x00000000c490783b */ /* 0x000fe20000000200 */
[----:B------:R-:W-:Y:S02]  /*5720*/  @!P6 SHF.L.U64.HI R0, R156, 0x1, R0 ;  /* 0x000000019c00e819 */ /* 0x000fe40000010200 */
[----:B------:R-:W-:Y:S02]  /*5730*/  @!P6 IADD3 R156, P1, R162, UR12, RZ ;  /* 0x0000000ca29cec10 */ /* 0x000fe4000ff3e0ff */
[----:B------:R-:W-:Y:S02]  /*5740*/  @!P6 IADD3.X R163, R0, c[0x0][0x1fc], RZ, P0, !PT ;  /* 0x00007f0000a3ea10 */ /* 0x000fe400007fe4ff */
[----:B------:R-:W-:Y:S02]  /*5750*/  @!P6 IADD3.X R159, RZ, c[0x0][0x1fc], R0, P2, P5 ;  /* 0x00007f00ff9fea10 */ /* 0x000fe400017ea400 */
[----:B------:R-:W-:Y:S02]  /*5760*/  @!P6 IADD3.X R157, R163, UR17, RZ, P1, !PT ;  /* 0x00000011a39dec10 */ /* 0x000fe40008ffe4ff */
[----:B------:R-:W-:Y:S01]  /*5770*/  @!P6 IADD3 R160, P0, R156, UR12, RZ ;  /* 0x0000000c9ca0ec10 */ /* 0x000fe2000ff1e0ff */
[C---:B-1----:R-:W-:Y:S03]  /*5780*/  HMMA.16816.F32.BF16 R4, R124.reuse, R116, RZ ;  /* 0x000000747c04723c */ /* 0x042fe600000418ff */
[----:B------:R-:W-:Y:S02]  /*5790*/  @!P6 IADD3.X R161, R157, UR17, RZ, P0, !PT ;  /* 0x000000119da1ec10 */ /* 0x000fe400087fe4ff */
[----:B------:R-:W-:Y:S03]  /*57a0*/  PLOP3.LUT P0, PT, PT, PT, UP3, 0x80, 0x0 ;  /* 0x000000000000781c */ /* 0x000fe60003f0f038 */
[C---:B------:R-:W-:Y:S01]  /*57b0*/  HMMA.16816.F32.BF16 R8, R124.reuse, R118, RZ ;  /* 0x000000767c08723c */ /* 0x040fe200000418ff */
[----:B------:R-:W1:Y:S07]  /*57c0*/  LDSM.16.M88.4 R116, [R206+0xa900] ;  /* 0x00a90000ce74783b */ /* 0x000e6e0000000200 */
[C---:B--2---:R-:W-:Y:S08]  /*57d0*/  HMMA.16816.F32.BF16 R12, R124.reuse, R120, RZ ;  /* 0x000000787c0c723c */ /* 0x044ff000000418ff */
[C---:B------:R-:W-:Y:S01]  /*57e0*/  HMMA.16816.F32.BF16 R16, R124.reuse, R122, RZ ;  /* 0x0000007a7c10723c */ /* 0x040fe200000418ff */
[----:B------:R-:W2:Y:S07]  /*57f0*/  LDSM.16.M88.4 R120, [R205] ;  /* 0x00000000cd78783b */ /* 0x000eae0000000200 */
[C---:B---3--:R-:W-:Y:S08]  /*5800*/  HMMA.16816.F32.BF16 R20, R124.reuse, R128, RZ ;  /* 0x000000807c14723c */ /* 0x048ff000000418ff */
[C---:B------:R-:W-:Y:S01]  /*5810*/  HMMA.16816.F32.BF16 R24, R124.reuse, R130, RZ ;  /* 0x000000827c18723c */ /* 0x040fe200000418ff */
[----:B------:R-:W3:Y:S07]  /*5820*/  LDSM.16.M88.4 R128, [R199] ;  /* 0x00000000c780783b */ /* 0x000eee0000000200 */
[C---:B----4-:R-:W-:Y:S08]  /*5830*/  HMMA.16816.F32.BF16 R28, R124.reuse, R132, RZ ;  /* 0x000000847c1c723c */ /* 0x050ff000000418ff */
[C---:B------:R-:W-:Y:S01]  /*5840*/  HMMA.16816.F32.BF16 R32, R124.reuse, R134, RZ ;  /* 0x000000867c20723c */ /* 0x040fe200000418ff */
[----:B------:R-:W4:Y:S07]  /*5850*/  LDSM.16.M88.4 R132, [R198] ;  /* 0x00000000c684783b */ /* 0x000f2e0000000200 */
[C---:B-----5:R-:W-:Y:S08]  /*5860*/  HMMA.16816.F32.BF16 R36, R124.reuse, R136, RZ ;  /* 0x000000887c24723c */ /* 0x060ff000000418ff */
[C---:B------:R-:W-:Y:S01]  /*5870*/  HMMA.16816.F32.BF16 R40, R124.reuse, R138, RZ ;  /* 0x0000008a7c28723c */ /* 0x040fe200000418ff */
[----:B------:R-:W5:Y:S07]  /*5880*/  LDSM.16.M88.4 R136, [R197] ;  /* 0x00000000c588783b */ /* 0x000f6e0000000200 */
[C---:B-1----:R-:W-:Y:S08]  /*5890*/  HMMA.16816.F32.BF16 R44, R124.reuse, R116, RZ ;  /* 0x000000747c2c723c */ /* 0x042ff000000418ff */
[----:B------:R-:W-:Y:S01]  /*58a0*/  HMMA.16816.F32.BF16 R48, R124, R118, RZ ;  /* 0x000000767c30723c */ /* 0x000fe200000418ff */
[----:B------:R-:W1:Y:S05]  /*58b0*/  LDSM.16.M88.4 R116, [R195] ;  /* 0x00000000c374783b */ /* 0x000e6a0000000200 */
[----:B------:R-:W-:Y:S01]  /*58c0*/  @!PT LDS RZ, [RZ] ;  /* 0x00000000fffff984 */ /* 0x000fe20000000800 */
[----:B------:R-:W-:Y:S01]  /*58d0*/  @!PT LDS RZ, [RZ] ;  /* 0x00000000fffff984 */ /* 0x000fe20000000800 */
[----:B------:R-:W-:Y:S01]  /*58e0*/  @!PT LDS RZ, [RZ] ;  /* 0x00000000fffff984 */ /* 0x000fe20000000800 */
[----:B------:R1:W-:Y:S02]  /*58f0*/  @!P6 LDGSTS.E.BYPASS.LTC128B.128 [R208+0x100], [R162.64], !P4 ;  /* 0x00100000a2d0efae */ /* 0x0003e4000e101d4e */
[C---:B--2---:R-:W-:Y:S03]  /*5900*/  HMMA.16816.F32.BF16 R4, R140.reuse, R120, R4 ;  /* 0x000000788c04723c */ /* 0x044fe60000041804 */
[----:B------:R2:W-:Y:S05]  /*5910*/  @!P6 LDGSTS.E.BYPASS.LTC128B.128 [R208+0x3100], [R158.64], !P3 ;  /* 0x031000009ed0efae */ /* 0x0005ea000d901d4e */
[C---:B------:R-:W-:Y:S01]  /*5920*/  HMMA.16816.F32.BF16 R8, R140.reuse, R122, R8 ;  /* 0x0000007a8c08723c */ /* 0x040fe20000041808 */
[----:B------:R2:W-:Y:S05]  /*5930*/  @!P6 LDGSTS.E.BYPASS.LTC128B.128 [R208+0x1100], [R156.64], !P4 ;  /* 0x011000009cd0efae */ /* 0x0005ea000e101d4e */
[----:B------:R2:W-:Y:S02]  /*5940*/  @!P6 LDGSTS.E.BYPASS.LTC128B.128 [R208+0x4100], [R156.64+0x80], !P3 ;  /* 0x041000809cd0efae */ /* 0x0005e4000d901d4e */
[C---:B---3--:R-:W-:Y:S03]  /*5950*/  HMMA.16816.F32.BF16 R12, R140.reuse, R128, R12 ;  /* 0x000000808c0c723c */ /* 0x048fe6000004180c */
[----:B------:R1:W-:Y:S05]  /*5960*/  @!P6 LDGSTS.E.BYPASS.LTC128B.128 [R208+0x2100], [R160.64], !P4 ;  /* 0x02100000a0d0efae */ /* 0x0003ea000e101d4e */
[C---:B------:R-:W-:Y:S01]  /*5970*/  HMMA.16816.F32.BF16 R16, R140.reuse, R130, R16 ;  /* 0x000000828c10723c */ /* 0x040fe20000041810 */
[----:B------:R1:W-:Y:S02]  /*5980*/  @!P6 LDGSTS.E.BYPASS.LTC128B.128 [R208+0x5100], [R160.64+0x80], !P3 ;  /* 0x05100080a0d0efae */ /* 0x0003e4000d901d4e */
[C---:B------:R-:W-:Y:S03]  /*5990*/  ISETP.GT.AND P6, PT, R222.reuse, R207, PT ;  /* 0x000000cfde00720c */ /* 0x040fe60003fc4270 */
[----:B------:R-:W3:Y:S02]  /*59a0*/  LDSM.16.M88.4 R120, [R203+0x8100] ;  /* 0x00810000cb78783b */ /* 0x000ee40000000200 */
[C---:B----4-:R-:W-:Y:S03]  /*59b0*/  HMMA.16816.F32.BF16 R20, R140.reuse, R132, R20 ;  /* 0x000000848c14723c */ /* 0x050fe60000041814 */
[----:B------:R-:W0:Y:S05]  /*59c0*/  LDGDEPBAR ;  /* 0x00000000000079af */ /* 0x000e2a0000000000 */
[C---:B------:R-:W-:Y:S01]  /*59d0*/  HMMA.16816.F32.BF16 R24, R140.reuse, R134, R24 ;  /* 0x000000868c18723c */ /* 0x040fe20000041818 */
[----:B------:R-:W4:Y:S05]  /*59e0*/  LDSM.16.M88.4 R128, [R203+0x8900] ;  /* 0x00890000cb80783b */ /* 0x000f2a0000000200 */
[----:B------:R-:W3:Y:S02]  /*59f0*/  LDSM.16.M88.4 R132, [R203+0x9100] ;  /* 0x00910000cb84783b */ /* 0x000ee40000000200 */
[C---:B-----5:R-:W-:Y:S03]  /*5a00*/  HMMA.16816.F32.BF16 R28, R140.reuse, R136, R28 ;  /* 0x000000888c1c723c */ /* 0x060fe6000004181c */
[----:B--2---:R-:W-:Y:S05]  /*5a10*/  LDSM.16.M88.4 R156, [R194+0x1000] ;  /* 0x00100000c29c783b */ /* 0x004fea0000000200 */
[C---:B------:R-:W-:Y:S01]  /*5a20*/  HMMA.16816.F32.BF16 R32, R140.reuse, R138, R32 ;  /* 0x0000008a8c20723c */ /* 0x040fe20000041820 */
[----:B------:R-:W2:Y:S05]  /*5a30*/  LDSM.16.M88.4 R136, [R203+0x9900] ;  /* 0x00990000cb88783b */ /* 0x000eaa0000000200 */
[----:B-1----:R-:W-:Y:S02]  /*5a40*/  LDSM.16.M88.4 R160, [R194+0x1800] ;  /* 0x00180000c2a0783b */ /* 0x002fe40000000200 */
[C---:B------:R-:W-:Y:S03]  /*5a50*/  HMMA.16816.F32.BF16 R36, R140.reuse, R144, R36 ;  /* 0x000000908c24723c */ /* 0x040fe60000041824 */
[----:B------:R-:W-:Y:S05]  /*5a60*/  LDSM.16.M88.4 R172, [R192] ;  /* 0x00000000c0ac783b */ /* 0x000fea0000000200 */
[C---:B------:R-:W-:Y:S01]  /*5a70*/  HMMA.16816.F32.BF16 R40, R140.reuse, R146, R40 ;  /* 0x000000928c28723c */ /* 0x040fe20000041828 */
[----:B------:R-:W-:Y:S07]  /*5a80*/  LDSM.16.M88.4 R144, [R194+0x800] ;  /* 0x00080000c290783b */ /* 0x000fee0000000200 */
[C---:B------:R-:W-:Y:S08]  /*5a90*/  HMMA.16816.F32.BF16 R44, R140.reuse, R116, R44 ;  /* 0x000000748c2c723c */ /* 0x040ff0000004182c */
[----:B------:R-:W-:Y:S01]  /*5aa0*/  HMMA.16816.F32.BF16 R48, R140, R118, R48 ;  /* 0x000000768c30723c */ /* 0x000fe20000041830 */
[----:B------:R-:W1:Y:S07]  /*5ab0*/  LDSM.16.M88.4 R116, [R203+0xa100] ;  /* 0x00a10000cb74783b */ /* 0x000e6e0000000200 */
[C---:B---3--:R-:W-:Y:S08]  /*5ac0*/  HMMA.16816.F32.BF16 R4, R148.reuse, R120, R4 ;  /* 0x000000789404723c */ /* 0x048ff00000041804 */
[C---:B------:R-:W-:Y:S01]  /*5ad0*/  HMMA.16816.F32.BF16 R8, R148.reuse, R122, R8 ;  /* 0x0000007a9408723c */ /* 0x040fe20000041808 */
[----:B------:R-:W3:Y:S07]  /*5ae0*/  LDSM.16.M88.4 R120, [R203+0xa900] ;  /* 0x00a90000cb78783b */ /* 0x000eee0000000200 */
[C---:B----4-:R-:W-:Y:S08]  /*5af0*/  HMMA.16816.F32.BF16 R12, R148.reuse, R128, R12 ;  /* 0x00000080940c723c */ /* 0x050ff0000004180c */
[C---:B------:R-:W-:Y:S01]  /*5b00*/  HMMA.16816.F32.BF16 R16, R148.reuse, R130, R16 ;  /* 0x000000829410723c */ /* 0x040fe20000041810 */
[----:B------:R-:W4:Y:S07]  /*5b10*/  LDSM.16.M88.4 R128, [R194] ;  /* 0x00000000c280783b */ /* 0x000f2e0000000200 */
[C---:B------:R-:W-:Y:S08]  /*5b20*/  HMMA.16816.F32.BF16 R20, R148.reuse, R132, R20 ;  /* 0x000000849414723c */ /* 0x040ff00000041814 */
[C---:B------:R-:W-:Y:S01]  /*5b30*/  HMMA.16816.F32.BF16 R24, R148.reuse, R134, R24 ;  /* 0x000000869418723c */ /* 0x040fe20000041818 */
[----:B------:R-:W5:Y:S07]  /*5b40*/  LDSM.16.M88.4 R132, [R194+0x2000] ;  /* 0x00200000c284783b */ /* 0x000f6e0000000200 */
[C---:B--2---:R-:W-:Y:S08]  /*5b50*/  HMMA.16816.F32.BF16 R28, R148.reuse, R136, R28 ;  /* 0x00000088941c723c */ /* 0x044ff0000004181c */
[C---:B------:R-:W-:Y:S01]  /*5b60*/  HMMA.16816.F32.BF16 R32, R148.reuse, R138, R32 ;  /* 0x0000008a9420723c */ /* 0x040fe20000041820 */
[----:B------:R-:W2:Y:S07]  /*5b70*/  LDSM.16.M88.4 R136, [R194+0x2800] ;  /* 0x00280000c288783b */ /* 0x000eae0000000200 */
[C---:B-1----:R-:W-:Y:S08]  /*5b80*/  HMMA.16816.F32.BF16 R36, R148.reuse, R116, R36 ;  /* 0x000000749424723c */ /* 0x042ff00000041824 */
[C---:B------:R-:W-:Y:S01]  /*5b90*/  HMMA.16816.F32.BF16 R40, R148.reuse, R118, R40 ;  /* 0x000000769428723c */ /* 0x040fe20000041828 */
[----:B------:R-:W1:Y:S07]  /*5ba0*/  LDSM.16.M88.4 R116, [R206+0xb100] ;  /* 0x00b10000ce74783b */ /* 0x000e6e0000000200 */
[C---:B---3--:R-:W-:Y:S08]  /*5bb0*/  HMMA.16816.F32.BF16 R44, R148.reuse, R120, R44 ;  /* 0x00000078942c723c */ /* 0x048ff0000004182c */
[----:B------:R-:W-:Y:S01]  /*5bc0*/  HMMA.16816.F32.BF16 R48, R148, R122, R48 ;  /* 0x0000007a9430723c */ /* 0x000fe20000041830 */
[----:B------:R-:W3:Y:S07]  /*5bd0*/  LDSM.16.M88.4 R120, [R206+0xb900] ;  /* 0x00b90000ce78783b */ /* 0x000eee0000000200 */
[C---:B----4-:R-:W-:Y:S08]  /*5be0*/  HMMA.16816.F32.BF16 R4, R152.reuse, R128, R4 ;  /* 0x000000809804723c */ /* 0x050ff00000041804 */
[C---:B------:R-:W-:Y:S01]  /*5bf0*/  HMMA.16816.F32.BF16 R8, R152.reuse, R130, R8 ;  /* 0x000000829808723c */ /* 0x040fe20000041808 */
[----:B------:R-:W4:Y:S07]  /*5c00*/  LDSM.16.M88.4 R128, [R206+0xc100] ;  /* 0x00c10000ce80783b */ /* 0x000f2e0000000200 */
[C---:B------:R-:W-:Y:S08]  /*5c10*/  HMMA.16816.F32.BF16 R12, R152.reuse, R144, R12 ;  /* 0x00000090980c723c */ /* 0x040ff0000004180c */
[C---:B------:R-:W-:Y:S01]  /*5c20*/  HMMA.16816.F32.BF16 R16, R152.reuse, R146, R16 ;  /* 0x000000929810723c */ /* 0x040fe20000041810 */
[----:B------:R-:W1:Y:S07]  /*5c30*/  LDSM.16.M88.4 R144, [R206+0xc900] ;  /* 0x00c90000ce90783b */ /* 0x000e6e0000000200 */
[C---:B------:R-:W-:Y:S08]  /*5c40*/  HMMA.16816.F32.BF16 R20, R152.reuse, R156, R20 ;  /* 0x0000009c9814723c */ /* 0x040ff00000041814 */
[C---:B------:R-:W-:Y:S01]  /*5c50*/  HMMA.16816.F32.BF16 R24, R152.reuse, R158, R24 ;  /* 0x0000009e9818723c */ /* 0x040fe20000041818 */
[----:B------:R-:W-:Y:S07]  /*5c60*/  LDSM.16.M88.4 R156, [R206+0xd900] ;  /* 0x00d90000ce9c783b */ /* 0x000fee0000000200 */
[C---:B------:R-:W-:Y:S08]  /*5c70*/  HMMA.16816.F32.BF16 R28, R152.reuse, R160, R28 ;  /* 0x000000a0981c723c */ /* 0x040ff0000004181c */
[C---:B------:R-:W-:Y:S01]  /*5c80*/  HMMA.16816.F32.BF16 R32, R152.reuse, R162, R32 ;  /* 0x000000a29820723c */ /* 0x040fe20000041820 */
[----:B------:R-:W-:Y:S07]  /*5c90*/  LDSM.16.M88.4 R160, [R193] ;  /* 0x00000000c1a0783b */ /* 0x000fee0000000200 */
[C---:B-----5:R-:W-:Y:S08]  /*5ca0*/  HMMA.16816.F32.BF16 R36, R152.reuse, R132, R36 ;  /* 0x000000849824723c */ /* 0x060ff00000041824 */
[C---:B------:R-:W-:Y:S01]  /*5cb0*/  HMMA.16816.F32.BF16 R40, R152.reuse, R134, R40 ;  /* 0x000000869828723c */ /* 0x040fe20000041828 */
[----:B------:R-:W5:Y:S07]  /*5cc0*/  LDSM.16.M88.4 R132, [R206+0xd100] ;  /* 0x00d10000ce84783b */ /* 0x000f6e0000000200 */
[C---:B--2---:R-:W-:Y:S08]  /*5cd0*/  HMMA.16816.F32.BF16 R44, R152.reuse, R136, R44 ;  /* 0x00000088982c723c */ /* 0x044ff0000004182c */
[----:B------:R-:W-:Y:S01]  /*5ce0*/  HMMA.16816.F32.BF16 R48, R152, R138, R48 ;  /* 0x0000008a9830723c */ /* 0x000fe20000041830 */
[----:B------:R-:W2:Y:S07]  /*5cf0*/  LDSM.16.M88.4 R136, [R191] ;  /* 0x00000000bf88783b */ /* 0x000eae0000000200 */
[C---:B-1----:R-:W-:Y:S08]  /*5d00*/  HMMA.16816.F32.BF16 R4, R164.reuse, R116, R4 ;  /* 0x00000074a404723c */ /* 0x042ff00000041804 */
[C---:B------:R-:W-:Y:S01]  /*5d10*/  HMMA.16816.F32.BF16 R8, R164.reuse, R118, R8 ;  /* 0x00000076a408723c */ /* 0x040fe20000041808 */
[----:B------:R-:W1:Y:S07]  /*5d20*/  LDSM.16.M88.4 R116, [R190] ;  /* 0x00000000be74783b */ /* 0x000e6e0000000200 */
[C---:B---3--:R-:W-:Y:S08]  /*5d30*/  HMMA.16816.F32.BF16 R12, R164.reuse, R120, R12 ;  /* 0x00000078a40c723c */ /* 0x048ff0000004180c */
[C---:B------:R-:W-:Y:S01]  /*5d40*/  HMMA.16816.F32.BF16 R16, R164.reuse, R122, R16 ;  /* 0x0000007aa410723c */ /* 0x040fe20000041810 */
[----:B------:R-:W3:Y:S07]  /*5d50*/  LDSM.16.M88.4 R120, [R189] ;  /* 0x00000000bd78783b */ /* 0x000eee0000000200 */
[C---:B----4-:R-:W-:Y:S08]  /*5d60*/  HMMA.16816.F32.BF16 R20, R164.reuse, R128, R20 ;  /* 0x00000080a414723c */ /* 0x050ff00000041814 */
[C---:B------:R-:W-:Y:S01]  /*5d70*/  HMMA.16816.F32.BF16 R24, R164.reuse, R130, R24 ;  /* 0x00000082a418723c */ /* 0x040fe20000041818 */
[----:B------:R-:W4:Y:S07]  /*5d80*/  LDSM.16.M88.4 R128, [R188] ;  /* 0x00000000bc80783b */ /* 0x000f2e0000000200 */
[C---:B------:R-:W-:Y:S08]  /*5d90*/  HMMA.16816.F32.BF16 R28, R164.reuse, R144, R28 ;  /* 0x00000090a41c723c */ /* 0x040ff0000004181c */
[C---:B------:R-:W-:Y:S01]  /*5da0*/  HMMA.16816.F32.BF16 R32, R164.reuse, R146, R32 ;  /* 0x00000092a420723c */ /* 0x040fe20000041820 */
[----:B------:R-:W-:Y:S07]  /*5db0*/  LDSM.16.M88.4 R144, [R203+0xc900] ;  /* 0x00c90000cb90783b */ /* 0x000fee0000000200 */
[C---:B-----5:R-:W-:Y:S08]  /*5dc0*/  HMMA.16816.F32.BF16 R36, R164.reuse, R132, R36 ;  /* 0x00000084a424723c */ /* 0x060ff00000041824 */
[C---:B------:R-:W-:Y:S01]  /*5dd0*/  HMMA.16816.F32.BF16 R40, R164.reuse, R134, R40 ;  /* 0x00000086a428723c */ /* 0x040fe20000041828 */
[----:B------:R-:W5:Y:S07]  /*5de0*/  LDSM.16.M88.4 R132, [R203+0xb100] ;  /* 0x00b10000cb84783b */ /* 0x000f6e0000000200 */
[C---:B------:R-:W-:Y:S08]  /*5df0*/  HMMA.16816.F32.BF16 R44, R164.reuse, R156, R44 ;  /* 0x0000009ca42c723c */ /* 0x040ff0000004182c */
[----:B------:R-:W-:Y:S01]  /*5e00*/  HMMA.16816.F32.BF16 R48, R164, R158, R48 ;  /* 0x0000009ea430723c */ /* 0x000fe20000041830 */
[----:B------:R-:W-:Y:S07]  /*5e10*/  LDSM.16.M88.4 R156, [R203+0xd100] ;  /* 0x00d10000cb9c783b */ /* 0x000fee0000000200 */
[C---:B------:R-:W-:Y:S08]  /*5e20*/  HMMA.16816.F32.BF16 R4, R168.reuse, R160, R4 ;  /* 0x000000a0a804723c */ /* 0x040ff00000041804 */
[C---:B------:R-:W-:Y:S01]  /*5e30*/  HMMA.16816.F32.BF16 R8, R168.reuse, R162, R8 ;  /* 0x000000a2a808723c */ /* 0x040fe20000041808 */
[----:B------:R-:W-:Y:S07]  /*5e40*/  LDSM.16.M88.4 R160, [R203+0xd900] ;  /* 0x00d90000cba0783b */ /* 0x000fee0000000200 */
[C---:B------:R-:W-:Y:S08]  /*5e50*/  HMMA.16816.F32.BF16 R12, R168.reuse, R172, R12 ;  /* 0x000000aca80c723c */ /* 0x040ff0000004180c */
[C---:B------:R-:W-:Y:S08]  /*5e60*/  HMMA.16816.F32.BF16 R16, R168.reuse, R174, R16 ;  /* 0x000000aea810723c */ /* 0x040ff00000041810 */
        /* <DEDUP_REMOVED lines=10> */
[----:B------:R-:W-:Y:S01]  /*5f10*/  HMMA.16816.F32.BF16 R48, R168, R130, R48 ;  /* 0x00000082a830723c */ /* 0x000fe20000041830 */
[----:B------:R-:W4:Y:S07]  /*5f20*/  LDSM.16.M88.4 R128, [R194+0x3800] ;  /* 0x00380000c280783b */ /* 0x000f2e0000000200 */
[C---:B-----5:R-:W-:Y:S08]  /*5f30*/  HMMA.16816.F32.BF16 R4, R176.reuse, R132, R4 ;  /* 0x00000084b004723c */ /* 0x060ff00000041804 */
[C---:B------:R-:W-:Y:S01]  /*5f40*/  HMMA.16816.F32.BF16 R8, R176.reuse, R134, R8 ;  /* 0x00000086b008723c */ /* 0x040fe20000041808 */
[----:B------:R-:W5:Y:S07]  /*5f50*/  LDSM.16.M88.4 R132, [R194+0x4000] ;  /* 0x00400000c284783b */ /* 0x000f6e0000000200 */
[C---:B--2---:R-:W-:Y:S08]  /*5f60*/  HMMA.16816.F32.BF16 R12, R176.reuse, R136, R12 ;  /* 0x00000088b00c723c */ /* 0x044ff0000004180c */
[C---:B------:R-:W-:Y:S08]  /*5f70*/  HMMA.16816.F32.BF16 R16, R176.reuse, R138, R16 ;  /* 0x0000008ab010723c */ /* 0x040ff00000041810 */
[C---:B-1----:R-:W-:Y:S08]  /*5f80*/  HMMA.16816.F32.BF16 R20, R176.reuse, R116, R20 ;  /* 0x00000074b014723c */ /* 0x042ff00000041814 */
[C---:B------:R-:W-:Y:S01]  /*5f90*/  HMMA.16816.F32.BF16 R24, R176.reuse, R118, R24 ;  /* 0x00000076b018723c */ /* 0x040fe20000041818 */
[----:B------:R-:W1:Y:S07]  /*5fa0*/  LDSM.16.M88.4 R116, [R194+0x4800] ;  /* 0x00480000c274783b */ /* 0x000e6e0000000200 */
[C---:B------:R-:W-:Y:S08]  /*5fb0*/  HMMA.16816.F32.BF16 R28, R176.reuse, R144, R28 ;  /* 0x00000090b01c723c */ /* 0x040ff0000004181c */
[C---:B------:R-:W-:Y:S08]  /*5fc0*/  HMMA.16816.F32.BF16 R32, R176.reuse, R146, R32 ;  /* 0x00000092b020723c */ /* 0x040ff00000041820 */
[C---:B------:R-:W-:Y:S07]  /*5fd0*/  HMMA.16816.F32.BF16 R36, R176.reuse, R156, R36 ;  /* 0x0000009cb024723c */ /* 0x040fee0000041824 */
[----:B------:R-:W-:Y:S01]  /*5fe0*/  @P6 IADD3 R157, R222, -0x1, RZ ;  /* 0xffffffffde9d6810 */ /* 0x000fe20007ffe0ff */
[C---:B------:R-:W-:Y:S04]  /*5ff0*/  HMMA.16816.F32.BF16 R40, R176.reuse, R158, R40 ;  /* 0x0000009eb028723c */ /* 0x040fe80000041828 */
[----:B------:R-:W-:Y:S01]  /*6000*/  @P6 IMAD.MOV.U32 R156, RZ, RZ, R210 ;  /* 0x000000ffff9c6224 */ /* 0x000fe200078e00d2 */
[----:B------:R-:W-:Y:S02]  /*6010*/  @P6 SHF.R.S32.HI R0, RZ, 0x1f, R157 ;  /* 0x0000001fff006819 */ /* 0x000fe4000001149d */
[C---:B------:R-:W-:Y:S01]  /*6020*/  @P6 IMAD.WIDE.U32 R158, R157.reuse, c[0x0][0x1e0], RZ ;  /* 0x000078009d9e6a25 */ /* 0x040fe200078e00ff */
[C---:B------:R-:W-:Y:S04]  /*6030*/  HMMA.16816.F32.BF16 R44, R176.reuse, R160, R44 ;  /* 0x000000a0b02c723c */ /* 0x040fe8000004182c */
[----:B------:R-:W-:Y:S04]  /*6040*/  @P6 IMAD R0, R0, c[0x0][0x1e0], RZ ;  /* 0x0000780000006a24 */ /* 0x000fe800078e02ff */
[----:B------:R-:W-:Y:S04]  /*6050*/  HMMA.16816.F32.BF16 R48, R176, R162, R48 ;  /* 0x000000a2b030723c */ /* 0x000fe80000041830 */
[----:B------:R-:W-:Y:S02]  /*6060*/  @P6 IMAD R0, R157, c[0x0][0x1e4], R0 ;  /* 0x000079009d006a24 */ /* 0x000fe400078e0200 */
[----:B------:R-:W-:Y:S02]  /*6070*/  @P6 IMAD.MOV.U32 R157, RZ, RZ, R213 ;  /* 0x000000ffff9d6224 */ /* 0x000fe400078e00d5 */
[C---:B---3--:R-:W-:Y:S05]  /*6080*/  HMMA.16816.F32.BF16 R4, R180.reuse, R120, R4 ;  /* 0x00000078b404723c */ /* 0x048fea0000041804 */
[----:B------:R-:W-:Y:S02]  /*6090*/  @P6 IMAD.IADD R0, R159, 0x1, R0 ;  /* 0x000000019f006824 */ /* 0x000fe400078e0200 */
[----:B------:R-:W-:Y:S01]  /*60a0*/  @P6 IMAD.WIDE.U32 R156, R158, 0x60, R156 ;  /* 0x000000609e9c6825 */ /* 0x000fe200078e009c */
[C---:B------:R-:W-:Y:S01]  /*60b0*/  HMMA.16816.F32.BF16 R8, R180.reuse, R122, R8 ;  /* 0x0000007ab408723c */ /* 0x040fe20000041808 */
[----:B------:R-:W2:Y:S03]  /*60c0*/  LDSM.16.M88.4 R120, [R194+0x5000] ;  /* 0x00500000c278783b */ /* 0x000ea60000000200 */
[----:B------:R-:W-:Y:S02]  /*60d0*/  @P6 IMAD R159, R0, 0x60, RZ ;  /* 0x00000060009f6824 */ /* 0x000fe400078e02ff */
[----:B------:R-:W-:Y:S02]  /*60e0*/  @P6 IMAD.SHL.U32 R0, R156, 0x2, RZ ;  /* 0x000000029c006824 */ /* 0x000fe400078e00ff */
[C---:B----4-:R-:W-:Y:S04]  /*60f0*/  HMMA.16816.F32.BF16 R12, R180.reuse, R128, R12 ;  /* 0x00000080b40c723c */ /* 0x050fe8000004180c */
[C---:B------:R-:W-:Y:S01]  /*6100*/  @P6 IADD3 R160, P1, R0.reuse, c[0x0][0x1c8], RZ ;  /* 0x0000720000a06a10 */ /* 0x040fe20007f3e0ff */
[----:B------:R-:W-:Y:S01]  /*6110*/  @P6 IMAD.IADD R157, R157, 0x1, R159 ;  /* 0x000000019d9d6824 */ /* 0x000fe200078e029f */
[----:B------:R-:W-:Y:S01]  /*6120*/  @P6 IADD3 R158, P5, R0, 0x80, RZ ;  /* 0x00000080009e6810 */ /* 0x000fe20007fbe0ff */
[----:B------:R-:W-:Y:S01]  /*6130*/  IMAD.MOV.U32 R0, RZ, RZ, R209 ;  /* 0x000000ffff007224 */ /* 0x000fe200078e00d1 */
[C---:B------:R-:W-:Y:S01]  /*6140*/  HMMA.16816.F32.BF16 R16, R180.reuse, R130, R16 ;  /* 0x00000082b410723c */ /* 0x040fe20000041810 */
[----:B------:R-:W3:Y:S01]  /*6150*/  LDSM.16.M88.4 R128, [R194+0x5800] ;  /* 0x00580000c280783b */ /* 0x000ee20000000200 */
[----:B------:R-:W-:Y:S04]  /*6160*/  DEPBAR.LE SB0, 0x0 ;  /* 0x000080000000791a */ /* 0x000fe80000000000 */
[----:B------:R-:W-:Y:S01]  /*6170*/  BAR.SYNC.DEFER_BLOCKING 0x0 ;  /* 0x0000000000007b1d */ /* 0x000fe20000010000 */
[----:B------:R-:W-:Y:S01]  /*6180*/  @P6 IADD3 R158, P2, R158, c[0x0][0x1c8], RZ ;  /* 0x000072009e9e6a10 */ /* 0x000fe20007f5e0ff */
[C---:B-----5:R-:W-:Y:S05]  /*6190*/  HMMA.16816.F32.BF16 R20, R180.reuse, R132, R20 ;  /* 0x00000084b414723c */ /* 0x060fea0000041814 */
[----:B------:R-:W-:Y:S01]  /*61a0*/  @P6 SHF.L.U64.HI R157, R156, 0x1, R157 ;  /* 0x000000019c9d6819 */ /* 0x000fe2000001029d */
[----:B------:R-:W-:Y:S02]  /*61b0*/  @P6 IMAD.SHL.U32 R156, R187, 0x40, RZ ;  /* 0x00000040bb9c6824 */ /* 0x000fe400078e00ff */
[C---:B------:R-:W-:Y:S04]  /*61c0*/  HMMA.16816.F32.BF16 R24, R180.reuse, R134, R24 ;  /* 0x00000086b418723c */ /* 0x040fe80000041818 */
[----:B------:R-:W-:Y:S01]  /*61d0*/  @P6 IADD3.X R161, R157, c[0x0][0x1cc], RZ, P1, !PT ;  /* 0x000073009da16a10 */ /* 0x000fe20000ffe4ff */
[----:B------:R-:W-:Y:S01]  /*61e0*/  @P0 IMAD.MOV.U32 R0, RZ, RZ, R185 ;  /* 0x000000ffff000224 */ /* 0x000fe200078e00b9 */
[-C--:B------:R-:W-:Y:S02]  /*61f0*/  @P6 IADD3 R162, P1, R160, R156.reuse, RZ ;  /* 0x0000009ca0a26210 */ /* 0x080fe40007f3e0ff */
[C---:B-1----:R-:W-:Y:S04]  /*6200*/  HMMA.16816.F32.BF16 R28, R180.reuse, R116, R28 ;  /* 0x00000074b41c723c */ /* 0x042fe8000004181c */
[----:B------:R-:W-:Y:S01]  /*6210*/  @P6 IADD3.X R159, RZ, c[0x0][0x1cc], R157, P2, P5 ;  /* 0x00007300ff9f6a10 */ /* 0x000fe200017ea49d */
[----:B------:R-:W-:Y:S01]  /*6220*/  @!PT LDS RZ, [RZ] ;  /* 0x00000000fffff984 */ /* 0x000fe20000000800 */
[----:B------:R-:W-:Y:S01]  /*6230*/  @!PT LDS RZ, [RZ] ;  /* 0x00000000fffff984 */ /* 0x000fe20000000800 */
[----:B------:R-:W-:Y:S01]  /*6240*/  @!PT LDS RZ, [RZ] ;  /* 0x00000000fffff984 */ /* 0x000fe20000000800 */
[----:B------:R1:W-:Y:S01]  /*6250*/  @P6 LDGSTS.E.BYPASS.LTC128B.128 [R208+0x8100], [R160.64], !P4 ;  /* 0x08100000a0d06fae */ /* 0x0003e2000e101d4e */
[----:B------:R-:W-:Y:S02]  /*6260*/  @P6 IADD3 R174, P0, R162, R156, RZ ;  /* 0x0000009ca2ae6210 */ /* 0x000fe40007f1e0ff */
[C---:B------:R-:W-:Y:S02]  /*6270*/  HMMA.16816.F32.BF16 R32, R180.reuse, R118, R32 ;  /* 0x00000076b420723c */ /* 0x040fe40000041820 */
[----:B------:R4:W-:Y:S02]  /*6280*/  @P6 LDGSTS.E.BYPASS.LTC128B.128 [R208+0xb100], [R158.64], !P3 ;  /* 0x0b1000009ed06fae */ /* 0x0009e4000d901d4e */
[----:B------:R-:W-:Y:S04]  /*6290*/  @P6 SHF.L.U64.HI R157, R187, 0x6, R186 ;  /* 0x00000006bb9d6819 */ /* 0x000fe800000102ba */
[C---:B--2---:R-:W-:Y:S01]  /*62a0*/  HMMA.16816.F32.BF16 R36, R180.reuse, R120, R36 ;  /* 0x00000078b424723c */ /* 0x044fe20000041824 */
[----:B------:R-:W2:Y:S03]  /*62b0*/  SHFL.IDX PT, R156, R0, RZ, 0x1c1f ;  /* 0x001c1fff009c7589 */ /* 0x000ea600000e0000 */
[--C-:B------:R-:W-:Y:S04]  /*62c0*/  @P6 IMAD.X R163, R161, 0x1, R157.reuse, P1 ;  /* 0x00000001a1a36824 */ /* 0x100fe800008e069d */
[----:B------:R-:W-:Y:S01]  /*62d0*/  @P6 IMAD.X R175, R163, 0x1, R157, P0 ;  /* 0x00000001a3af6824 */ /* 0x000fe200000e069d */
[----:B------:R5:W-:Y:S01]  /*62e0*/  @P6 LDGSTS.E.BYPASS.LTC128B.128 [R208+0x9100], [R162.64], !P4 ;  /* 0x09100000a2d06fae */ /* 0x000be2000e101d4e */
[C---:B------:R-:W-:Y:S01]  /*62f0*/  HMMA.16816.F32.BF16 R40, R180.reuse, R122, R40 ;  /* 0x0000007ab428723c */ /* 0x040fe20000041828 */
[----:B------:R-:W-:Y:S02]  /*6300*/  PLOP3.LUT P0, PT, PT, PT, UP2, 0x40, 0x0 ;  /* 0x000000000000781c */ /* 0x000fe40003f0e828 */
[----:B------:R-:W-:Y:S01]  /*6310*/  IMAD R157, R222, -0x60, RZ ;  /* 0xffffffa0de9d7824 */ /* 0x000fe200078e02ff */
[----:B------:R5:W-:Y:S04]  /*6320*/  @P6 LDGSTS.E.BYPASS.LTC128B.128 [R208+0xc100], [R162.64+0x80], !P3 ;  /* 0x0c100080a2d06fae */ /* 0x000be8000d901d4e */
[C---:B---3--:R-:W-:Y:S01]  /*6330*/  HMMA.16816.F32.BF16 R44, R180.reuse, R128, R44 ;  /* 0x00000080b42c723c */ /* 0x048fe2000004182c */
[----:B------:R3:W-:Y:S03]  /*6340*/  @P6 LDGSTS.E.BYPASS.LTC128B.128 [R208+0xa100], [R174.64], !P4 ;  /* 0x0a100000aed06fae */ /* 0x0007e6000e101d4e */
[----:B-1----:R-:W-:Y:S02]  /*6350*/  IADD3 R160, -R214, 0x1, R157 ;  /* 0x00000001d6a07810 */ /* 0x002fe40007ffe19d */
[----:B------:R3:W-:Y:S02]  /*6360*/  @P6 LDGSTS.E.BYPASS.LTC128B.128 [R208+0xd100], [R174.64+0x80], !P3 ;  /* 0x0d100080aed06fae */ /* 0x0007e4000d901d4e */
[----:B------:R-:W-:Y:S03]  /*6370*/  HMMA.16816.F32.BF16 R48, R180, R130, R48 ;  /* 0x00000082b430723c */ /* 0x000fe60000041830 */
[----:B------:R-:W0:Y:S01]  /*6380*/  LDGDEPBAR ;  /* 0x00000000000079af */ /* 0x000e220000000000 */
[----:B----4-:R-:W-:Y:S04]  /*6390*/  IADD3 R159, R160, c[0x0][0x1d0], RZ ;  /* 0x00007400a09f7a10 */ /* 0x010fe80007ffe0ff */
[----:B------:R-:W-:Y:S04]  /*63a0*/  IADD3 R159, R159, -c[0x0][0x168], RZ ;  /* 0x80005a009f9f7a10 */ /* 0x000fe80007ffe0ff */
[C---:B------:R-:W-:Y:S02]  /*63b0*/  IADD3 R161, R159.reuse, c[0x0][0x328], RZ ;  /* 0x0000ca009fa17a10 */ /* 0x040fe40007ffe0ff */
[----:B------:R-:W-:Y:S03]  /*63c0*/  IADD3 R159, R159, UR6, RZ ;  /* 0x000000069f9f7c10 */ /* 0x000fe6000fffe0ff */
[----:B--2---:R-:W-:Y:S02]  /*63d0*/  IMAD.IADD R173, R161, 0x1, R156 ;  /* 0x00000001a1ad7824 */ /* 0x004fe400078e029c */
[----:B-----5:R-:W-:Y:S01]  /*63e0*/  IMAD.IADD R163, R156, 0x1, R159 ;  /* 0x000000019ca37824 */ /* 0x020fe200078e029f */
[----:B------:R-:W-:-:S05]  /*63f0*/  @P0 BRA `(.L_x_34) ;  /* 0x0000019000000947 */ /* 0x000fca0003800000 */
[----:B------:R-:W-:Y:S01]  /*6400*/  IADD3 R117, R156, c[0x0][0x1d0], RZ ;  /* 0x000074009c757a10 */ /* 0x000fe20007ffe0ff */
[----:B------:R-:W-:Y:S03]  /*6410*/  BSSY B0, `(.L_x_35) ;  /* 0x0000012000007945 */ /* 0x000fe60003800000 */
[----:B------:R-:W-:Y:S04]  /*6420*/  IADD3 R117, R117, -c[0x0][0x168], RZ ;  /* 0x80005a0075757a10 */ /* 0x000fe80007ffe0ff */
[----:B------:R-:W-:Y:S11]  /*6430*/  ISETP.GT.AND P0, PT, R117, -0x1, PT ;  /* 0xffffffff7500780c */ /* 0x000ff60003f04270 */
[----:B------:R-:W-:Y:S02]  /*6440*/  @!UPT UIADD3 URZ, URZ, URZ, URZ ;  /* 0x0000003f3f3ff290 */ /* 0x000fe4000fffe03f */
[----:B------:R-:W-:-:S05]  /*6450*/  @P0 BRA `(.L_x_36) ;  /* 0x0000008000000947 */ /* 0x000fca0003800000 */
[----:B------:R-:W-:Y:S01]  /*6460*/  LOP3.LUT R117, RZ, R117, RZ, 0x33, !PT ;  /* 0x00000075ff757212 */ /* 0x000fe200078e33ff */
[----:B------:R-:W-:Y:S05]  /*6470*/  IMAD.MOV.U32 R116, RZ, RZ, c[0x0][0x32c] ;  /* 0x0000cb00ff747624 */ /* 0x000fea00078e00ff */
[----:B------:R-:W-:Y:S11]  /*6480*/  ISETP.NE.AND P0, PT, R116, 0x1, PT ;  /* 0x000000017400780c */ /* 0x000ff60003f05270 */
[----:B------:R-:W-:Y:S02]  /*6490*/  @!UPT UIADD3 URZ, URZ, URZ, URZ ;  /* 0x0000003f3f3ff290 */ /* 0x000fe4000fffe03f */
[----:B------:R-:W-:Y:S05]  /*64a0*/  @P0 IMAD.HI.U32 R116, R117, c[0x0][0x330], RZ ;  /* 0x0000cc0075740a27 */ /* 0x000fea00078e00ff */
[----:B------:R-:W-:Y:S04]  /*64b0*/  @P0 SHF.R.U32.HI R117, RZ, c[0x0][0x334], R116 ;  /* 0x0000cd00ff750a19 */ /* 0x000fe80000011674 */
[----:B------:R-:W-:Y:S01]  /*64c0*/  LOP3.LUT R117, RZ, R117, RZ, 0x33, !PT ;  /* 0x00000075ff757212 */ /* 0x000fe200078e33ff */
[----:B------:R-:W-:-:S05]  /*64d0*/  BRA `(.L_x_37) ;  /* 0x0000005000007947 */ /* 0x000fca0003800000 */
.L_x_36:
[----:B------:R-:W-:Y:S04]  /*64e0*/  MOV R116, c[0x0][0x32c] ;  /* 0x0000cb0000747a02 */ /* 0x000fe80000000f00 */
[----:B------:R-:W-:Y:S11]  /*64f0*/  ISETP.NE.AND P0, PT, R116, 0x1, PT ;  /* 0x000000017400780c */ /* 0x000ff60003f05270 */
[----:B------:R-:W-:Y:S02]  /*6500*/  @!UPT UIADD3 URZ, URZ, URZ, URZ ;  /* 0x0000003f3f3ff290 */ /* 0x000fe4000fffe03f */
[----:B------:R-:W-:Y:S05]  /*6510*/  @P0 IMAD.HI.U32 R116, R117, c[0x0][0x330], RZ ;  /* 0x0000cc0075740a27 */ /* 0x000fea00078e00ff */
[----:B------:R-:W-:Y:S02]  /*6520*/  @P0 SHF.R.U32.HI R117, RZ, c[0x0][0x334], R116 ;  /* 0x0000cd00ff750a19 */ /* 0x000fe40000011674 */
.L_x_37:
[----:B------:R-:W-:Y:S05]  /*6530*/  BSYNC B0 ;  /* 0x0000000000007941 */ /* 0x000fea0003800000 */
.L_x_35:
[----:B------:R-:W-:Y:S04]  /*6540*/  IMAD.IADD R118, R157, 0x1, -R214 ;  /* 0x000000019d767824 */ /* 0x000fe800078e0ad6 */
[----:B------:R-:W-:Y:S05]  /*6550*/  IMAD R118, R117, c[0x0][0x32c], R118 ;  /* 0x0000cb0075767a24 */ /* 0x000fea00078e0276 */
[----:B------:R-:W-:Y:S02]  /*6560*/  IADD3 R116, R118, c[0x0][0x32c], RZ ;  /* 0x0000cb0076747a10 */ /* 0x000fe40007ffe0ff */
[----:B------:R-:W-:Y:S02]  /*6570*/  IMNMX R163, R163, R118, !PT ;  /* 0x00000076a3a37217 */ /* 0x000fe40007800200 */
[----:B------:R-:W-:Y:S02]  /*6580*/  IMNMX R173, R173, R116, PT ;  /* 0x00000074adad7217 */ /* 0x000fe40003800200 */
.L_x_34:
[C---:B------:R-:W-:Y:S01]  /*6590*/  ISETP.GE.AND P0, PT, R157.reuse, 0x1, PT ;  /* 0x000000019d00780c */ /* 0x040fe20003f06270 */
[----:B------:R-:W1:Y:S01]  /*65a0*/  SHFL.IDX PT, R0, R0, 0x1, 0x1c1f ;  /* 0x003c1f0000007f89 */ /* 0x000e6200000e0000 */
[----:B------:R-:W-:Y:S02]  /*65b0*/  ISETP.GE.AND P1, PT, R157, 0x2, PT ;  /* 0x000000029d00780c */ /* 0x000fe40003f26270 */
[----:B------:R-:W-:Y:S02]  /*65c0*/  LOP3.LUT R215, R215, 0xfff7ffff, RZ, 0xc0, !PT ;  /* 0xfff7ffffd7d77812 */ /* 0x000fe400078ec0ff */
[C---:B------:R-:W-:Y:S02]  /*65d0*/  ISETP.GE.AND P2, PT, R157.reuse, 0x9, PT ;  /* 0x000000099d00780c */ /* 0x040fe40003f46270 */
[C---:B------:R-:W-:Y:S02]  /*65e0*/  ISETP.GE.AND P6, PT, R157.reuse, 0x51, PT ;  /* 0x000000519d00780c */ /* 0x040fe40003fc6270 */
[----:B------:R-:W-:Y:S03]  /*65f0*/  ISETP.GE.AND P5, PT, R157, 0x52, PT ;  /* 0x000000529d00780c */ /* 0x000fe60003fa6270 */
[----:B------:R-:W-:Y:S02]  /*6600*/  @P0 LOP3.LUT R215, R215, 0x80000, RZ, 0xfc, !PT ;  /* 0x00080000d7d70812 */ /* 0x000fe400078efcff */
[----:B------:R-:W-:Y:S02]  /*6610*/  ISETP.GT.AND P0, PT, R163, RZ, !P0 ;  /* 0x000000ffa300720c */ /* 0x000fe40004704270 */
[----:B------:R-:W-:Y:S02]  /*6620*/  LOP3.LUT R215, R215, 0xfffbffff, RZ, 0xc0, !PT ;  /* 0xfffbffffd7d77812 */ /* 0x000fe400078ec0ff */
[----:B------:R-:W-:Y:S02]  /*6630*/  ISETP.LT.OR P0, PT, R173, 0x1, P0 ;  /* 0x00000001ad00780c */ /* 0x000fe40000701670 */
[----:B------:R-:W-:Y:S02]  /*6640*/  @P1 LOP3.LUT R215, R215, 0x40000, RZ, 0xfc, !PT ;  /* 0x00040000d7d71812 */ /* 0x000fe400078efcff */
[----:B------:R-:W-:Y:S02]  /*6650*/  ISETP.GT.AND P1, PT, R163, 0x1, !P1 ;  /* 0x00000001a300780c */ /* 0x000fe40004f24270 */
[----:B------:R-:W-:Y:S01]  /*6660*/  LOP3.LUT R215, R215, 0xfffdffff, RZ, 0xc0, !PT ;  /* 0xfffdffffd7d77812 */ /* 0x000fe200078ec0ff */
[--C-:B-1----:R-:W-:Y:S01]  /*6670*/  IMAD.IADD R159, R159, 0x1, R0.reuse ;  /* 0x000000019f9f7824 */ /* 0x102fe200078e0200 */
[----:B------:R-:W-:Y:S01]  /*6680*/  FSEL R120, R4, -INF , !P0 ;  /* 0xff80000004787808 */ /* 0x000fe20004000000 */
[----:B------:R-:W-:Y:S01]  /*6690*/  IMAD.IADD R4, R161, 0x1, R0 ;  /* 0x00000001a1047824 */ /* 0x000fe200078e0200 */
[----:B------:R-:W-:Y:S02]  /*66a0*/  @P2 LOP3.LUT R215, R215, 0x20000, RZ, 0xfc, !PT ;  /* 0x00020000d7d72812 */ /* 0x000fe400078efcff */
[----:B------:R-:W-:Y:S02]  /*66b0*/  ISETP.GT.AND P0, PT, R163, 0x8, !P2 ;  /* 0x00000008a300780c */ /* 0x000fe40005704270 */
[----:B------:R-:W-:Y:S02]  /*66c0*/  ISETP.GE.AND P2, PT, R157, 0xa, PT ;  /* 0x0000000a9d00780c */ /* 0x000fe40003f46270 */
[C---:B------:R-:W-:Y:S02]  /*66d0*/  ISETP.LT.OR P1, PT, R173.reuse, 0x2, P1 ;  /* 0x00000002ad00780c */ /* 0x040fe40000f21670 */
[----:B------:R-:W-:Y:S02]  /*66e0*/  ISETP.LT.OR P0, PT, R173, 0x9, P0 ;  /* 0x00000009ad00780c */ /* 0x000fe40000701670 */
[----:B------:R-:W-:Y:S02]  /*66f0*/  FSEL R118, R5, -INF , !P1 ;  /* 0xff80000005767808 */ /* 0x000fe40004800000 */
[----:B------:R-:W-:Y:S02]  /*6700*/  ISETP.GE.AND P1, PT, R157, 0x11, PT ;  /* 0x000000119d00780c */ /* 0x000fe40003f26270 */
[----:B------:R-:W-:Y:S02]  /*6710*/  LOP3.LUT R215, R215, 0xfffeffff, RZ, 0xc0, !PT ;  /* 0xfffeffffd7d77812 */ /* 0x000fe400078ec0ff */
[----:B------:R-:W-:Y:S02]  /*6720*/  FSEL R116, R8, -INF , !P0 ;  /* 0xff80000008747808 */ /* 0x000fe40004000000 */
[----:B------:R-:W-:Y:S02]  /*6730*/  @P2 LOP3.LUT R215, R215, 0x10000, RZ, 0xfc, !PT ;  /* 0x00010000d7d72812 */ /* 0x000fe400078efcff */
[----:B------:R-:W-:Y:S02]  /*6740*/  ISETP.GT.AND P0, PT, R163, 0x9, !P2 ;  /* 0x00000009a300780c */ /* 0x000fe40005704270 */
[----:B------:R-:W-:Y:S02]  /*6750*/  LOP3.LUT R215, R215, 0xffff7fff, RZ, 0xc0, !PT ;  /* 0xffff7fffd7d77812 */ /* 0x000fe400078ec0ff */
[----:B------:R-:W-:Y:S02]  /*6760*/  ISETP.LT.OR P0, PT, R173, 0xa, P0 ;  /* 0x0000000aad00780c */ /* 0x000fe40000701670 */
[----:B------:R-:W-:Y:S02]  /*6770*/  @P1 LOP3.LUT R215, R215, 0x8000, RZ, 0xfc, !PT ;  /* 0x00008000d7d71812 */ /* 0x000fe400078efcff */
[----:B------:R-:W-:Y:S02]  /*6780*/  FSEL R8, R9, -INF , !P0 ;  /* 0xff80000009087808 */ /* 0x000fe40004000000 */
[----:B------:R-:W-:Y:S02]  /*6790*/  ISETP.GT.AND P0, PT, R163, 0x10, !P1 ;  /* 0x00000010a300780c */ /* 0x000fe40004f04270 */
[----:B------:R-:W-:Y:S02]  /*67a0*/  ISETP.GE.AND P1, PT, R157, 0x12, PT ;  /* 0x000000129d00780c */ /* 0x000fe40003f26270 */
[----:B------:R-:W-:Y:S02]  /*67b0*/  ISETP.LT.OR P0, PT, R173, 0x11, P0 ;  /* 0x00000011ad00780c */ /* 0x000fe40000701670 */
[----:B------:R-:W-:Y:S02]  /*67c0*/  LOP3.LUT R215, R215, 0xffffbfff, RZ, 0xc0, !PT ;  /* 0xffffbfffd7d77812 */ /* 0x000fe400078ec0ff */
[----:B------:R-:W-:Y:S02]  /*67d0*/  FSEL R160, R12, -INF , !P0 ;  /* 0xff8000000ca07808 */ /* 0x000fe40004000000 */
[----:B------:R-:W-:Y:S02]  /*67e0*/  ISETP.GT.AND P0, PT, R163, 0x11, !P1 ;  /* 0x00000011a300780c */ /* 0x000fe40004f04270 */
[----:B------:R-:W-:Y:S02]  /*67f0*/  ISETP.GE.AND P2, PT, R157, 0x59, PT ;  /* 0x000000599d00780c */ /* 0x000fe40003f46270 */
[----:B------:R-:W-:Y:S02]  /*6800*/  ISETP.LT.OR P0, PT, R173, 0x12, P0 ;  /* 0x00000012ad00780c */ /* 0x000fe40000701670 */
[----:B------:R-:W-:Y:S02]  /*6810*/  @P1 LOP3.LUT R215, R215, 0x4000, RZ, 0xfc, !PT ;  /* 0x00004000d7d71812 */ /* 0x000fe400078efcff */
[----:B------:R-:W-:Y:S02]  /*6820*/  ISETP.GE.AND P1, PT, R157, 0x19, PT ;  /* 0x000000199d00780c */ /* 0x000fe40003f26270 */
[----:B------:R-:W-:Y:S02]  /*6830*/  LOP3.LUT R215, R215, 0xffffdfff, RZ, 0xc0, !PT ;  /* 0xffffdfffd7d77812 */ /* 0x000fe400078ec0ff */
[----:B------:R-:W-:Y:S02]  /*6840*/  FSEL R144, R13, -INF , !P0 ;  /* 0xff8000000d907808 */ /* 0x000fe40004000000 */
[----:B------:R-:W-:Y:S04]  /*6850*/  ISETP.GT.AND P0, PT, R163, 0x18, !P1 ;  /* 0x00000018a300780c */ /* 0x000fe80004f04270 */
[----:B------:R-:W-:Y:S03]  /*6860*/  ISETP.LT.OR P0, PT, R173, 0x19, P0 ;  /* 0x00000019ad00780c */ /* 0x000fe60000701670 */
        /* <DEDUP_REMOVED lines=21> */
[----:B---3--:R-:W-:Y:S02]  /*69c0*/  FSEL R174, R21, -INF , !P0 ;  /* 0xff80000015ae7808 */ /* 0x008fe40004000000 */
        /* <DEDUP_REMOVED lines=46> */
[----:B------:R-:W-:Y:S02]  /*6cb0*/  FSEL R184, R37, -INF , !P0 ;  /* 0xff80000025b87808 */ /* 0x000fe40004000000 */
[----:B------:R-:W-:Y:S02]  /*6cc0*/  LOP3.LUT R215, R215, 0xfffffffd, RZ, 0xc0, !PT ;  /* 0xfffffffdd7d77812 */ /* 0x000fe400078ec0ff */
[----:B------:R-:W-:Y:S04]  /*6cd0*/  ISETP.GT.AND P0, PT, R163, 0x48, !P1 ;  /* 0x00000048a300780c */ /* 0x000fe80004f04270 */
[----:B------:R-:W-:Y:S03]  /*6ce0*/  ISETP.LT.OR P0, PT, R173, 0x49, P0 ;  /* 0x00000049ad00780c */ /* 0x000fe60000701670 */
[----:B------:R-:W-:Y:S02]  /*6cf0*/  @P1 LOP3.LUT R215, R215, 0x2, RZ, 0xfc, !PT ;  /* 0x00000002d7d71812 */ /* 0x000fe400078efcff */
[----:B------:R-:W-:Y:S02]  /*6d00*/  ISETP.GE.AND P1, PT, R157, 0x4a, PT ;  /* 0x0000004a9d00780c */ /* 0x000fe40003f26270 */
[----:B------:R-:W-:Y:S02]  /*6d10*/  FSEL R172, R40, -INF , !P0 ;  /* 0xff80000028ac7808 */ /* 0x000fe40004000000 */
[----:B------:R-:W-:Y:S02]  /*6d20*/  ISETP.GT.AND P0, PT, R163, 0x49, !P1 ;  /* 0x00000049a300780c */ /* 0x000fe40004f04270 */
[----:B------:R-:W-:Y:S02]  /*6d30*/  LOP3.LUT R215, R215, 0xfffffffe, RZ, 0xc0, !PT ;  /* 0xfffffffed7d77812 */ /* 0x000fe400078ec0ff */
[----:B------:R-:W-:Y:S04]  /*6d40*/  ISETP.LT.OR P0, PT, R173, 0x4a, P0 ;  /* 0x0000004aad00780c */ /* 0x000fe80000701670 */
[----:B------:R-:W-:Y:S02]  /*6d50*/  FSEL R162, R41, -INF , !P0 ;  /* 0xff80000029a27808 */ /* 0x000fe40004000000 */
[----:B------:R-:W-:Y:S02]  /*6d60*/  ISETP.GT.AND P0, PT, R163, 0x50, !P6 ;  /* 0x00000050a300780c */ /* 0x000fe40007704270 */
[----:B------:R-:W-:Y:S02]  /*6d70*/  @P1 LOP3.LUT R215, R215, 0x1, RZ, 0xfc, !PT ;  /* 0x00000001d7d71812 */ /* 0x000fe400078efcff */
[----:B------:R-:W-:Y:S02]  /*6d80*/  ISETP.LT.OR P0, PT, R173, 0x51, P0 ;  /* 0x00000051ad00780c */ /* 0x000fe40000701670 */
[----:B------:R-:W-:Y:S02]  /*6d90*/  ISETP.GE.AND P1, PT, R157, 0x5a, PT ;  /* 0x0000005a9d00780c */ /* 0x000fe40003f26270 */
[----:B------:R-:W-:Y:S02]  /*6da0*/  FSEL R146, R44, -INF , !P0 ;  /* 0xff8000002c927808 */ /* 0x000fe40004000000 */
[----:B------:R-:W-:Y:S04]  /*6db0*/  ISETP.GT.AND P0, PT, R163, 0x51, !P5 ;  /* 0x00000051a300780c */ /* 0x000fe80006f04270 */
[----:B------:R-:W-:Y:S04]  /*6dc0*/  ISETP.LT.OR P0, PT, R173, 0x52, P0 ;  /* 0x00000052ad00780c */ /* 0x000fe80000701670 */
[----:B------:R-:W-:Y:S02]  /*6dd0*/  FSEL R145, R45, -INF , !P0 ;  /* 0xff8000002d917808 */ /* 0x000fe40004000000 */
[----:B------:R-:W-:Y:S04]  /*6de0*/  ISETP.GT.AND P0, PT, R163, 0x58, !P2 ;  /* 0x00000058a300780c */ /* 0x000fe80005704270 */
[----:B------:R-:W-:Y:S04]  /*6df0*/  ISETP.LT.OR P0, PT, R173, 0x59, P0 ;  /* 0x00000059ad00780c */ /* 0x000fe80000701670 */
[----:B------:R-:W-:Y:S02]  /*6e00*/  FSEL R138, R48, -INF , !P0 ;  /* 0xff800000308a7808 */ /* 0x000fe40004000000 */
[----:B------:R-:W-:Y:S04]  /*6e10*/  ISETP.GT.AND P0, PT, R163, 0x59, !P1 ;  /* 0x00000059a300780c */ /* 0x000fe80004f04270 */
[----:B------:R-:W-:Y:S04]  /*6e20*/  ISETP.LT.OR P0, PT, R173, 0x5a, P0 ;  /* 0x0000005aad00780c */ /* 0x000fe80000701670 */
[----:B------:R-:W-:Y:S02]  /*6e30*/  FSEL R136, R49, -INF , !P0 ;  /* 0xff80000031887808 */ /* 0x000fe40004000000 */
[----:B------:R-:W-:Y:S11]  /*6e40*/  PLOP3.LUT P0, PT, PT, PT, UP2, 0x40, 0x0 ;  /* 0x000000000000781c */ /* 0x000ff60003f0e828 */
[----:B------:R-:W-:Y:S02]  /*6e50*/  @!UPT UIADD3 URZ, URZ, URZ, URZ ;  /* 0x0000003f3f3ff290 */ /* 0x000fe4000fffe03f */
        /* <DEDUP_REMOVED lines=15> */
.L_x_40:
[----:B------:R-:W-:Y:S04]  /*6f50*/  MOV R0, c[0x0][0x32c] ;  /* 0x0000cb0000007a02 */ /* 0x000fe80000000f00 */
[----:B------:R-:W-:Y:S11]  /*6f60*/  ISETP.NE.AND P0, PT, R0, 0x1, PT ;  /* 0x000000010000780c */ /* 0x000ff60003f05270 */
[----:B------:R-:W-:Y:S02]  /*6f70*/  @!UPT UIADD3 URZ, URZ, URZ, URZ ;  /* 0x0000003f3f3ff290 */ /* 0x000fe4000fffe03f */
[----:B------:R-:W-:Y:S05]  /*6f80*/  @P0 IMAD.HI.U32 R0, R5, c[0x0][0x330], RZ ;  /* 0x0000cc0005000a27 */ /* 0x000fea00078e00ff */
[----:B------:R-:W-:Y:S02]  /*6f90*/  @P0 SHF.R.U32.HI R5, RZ, c[0x0][0x334], R0 ;  /* 0x0000cd00ff050a19 */ /* 0x000fe40000011600 */
.L_x_41:
[----:B------:R-:W-:Y:S05]  /*6fa0*/  BSYNC B0 ;  /* 0x0000000000007941 */ /* 0x000fea0003800000 */
.L_x_39:
[----:B------:R-:W-:Y:S04]  /*6fb0*/  IMAD.IADD R0, R157, 0x1, -R214 ;  /* 0x000000019d007824 */ /* 0x000fe800078e0ad6 */
[----:B------:R-:W-:Y:S05]  /*6fc0*/  IMAD R0, R5, c[0x0][0x32c], R0 ;  /* 0x0000cb0005007a24 */ /* 0x000fea00078e0200 */
[----:B------:R-:W-:Y:S02]  /*6fd0*/  IADD3 R5, R0, c[0x0][0x32c], RZ ;  /* 0x0000cb0000057a10 */ /* 0x000fe40007ffe0ff */
[----:B------:R-:W-:Y:S02]  /*6fe0*/  IMNMX R159, R159, R0, !PT ;  /* 0x000000009f9f7217 */ /* 0x000fe40007800200 */
[----:B------:R-:W-:Y:S02]  /*6ff0*/  IMNMX R4, R4, R5, PT ;  /* 0x0000000504047217 */ /* 0x000fe40003800200 */
.L_x_38:
[----:B------:R-:W-:Y:S02]  /*7000*/  LOP3.LUT P0, RZ, R215, 0x80000, RZ, 0xc0, !PT ;  /* 0x00080000d7ff7812 */ /* 0x000fe4000780c0ff */
[C---:B------:R-:W-:Y:S02]  /*7010*/  ISETP.GT.AND P6, PT, R159.reuse, 0x50, !P6 ;  /* 0x000000509f00780c */ /* 0x040fe400077c4270 */
[C---:B------:R-:W-:Y:S02]  /*7020*/  ISETP.GT.AND P0, PT, R159.reuse, RZ, !P0 ;  /* 0x000000ff9f00720c */ /* 0x040fe40004704270 */
[C---:B------:R-:W-:Y:S02]  /*7030*/  ISETP.LT.OR P6, PT, R4.reuse, 0x51, P6 ;  /* 0x000000510400780c */ /* 0x040fe400037c1670 */
[----:B------:R-:W-:Y:S02]  /*7040*/  ISETP.LT.OR P0, PT, R4, 0x1, P0 ;  /* 0x000000010400780c */ /* 0x000fe40000701670 */
[----:B------:R-:W-:Y:S02]  /*7050*/  ISETP.GT.AND P5, PT, R159, 0x51, !P5 ;  /* 0x000000519f00780c */ /* 0x000fe40006fa4270 */
[----:B------:R-:W-:Y:S02]  /*7060*/  FSEL R17, R6, -INF , !P0 ;  /* 0xff80000006117808 */ /* 0x000fe40004000000 */
[----:B------:R-:W-:Y:S02]  /*7070*/  LOP3.LUT P0, RZ, R215, 0x40000, RZ, 0xc0, !PT ;  /* 0x00040000d7ff7812 */ /* 0x000fe4000780c0ff */
[----:B------:R-:W-:Y:S02]  /*7080*/  FSEL R157, R46, -INF , !P6 ;  /* 0xff8000002e9d7808 */ /* 0x000fe40007000000 */
[C---:B------:R-:W-:Y:S02]  /*7090*/  ISETP.GT.AND P0, PT, R159.reuse, 0x1, !P0 ;  /* 0x000000019f00780c */ /* 0x040fe40004704270 */
[C---:B------:R-:W-:Y:S02]  /*70a0*/  ISETP.LT.OR P5, PT, R4.reuse, 0x52, P5 ;  /* 0x000000520400780c */ /* 0x040fe40002fa1670 */
[----:B------:R-:W-:Y:S02]  /*70b0*/  ISETP.LT.OR P0, PT, R4, 0x2, P0 ;  /* 0x000000020400780c */ /* 0x000fe40000701670 */
[----:B------:R-:W-:Y:S02]  /*70c0*/  ISETP.GT.AND P2, PT, R159, 0x58, !P2 ;  /* 0x000000589f00780c */ /* 0x000fe40005744270 */
[----:B------:R-:W-:Y:S02]  /*70d0*/  FSEL R13, R7, -INF , !P0 ;  /* 0xff800000070d7808 */ /* 0x000fe40004000000 */
[----:B------:R-:W-:Y:S02]  /*70e0*/  LOP3.LUT P0, RZ, R215, 0x20000, RZ, 0xc0, !PT ;  /* 0x00020000d7ff7812 */ /* 0x000fe4000780c0ff */
[----:B------:R-:W-:Y:S02]  /*70f0*/  FMNMX.FTZ R7, R120, R3, !PT ;  /* 0x0000000378077209 */ /* 0x000fe40007810000 */
[----:B------:R-:W-:Y:S02]  /*7100*/  ISETP.GT.AND P0, PT, R159, 0x8, !P0 ;  /* 0x000000089f00780c */ /* 0x000fe40004704270 */
[----:B------:R-:W-:Y:S02]  /*7110*/  FMNMX.FTZ R7, R118, R7, !PT ;  /* 0x0000000776077209 */ /* 0x000fe40007810000 */
[----:B------:R-:W-:Y:S02]  /*7120*/  ISETP.LT.OR P0, PT, R4, 0x9, P0 ;  /* 0x000000090400780c */ /* 0x000fe40000701670 */
[----:B------:R-:W-:Y:S02]  /*7130*/  FMNMX.FTZ R7, R116, R7, !PT ;  /* 0x0000000774077209 */ /* 0x000fe40007810000 */
        /* <DEDUP_REMOVED lines=50> */
[----:B------:R-:W-:Y:S01]  /*7460*/  LOP3.LUT P0, RZ, R215, 0x200, RZ, 0xc0, !PT ;  /* 0x00000200d7ff7812 */ /* 0x000fe2000780c0ff */
[----:B------:R-:W-:Y:S01]  /*7470*/  LDSM.16.MT88.4 R20, [R202+0x100] ;  /* 0x00010000ca14783b */ /* 0x000fe20000004200 */
        /* <DEDUP_REMOVED lines=33> */
[----:B------:R-:W-:Y:S01]  /*7690*/  FSEL R139, R47, -INF , !P5 ;  /* 0xff8000002f8b7808 */ /* 0x000fe20006800000 */
[----:B------:R-:W1:Y:S01]  /*76a0*/  SHFL.BFLY PT, R0, R5, 0x2, 0x1f ;  /* 0x0c401f0005007f89 */ /* 0x000e6200000e0000 */
[----:B------:R-:W-:Y:S02]  /*76b0*/  FSEL R243, R34, -INF , !P0 ;  /* 0xff80000022f37808 */ /* 0x000fe40004000000 */
[----:B------:R-:W-:Y:S02]  /*76c0*/  LOP3.LUT P0, RZ, R215, 0x10, RZ, 0xc0, !PT ;  /* 0x00000010d7ff7812 */ /* 0x000fe4000780c0ff */
[----:B------:R-:W-:Y:S02]  /*76d0*/  FMNMX.FTZ R10, R243, R10, !PT ;  /* 0x0000000af30a7209 */ /* 0x000fe40007810000 */
[C---:B------:R-:W-:Y:S01]  /*76e0*/  ISETP.GT.AND P0, PT, R159.reuse, 0x39, !P0 ;  /* 0x000000399f00780c */ /* 0x040fe20004704270 */
[----:B------:R-:W-:Y:S01]  /*76f0*/  LDSM.16.MT88.4 R44, [R204+0x3100] ;  /* 0x00310000cc2c783b */ /* 0x000fe20000004200 */
[C---:B------:R-:W-:Y:S02]  /*7700*/  ISETP.LT.OR P2, PT, R4.reuse, 0x59, P2 ;  /* 0x000000590400780c */ /* 0x040fe40001741670 */
[----:B------:R-:W-:Y:S02]  /*7710*/  ISETP.LT.OR P0, PT, R4, 0x3a, P0 ;  /* 0x0000003a0400780c */ /* 0x000fe40000701670 */
[----:B------:R-:W-:Y:S02]  /*7720*/  ISETP.GT.AND P1, PT, R159, 0x59, !P1 ;  /* 0x000000599f00780c */ /* 0x000fe40004f24270 */
[----:B------:R-:W-:Y:S02]  /*7730*/  FSEL R239, R35, -INF , !P0 ;  /* 0xff80000023ef7808 */ /* 0x000fe40004000000 */
[----:B------:R-:W-:Y:S02]  /*7740*/  LOP3.LUT P0, RZ, R215, 0x8, RZ, 0xc0, !PT ;  /* 0x00000008d7ff7812 */ /* 0x000fe4000780c0ff */
[----:B------:R-:W-:Y:S02]  /*7750*/  FMNMX.FTZ R10, R239, R10, !PT ;  /* 0x0000000aef0a7209 */ /* 0x000fe40007810000 */
[----:B------:R-:W-:Y:S02]  /*7760*/  ISETP.GT.AND P0, PT, R159, 0x40, !P0 ;  /* 0x000000409f00780c */ /* 0x000fe40004704270 */
[----:B------:R-:W-:Y:S02]  /*7770*/  FSEL R135, R50, -INF , !P2 ;  /* 0xff80000032877808 */ /* 0x000fe40005000000 */
[C---:B------:R-:W-:Y:S02]  /*7780*/  ISETP.LT.OR P0, PT, R4.reuse, 0x41, P0 ;  /* 0x000000410400780c */ /* 0x040fe40000701670 */
[----:B------:R-:W-:Y:S02]  /*7790*/  ISETP.LT.OR P1, PT, R4, 0x5a, P1 ;  /* 0x0000005a0400780c */ /* 0x000fe40000f21670 */
[----:B------:R-:W-:Y:S02]  /*77a0*/  FSEL R231, R38, -INF , !P0 ;  /* 0xff80000026e77808 */ /* 0x000fe40004000000 */
[----:B------:R-:W-:Y:S02]  /*77b0*/  LOP3.LUT P0, RZ, R215, 0x4, RZ, 0xc0, !PT ;  /* 0x00000004d7ff7812 */ /* 0x000fe4000780c0ff */
[----:B------:R-:W-:Y:S02]  /*77c0*/  FMNMX.FTZ R10, R231, R10, !PT ;  /* 0x0000000ae70a7209 */ /* 0x000fe40007810000 */
[----:B------:R-:W-:Y:S02]  /*77d0*/  ISETP.GT.AND P0, PT, R159, 0x41, !P0 ;  /* 0x000000419f00780c */ /* 0x000fe40004704270 */
[----:B------:R-:W-:Y:S02]  /*77e0*/  FSEL R117, R51, -INF , !P1 ;  /* 0xff80000033757808 */ /* 0x000fe40004800000 */
[C---:B------:R-:W-:Y:S04]  /*77f0*/  ISETP.LT.OR P0, PT, R4.reuse, 0x42, P0 ;  /* 0x000000420400780c */ /* 0x040fe80000701670 */
[----:B------:R-:W-:Y:S02]  /*7800*/  FSEL R225, R39, -INF , !P0 ;  /* 0xff80000027e17808 */ /* 0x000fe40004000000 */
[----:B------:R-:W-:Y:S01]  /*7810*/  LOP3.LUT P0, RZ, R215, 0x2, RZ, 0xc0, !PT ;  /* 0x00000002d7ff7812 */ /* 0x000fe2000780c0ff */
[----:B------:R-:W-:Y:S01]  /*7820*/  LDSM.16.MT88.4 R36, [R200+0x100] ;  /* 0x00010000c824783b */ /* 0x000fe20000004200 */
[----:B------:R-:W-:Y:S02]  /*7830*/  FMNMX.FTZ R10, R225, R10, !PT ;  /* 0x0000000ae10a7209 */ /* 0x000fe40007810000 */
[----:B------:R-:W-:Y:S04]  /*7840*/  ISETP.GT.AND P0, PT, R159, 0x48, !P0 ;  /* 0x000000489f00780c */ /* 0x000fe80004704270 */
[----:B------:R-:W-:Y:S04]  /*7850*/  ISETP.LT.OR P0, PT, R4, 0x49, P0 ;  /* 0x000000490400780c */ /* 0x000fe80000701670 */
[----:B------:R-:W-:Y:S02]  /*7860*/  FSEL R175, R42, -INF , !P0 ;  /* 0xff8000002aaf7808 */ /* 0x000fe40004000000 */
[----:B------:R-:W-:Y:S02]  /*7870*/  LOP3.LUT P0, RZ, R215, 0x1, RZ, 0xc0, !PT ;  /* 0x00000001d7ff7812 */ /* 0x000fe4000780c0ff */
[----:B------:R-:W-:Y:S02]  /*7880*/  FMNMX.FTZ R10, R175, R10, !PT ;  /* 0x0000000aaf0a7209 */ /* 0x000fe40007810000 */
[----:B------:R-:W-:Y:S04]  /*7890*/  ISETP.GT.AND P0, PT, R159, 0x49, !P0 ;  /* 0x000000499f00780c */ /* 0x000fe80004704270 */
[----:B------:R-:W-:Y:S04]  /*78a0*/  ISETP.LT.OR P0, PT, R4, 0x4a, P0 ;  /* 0x0000004a0400780c */ /* 0x000fe80000701670 */
[----:B------:R-:W-:Y:S04]  /*78b0*/  FSEL R173, R43, -INF , !P0 ;  /* 0xff8000002bad7808 */ /* 0x000fe80004000000 */
[----:B------:R-:W-:Y:S04]  /*78c0*/  FMNMX.FTZ R10, R173, R10, !PT ;  /* 0x0000000aad0a7209 */ /* 0x000fe80007810000 */
[----:B------:R-:W-:Y:S02]  /*78d0*/  FMNMX.FTZ R10, R157, R10, !PT ;  /* 0x0000000a9d0a7209 */ /* 0x000fe40007810000 */
[----:B-1----:R-:W-:Y:S02]  /*78e0*/  FMNMX.FTZ R6, R5, R0, !PT ;  /* 0x0000000005067209 */ /* 0x002fe40007810000 */
[----:B------:R-:W-:Y:S03]  /*78f0*/  FMNMX.FTZ R0, R139, R10, !PT ;  /* 0x0000000a8b007209 */ /* 0x000fe60007810000 */
[----:B------:R-:W1:Y:S01]  /*7900*/  SHFL.BFLY PT, R15, R6, 0x1, 0x1f ;  /* 0x0c201f00060f7f89 */ /* 0x000e6200000e0000 */
[----:B------:R-:W-:Y:S04]  /*7910*/  FMNMX.FTZ R0, R135, R0, !PT ;  /* 0x0000000087007209 */ /* 0x000fe80007810000 */
[----:B------:R-:W-:Y:S05]  /*7920*/  FMNMX.FTZ R7, R117, R0, !PT ;  /* 0x0000000075077209 */ /* 0x000fea0007810000 */
[----:B------:R-:W2:Y:S01]  /*7930*/  SHFL.BFLY PT, R4, R7, 0x2, 0x1f ;  /* 0x0c401f0007047f89 */ /* 0x000ea200000e0000 */
[----:B-1----:R-:W-:Y:S04]  /*7940*/  FMNMX.FTZ R0, R6, R15, !PT ;  /* 0x0000000f06007209 */ /* 0x002fe80007810000 */
[C---:B------:R-:W-:Y:S01]  /*7950*/  FSETP.NEU.FTZ.AND P0, PT, R0.reuse, -INF , PT ;  /* 0xff8000000000780b */ /* 0x040fe20003f1d000 */
[C---:B------:R-:W-:Y:S03]  /*7960*/  FMUL.FTZ R159, R0.reuse, c[0x0][0x2d0] ;  /* 0x0000b400009f7a20 */ /* 0x040fe60000410000 */
[----:B------:R-:W-:Y:S02]  /*7970*/  FSEL R6, R0, RZ, P0 ;  /* 0x000000ff00067208 */ /* 0x000fe40000000000 */
[----:B--2---:R-:W-:Y:S02]  /*7980*/  FMNMX.FTZ R5, R7, R4, !PT ;  /* 0x0000000407057209 */ /* 0x004fe40007810000 */
[----:B------:R-:W-:Y:S01]  /*7990*/  FSEL R159, R159, RZ, P0 ;  /* 0x000000ff9f9f7208 */ /* 0x000fe20000000000 */
[----:B------:R-:W-:Y:S02]  /*79a0*/  FADD.FTZ R3, -R6, R3 ;  /* 0x0000000306037221 */ /* 0x000fe40000010100 */
[----:B------:R-:W1:Y:S02]  /*79b0*/  SHFL.BFLY PT, R4, R5, 0x1, 0x1f ;  /* 0x0c201f0005047f89 */ /* 0x000e6400000e0000 */
[--C-:B------:R-:W-:Y:S02]  /*79c0*/  FFMA.FTZ R119, R118, c[0x0][0x2d0], -R159.reuse ;  /* 0x0000b40076777a23 */ /* 0x100fe4000001089f */
[--C-:B------:R-:W-:Y:S02]  /*79d0*/  FFMA.FTZ R118, R116, c[0x0][0x2d0], -R159.reuse ;  /* 0x0000b40074767a23 */ /* 0x100fe4000001089f */
[--C-:B------:R-:W-:Y:S02]  /*79e0*/  FFMA.FTZ R129, R8, c[0x0][0x2d0], -R159.reuse ;  /* 0x0000b40008817a23 */ /* 0x100fe4000001089f */
[--C-:B------:R-:W-:Y:S01]  /*79f0*/  FFMA.FTZ R128, R120, c[0x0][0x2d0], -R159.reuse ;  /* 0x0000b40078807a23 */ /* 0x100fe2000001089f */
[----:B------:R-:W-:Y:S01]  /*7a00*/  MUFU.EX2 R119, R119 ;  /* 0x0000007700777308 */ /* 0x000fe20000000800 */
[--C-:B------:R-:W-:Y:S02]  /*7a10*/  FFMA.FTZ R137, R160, c[0x0][0x2d0], -R159.reuse ;  /* 0x0000b400a0897a23 */ /* 0x100fe4000001089f */
[--C-:B------:R-:W-:Y:S02]  /*7a20*/  FFMA.FTZ R144, R144, c[0x0][0x2d0], -R159.reuse ;  /* 0x0000b40090907a23 */ /* 0x100fe4000001089f */
[--C-:B------:R-:W-:Y:S02]  /*7a30*/  FFMA.FTZ R147, R158, c[0x0][0x2d0], -R159.reuse ;  /* 0x0000b4009e937a23 */ /* 0x100fe4000001089f */
[--C-:B------:R-:W-:Y:S02]  /*7a40*/  FFMA.FTZ R156, R156, c[0x0][0x2d0], -R159.reuse ;  /* 0x0000b4009c9c7a23 */ /* 0x100fe4000001089f */
[--C-:B------:R-:W-:Y:S01]  /*7a50*/  FFMA.FTZ R174, R174, c[0x0][0x2d0], -R159.reuse ;  /* 0x0000b400aeae7a23 */ /* 0x100fe2000001089f */
[----:B------:R-:W2:Y:S01]  /*7a60*/  MUFU.EX2 R128, R128 ;  /* 0x0000008000807308 */ /* 0x000ea20000000800 */
[--C-:B------:R-:W-:Y:S02]  /*7a70*/  FFMA.FTZ R224, R224, c[0x0][0x2d0], -R159.reuse ;  /* 0x0000b400e0e07a23 */ /* 0x100fe4000001089f */
[--C-:B------:R-:W-:Y:S01]  /*7a80*/  FFMA.FTZ R232, R232, c[0x0][0x2d0], -R159.reuse ;  /* 0x0000b400e8e87a23 */ /* 0x100fe2000001089f */
[----:B-1----:R-:W-:Y:S01]  /*7a90*/  FMNMX.FTZ R116, R5, R4, !PT ;  /* 0x0000000405747209 */ /* 0x002fe20007810000 */
[----:B------:R-:W-:Y:S02]  /*7aa0*/  FMUL.FTZ R4, R3, c[0x0][0x2d0] ;  /* 0x0000b40003047a20 */ /* 0x000fe40000410000 */
[--C-:B------:R-:W-:Y:S01]  /*7ab0*/  FFMA.FTZ R234, R234, c[0x0][0x2d0], -R159.reuse ;  /* 0x0000b400eaea7a23 */ /* 0x100fe2000001089f */
[C---:B------:R-:W-:Y:S01]  /*7ac0*/  FSETP.NEU.FTZ.AND P0, PT, R116.reuse, -INF , PT ;  /* 0xff8000007400780b */ /* 0x040fe20003f1d000 */
[----:B------:R-:W-:Y:S01]  /*7ad0*/  FMUL.FTZ R134, R116, c[0x0][0x2d0] ;  /* 0x0000b40074867a20 */ /* 0x000fe20000410000 */
[----:B------:R-:W1:Y:S01]  /*7ae0*/  MUFU.EX2 R3, R4 ;  /* 0x0000000400037308 */ /* 0x000e620000000800 */
[--C-:B------:R-:W-:Y:S01]  /*7af0*/  FFMA.FTZ R226, R226, c[0x0][0x2d0], -R159.reuse ;  /* 0x0000b400e2e27a23 */ /* 0x100fe2000001089f */
[----:B------:R-:W-:Y:S01]  /*7b00*/  FSEL R5, R116, RZ, P0 ;  /* 0x000000ff74057208 */ /* 0x000fe20000000000 */
[--C-:B------:R-:W-:Y:S01]  /*7b10*/  FFMA.FTZ R172, R172, c[0x0][0x2d0], -R159.reuse ;  /* 0x0000b400acac7a23 */ /* 0x100fe2000001089f */
[----:B------:R-:W-:Y:S01]  /*7b20*/  FSEL R134, R134, RZ, P0 ;  /* 0x000000ff86867208 */ /* 0x000fe20000000000 */
[--C-:B------:R-:W-:Y:S01]  /*7b30*/  FFMA.FTZ R146, R146, c[0x0][0x2d0], -R159.reuse ;  /* 0x0000b40092927a23 */ /* 0x100fe2000001089f */
[----:B------:R-:W-:Y:S01]  /*7b40*/  ISETP.GT.AND P0, PT, R222, R223, PT ;  /* 0x000000dfde00720c */ /* 0x000fe20003f04270 */
[----:B------:R-:W-:Y:S02]  /*7b50*/  FADD.FTZ R5, -R5, R2 ;  /* 0x0000000205057221 */ /* 0x000fe40000010100 */
[--C-:B------:R-:W-:Y:S01]  /*7b60*/  FFMA.FTZ R132, R13, c[0x0][0x2d0], -R134.reuse ;  /* 0x0000b4000d847a23 */ /* 0x100fe20000010886 */
[----:B------:R-:W-:Y:S01]  /*7b70*/  MUFU.EX2 R118, R118 ;  /* 0x0000007600767308 */ /* 0x000fe20000000800 */
[----:B------:R-:W3:Y:S01]  /*7b80*/  LDSM.16.MT88.4 R12, [R204+0x100] ;  /* 0x00010000cc0c783b */ /* 0x000ee20000004200 */
[--C-:B------:R-:W-:Y:S01]  /*7b90*/  FFMA.FTZ R133, R17, c[0x0][0x2d0], -R134.reuse ;  /* 0x0000b40011857a23 */ /* 0x100fe20000010886 */
[----:B--2---:R-:W-:Y:S01]  /*7ba0*/  F2FP.BF16.PACK_AB R120, R119, R128 ;  /* 0x000000807778723e */ /* 0x004fe200000010ff */
[--C-:B------:R-:W-:Y:S02]  /*7bb0*/  FFMA.FTZ R131, R9, c[0x0][0x2d0], -R134.reuse ;  /* 0x0000b40009837a23 */ /* 0x100fe40000010886 */
[--C-:B------:R-:W-:Y:S02]  /*7bc0*/  FFMA.FTZ R130, R11, c[0x0][0x2d0], -R134.reuse ;  /* 0x0000b4000b827a23 */ /* 0x100fe40000010886 */
[----:B------:R-:W-:Y:S02]  /*7bd0*/  FMUL.FTZ R2, R5, c[0x0][0x2d0] ;  /* 0x0000b40005027a20 */ /* 0x000fe40000410000 */
[----:B------:R-:W2:Y:S01]  /*7be0*/  MUFU.EX2 R129, R129 ;  /* 0x0000008100817308 */ /* 0x000ea20000000800 */
[--C-:B------:R-:W-:Y:S02]  /*7bf0*/  FFMA.FTZ R158, R229, c[0x0][0x2d0], -R134.reuse ;  /* 0x0000b400e59e7a23 */ /* 0x100fe40000010886 */
[--C-:B------:R-:W-:Y:S02]  /*7c00*/  FFMA.FTZ R161, R161, c[0x0][0x2d0], -R134.reuse ;  /* 0x0000b400a1a17a23 */ /* 0x100fe40000010886 */
[C---:B-1----:R-:W-:Y:S02]  /*7c10*/  FMUL.FTZ R4, R3.reuse, R112 ;  /* 0x0000007003047220 */ /* 0x042fe40000410000 */
[C---:B------:R-:W-:Y:S02]  /*7c20*/  FMUL.FTZ R5, R3.reuse, R113 ;  /* 0x0000007103057220 */ /* 0x040fe40000410000 */
[C---:B------:R-:W-:Y:S01]  /*7c30*/  FMUL.FTZ R8, R3.reuse, R108 ;  /* 0x0000006c03087220 */ /* 0x040fe20000410000 */
[----:B------:R-:W1:Y:S01]  /*7c40*/  MUFU.EX2 R2, R2 ;  /* 0x0000000200027308 */ /* 0x000e620000000800 */
[C---:B------:R-:W-:Y:S02]  /*7c50*/  FMUL.FTZ R9, R3.reuse, R109 ;  /* 0x0000006d03097220 */ /* 0x040fe40000410000 */
[C---:B------:R-:W-:Y:S02]  /*7c60*/  FMUL.FTZ R16, R3.reuse, R72 ;  /* 0x0000004803107220 */ /* 0x040fe40000410000 */
[C---:B------:R-:W-:Y:S02]  /*7c70*/  FMUL.FTZ R17, R3.reuse, R73 ;  /* 0x0000004903117220 */ /* 0x040fe40000410000 */
[C---:B------:R-:W-:Y:S02]  /*7c80*/  FMUL.FTZ R24, R3.reuse, R80 ;  /* 0x0000005003187220 */ /* 0x040fe40000410000 */
[C---:B------:R-:W-:Y:S01]  /*7c90*/  FMUL.FTZ R25, R3.reuse, R81 ;  /* 0x0000005103197220 */ /* 0x040fe20000410000 */
[----:B------:R-:W-:Y:S01]  /*7ca0*/  MUFU.EX2 R133, R133 ;  /* 0x0000008500857308 */ /* 0x000fe20000000800 */
[C---:B------:R-:W-:Y:S02]  /*7cb0*/  FMUL.FTZ R32, R3.reuse, R88 ;  /* 0x0000005803207220 */ /* 0x040fe40000410000 */
[----:B------:R-:W-:Y:S01]  /*7cc0*/  FMUL.FTZ R33, R3, R89 ;  /* 0x0000005903217220 */ /* 0x000fe20000410000 */
[----:B--2---:R-:W-:Y:S01]  /*7cd0*/  F2FP.BF16.PACK_AB R122, R129, R118 ;  /* 0x00000076817a723e */ /* 0x004fe200000010ff */
[C---:B------:R-:W-:Y:S02]  /*7ce0*/  FMUL.FTZ R40, R3.reuse, R96 ;  /* 0x0000006003287220 */ /* 0x040fe40000410000 */
[C---:B------:R-:W-:Y:S02]  /*7cf0*/  FMUL.FTZ R41, R3.reuse, R97 ;  /* 0x0000006103297220 */ /* 0x040fe40000410000 */
[C---:B------:R-:W-:Y:S01]  /*7d00*/  FMUL.FTZ R48, R3.reuse, R104 ;  /* 0x0000006803307220 */ /* 0x040fe20000410000 */
[----:B------:R-:W2:Y:S01]  /*7d10*/  MUFU.EX2 R132, R132 ;  /* 0x0000008400847308 */ /* 0x000ea20000000800 */
[C---:B------:R-:W-:Y:S02]  /*7d20*/  FMUL.FTZ R49, R3.reuse, R105 ;  /* 0x0000006903317220 */ /* 0x040fe40000410000 */
[C---:B------:R-:W-:Y:S02]  /*7d30*/  FMUL.FTZ R52, R3.reuse, R52 ;  /* 0x0000003403347220 */ /* 0x040fe40000410000 */
[C---:B-1----:R-:W-:Y:S02]  /*7d40*/  FMUL.FTZ R6, R2.reuse, R114 ;  /* 0x0000007202067220 */ /* 0x042fe40000410000 */
[C---:B------:R-:W-:Y:S02]  /*7d50*/  FMUL.FTZ R7, R2.reuse, R115 ;  /* 0x0000007302077220 */ /* 0x040fe40000410000 */
[C---:B------:R-:W-:Y:S01]  /*7d60*/  FMUL.FTZ R10, R2.reuse, R110 ;  /* 0x0000006e020a7220 */ /* 0x040fe20000410000 */
[----:B------:R-:W-:Y:S01]  /*7d70*/  MUFU.EX2 R131, R131 ;  /* 0x0000008300837308 */ /* 0x000fe20000000800 */
[C---:B------:R-:W-:Y:S02]  /*7d80*/  FMUL.FTZ R11, R2.reuse, R111 ;  /* 0x0000006f020b7220 */ /* 0x040fe40000410000 */
[C---:B------:R-:W-:Y:S01]  /*7d90*/  FMUL.FTZ R18, R2.reuse, R74 ;  /* 0x0000004a02127220 */ /* 0x040fe20000410000 */
[----:B------:R-:W-:Y:S01]  /*7da0*/  LDSM.16.MT88.4 R108, [R204+0x2900] ;  /* 0x00290000cc6c783b */ /* 0x000fe20000004200 */
[C---:B------:R-:W-:Y:S02]  /*7db0*/  FMUL.FTZ R19, R2.reuse, R75 ;  /* 0x0000004b02137220 */ /* 0x040fe40000410000 */
[C---:B------:R-:W-:Y:S02]  /*7dc0*/  FMUL.FTZ R26, R2.reuse, R82 ;  /* 0x00000052021a7220 */ /* 0x040fe40000410000 */
[C---:B------:R-:W-:Y:S01]  /*7dd0*/  FMUL.FTZ R27, R2.reuse, R83 ;  /* 0x00000053021b7220 */ /* 0x040fe20000410000 */
[----:B------:R-:W1:Y:S01]  /*7de0*/  MUFU.EX2 R130, R130 ;  /* 0x0000008200827308 */ /* 0x000e620000000800 */
[C---:B------:R-:W-:Y:S01]  /*7df0*/  FMUL.FTZ R34, R2.reuse, R90 ;  /* 0x0000005a02227220 */ /* 0x040fe20000410000 */
[----:B------:R-:W-:Y:S01]  /*7e00*/  LDSM.16.MT88.4 R72, [R201+0x3100] ;  /* 0x00310000c948783b */ /* 0x000fe20000004200 */
[----:B------:R-:W-:Y:S01]  /*7e10*/  FMUL.FTZ R35, R2, R91 ;  /* 0x0000005b02237220 */ /* 0x000fe20000410000 */
[----:B--2---:R-:W-:Y:S01]  /*7e20*/  F2FP.BF16.PACK_AB R121, R132, R133 ;  /* 0x000000858479723e */ /* 0x004fe200000010ff */
[C---:B------:R-:W-:Y:S02]  /*7e30*/  FMUL.FTZ R42, R2.reuse, R98 ;  /* 0x00000062022a7220 */ /* 0x040fe40000410000 */
[C---:B------:R-:W-:Y:S02]  /*7e40*/  FMUL.FTZ R43, R2.reuse, R99 ;  /* 0x00000063022b7220 */ /* 0x040fe40000410000 */
[C---:B------:R-:W-:Y:S01]  /*7e50*/  FMUL.FTZ R50, R2.reuse, R106 ;  /* 0x0000006a02327220 */ /* 0x040fe20000410000 */
[----:B------:R-:W-:Y:S01]  /*7e60*/  LDSM.16.MT88.4 R80, [R204+0x900] ;  /* 0x00090000cc50783b */ /* 0x000fe20000004200 */
[C---:B------:R-:W-:Y:S01]  /*7e70*/  FMUL.FTZ R51, R2.reuse, R107 ;  /* 0x0000006b02337220 */ /* 0x040fe20000410000 */
[----:B------:R-:W-:Y:S01]  /*7e80*/  MUFU.EX2 R137, R137 ;  /* 0x0000008900897308 */ /* 0x000fe20000000800 */
[C---:B------:R-:W-:Y:S02]  /*7e90*/  FMUL.FTZ R53, R3.reuse, R53 ;  /* 0x0000003503357220 */ /* 0x040fe40000410000 */
[C---:B------:R-:W-:Y:S02]  /*7ea0*/  FMUL.FTZ R54, R2.reuse, R54 ;  /* 0x0000003602367220 */ /* 0x040fe40000410000 */
[C---:B------:R-:W-:Y:S01]  /*7eb0*/  FMUL.FTZ R55, R2.reuse, R55 ;  /* 0x0000003702377220 */ /* 0x040fe20000410000 */
[----:B------:R-:W-:Y:S01]  /*7ec0*/  LDSM.16.MT88.4 R88, [R200+0x900] ;  /* 0x00090000c858783b */ /* 0x000fe20000004200 */
[C---:B------:R-:W-:Y:S02]  /*7ed0*/  FMUL.FTZ R56, R3.reuse, R56 ;  /* 0x0000003803387220 */ /* 0x040fe40000410000 */
[C---:B------:R-:W-:Y:S01]  /*7ee0*/  FMUL.FTZ R57, R3.reuse, R57 ;  /* 0x0000003903397220 */ /* 0x040fe20000410000 */
[----:B------:R-:W2:Y:S01]  /*7ef0*/  MUFU.EX2 R144, R144 ;  /* 0x0000009000907308 */ /* 0x000ea20000000800 */
[----:B------:R-:W-:Y:S01]  /*7f00*/  FMUL.FTZ R58, R2, R58 ;  /* 0x0000003a023a7220 */ /* 0x000fe20000410000 */
[----:B-1----:R-:W-:Y:S01]  /*7f10*/  F2FP.BF16.PACK_AB R123, R130, R131 ;  /* 0x00000083827b723e */ /* 0x002fe200000010ff */
[C---:B------:R-:W-:Y:S01]  /*7f20*/  FMUL.FTZ R59, R2.reuse, R59 ;  /* 0x0000003b023b7220 */ /* 0x040fe20000410000 */
[----:B------:R-:W-:Y:S01]  /*7f30*/  LDSM.16.MT88.4 R96, [R200+0x2900] ;  /* 0x00290000c860783b */ /* 0x000fe20000004200 */
[C---:B------:R-:W-:Y:S02]  /*7f40*/  FMUL.FTZ R60, R3.reuse, R60 ;  /* 0x0000003c033c7220 */ /* 0x040fe40000410000 */
[C---:B------:R-:W-:Y:S02]  /*7f50*/  FMUL.FTZ R61, R3.reuse, R61 ;  /* 0x0000003d033d7220 */ /* 0x040fe40000410000 */
[C---:B---3--:R-:W-:Y:S01]  /*7f60*/  HMMA.16816.F32.BF16 R4, R120.reuse, R12, R4 ;  /* 0x0000000c7804723c */ /* 0x048fe20000041804 */
[----:B------:R-:W-:Y:S02]  /*7f70*/  MUFU.EX2 R147, R147 ;  /* 0x0000009300937308 */ /* 0x000fe40000000800 */
[----:B------:R-:W-:Y:S02]  /*7f80*/  LDSM.16.MT88.4 R104, [R202+0x5900] ;  /* 0x00590000ca68783b */ /* 0x000fe40000004200 */
[C---:B------:R-:W-:Y:S02]  /*7f90*/  FMUL.FTZ R62, R2.reuse, R62 ;  /* 0x0000003e023e7220 */ /* 0x040fe40000410000 */
[C---:B------:R-:W-:Y:S01]  /*7fa0*/  FMUL.FTZ R12, R3.reuse, R68 ;  /* 0x00000044030c7220 */ /* 0x040fe20000410000 */
[C---:B------:R-:W-:Y:S03]  /*7fb0*/  HMMA.16816.F32.BF16 R8, R120.reuse, R14, R8 ;  /* 0x0000000e7808723c */ /* 0x040fe60000041808 */
[----:B------:R-:W-:Y:S01]  /*7fc0*/  MUFU.EX2 R156, R156 ;  /* 0x0000009c009c7308 */ /* 0x000fe20000000800 */
[C---:B------:R-:W-:Y:S02]  /*7fd0*/  FMUL.FTZ R13, R3.reuse, R69 ;  /* 0x00000045030d7220 */ /* 0x040fe40000410000 */
[C---:B------:R-:W-:Y:S02]  /*7fe0*/  FMUL.FTZ R63, R2.reuse, R63 ;  /* 0x0000003f023f7220 */ /* 0x040fe40000410000 */
[C---:B------:R-:W-:Y:S04]  /*7ff0*/  FMUL.FTZ R14, R2.reuse, R70 ;  /* 0x00000046020e7220 */ /* 0x040fe80000410000 */
[C---:B------:R-:W-:Y:S01]  /*8000*/  FMUL.FTZ R15, R2.reuse, R71 ;  /* 0x00000047020f7220 */ /* 0x040fe20000410000 */
[----:B------:R-:W-:Y:S01]  /*8010*/  MUFU.EX2 R158, R158 ;  /* 0x0000009e009e7308 */ /* 0x000fe20000000800 */
[----:B------:R-:W1:Y:S01]  /*8020*/  LDSM.16.MT88.4 R68, [R202+0x3100] ;  /* 0x00310000ca44783b */ /* 0x000e620000004200 */
[C---:B------:R-:W-:Y:S02]  /*8030*/  FMUL.FTZ R64, R3.reuse, R64 ;  /* 0x0000004003407220 */ /* 0x040fe40000410000 */
[C---:B------:R-:W-:Y:S02]  /*8040*/  FMUL.FTZ R65, R3.reuse, R65 ;  /* 0x0000004103417220 */ /* 0x040fe40000410000 */
[C---:B------:R-:W-:Y:S03]  /*8050*/  HMMA.16816.F32.BF16 R12, R120.reuse, R20, R12 ;  /* 0x00000014780c723c */ /* 0x040fe6000004180c */
[C---:B------:R-:W-:Y:S01]  /*8060*/  FMUL.FTZ R66, R2.reuse, R66 ;  /* 0x0000004202427220 */ /* 0x040fe20000410000 */
[----:B------:R-:W3:Y:S01]  /*8070*/  MUFU.EX2 R161, R161 ;  /* 0x000000a100a17308 */ /* 0x000ee20000000800 */
[C---:B------:R-:W-:Y:S02]  /*8080*/  FMUL.FTZ R67, R2.reuse, R67 ;  /* 0x0000004302437220 */ /* 0x040fe40000410000 */
[C---:B------:R-:W-:Y:S01]  /*8090*/  FMUL.FTZ R20, R3.reuse, R76 ;  /* 0x0000004c03147220 */ /* 0x040fe20000410000 */
[C---:B------:R-:W-:Y:S04]  /*80a0*/  HMMA.16816.F32.BF16 R16, R120.reuse, R22, R16 ;  /* 0x000000167810723c */ /* 0x040fe80000041810 */
[----:B------:R-:W-:Y:S02]  /*80b0*/  FMUL.FTZ R21, R3, R77 ;  /* 0x0000004d03157220 */ /* 0x000fe40000410000 */
[----:B------:R-:W-:Y:S01]  /*80c0*/  MUFU.EX2 R174, R174 ;  /* 0x000000ae00ae7308 */ /* 0x000fe20000000800 */
[C---:B------:R-:W-:Y:S02]  /*80d0*/  FMUL.FTZ R22, R2.reuse, R78 ;  /* 0x0000004e02167220 */ /* 0x040fe40000410000 */
[----:B------:R-:W-:Y:S02]  /*80e0*/  FMUL.FTZ R23, R2, R79 ;  /* 0x0000004f02177220 */ /* 0x000fe40000410000 */
[----:B------:R-:W4:Y:S01]  /*80f0*/  LDSM.16.MT88.4 R76, [R200+0x3100] ;  /* 0x00310000c84c783b */ /* 0x000f220000004200 */
[--C-:B------:R-:W-:Y:S02]  /*8100*/  FFMA.FTZ R160, R227, c[0x0][0x2d0], -R134.reuse ;  /* 0x0000b400e3a07a23 */ /* 0x100fe40000010886 */
[--C-:B------:R-:W-:Y:S02]  /*8110*/  FFMA.FTZ R163, R163, c[0x0][0x2d0], -R134.reuse ;  /* 0x0000b400a3a37a23 */ /* 0x100fe40000010886 */
[C---:B------:R-:W-:Y:S01]  /*8120*/  HMMA.16816.F32.BF16 R20, R120.reuse, R28, R20 ;  /* 0x0000001c7814723c */ /* 0x040fe20000041814 */
[----:B------:R-:W-:Y:S02]  /*8130*/  MUFU.EX2 R224, R224 ;  /* 0x000000e000e07308 */ /* 0x000fe40000000800 */
[--C-:B------:R-:W-:Y:S02]  /*8140*/  FFMA.FTZ R227, R230, c[0x0][0x2d0], -R159.reuse ;  /* 0x0000b400e6e37a23 */ /* 0x100fe4000001089f */
[--C-:B------:R-:W-:Y:S02]  /*8150*/  FFMA.FTZ R229, R228, c[0x0][0x2d0], -R159.reuse ;  /* 0x0000b400e4e57a23 */ /* 0x100fe4000001089f */
[C---:B------:R-:W-:Y:S01]  /*8160*/  FMUL.FTZ R28, R3.reuse, R84 ;  /* 0x00000054031c7220 */ /* 0x040fe20000410000 */
[C---:B------:R-:W-:Y:S03]  /*8170*/  HMMA.16816.F32.BF16 R24, R120.reuse, R30, R24 ;  /* 0x0000001e7818723c */ /* 0x040fe60000041818 */
[----:B------:R-:W-:Y:S01]  /*8180*/  MUFU.EX2 R160, R160 ;  /* 0x000000a000a07308 */ /* 0x000fe20000000800 */
[----:B------:R-:W-:Y:S02]  /*8190*/  FMUL.FTZ R29, R3, R85 ;  /* 0x00000055031d7220 */ /* 0x000fe40000410000 */
[--C-:B------:R-:W-:Y:S02]  /*81a0*/  FFMA.FTZ R228, R241, c[0x0][0x2d0], -R134.reuse ;  /* 0x0000b400f1e47a23 */ /* 0x100fe40000010886 */
[C---:B------:R-:W-:Y:S04]  /*81b0*/  FMUL.FTZ R30, R2.reuse, R86 ;  /* 0x00000056021e7220 */ /* 0x040fe80000410000 */
[----:B------:R-:W-:Y:S01]  /*81c0*/  FMUL.FTZ R31, R2, R87 ;  /* 0x00000057021f7220 */ /* 0x000fe20000410000 */
[----:B------:R-:W5:Y:S01]  /*81d0*/  MUFU.EX2 R163, R163 ;  /* 0x000000a300a37308 */ /* 0x000f620000000800 */
[----:B------:R-:W-:Y:S01]  /*81e0*/  LDSM.16.MT88.4 R84, [R201+0x900] ;  /* 0x00090000c954783b */ /* 0x000fe20000004200 */
[--C-:B------:R-:W-:Y:S02]  /*81f0*/  FFMA.FTZ R233, R233, c[0x0][0x2d0], -R134.reuse ;  /* 0x0000b400e9e97a23 */ /* 0x100fe40000010886 */
[--C-:B------:R-:W-:Y:S02]  /*8200*/  FFMA.FTZ R230, R237, c[0x0][0x2d0], -R134.reuse ;  /* 0x0000b400ede67a23 */ /* 0x100fe40000010886 */
[C---:B------:R-:W-:Y:S03]  /*8210*/  HMMA.16816.F32.BF16 R28, R120.reuse, R36, R28 ;  /* 0x00000024781c723c */ /* 0x040fe6000004181c */
[--C-:B------:R-:W-:Y:S01]  /*8220*/  FFMA.FTZ R235, R235, c[0x0][0x2d0], -R134.reuse ;  /* 0x0000b400ebeb7a23 */ /* 0x100fe20000010886 */
[----:B------:R-:W1:Y:S01]  /*8230*/  MUFU.EX2 R227, R227 ;  /* 0x000000e300e37308 */ /* 0x000e620000000800 */
[--C-:B------:R-:W-:Y:S02]  /*8240*/  FFMA.FTZ R237, R238, c[0x0][0x2d0], -R159.reuse ;  /* 0x0000b400eeed7a23 */ /* 0x100fe4000001089f */
[C---:B------:R-:W-:Y:S01]  /*8250*/  FMUL.FTZ R36, R3.reuse, R92 ;  /* 0x0000005c03247220 */ /* 0x040fe20000410000 */
[C---:B------:R-:W-:Y:S04]  /*8260*/  HMMA.16816.F32.BF16 R32, R120.reuse, R38, R32 ;  /* 0x000000267820723c */ /* 0x040fe80000041820 */
[----:B------:R-:W-:Y:S02]  /*8270*/  FMUL.FTZ R37, R3, R93 ;  /* 0x0000005d03257220 */ /* 0x000fe40000410000 */
[----:B------:R-:W1:Y:S01]  /*8280*/  MUFU.EX2 R229, R229 ;  /* 0x000000e500e57308 */ /* 0x000e620000000800 */
[C---:B------:R-:W-:Y:S02]  /*8290*/  FMUL.FTZ R38, R2.reuse, R94 ;  /* 0x0000005e02267220 */ /* 0x040fe40000410000 */
[----:B------:R-:W-:Y:S02]  /*82a0*/  FMUL.FTZ R39, R2, R95 ;  /* 0x0000005f02277220 */ /* 0x000fe40000410000 */
[----:B------:R-:W-:Y:S01]  /*82b0*/  LDSM.16.MT88.4 R92, [R200+0x4900] ;  /* 0x00490000c85c783b */ /* 0x000fe20000004200 */
        /* <DEDUP_REMOVED lines=8> */
[----:B------:R-:W3:Y:S01]  /*8340*/  MUFU.EX2 R233, R233 ;  /* 0x000000e900e97308 */ /* 0x000ee20000000800 */
[----:B------:R-:W-:Y:S02]  /*8350*/  FMUL.FTZ R45, R3, R101 ;  /* 0x00000065032d7220 */ /* 0x000fe40000410000 */
[--C-:B------:R-:W-:Y:S02]  /*8360*/  FFMA.FTZ R239, R239, c[0x0][0x2d0], -R134.reuse ;  /* 0x0000b400efef7a23 */ /* 0x100fe40000010886 */
[C---:B------:R-:W-:Y:S04]  /*8370*/  FMUL.FTZ R46, R2.reuse, R102 ;  /* 0x00000066022e7220 */ /* 0x040fe80000410000 */
[----:B------:R-:W-:Y:S01]  /*8380*/  FMUL.FTZ R47, R2, R103 ;  /* 0x00000067022f7220 */ /* 0x000fe20000410000 */
[----:B------:R-:W-:Y:S01]  /*8390*/  MUFU.EX2 R230, R230 ;  /* 0x000000e600e67308 */ /* 0x000fe20000000800 */
[----:B------:R-:W-:Y:S01]  /*83a0*/  LDSM.16.MT88.4 R100, [R204+0x5900] ;  /* 0x00590000cc64783b */ /* 0x000fe20000004200 */
[--C-:B------:R-:W-:Y:S02]  /*83b0*/  FFMA.FTZ R243, R184, c[0x0][0x2d0], -R159.reuse ;  /* 0x0000b400b8f37a23 */ /* 0x100fe4000001089f */
[--C-:B------:R-:W-:Y:S02]  /*83c0*/  FFMA.FTZ R247, R162, c[0x0][0x2d0], -R159.reuse ;  /* 0x0000b400a2f77a23 */ /* 0x100fe4000001089f */
[C---:B-1----:R-:W-:Y:S03]  /*83d0*/  HMMA.16816.F32.BF16 R44, R120.reuse, R68, R44 ;  /* 0x00000044782c723c */ /* 0x042fe6000004182c */
[--C-:B------:R-:W-:Y:S01]  /*83e0*/  FFMA.FTZ R162, R231, c[0x0][0x2d0], -R134.reuse ;  /* 0x0000b400e7a27a23 */ /* 0x100fe20000010886 */
[----:B------:R-:W1:Y:S01]  /*83f0*/  MUFU.EX2 R235, R235 ;  /* 0x000000eb00eb7308 */ /* 0x000e620000000800 */
[--C-:B------:R-:W-:Y:S02]  /*8400*/  FFMA.FTZ R225, R225, c[0x0][0x2d0], -R134.reuse ;  /* 0x0000b400e1e17a23 */ /* 0x100fe40000010886 */
[----:B--2---:R-:W-:Y:S01]  /*8410*/  F2FP.BF16.PACK_AB R68, R144, R137 ;  /* 0x000000899044723e */ /* 0x004fe200000010ff */
[C---:B------:R-:W-:Y:S04]  /*8420*/  HMMA.16816.F32.BF16 R48, R120.reuse, R70, R48 ;  /* 0x000000467830723c */ /* 0x040fe80000041830 */
[----:B---3--:R-:W-:Y:S01]  /*8430*/  F2FP.BF16.PACK_AB R69, R161, R158 ;  /* 0x0000009ea145723e */ /* 0x008fe200000010ff */
[--C-:B------:R-:W-:Y:S01]  /*8440*/  FFMA.FTZ R175, R175, c[0x0][0x2d0], -R134.reuse ;  /* 0x0000b400afaf7a23 */ /* 0x100fe20000010886 */
[----:B------:R-:W-:Y:S01]  /*8450*/  MUFU.EX2 R232, R232 ;  /* 0x000000e800e87308 */ /* 0x000fe20000000800 */
[----:B------:R-:W-:Y:S01]  /*8460*/  F2FP.BF16.PACK_AB R70, R156, R147 ;  /* 0x000000939c46723e */ /* 0x000fe200000010ff */
[C---:B------:R-:W-:Y:S04]  /*8470*/  HMMA.16816.F32.BF16 R52, R120.reuse, R72, R52 ;  /* 0x000000487834723c */ /* 0x040fe80000041834 */
[----:B-----5:R-:W-:Y:S01]  /*8480*/  F2FP.BF16.PACK_AB R71, R163, R160 ;  /* 0x000000a0a347723e */ /* 0x020fe200000010ff */
[--C-:B------:R-:W-:Y:S02]  /*8490*/  FFMA.FTZ R184, R173, c[0x0][0x2d0], -R134.reuse ;  /* 0x0000b400adb87a23 */ /* 0x100fe40000010886 */
[--C-:B------:R-:W-:Y:S01]  /*84a0*/  FFMA.FTZ R145, R145, c[0x0][0x2d0], -R159.reuse ;  /* 0x0000b40091917a23 */ /* 0x100fe2000001089f */
[C---:B------:R-:W-:Y:S01]  /*84b0*/  HMMA.16816.F32.BF16 R56, R120.reuse, R74, R56 ;  /* 0x0000004a7838723c */ /* 0x040fe20000041838 */
[----:B------:R-:W2:Y:S01]  /*84c0*/  LDSM.16.MT88.4 R72, [R202+0x900] ;  /* 0x00090000ca48783b */ /* 0x000ea20000004200 */
[----:B------:R-:W-:Y:S02]  /*84d0*/  MUFU.EX2 R237, R237 ;  /* 0x000000ed00ed7308 */ /* 0x000fe40000000800 */
[--C-:B------:R-:W-:Y:S02]  /*84e0*/  FFMA.FTZ R138, R138, c[0x0][0x2d0], -R159.reuse ;  /* 0x0000b4008a8a7a23 */ /* 0x100fe4000001089f */
[----:B------:R-:W-:Y:S02]  /*84f0*/  FFMA.FTZ R159, R136, c[0x0][0x2d0], -R159 ;  /* 0x0000b400889f7a23 */ /* 0x000fe4000001089f */
[C---:B----4-:R-:W-:Y:S04]  /*8500*/  HMMA.16816.F32.BF16 R60, R120.reuse, R76, R60 ;  /* 0x0000004c783c723c */ /* 0x050fe8000004183c */
[----:B------:R-:W-:Y:S01]  /*8510*/  MUFU.EX2 R234, R234 ;  /* 0x000000ea00ea7308 */ /* 0x000fe20000000800 */
[--C-:B------:R-:W-:Y:S02]  /*8520*/  FFMA.FTZ R136, R157, c[0x0][0x2d0], -R134.reuse ;  /* 0x0000b4009d887a23 */ /* 0x100fe40000010886 */
[--C-:B------:R-:W-:Y:S01]  /*8530*/  FFMA.FTZ R139, R139, c[0x0][0x2d0], -R134.reuse ;  /* 0x0000b4008b8b7a23 */ /* 0x100fe20000010886 */
[----:B------:R-:W-:Y:S01]  /*8540*/  HMMA.16816.F32.BF16 R64, R120, R78, R64 ;  /* 0x0000004e7840723c */ /* 0x000fe20000041840 */
[----:B------:R-:W3:Y:S03]  /*8550*/  LDSM.16.MT88.4 R76, [R204+0x3900] ;  /* 0x00390000cc4c783b */ /* 0x000ee60000004200 */
[--C-:B------:R-:W-:Y:S02]  /*8560*/  FFMA.FTZ R135, R135, c[0x0][0x2d0], -R134.reuse ;  /* 0x0000b40087877a23 */ /* 0x100fe40000010886 */
[----:B------:R-:W-:Y:S01]  /*8570*/  MUFU.EX2 R241, R241 ;  /* 0x000000f100f17308 */ /* 0x000fe20000000800 */
[----:B------:R-:W-:Y:S01]  /*8580*/  FFMA.FTZ R134, R117, c[0x0][0x2d0], -R134 ;  /* 0x0000b40075867a23 */ /* 0x000fe20000010886 */
[C---:B------:R-:W-:Y:S05]  /*8590*/  HMMA.16816.F32.BF16 R4, R68.reuse, R80, R4 ;  /* 0x000000504404723c */ /* 0x040fea0000041804 */
[----:B------:R-:W-:Y:S02]  /*85a0*/  FFMA.FTZ R128, R3, R216, R128 ;  /* 0x000000d803807223 */ /* 0x000fe40000010080 */
[----:B------:R-:W-:Y:S01]  /*85b0*/  FFMA.FTZ R133, R2, R217, R133 ;  /* 0x000000d902857223 */ /* 0x000fe20000010085 */
[C---:B------:R-:W-:Y:S01]  /*85c0*/  HMMA.16816.F32.BF16 R8, R68.reuse, R82, R8 ;  /* 0x000000524408723c */ /* 0x040fe20000041808 */
[----:B------:R-:W-:Y:S01]  /*85d0*/  LDSM.16.MT88.4 R80, [R201+0x3900] ;  /* 0x00390000c950783b */ /* 0x000fe20000004200 */
[----:B------:R-:W-:Y:S02]  /*85e0*/  MUFU.EX2 R236, R236 ;  /* 0x000000ec00ec7308 */ /* 0x000fe40000000800 */
[----:B------:R-:W-:Y:S02]  /*85f0*/  FADD.FTZ R119, R119, R128 ;  /* 0x0000008077777221 */ /* 0x000fe40000010000 */
[----:B------:R-:W-:Y:S02]  /*8600*/  FADD.FTZ R132, R132, R133 ;  /* 0x0000008584847221 */ /* 0x000fe40000010000 */
[----:B------:R-:W-:Y:S01]  /*8610*/  FADD.FTZ R118, R118, R119 ;  /* 0x0000007776767221 */ /* 0x000fe20000010000 */
[C---:B--2---:R-:W-:Y:S03]  /*8620*/  HMMA.16816.F32.BF16 R12, R68.reuse, R72, R12 ;  /* 0x00000048440c723c */ /* 0x044fe6000004180c */
[----:B------:R-:W-:Y:S01]  /*8630*/  MUFU.EX2 R245, R245 ;  /* 0x000000f500f57308 */ /* 0x000fe20000000800 */
[----:B------:R-:W-:Y:S02]  /*8640*/  FADD.FTZ R3, R131, R132 ;  /* 0x0000008483037221 */ /* 0x000fe40000010000 */
[----:B------:R-:W-:Y:S02]  /*8650*/  FADD.FTZ R118, R129, R118 ;  /* 0x0000007681767221 */ /* 0x000fe40000010000 */
[C---:B------:R-:W-:Y:S01]  /*8660*/  HMMA.16816.F32.BF16 R16, R68.reuse, R74, R16 ;  /* 0x0000004a4410723c */ /* 0x040fe20000041810 */
[----:B------:R-:W2:Y:S03]  /*8670*/  LDSM.16.MT88.4 R72, [R202+0x3900] ;  /* 0x00390000ca48783b */ /* 0x000ea60000004200 */
[----:B------:R-:W-:Y:S01]  /*8680*/  FADD.FTZ R3, R130, R3 ;  /* 0x0000000382037221 */ /* 0x000fe20000010000 */
[----:B------:R-:W-:Y:S01]  /*8690*/  MUFU.EX2 R238, R238 ;  /* 0x000000ee00ee7308 */ /* 0x000fe20000000800 */
[----:B------:R-:W-:Y:S02]  /*86a0*/  FADD.FTZ R137, R137, R118 ;  /* 0x0000007689897221 */ /* 0x000fe40000010000 */
[C---:B------:R-:W-:Y:S04]  /*86b0*/  HMMA.16816.F32.BF16 R20, R68.reuse, R84, R20 ;  /* 0x000000544414723c */ /* 0x040fe80000041814 */
[----:B------:R-:W-:Y:S02]  /*86c0*/  FADD.FTZ R158, R158, R3 ;  /* 0x000000039e9e7221 */ /* 0x000fe40000010000 */
[----:B------:R-:W-:Y:S01]  /*86d0*/  FADD.FTZ R144, R144, R137 ;  /* 0x0000008990907221 */ /* 0x000fe20000010000 */
[----:B------:R-:W-:Y:S01]  /*86e0*/  MUFU.EX2 R239, R239 ;  /* 0x000000ef00ef7308 */ /* 0x000fe20000000800 */
[C---:B------:R-:W-:Y:S01]  /*86f0*/  HMMA.16816.F32.BF16 R24, R68.reuse, R86, R24 ;  /* 0x000000564418723c */ /* 0x040fe20000041818 */
[----:B------:R-:W4:Y:S03]  /*8700*/  LDSM.16.MT88.4 R84, [R200+0x3900] ;  /* 0x00390000c854783b */ /* 0x000f260000004200 */
[----:B------:R-:W-:Y:S02]  /*8710*/  FADD.FTZ R161, R161, R158 ;  /* 0x0000009ea1a17221 */ /* 0x000fe40000010000 */
[----:B------:R-:W-:Y:S02]  /*8720*/  FADD.FTZ R147, R147, R144 ;  /* 0x0000009093937221 */ /* 0x000fe40000010000 */
[C---:B------:R-:W-:Y:S01]  /*8730*/  HMMA.16816.F32.BF16 R28, R68.reuse, R88, R28 ;  /* 0x00000058441c723c */ /* 0x040fe2000004181c */
[----:B------:R-:W-:Y:S03]  /*8740*/  MUFU.EX2 R226, R226 ;  /* 0x000000e200e27308 */ /* 0x000fe60000000800 */
[----:B------:R-:W-:Y:S02]  /*8750*/  FADD.FTZ R160, R160, R161 ;  /* 0x000000a1a0a07221 */ /* 0x000fe40000010000 */
[----:B------:R-:W-:Y:S02]  /*8760*/  FADD.FTZ R156, R156, R147 ;  /* 0x000000939c9c7221 */ /* 0x000fe40000010000 */
[C---:B------:R-:W-:Y:S01]  /*8770*/  HMMA.16816.F32.BF16 R32, R68.reuse, R90, R32 ;  /* 0x0000005a4420723c */ /* 0x040fe20000041820 */
[----:B------:R-:W-:Y:S02]  /*8780*/  LDSM.16.MT88.4 R88, [R200+0x4100] ;  /* 0x00410000c858783b */ /* 0x000fe40000004200 */
[----:B------:R-:W-:Y:S01]  /*8790*/  MUFU.EX2 R243, R243 ;  /* 0x000000f300f37308 */ /* 0x000fe20000000800 */
[----:B------:R-:W-:Y:S04]  /*87a0*/  FADD.FTZ R163, R163, R160 ;  /* 0x000000a0a3a37221 */ /* 0x000fe80000010000 */
[C---:B---3--:R-:W-:Y:S05]  /*87b0*/  HMMA.16816.F32.BF16 R36, R68.reuse, R76, R36 ;  /* 0x0000004c4424723c */ /* 0x048fea0000041824 */
[----:B------:R-:W-:Y:S03]  /*87c0*/  MUFU.EX2 R172, R172 ;  /* 0x000000ac00ac7308 */ /* 0x000fe60000000800 */
[C---:B------:R-:W-:Y:S01]  /*87d0*/  HMMA.16816.F32.BF16 R40, R68.reuse, R78, R40 ;  /* 0x0000004e4428723c */ /* 0x040fe20000041828 */
[----:B------:R-:W-:Y:S06]  /*87e0*/  LDSM.16.MT88.4 R76, [R202+0x1100] ;  /* 0x00110000ca4c783b */ /* 0x000fec0000004200 */
[----:B------:R-:W-:Y:S01]  /*87f0*/  MUFU.EX2 R247, R247 ;  /* 0x000000f700f77308 */ /* 0x000fe20000000800 */
[C---:B--2---:R-:W-:Y:S08]  /*8800*/  HMMA.16816.F32.BF16 R44, R68.reuse, R72, R44 ;  /* 0x00000048442c723c */ /* 0x044ff0000004182c */
[C---:B------:R-:W-:Y:S01]  /*8810*/  HMMA.16816.F32.BF16 R48, R68.reuse, R74, R48 ;  /* 0x0000004a4430723c */ /* 0x040fe20000041830 */
[----:B------:R-:W2:Y:S01]  /*8820*/  LDSM.16.MT88.4 R72, [R204+0x1100] ;  /* 0x00110000cc48783b */ /* 0x000ea20000004200 */
[----:B------:R-:W-:Y:S06]  /*8830*/  MUFU.EX2 R162, R162 ;  /* 0x000000a200a27308 */ /* 0x000fec0000000800 */
[C---:B------:R-:W-:Y:S04]  /*8840*/  HMMA.16816.F32.BF16 R52, R68.reuse, R80, R52 ;  /* 0x000000504434723c */ /* 0x040fe80000041834 */
[----:B------:R-:W-:Y:S04]  /*8850*/  MUFU.EX2 R225, R225 ;  /* 0x000000e100e17308 */ /* 0x000fe80000000800 */
[C---:B------:R-:W-:Y:S01]  /*8860*/  HMMA.16816.F32.BF16 R56, R68.reuse, R82, R56 ;  /* 0x000000524438723c */ /* 0x040fe20000041838 */
[----:B------:R-:W3:Y:S05]  /*8870*/  LDSM.16.MT88.4 R80, [R201+0x1100] ;  /* 0x00110000c950783b */ /* 0x000eea0000004200 */
[----:B------:R-:W-:Y:S02]  /*8880*/  MUFU.EX2 R175, R175 ;  /* 0x000000af00af7308 */ /* 0x000fe40000000800 */
[C---:B----4-:R-:W-:Y:S08]  /*8890*/  HMMA.16816.F32.BF16 R60, R68.reuse, R84, R60 ;  /* 0x00000054443c723c */ /* 0x050ff0000004183c */
[----:B------:R-:W-:Y:S01]  /*88a0*/  HMMA.16816.F32.BF16 R64, R68, R86, R64 ;  /* 0x000000564440723c */ /* 0x000fe20000041840 */
[----:B------:R-:W4:Y:S01]  /*88b0*/  LDSM.16.MT88.4 R84, [R200+0x1100] ;  /* 0x00110000c854783b */ /* 0x000f220000004200 */
[----:B------:R-:W-:Y:S05]  /*88c0*/  MUFU.EX2 R184, R184 ;  /* 0x000000b800b87308 */ /* 0x000fea0000000800 */
[----:B------:R-:W-:Y:S01]  /*88d0*/  F2FP.BF16.PACK_AB R68, R174, R227 ;  /* 0x000000e3ae44723e */ /* 0x000fe200000010ff */
[----:B------:R-:W-:Y:S01]  /*88e0*/  FADD.FTZ R227, R227, R156 ;  /* 0x0000009ce3e37221 */ /* 0x000fe20000010000 */
[----:B------:R-:W-:Y:S03]  /*88f0*/  F2FP.BF16.PACK_AB R70, R229, R224 ;  /* 0x000000e0e546723e */ /* 0x000fe600000010ff */
[----:B------:R-:W-:Y:S01]  /*8900*/  F2FP.BF16.PACK_AB R69, R233, R228 ;  /* 0x000000e4e945723e */ /* 0x000fe200000010ff */
[----:B------:R-:W-:Y:S01]  /*8910*/  MUFU.EX2 R146, R146 ;  /* 0x0000009200927308 */ /* 0x000fe20000000800 */
[----:B-1----:R-:W-:Y:S01]  /*8920*/  F2FP.BF16.PACK_AB R71, R235, R230 ;  /* 0x000000e6eb47723e */ /* 0x002fe200000010ff */
[----:B------:R-:W-:Y:S02]  /*8930*/  FADD.FTZ R228, R228, R163 ;  /* 0x000000a3e4e47221 */ /* 0x000fe40000010000 */
[----:B------:R-:W-:Y:S02]  /*8940*/  FADD.FTZ R227, R174, R227 ;  /* 0x000000e3aee37221 */ /* 0x000fe40000010000 */
[----:B------:R-:W-:Y:S02]  /*8950*/  FADD.FTZ R233, R233, R228 ;  /* 0x000000e4e9e97221 */ /* 0x000fe40000010000 */
[C---:B--2---:R-:W-:Y:S02]  /*8960*/  HMMA.16816.F32.BF16 R4, R68.reuse, R72, R4 ;  /* 0x000000484404723c */ /* 0x044fe40000041804 */
[----:B------:R-:W1:Y:S01]  /*8970*/  MUFU.EX2 R145, R145 ;  /* 0x0000009100917308 */ /* 0x000e620000000800 */
[----:B------:R-:W-:Y:S02]  /*8980*/  FADD.FTZ R224, R224, R227 ;  /* 0x000000e3e0e07221 */ /* 0x000fe40000010000 */
[----:B------:R-:W-:Y:S02]  /*8990*/  FADD.FTZ R230, R230, R233 ;  /* 0x000000e9e6e67221 */ /* 0x000fe40000010000 */
[----:B------:R-:W-:Y:S01]  /*89a0*/  FADD.FTZ R229, R229, R224 ;  /* 0x000000e0e5e57221 */ /* 0x000fe20000010000 */
[C---:B------:R-:W-:Y:S01]  /*89b0*/  HMMA.16816.F32.BF16 R8, R68.reuse, R74, R8 ;  /* 0x0000004a4408723c */ /* 0x040fe20000041808 */
[----:B------:R-:W2:Y:S03]  /*89c0*/  LDSM.16.MT88.4 R72, [R204+0x4100] ;  /* 0x00410000cc48783b */ /* 0x000ea60000004200 */
[----:B------:R-:W-:Y:S01]  /*89d0*/  MUFU.EX2 R138, R138 ;  /* 0x0000008a008a7308 */ /* 0x000fe20000000800 */
[----:B------:R-:W-:Y:S03]  /*89e0*/  FADD.FTZ R235, R235, R230 ;  /* 0x000000e6ebeb7221 */ /* 0x000fe60000010000 */
[C---:B------:R-:W-:Y:S06]  /*89f0*/  HMMA.16816.F32.BF16 R12, R68.reuse, R76, R12 ;  /* 0x0000004c440c723c */ /* 0x040fec000004180c */
[----:B------:R-:W5:Y:S02]  /*8a00*/  MUFU.EX2 R159, R159 ;  /* 0x0000009f009f7308 */ /* 0x000f640000000800 */
[C---:B------:R-:W-:Y:S01]  /*8a10*/  HMMA.16816.F32.BF16 R16, R68.reuse, R78, R16 ;  /* 0x0000004e4410723c */ /* 0x040fe20000041810 */
[----:B------:R-:W2:Y:S03]  /*8a20*/  LDSM.16.MT88.4 R76, [R202+0x4100] ;  /* 0x00410000ca4c783b */ /* 0x000ea60000004200 */
[----:B-1----:R-:W-:Y:S04]  /*8a30*/  F2FP.BF16.PACK_AB R120, R145, R146 ;  /* 0x000000929178723e */ /* 0x002fe800000010ff */
[C---:B---3--:R-:W-:Y:S01]  /*8a40*/  HMMA.16816.F32.BF16 R20, R68.reuse, R80, R20 ;  /* 0x000000504414723c */ /* 0x048fe20000041814 */
[----:B------:R-:W-:Y:S07]  /*8a50*/  MUFU.EX2 R136, R136 ;  /* 0x0000008800887308 */ /* 0x000fee0000000800 */
[C---:B------:R-:W-:Y:S01]  /*8a60*/  HMMA.16816.F32.BF16 R24, R68.reuse, R82, R24 ;  /* 0x000000524418723c */ /* 0x040fe20000041818 */
[----:B------:R-:W1:Y:S02]  /*8a70*/  LDSM.16.MT88.4 R80, [R201+0x4100] ;  /* 0x00410000c950783b */ /* 0x000e640000004200 */
[----:B------:R-:W3:Y:S01]  /*8a80*/  MUFU.EX2 R139, R139 ;  /* 0x0000008b008b7308 */ /* 0x000ee20000000800 */
[----:B-----5:R-:W-:Y:S04]  /*8a90*/  F2FP.BF16.PACK_AB R122, R159, R138 ;  /* 0x0000008a9f7a723e */ /* 0x020fe800000010ff */
[C---:B----4-:R-:W-:Y:S05]  /*8aa0*/  HMMA.16816.F32.BF16 R28, R68.reuse, R84, R28 ;  /* 0x00000054441c723c */ /* 0x050fea000004181c */
[----:B------:R-:W-:Y:S03]  /*8ab0*/  MUFU.EX2 R135, R135 ;  /* 0x0000008700877308 */ /* 0x000fe60000000800 */
[C---:B------:R-:W-:Y:S01]  /*8ac0*/  HMMA.16816.F32.BF16 R32, R68.reuse, R86, R32 ;  /* 0x000000564420723c */ /* 0x040fe20000041820 */
[----:B------:R-:W4:Y:S06]  /*8ad0*/  LDSM.16.MT88.4 R84, [R204+0x1900] ;  /* 0x00190000cc54783b */ /* 0x000f2c0000004200 */
[----:B------:R-:W5:Y:S01]  /*8ae0*/  MUFU.EX2 R134, R134 ;  /* 0x0000008600867308 */ /* 0x000f620000000800 */
[C---:B--2---:R-:W-:Y:S04]  /*8af0*/  HMMA.16816.F32.BF16 R36, R68.reuse, R72, R36 ;  /* 0x000000484424723c */ /* 0x044fe80000041824 */
[----:B---3--:R-:W-:Y:S04]  /*8b00*/  F2FP.BF16.PACK_AB R121, R139, R136 ;  /* 0x000000888b79723e */ /* 0x008fe800000010ff */
[C---:B------:R-:W-:Y:S01]  /*8b10*/  HMMA.16816.F32.BF16 R40, R68.reuse, R74, R40 ;  /* 0x0000004a4428723c */ /* 0x040fe20000041828 */
[----:B------:R-:W2:Y:S07]  /*8b20*/  LDSM.16.MT88.4 R72, [R202+0x1900] ;  /* 0x00190000ca48783b */ /* 0x000eae0000004200 */
[C---:B------:R-:W-:Y:S04]  /*8b30*/  HMMA.16816.F32.BF16 R44, R68.reuse, R76, R44 ;  /* 0x0000004c442c723c */ /* 0x040fe8000004182c */
[----:B-----5:R-:W-:Y:S04]  /*8b40*/  F2FP.BF16.PACK_AB R123, R134, R135 ;  /* 0x00000087867b723e */ /* 0x020fe800000010ff */
[C---:B------:R-:W-:Y:S01]  /*8b50*/  HMMA.16816.F32.BF16 R48, R68.reuse, R78, R48 ;  /* 0x0000004e4430723c */ /* 0x040fe20000041830 */
[----:B------:R-:W3:Y:S07]  /*8b60*/  LDSM.16.MT88.4 R76, [R201+0x1900] ;  /* 0x00190000c94c783b */ /* 0x000eee0000004200 */
[C---:B-1----:R-:W-:Y:S08]  /*8b70*/  HMMA.16816.F32.BF16 R52, R68.reuse, R80, R52 ;  /* 0x000000504434723c */ /* 0x042ff00000041834 */
[C---:B------:R-:W-:Y:S01]  /*8b80*/  HMMA.16816.F32.BF16 R56, R68.reuse, R82, R56 ;  /* 0x000000524438723c */ /* 0x040fe20000041838 */
[----:B------:R-:W1:Y:S07]  /*8b90*/  LDSM.16.MT88.4 R80, [R200+0x1900] ;  /* 0x00190000c850783b */ /* 0x000e6e0000004200 */
[C---:B------:R-:W-:Y:S08]  /*8ba0*/  HMMA.16816.F32.BF16 R60, R68.reuse, R88, R60 ;  /* 0x00000058443c723c */ /* 0x040ff0000004183c */
[----:B------:R-:W-:Y:S01]  /*8bb0*/  HMMA.16816.F32.BF16 R64, R68, R90, R64 ;  /* 0x0000005a4440723c */ /* 0x000fe20000041840 */
[----:B------:R-:W-:Y:S06]  /*8bc0*/  LDSM.16.MT88.4 R88, [R201+0x4900] ;  /* 0x00490000c958783b */ /* 0x000fec0000004200 */
        /* <DEDUP_REMOVED lines=9> */
[C---:B----4-:R-:W-:Y:S03]  /*8c60*/  HMMA.16816.F32.BF16 R4, R68.reuse, R84, R4 ;  /* 0x000000544404723c */ /* 0x050fe60000041804 */
[----:B------:R-:W-:Y:S02]  /*8c70*/  FADD.FTZ R238, R238, R245 ;  /* 0x000000f5eeee7221 */ /* 0x000fe40000010000 */
[----:B------:R-:W-:Y:S02]  /*8c80*/  FADD.FTZ R241, R241, R234 ;  /* 0x000000eaf1f17221 */ /* 0x000fe40000010000 */
[----:B------:R-:W-:Y:S01]  /*8c90*/  FADD.FTZ R239, R239, R238 ;  /* 0x000000eeefef7221 */ /* 0x000fe20000010000 */
[C---:B------:R-:W-:Y:S01]  /*8ca0*/  HMMA.16816.F32.BF16 R8, R68.reuse, R86, R8 ;  /* 0x000000564408723c */ /* 0x040fe20000041808 */
[----:B------:R-:W4:Y:S03]  /*8cb0*/  LDSM.16.MT88.4 R84, [R204+0x4900] ;  /* 0x00490000cc54783b */ /* 0x000f260000004200 */
[----:B------:R-:W-:Y:S04]  /*8cc0*/  FADD.FTZ R2, R162, R239 ;  /* 0x000000efa2027221 */ /* 0x000fe80000010000 */
[C---:B--2---:R-:W-:Y:S04]  /*8cd0*/  HMMA.16816.F32.BF16 R12, R68.reuse, R72, R12 ;  /* 0x00000048440c723c */ /* 0x044fe8000004180c */
[----:B------:R-:W-:Y:S04]  /*8ce0*/  FADD.FTZ R2, R225, R2 ;  /* 0x00000002e1027221 */ /* 0x000fe80000010000 */
[C---:B------:R-:W-:Y:S01]  /*8cf0*/  HMMA.16816.F32.BF16 R16, R68.reuse, R74, R16 ;  /* 0x0000004a4410723c */ /* 0x040fe20000041810 */
[----:B------:R-:W2:Y:S03]  /*8d00*/  LDSM.16.MT88.4 R72, [R202+0x4900] ;  /* 0x00490000ca48783b */ /* 0x000ea60000004200 */
[----:B------:R-:W-:Y:S02]  /*8d10*/  FADD.FTZ R3, R175, R2 ;  /* 0x00000002af037221 */ /* 0x000fe40000010000 */
[----:B------:R-:W-:Y:S02]  /*8d20*/  IMAD.MOV.U32 R2, RZ, RZ, R116 ;  /* 0x000000ffff027224 */ /* 0x000fe400078e0074 */
[C---:B---3--:R-:W-:Y:S04]  /*8d30*/  HMMA.16816.F32.BF16 R20, R68.reuse, R76, R20 ;  /* 0x0000004c4414723c */ /* 0x048fe80000041814 */
[----:B------:R-:W-:Y:S04]  /*8d40*/  FADD.FTZ R3, R184, R3 ;  /* 0x00000003b8037221 */ /* 0x000fe80000010000 */
[C---:B------:R-:W-:Y:S01]  /*8d50*/  HMMA.16816.F32.BF16 R24, R68.reuse, R78, R24 ;  /* 0x0000004e4418723c */ /* 0x040fe20000041818 */
[----:B------:R-:W3:Y:S03]  /*8d60*/  LDSM.16.MT88.4 R76, [R204+0x2100] ;  /* 0x00210000cc4c783b */ /* 0x000ee60000004200 */
[----:B------:R-:W-:Y:S02]  /*8d70*/  FADD.FTZ R136, R136, R3 ;  /* 0x0000000388887221 */ /* 0x000fe40000010000 */
[----:B------:R-:W-:Y:S02]  /*8d80*/  IMAD.MOV.U32 R3, RZ, RZ, R0 ;  /* 0x000000ffff037224 */ /* 0x000fe400078e0000 */
[C---:B-1----:R-:W-:Y:S04]  /*8d90*/  HMMA.16816.F32.BF16 R28, R68.reuse, R80, R28 ;  /* 0x00000050441c723c */ /* 0x042fe8000004181c */
[----:B------:R-:W-:Y:S04]  /*8da0*/  FADD.FTZ R136, R139, R136 ;  /* 0x000000888b887221 */ /* 0x000fe80000010000 */
[C---:B------:R-:W-:Y:S01]  /*8db0*/  HMMA.16816.F32.BF16 R32, R68.reuse, R82, R32 ;  /* 0x000000524420723c */ /* 0x040fe20000041820 */
[----:B------:R-:W1:Y:S03]  /*8dc0*/  LDSM.16.MT88.4 R80, [R202+0x2100] ;  /* 0x00210000ca50783b */ /* 0x000e660000004200 */
[----:B------:R-:W-:Y:S04]  /*8dd0*/  FADD.FTZ R135, R135, R136 ;  /* 0x0000008887877221 */ /* 0x000fe80000010000 */
[C---:B----4-:R-:W-:Y:S04]  /*8de0*/  HMMA.16816.F32.BF16 R36, R68.reuse, R84, R36 ;  /* 0x000000544424723c */ /* 0x050fe80000041824 */
[----:B------:R-:W-:Y:S04]  /*8df0*/  FADD.FTZ R217, R134, R135 ;  /* 0x0000008786d97221 */ /* 0x000fe80000010000 */
[C---:B------:R-:W-:Y:S01]  /*8e00*/  HMMA.16816.F32.BF16 R40, R68.reuse, R86, R40 ;  /* 0x000000564428723c */ /* 0x040fe20000041828 */
[----:B------:R-:W-:Y:S07]  /*8e10*/  LDSM.16.MT88.4 R84, [R200+0x2100] ;  /* 0x00210000c854783b */ /* 0x000fee0000004200 */
[C---:B--2---:R-:W-:Y:S08]  /*8e20*/  HMMA.16816.F32.BF16 R44, R68.reuse, R72, R44 ;  /* 0x00000048442c723c */ /* 0x044ff0000004182c */
[C---:B------:R-:W-:Y:S01]  /*8e30*/  HMMA.16816.F32.BF16 R48, R68.reuse, R74, R48 ;  /* 0x0000004a4430723c */ /* 0x040fe20000041830 */
[----:B------:R-:W2:Y:S07]  /*8e40*/  LDSM.16.MT88.4 R72, [R201+0x2100] ;  /* 0x00210000c948783b */ /* 0x000eae0000004200 */
        /* <DEDUP_REMOVED lines=11> */
[----:B------:R-:W-:Y:S02]  /*8f00*/  F2FP.BF16.PACK_AB R71, R184, R175 ;  /* 0x000000afb847723e */ /* 0x000fe400000010ff */
[----:B------:R-:W-:Y:S01]  /*8f10*/  IADD3 R184, R222, -0x1, RZ ;  /* 0xffffffffdeb87810 */ /* 0x000fe20007ffe0ff */
[----:B------:R-:W-:Y:S04]  /*8f20*/  FADD.FTZ R172, R172, R243 ;  /* 0x000000f3acac7221 */ /* 0x000fe80000010000 */
[C---:B---3--:R-:W-:Y:S03]  /*8f30*/  HMMA.16816.F32.BF16 R4, R68.reuse, R76, R4 ;  /* 0x0000004c4404723c */ /* 0x048fe60000041804 */
[----:B------:R-:W-:Y:S02]  /*8f40*/  FADD.FTZ R247, R247, R172 ;  /* 0x000000acf7f77221 */ /* 0x000fe40000010000 */
[----:B------:R-:W-:Y:S02]  /*8f50*/  IMAD.MOV.U32 R222, RZ, RZ, R184 ;  /* 0x000000ffffde7224 */ /* 0x000fe400078e00b8 */
[----:B------:R-:W-:Y:S01]  /*8f60*/  FADD.FTZ R146, R146, R247 ;  /* 0x000000f792927221 */ /* 0x000fe20000010000 */
[C---:B------:R-:W-:Y:S01]  /*8f70*/  HMMA.16816.F32.BF16 R8, R68.reuse, R78, R8 ;  /* 0x0000004e4408723c */ /* 0x040fe20000041808 */
[----:B------:R-:W3:Y:S03]  /*8f80*/  LDSM.16.MT88.4 R76, [R204+0x5100] ;  /* 0x00510000cc4c783b */ /* 0x000ee60000004200 */
[----:B------:R-:W-:Y:S04]  /*8f90*/  FADD.FTZ R145, R145, R146 ;  /* 0x0000009291917221 */ /* 0x000fe80000010000 */
[C---:B-1----:R-:W-:Y:S04]  /*8fa0*/  HMMA.16816.F32.BF16 R12, R68.reuse, R80, R12 ;  /* 0x00000050440c723c */ /* 0x042fe8000004180c */
[----:B------:R-:W-:Y:S04]  /*8fb0*/  FADD.FTZ R138, R138, R145 ;  /* 0x000000918a8a7221 */ /* 0x000fe80000010000 */
[C---:B------:R-:W-:Y:S01]  /*8fc0*/  HMMA.16816.F32.BF16 R16, R68.reuse, R82, R16 ;  /* 0x000000524410723c */ /* 0x040fe20000041810 */
[----:B------:R-:W1:Y:S03]  /*8fd0*/  LDSM.16.MT88.4 R80, [R202+0x5100] ;  /* 0x00510000ca50783b */ /* 0x000e660000004200 */
[----:B------:R-:W-:Y:S04]  /*8fe0*/  FADD.FTZ R216, R159, R138 ;  /* 0x0000008a9fd87221 */ /* 0x000fe80000010000 */
[C---:B--2---:R-:W-:Y:S08]  /*8ff0*/  HMMA.16816.F32.BF16 R20, R68.reuse, R72, R20 ;  /* 0x000000484414723c */ /* 0x044ff00000041814 */
[C---:B------:R-:W-:Y:S01]  /*9000*/  HMMA.16816.F32.BF16 R24, R68.reuse, R74, R24 ;  /* 0x0000004a4418723c */ /* 0x040fe20000041818 */
[----:B------:R-:W2:Y:S07]  /*9010*/  LDSM.16.MT88.4 R72, [R200+0x5100] ;  /* 0x00510000c848783b */ /* 0x000eae0000004200 */
[C---:B------:R-:W-:Y:S08]  /*9020*/  HMMA.16816.F32.BF16 R28, R68.reuse, R84, R28 ;  /* 0x00000054441c723c */ /* 0x040ff0000004181c */
[C---:B------:R-:W-:Y:S01]  /*9030*/  HMMA.16816.F32.BF16 R32, R68.reuse, R86, R32 ;  /* 0x000000564420723c */ /* 0x040fe20000041820 */
[----:B------:R-:W4:Y:S07]  /*9040*/  LDSM.16.MT88.4 R84, [R202+0x2900] ;  /* 0x00290000ca54783b */ /* 0x000f2e0000004200 */
[C---:B---3--:R-:W-:Y:S08]  /*9050*/  HMMA.16816.F32.BF16 R36, R68.reuse, R76, R36 ;  /* 0x0000004c4424723c */ /* 0x048ff00000041824 */
[C---:B------:R-:W-:Y:S08]  /*9060*/  HMMA.16816.F32.BF16 R40, R68.reuse, R78, R40 ;  /* 0x0000004e4428723c */ /* 0x040ff00000041828 */
[C---:B-1----:R-:W-:Y:S08]  /*9070*/  HMMA.16816.F32.BF16 R44, R68.reuse, R80, R44 ;  /* 0x00000050442c723c */ /* 0x042ff0000004182c */
[C---:B------:R-:W-:Y:S08]  /*9080*/  HMMA.16816.F32.BF16 R48, R68.reuse, R82, R48 ;  /* 0x000000524430723c */ /* 0x040ff00000041830 */
[C---:B------:R-:W-:Y:S08]  /*9090*/  HMMA.16816.F32.BF16 R52, R68.reuse, R88, R52 ;  /* 0x000000584434723c */ /* 0x040ff00000041834 */
[C---:B------:R-:W-:Y:S08]  /*90a0*/  HMMA.16816.F32.BF16 R56, R68.reuse, R90, R56 ;  /* 0x0000005a4438723c */ /* 0x040ff00000041838 */
[C---:B--2---:R-:W-:Y:S08]  /*90b0*/  HMMA.16816.F32.BF16 R60, R68.reuse, R72, R60 ;  /* 0x00000048443c723c */ /* 0x044ff0000004183c */
[----:B------:R-:W-:Y:S08]  /*90c0*/  HMMA.16816.F32.BF16 R64, R68, R74, R64 ;  /* 0x0000004a4440723c */ /* 0x000ff00000041840 */
[C---:B------:R-:W-:Y:S01]  /*90d0*/  HMMA.16816.F32.BF16 R112, R120.reuse, R108, R4 ;  /* 0x0000006c7870723c */ /* 0x040fe20000041804 */
[----:B------:R-:W1:Y:S07]  /*90e0*/  LDSM.16.MT88.4 R4, [R201+0x5900] ;  /* 0x00590000c904783b */ /* 0x000e6e0000004200 */
[C---:B------:R-:W-:Y:S01]  /*90f0*/  HMMA.16816.F32.BF16 R108, R120.reuse, R110, R8 ;  /* 0x0000006e786c723c */ /* 0x040fe20000041808 */
[----:B------:R-:W2:Y:S07]  /*9100*/  LDSM.16.MT88.4 R8, [R200+0x5900] ;  /* 0x00590000c808783b */ /* 0x000eae0000004200 */
[C---:B----4-:R-:W-:Y:S07]  /*9110*/  HMMA.16816.F32.BF16 R68, R120.reuse, R84, R12 ;  /* 0x000000547844723c */ /* 0x050fee000004180c */
[----:B------:R-:W-:Y:S01]  /*9120*/  IMAD.MOV.U32 R12, RZ, RZ, R116 ;  /* 0x000000ffff0c7224 */ /* 0x000fe200078e0074 */
        /* <DEDUP_REMOVED lines=9> */
[C---:B-1----:R-:W-:Y:S08]  /*91c0*/  HMMA.16816.F32.BF16 R52, R120.reuse, R4, R52 ;  /* 0x000000047834723c */ /* 0x042ff00000041834 */
[C---:B------:R-:W-:Y:S08]  /*91d0*/  HMMA.16816.F32.BF16 R56, R120.reuse, R6, R56 ;  /* 0x000000067838723c */ /* 0x040ff00000041838 */
[C---:B--2---:R-:W-:Y:S08]  /*91e0*/  HMMA.16816.F32.BF16 R60, R120.reuse, R8, R60 ;  /* 0x00000008783c723c */ /* 0x044ff0000004183c */
[----:B------:R-:W-:Y:S01]  /*91f0*/  HMMA.16816.F32.BF16 R64, R120, R10, R64 ;  /* 0x0000000a7840723c */ /* 0x000fe20000041840 */
[----:B------:R-:W-:-:S07]  /*9200*/  @P0 BRA `(.L_x_42) ;  /* 0xffffc39000000947 */ /* 0x000fce000383ffff */
.L_x_33:
[----:B------:R-:W1:Y:S01]  /*9210*/  S2UR UR7, SR_CTAID.X ;  /* 0x00000000000779c3 */ /* 0x000e620000002500 */
[----:B------:R-:W-:Y:S01]  /*9220*/  ULDC.64 UR4, c[0x0][0x2c8] ;  /* 0x0000b20000047ab9 */ /* 0x000fe20000000a00 */
[----:B------:R-:W-:Y:S01]  /*9230*/  PLOP3.LUT P0, PT, PT, PT, UP2, 0x40, 0x0 ;  /* 0x000000000000781c */ /* 0x000fe20003f0e828 */
[----:B-1----:R-:W-:-:S04]  /*9240*/  ULEA UR7, UR7, 0x7f, 0x7 ;  /* 0x0000007f07077891 */ /* 0x002fc8000f8e383f */
[----:B------:R-:W-:-:S03]  /*9250*/  UIMAD.WIDE.U32 UR18, UR7, UR4, URZ ;  /* 0x00000004071272a5 */ /* 0x000fc6000f8e003f */
[----:B------:R-:W-:Y:S02]  /*9260*/  ULDC UR4, c[0x0][0x168] ;  /* 0x00005a0000047ab9 */ /* 0x000fe40000000800 */
[----:B------:R-:W-:Y:S02]  /*9270*/  UIADD3 UR4, -UR4, 0x1, URZ ;  /* 0x0000000104047890 */ /* 0x000fe4000fffe13f */
[----:B------:R-:W-:-:S03]  /*9280*/  @UP3 USHF.R.U32.HI UR7, URZ, UR5, UR19 ;  /* 0x000000053f073299 */ /* 0x000fc60008011613 */
[----:B------:R-:W-:Y:S02]  /*9290*/  ULDC UR5, c[0x0][0x1d0] ;  /* 0x0000740000057ab9 */ /* 0x000fe40000000800 */
[----:B------:R-:W-:-:S03]  /*92a0*/  UIADD3 UR5, UR7, UR5, UR4 ;  /* 0x0000000507057290 */ /* 0x000fc6000fffe004 */
[----:B------:R-:W-:Y:S02]  /*92b0*/  ULDC UR4, c[0x0][0x324] ;  /* 0x0000c90000047ab9 */ /* 0x000fe40000000800 */
[----:B------:R-:W-:-:S06]  /*92c0*/  UIADD3 UR4, UR5, -UR4, URZ ;  /* 0x8000000405047290 */ /* 0x000fcc000fffe03f */
        /* <DEDUP_REMOVED lines=12> */
.L_x_44:
[----:B------:R-:W-:-:S04]  /*9390*/  MOV R2, c[0x0][0x32c] ;  /* 0x0000cb0000027a02 */ /* 0x000fc80000000f00 */
[----:B------:R-:W-:-:S13]  /*93a0*/  ISETP.NE.AND P0, PT, R2, 0x1, PT ;  /* 0x000000010200780c */ /* 0x000fda0003f05270 */
[----:B------:R-:W-:-:S05]  /*93b0*/  @P0 IMAD.HI.U32 R2, R4, c[0x0][0x330], RZ ;  /* 0x0000cc0004020a27 */ /* 0x000fca00078e00ff */
[----:B------:R-:W-:-:S05]  /*93c0*/  @P0 SHF.R.U32.HI R4, RZ, c[0x0][0x334], R2 ;  /* 0x0000cd00ff040a19 */ /* 0x000fca0000011602 */
.L_x_45:
[----:B------:R-:W-:-:S05]  /*93d0*/  IMAD R4, R4, c[0x0][0x32c], RZ ;  /* 0x0000cb0004047a24 */ /* 0x000fca00078e02ff */
[----:B------:R-:W-:-:S04]  /*93e0*/  IMNMX R3, R3, R4, !PT ;  /* 0x0000000403037217 */ /* 0x000fc80007800200 */
.L_x_43:
[----:B------:R-:W-:-:S05]  /*93f0*/  IADD3 R3, R3, 0x5f, RZ ;  /* 0x0000005f03037810 */ /* 0x000fca0007ffe0ff */
[----:B------:R-:W-:-:S05]  /*9400*/  IMAD.HI R3, R3, 0x2aaaaaab, RZ ;  /* 0x2aaaaaab03037827 */ /* 0x000fca00078e02ff */
[----:B------:R-:W-:-:S04]  /*9410*/  SHF.R.U32.HI R2, RZ, 0x1f, R3 ;  /* 0x0000001fff027819 */ /* 0x000fc80000011603 */
[----:B------:R-:W-:-:S04]  /*9420*/  LEA.HI.SX32 R2, R3, R2, 0x1c ;  /* 0x0000000203027211 */ /* 0x000fc800078fe2ff */
[----:B------:R-:W-:-:S04]  /*9430*/  IMNMX R225, R207, R2, !PT ;  /* 0x00000002cfe17217 */ /* 0x000fc80007800200 */
[----:B------:R-:W-:-:S13]  /*9440*/  ISETP.GE.AND P0, PT, R184, R225, PT ;  /* 0x000000e1b800720c */ /* 0x000fda0003f06270 */
[----:B------:R-:W-:Y:S05]  /*9450*/  @!P0 BRA `(.L_x_46) ;  /* 0x0000298000008947 */ /* 0x000fea0003800000 */
[----:B------:R-:W-:Y:S01]  /*9460*/  MOV R117, R12 ;  /* 0x0000000c00757202 */ /* 0x000fe20000000f00 */
[----:B------:R-:W-:Y:S01]  /*9470*/  IMAD.MOV.U32 R222, RZ, RZ, R184 ;  /* 0x000000ffffde7224 */ /* 0x000fe200078e00b8 */
[----:B------:R-:W-:Y:S01]  /*9480*/  MOV R3, R0 ;  /* 0x0000000000037202 */ /* 0x000fe20000000f00 */
[----:B------:R-:W-:Y:S01]  /*9490*/  IMAD.MOV.U32 R118, RZ, RZ, c[0x0][0x1e4] ;  /* 0x00007900ff767624 */ /* 0x000fe200078e00ff */
[----:B------:R-:W-:Y:S02]  /*94a0*/  MOV R223, c[0x0][0x1e0] ;  /* 0x0000780000df7a02 */ /* 0x000fe40000000f00 */
.L_x_47:
[----:B------:R-:W-:Y:S04]  /*94b0*/  DEPBAR.LE SB0, 0x0 ;  /* 0x000080000000791a */ /* 0x000fe80000000000 */
[----:B------:R-:W-:Y:S01]  /*94c0*/  BAR.SYNC.DEFER_BLOCKING 0x0 ;  /* 0x0000000000007b1d */ /* 0x000fe20000010000 */
[----:B------:R-:W-:Y:S11]  /*94d0*/  ISETP.GT.AND P6, PT, R207, R222, PT ;  /* 0x000000decf00720c */ /* 0x000ff60003fc4270 */
[----:B------:R-:W-:Y:S02]  /*94e0*/  @!UPT UIADD3 URZ, URZ, URZ, URZ ;  /* 0x0000003f3f3ff290 */ /* 0x000fe4000fffe03f */
[----:B------:R-:W-:Y:S01]  /*94f0*/  @!P6 SHF.R.S32.HI R29, RZ, 0x1f, R222 ;  /* 0x0000001fff1de819 */ /* 0x000fe200000114de */
[C---:B------:R-:W-:Y:S01]  /*9500*/  @!P6 IMAD.WIDE.U32 R38, R222.reuse, c[0x0][0x208], RZ ;  /* 0x00008200de26ea25 */ /* 0x040fe200078e00ff */
[----:B------:R-:W-:Y:S02]  /*9510*/  @!P6 MOV R36, R218 ;  /* 0x000000da0024e202 */ /* 0x000fe40000000f00 */
[----:B------:R-:W-:Y:S01]  /*9520*/  @!P6 MOV R37, R221 ;  /* 0x000000dd0025e202 */ /* 0x000fe20000000f00 */
[----:B------:R-:W-:Y:S04]  /*9530*/  @!P6 IMAD R29, R29, c[0x0][0x208], RZ ;  /* 0x000082001d1dea24 */ /* 0x000fe800078e02ff */
[----:B------:R-:W-:Y:S01]  /*9540*/  @!P6 IMAD R29, R222, c[0x0][0x20c], R29 ;  /* 0x00008300de1dea24 */ /* 0x000fe200078e021d */
[----:B------:R-:W1:Y:S01]  /*9550*/  LDSM.16.M88.4 R8, [R206+0x8100] ;  /* 0x00810000ce08783b */ /* 0x000e620000000200 */
[----:B------:R-:W-:Y:S03]  /*9560*/  @!P6 IMAD.WIDE.U32 R36, R38, 0x60, R36 ;  /* 0x000000602624e825 */ /* 0x000fe600078e0024 */
[----:B------:R-:W-:Y:S02]  /*9570*/  @!P6 IADD3 R39, R39, R29, RZ ;  /* 0x0000001d2727e210 */ /* 0x000fe40007ffe0ff */
[----:B------:R-:W-:Y:S02]  /*9580*/  @!P6 SHF.L.U32 R186, R36, 0x1, RZ ;  /* 0x0000000124bae819 */ /* 0x000fe400000006ff */
[----:B------:R-:W2:Y:S01]  /*9590*/  LDSM.16.M88.4 R16, [R206+0x8900] ;  /* 0x00890000ce10783b */ /* 0x000ea20000000200 */
[----:B------:R-:W-:Y:S01]  /*95a0*/  @!P6 IMAD R39, R39, 0x60, RZ ;  /* 0x000000602727e824 */ /* 0x000fe200078e02ff */
[C---:B------:R-:W-:Y:S02]  /*95b0*/  @!P6 IADD3 R184, P5, R186.reuse, 0x80, RZ ;  /* 0x00000080bab8e810 */ /* 0x040fe40007fbe0ff */
[----:B------:R-:W-:Y:S02]  /*95c0*/  @!P6 IADD3 R186, P0, R186, c[0x0][0x1f8], RZ ;  /* 0x00007e00babaea10 */ /* 0x000fe40007f1e0ff */
[----:B------:R-:W-:Y:S02]  /*95d0*/  @!P6 IADD3 R184, P2, R184, c[0x0][0x1f8], RZ ;  /* 0x00007e00b8b8ea10 */ /* 0x000fe40007f5e0ff */
[----:B------:R-:W3:Y:S01]  /*95e0*/  LDSM.16.M88.4 R24, [R206+0x9100] ;  /* 0x00910000ce18783b */ /* 0x000ee20000000200 */
[----:B------:R-:W-:Y:S02]  /*95f0*/  @!P6 IADD3 R174, P1, R186, UR12, RZ ;  /* 0x0000000cbaaeec10 */ /* 0x000fe4000ff3e0ff */
[----:B------:R-:W-:Y:S04]  /*9600*/  @!P6 IADD3 R0, R37, R39, RZ ;  /* 0x000000272500e210 */ /* 0x000fe80007ffe0ff */
[----:B------:R-:W-:Y:S01]  /*9610*/  @!P6 SHF.L.U64.HI R0, R36, 0x1, R0 ;  /* 0x000000012400e819 */ /* 0x000fe20000010200 */
[----:B------:R-:W4:Y:S03]  /*9620*/  LDSM.16.M88.4 R32, [R206+0x9900] ;  /* 0x00990000ce20783b */ /* 0x000f260000000200 */
[----:B------:R-:W-:Y:S02]  /*9630*/  @!P6 IADD3.X R187, R0, c[0x0][0x1fc], RZ, P0, !PT ;  /* 0x00007f0000bbea10 */ /* 0x000fe400007fe4ff */
[----:B------:R-:W-:Y:S02]  /*9640*/  @!P6 IADD3.X R185, RZ, c[0x0][0x1fc], R0, P2, P5 ;  /* 0x00007f00ffb9ea10 */ /* 0x000fe400017ea400 */
[----:B------:R-:W-:Y:S01]  /*9650*/  @!P6 IADD3.X R175, R187, UR17, RZ, P1, !PT ;  /* 0x00000011bbafec10 */ /* 0x000fe20008ffe4ff */
[----:B------:R-:W5:Y:S01]  /*9660*/  LDSM.16.M88.4 R40, [R206+0xa100] ;  /* 0x00a10000ce28783b */ /* 0x000f620000000200 */
[----:B------:R-:W-:Y:S02]  /*9670*/  @!P6 IADD3 R172, P0, R174, UR12, RZ ;  /* 0x0000000caeacec10 */ /* 0x000fe4000ff1e0ff */
[C---:B------:R-:W-:Y:S02]  /*9680*/  ISETP.GT.AND P5, PT, R222.reuse, R207, PT ;  /* 0x000000cfde00720c */ /* 0x040fe40003fa4270 */
[----:B------:R-:W-:Y:S01]  /*9690*/  @!P6 IADD3.X R173, R175, UR17, RZ, P0, !PT ;  /* 0x00000011afadec10 */ /* 0x000fe200087fe4ff */
[C---:B-1----:R-:W-:Y:S02]  /*96a0*/  HMMA.16816.F32.BF16 R4, R124.reuse, R8, RZ ;  /* 0x000000087c04723c */ /* 0x042fe400000418ff */
[----:B------:R-:W1:Y:S06]  /*96b0*/  LDSM.16.M88.4 R48, [R206+0xa900] ;  /* 0x00a90000ce30783b */ /* 0x000e6c0000000200 */
[C---:B------:R-:W-:Y:S02]  /*96c0*/  HMMA.16816.F32.BF16 R8, R124.reuse, R10, RZ ;  /* 0x0000000a7c08723c */ /* 0x040fe400000418ff */
[----:B------:R-:W1:Y:S06]  /*96d0*/  LDSM.16.M88.4 R120, [R205] ;  /* 0x00000000cd78783b */ /* 0x000e6c0000000200 */
[C---:B--2---:R-:W-:Y:S02]  /*96e0*/  HMMA.16816.F32.BF16 R12, R124.reuse, R16, RZ ;  /* 0x000000107c0c723c */ /* 0x044fe400000418ff */
[----:B------:R-:W2:Y:S06]  /*96f0*/  LDSM.16.M88.4 R128, [R199] ;  /* 0x00000000c780783b */ /* 0x000eac0000000200 */
[C---:B------:R-:W-:Y:S02]  /*9700*/  HMMA.16816.F32.BF16 R16, R124.reuse, R18, RZ ;  /* 0x000000127c10723c */ /* 0x040fe400000418ff */
[----:B------:R-:W1:Y:S06]  /*9710*/  LDSM.16.M88.4 R132, [R198] ;  /* 0x00000000c684783b */ /* 0x000e6c0000000200 */
[C---:B---3--:R-:W-:Y:S02]  /*9720*/  HMMA.16816.F32.BF16 R20, R124.reuse, R24, RZ ;  /* 0x000000187c14723c */ /* 0x048fe400000418ff */
[----:B------:R-:W3:Y:S06]  /*9730*/  LDSM.16.M88.4 R136, [R197] ;  /* 0x00000000c588783b */ /* 0x000eec0000000200 */
[C---:B------:R-:W-:Y:S02]  /*9740*/  HMMA.16816.F32.BF16 R24, R124.reuse, R26, RZ ;  /* 0x0000001a7c18723c */ /* 0x040fe400000418ff */
[----:B------:R-:W2:Y:S06]  /*9750*/  LDSM.16.M88.4 R144, [R196] ;  /* 0x00000000c490783b */ /* 0x000eac0000000200 */
[C---:B----4-:R-:W-:Y:S02]  /*9760*/  HMMA.16816.F32.BF16 R28, R124.reuse, R32, RZ ;  /* 0x000000207c1c723c */ /* 0x050fe400000418ff */
[----:B------:R-:W4:Y:S06]  /*9770*/  LDSM.16.M88.4 R156, [R195] ;  /* 0x00000000c39c783b */ /* 0x000f2c0000000200 */
[C---:B------:R-:W-:Y:S02]  /*9780*/  HMMA.16816.F32.BF16 R32, R124.reuse, R34, RZ ;  /* 0x000000227c20723c */ /* 0x040fe400000418ff */
[----:B------:R-:W-:Y:S01]  /*9790*/  @!PT LDS RZ, [RZ] ;  /* 0x00000000fffff984 */ /* 0x000fe20000000800 */
[----:B------:R-:W-:Y:S01]  /*97a0*/  @!PT LDS RZ, [RZ] ;  /* 0x00000000fffff984 */ /* 0x000fe20000000800 */
[----:B------:R-:W-:Y:S01]  /*97b0*/  @!PT LDS RZ, [RZ] ;  /* 0x00000000fffff984 */ /* 0x000fe20000000800 */
[----:B------:R2:W-:Y:S06]  /*97c0*/  @!P6 LDGSTS.E.BYPASS.LTC128B.128 [R208+0x100], [R186.64], !P4 ;  /* 0x00100000bad0efae */ /* 0x0005ec000e101d4e */
[C---:B-----5:R-:W-:Y:S02]  /*97d0*/  HMMA.16816.F32.BF16 R36, R124.reuse, R40, RZ ;  /* 0x000000287c24723c */ /* 0x060fe400000418ff */
[----:B------:R5:W-:Y:S06]  /*97e0*/  @!P6 LDGSTS.E.BYPASS.LTC128B.128 [R208+0x3100], [R184.64], !P3 ;  /* 0x03100000b8d0efae */ /* 0x000bec000d901d4e */
[C---:B------:R-:W-:Y:S02]  /*97f0*/  HMMA.16816.F32.BF16 R40, R124.reuse, R42, RZ ;  /* 0x0000002a7c28723c */ /* 0x040fe400000418ff */
[----:B------:R2:W-:Y:S06]  /*9800*/  @!P6 LDGSTS.E.BYPASS.LTC128B.128 [R208+0x1100], [R174.64], !P4 ;  /* 0x01100000aed0efae */ /* 0x0005ec000e101d4e */
[C---:B-1----:R-:W-:Y:S02]  /*9810*/  HMMA.16816.F32.BF16 R44, R124.reuse, R48, RZ ;  /* 0x000000307c2c723c */ /* 0x042fe400000418ff */
[----:B------:R1:W-:Y:S06]  /*9820*/  @!P6 LDGSTS.E.BYPASS.LTC128B.128 [R208+0x4100], [R174.64+0x80], !P3 ;  /* 0x04100080aed0efae */ /* 0x0003ec000d901d4e */
[----:B------:R-:W-:Y:S02]  /*9830*/  HMMA.16816.F32.BF16 R48, R124, R50, RZ ;  /* 0x000000327c30723c */ /* 0x000fe400000418ff */
[----:B------:R1:W-:Y:S06]  /*9840*/  @!P6 LDGSTS.E.BYPASS.LTC128B.128 [R208+0x2100], [R172.64], !P4 ;  /* 0x02100000acd0efae */ /* 0x0003ec000e101d4e */
[C---:B------:R-:W-:Y:S02]  /*9850*/  HMMA.16816.F32.BF16 R4, R140.reuse, R120, R4 ;  /* 0x000000788c04723c */ /* 0x040fe40000041804 */
[----:B------:R1:W-:Y:S06]  /*9860*/  @!P6 LDGSTS.E.BYPASS.LTC128B.128 [R208+0x5100], [R172.64+0x80], !P3 ;  /* 0x05100080acd0efae */ /* 0x0003ec000d901d4e */
[C---:B------:R-:W-:Y:S02]  /*9870*/  HMMA.16816.F32.BF16 R8, R140.reuse, R122, R8 ;  /* 0x0000007a8c08723c */ /* 0x040fe40000041808 */
[----:B------:R-:W1:Y:S06]  /*9880*/  LDSM.16.M88.4 R160, [R203+0x8100] ;  /* 0x00810000cba0783b */ /* 0x000e6c0000000200 */
[C---:B--2---:R-:W-:Y:S02]  /*9890*/  HMMA.16816.F32.BF16 R12, R140.reuse, R128, R12 ;  /* 0x000000808c0c723c */ /* 0x044fe4000004180c */
[----:B------:R-:W0:Y:S06]  /*98a0*/  LDGDEPBAR ;  /* 0x00000000000079af */ /* 0x000e2c0000000000 */
[C---:B------:R-:W-:Y:S02]  /*98b0*/  HMMA.16816.F32.BF16 R16, R140.reuse, R130, R16 ;  /* 0x000000828c10723c */ /* 0x040fe40000041810 */
[----:B------:R-:W2:Y:S06]  /*98c0*/  LDSM.16.M88.4 R120, [R203+0x8900] ;  /* 0x00890000cb78783b */ /* 0x000eac0000000200 */
[C---:B------:R-:W-:Y:S02]  /*98d0*/  HMMA.16816.F32.BF16 R20, R140.reuse, R132, R20 ;  /* 0x000000848c14723c */ /* 0x040fe40000041814 */
[----:B------:R-:W2:Y:S06]  /*98e0*/  LDSM.16.M88.4 R128, [R203+0x9100] ;  /* 0x00910000cb80783b */ /* 0x000eac0000000200 */
[C---:B------:R-:W-:Y:S02]  /*98f0*/  HMMA.16816.F32.BF16 R24, R140.reuse, R134, R24 ;  /* 0x000000868c18723c */ /* 0x040fe40000041818 */
[----:B------:R-:W2:Y:S06]  /*9900*/  LDSM.16.M88.4 R132, [R203+0x9900] ;  /* 0x00990000cb84783b */ /* 0x000eac0000000200 */
[C---:B---3--:R-:W-:Y:S02]  /*9910*/  HMMA.16816.F32.BF16 R28, R140.reuse, R136, R28 ;  /* 0x000000888c1c723c */ /* 0x048fe4000004181c */
[----:B-1----:R-:W-:Y:S06]  /*9920*/  LDSM.16.M88.4 R172, [R194+0x2800] ;  /* 0x00280000c2ac783b */ /* 0x002fec0000000200 */
[C---:B------:R-:W-:Y:S02]  /*9930*/  HMMA.16816.F32.BF16 R32, R140.reuse, R138, R32 ;  /* 0x0000008a8c20723c */ /* 0x040fe40000041820 */
[----:B------:R-:W1:Y:S06]  /*9940*/  LDSM.16.M88.4 R136, [R203+0xa100] ;  /* 0x00a10000cb88783b */ /* 0x000e6c0000000200 */
[C---:B------:R-:W-:Y:S02]  /*9950*/  HMMA.16816.F32.BF16 R36, R140.reuse, R144, R36 ;  /* 0x000000908c24723c */ /* 0x040fe40000041824 */
[----:B-----5:R-:W-:Y:S06]  /*9960*/  LDSM.16.M88.4 R184, [R194+0x3000] ;  /* 0x00300000c2b8783b */ /* 0x020fec0000000200 */
[C---:B------:R-:W-:Y:S02]  /*9970*/  HMMA.16816.F32.BF16 R40, R140.reuse, R146, R40 ;  /* 0x000000928c28723c */ /* 0x040fe40000041828 */
[----:B------:R-:W3:Y:S06]  /*9980*/  LDSM.16.M88.4 R144, [R203+0xa900] ;  /* 0x00a90000cb90783b */ /* 0x000eec0000000200 */
[C---:B----4-:R-:W-:Y:S08]  /*9990*/  HMMA.16816.F32.BF16 R44, R140.reuse, R156, R44 ;  /* 0x0000009c8c2c723c */ /* 0x050ff0000004182c */
[----:B------:R-:W-:Y:S01]  /*99a0*/  HMMA.16816.F32.BF16 R48, R140, R158, R48 ;  /* 0x0000009e8c30723c */ /* 0x000fe20000041830 */
[----:B------:R-:W-:Y:S07]  /*99b0*/  LDSM.16.M88.4 R156, [R194+0x800] ;  /* 0x00080000c29c783b */ /* 0x000fee0000000200 */
[C---:B------:R-:W-:Y:S08]  /*99c0*/  HMMA.16816.F32.BF16 R4, R148.reuse, R160, R4 ;  /* 0x000000a09404723c */ /* 0x040ff00000041804 */
[C---:B------:R-:W-:Y:S01]  /*99d0*/  HMMA.16816.F32.BF16 R8, R148.reuse, R162, R8 ;  /* 0x000000a29408723c */ /* 0x040fe20000041808 */
[----:B------:R-:W-:Y:S07]  /*99e0*/  LDSM.16.M88.4 R160, [R194+0x2000] ;  /* 0x00200000c2a0783b */ /* 0x000fee0000000200 */
[C---:B--2---:R-:W-:Y:S08]  /*99f0*/  HMMA.16816.F32.BF16 R12, R148.reuse, R120, R12 ;  /* 0x00000078940c723c */ /* 0x044ff0000004180c */
[C---:B------:R-:W-:Y:S01]  /*9a00*/  HMMA.16816.F32.BF16 R16, R148.reuse, R122, R16 ;  /* 0x0000007a9410723c */ /* 0x040fe20000041810 */
[----:B------:R-:W2:Y:S07]  /*9a10*/  LDSM.16.M88.4 R120, [R194] ;  /* 0x00000000c278783b */ /* 0x000eae0000000200 */
[C---:B------:R-:W-:Y:S08]  /*9a20*/  HMMA.16816.F32.BF16 R20, R148.reuse, R128, R20 ;  /* 0x000000809414723c */ /* 0x040ff00000041814 */
[C---:B------:R-:W-:Y:S01]  /*9a30*/  HMMA.16816.F32.BF16 R24, R148.reuse, R130, R24 ;  /* 0x000000829418723c */ /* 0x040fe20000041818 */
[----:B------:R-:W4:Y:S07]  /*9a40*/  LDSM.16.M88.4 R128, [R194+0x1000] ;  /* 0x00100000c280783b */ /* 0x000f2e0000000200 */
[C---:B------:R-:W-:Y:S08]  /*9a50*/  HMMA.16816.F32.BF16 R28, R148.reuse, R132, R28 ;  /* 0x00000084941c723c */ /* 0x040ff0000004181c */
[C---:B------:R-:W-:Y:S01]  /*9a60*/  HMMA.16816.F32.BF16 R32, R148.reuse, R134, R32 ;  /* 0x000000869420723c */ /* 0x040fe20000041820 */
[----:B------:R-:W5:Y:S07]  /*9a70*/  LDSM.16.M88.4 R132, [R194+0x1800] ;  /* 0x00180000c284783b */ /* 0x000f6e0000000200 */
[C---:B-1----:R-:W-:Y:S08]  /*9a80*/  HMMA.16816.F32.BF16 R36, R148.reuse, R136, R36 ;  /* 0x000000889424723c */ /* 0x042ff00000041824 */
[C---:B------:R-:W-:Y:S01]  /*9a90*/  HMMA.16816.F32.BF16 R40, R148.reuse, R138, R40 ;  /* 0x0000008a9428723c */ /* 0x040fe20000041828 */
[----:B------:R-:W1:Y:S07]  /*9aa0*/  LDSM.16.M88.4 R136, [R206+0xb100] ;  /* 0x00b10000ce88783b */ /* 0x000e6e0000000200 */
[C---:B---3--:R-:W-:Y:S08]  /*9ab0*/  HMMA.16816.F32.BF16 R44, R148.reuse, R144, R44 ;  /* 0x00000090942c723c */ /* 0x048ff0000004182c */
[----:B------:R-:W-:Y:S01]  /*9ac0*/  HMMA.16816.F32.BF16 R48, R148, R146, R48 ;  /* 0x000000929430723c */ /* 0x000fe20000041830 */
[----:B------:R-:W-:Y:S07]  /*9ad0*/  LDSM.16.M88.4 R144, [R206+0xc100] ;  /* 0x00c10000ce90783b */ /* 0x000fee0000000200 */
[C---:B--2---:R-:W-:Y:S08]  /*9ae0*/  HMMA.16816.F32.BF16 R4, R152.reuse, R120, R4 ;  /* 0x000000789804723c */ /* 0x044ff00000041804 */
[C---:B------:R-:W-:Y:S01]  /*9af0*/  HMMA.16816.F32.BF16 R8, R152.reuse, R122, R8 ;  /* 0x0000007a9808723c */ /* 0x040fe20000041808 */
[----:B------:R-:W2:Y:S07]  /*9b00*/  LDSM.16.M88.4 R120, [R206+0xb900] ;  /* 0x00b90000ce78783b */ /* 0x000eae0000000200 */
[C---:B------:R-:W-:Y:S08]  /*9b10*/  HMMA.16816.F32.BF16 R12, R152.reuse, R156, R12 ;  /* 0x0000009c980c723c */ /* 0x040ff0000004180c */
[C---:B------:R-:W-:Y:S01]  /*9b20*/  HMMA.16816.F32.BF16 R16, R152.reuse, R158, R16 ;  /* 0x0000009e9810723c */ /* 0x040fe20000041810 */
[----:B------:R-:W3:Y:S07]  /*9b30*/  LDSM.16.M88.4 R156, [R206+0xc900] ;  /* 0x00c90000ce9c783b */ /* 0x000eee0000000200 */
[C---:B----4-:R-:W-:Y:S08]  /*9b40*/  HMMA.16816.F32.BF16 R20, R152.reuse, R128, R20 ;  /* 0x000000809814723c */ /* 0x050ff00000041814 */
[C---:B------:R-:W-:Y:S01]  /*9b50*/  HMMA.16816.F32.BF16 R24, R152.reuse, R130, R24 ;  /* 0x000000829818723c */ /* 0x040fe20000041818 */
[----:B------:R-:W4:Y:S07]  /*9b60*/  LDSM.16.M88.4 R128, [R206+0xd100] ;  /* 0x00d10000ce80783b */ /* 0x000f2e0000000200 */
[C---:B-----5:R-:W-:Y:S08]  /*9b70*/  HMMA.16816.F32.BF16 R28, R152.reuse, R132, R28 ;  /* 0x00000084981c723c */ /* 0x060ff0000004181c */
[C---:B------:R-:W-:Y:S01]  /*9b80*/  HMMA.16816.F32.BF16 R32, R152.reuse, R134, R32 ;  /* 0x000000869820723c */ /* 0x040fe20000041820 */
[----:B------:R-:W5:Y:S07]  /*9b90*/  LDSM.16.M88.4 R132, [R206+0xd900] ;  /* 0x00d90000ce84783b */ /* 0x000f6e0000000200 */
[C---:B------:R-:W-:Y:S08]  /*9ba0*/  HMMA.16816.F32.BF16 R36, R152.reuse, R160, R36 ;  /* 0x000000a09824723c */ /* 0x040ff00000041824 */
[C---:B------:R-:W-:Y:S01]  /*9bb0*/  HMMA.16816.F32.BF16 R40, R152.reuse, R162, R40 ;  /* 0x000000a29828723c */ /* 0x040fe20000041828 */
[----:B------:R-:W3:Y:S07]  /*9bc0*/  LDSM.16.M88.4 R160, [R193] ;  /* 0x00000000c1a0783b */ /* 0x000eee0000000200 */
[C---:B------:R-:W-:Y:S08]  /*9bd0*/  HMMA.16816.F32.BF16 R44, R152.reuse, R172, R44 ;  /* 0x000000ac982c723c */ /* 0x040ff0000004182c */
[----:B------:R-:W-:Y:S01]  /*9be0*/  HMMA.16816.F32.BF16 R48, R152, R174, R48 ;  /* 0x000000ae9830723c */ /* 0x000fe20000041830 */
[----:B------:R-:W-:Y:S07]  /*9bf0*/  LDSM.16.M88.4 R172, [R203+0xd100] ;  /* 0x00d10000cbac783b */ /* 0x000fee0000000200 */
[C---:B-1----:R-:W-:Y:S08]  /*9c00*/  HMMA.16816.F32.BF16 R4, R164.reuse, R136, R4 ;  /* 0x00000088a404723c */ /* 0x042ff00000041804 */
[C---:B------:R-:W-:Y:S01]  /*9c10*/  HMMA.16816.F32.BF16 R8, R164.reuse, R138, R8 ;  /* 0x0000008aa408723c */ /* 0x040fe20000041808 */
[----:B------:R-:W1:Y:S07]  /*9c20*/  LDSM.16.M88.4 R136, [R192] ;  /* 0x00000000c088783b */ /* 0x000e6e0000000200 */
[C---:B--2---:R-:W-:Y:S08]  /*9c30*/  HMMA.16816.F32.BF16 R12, R164.reuse, R120, R12 ;  /* 0x00000078a40c723c */ /* 0x044ff0000004180c */
[C---:B------:R-:W-:Y:S01]  /*9c40*/  HMMA.16816.F32.BF16 R16, R164.reuse, R122, R16 ;  /* 0x0000007aa410723c */ /* 0x040fe20000041810 */
[----:B------:R-:W2:Y:S07]  /*9c50*/  LDSM.16.M88.4 R120, [R191] ;  /* 0x00000000bf78783b */ /* 0x000eae0000000200 */
[C---:B------:R-:W-:Y:S08]  /*9c60*/  HMMA.16816.F32.BF16 R20, R164.reuse, R144, R20 ;  /* 0x00000090a414723c */ /* 0x040ff00000041814 */
[C---:B------:R-:W-:Y:S01]  /*9c70*/  HMMA.16816.F32.BF16 R24, R164.reuse, R146, R24 ;  /* 0x00000092a418723c */ /* 0x040fe20000041818 */
[----:B------:R-:W1:Y:S07]  /*9c80*/  LDSM.16.M88.4 R144, [R190] ;  /* 0x00000000be90783b */ /* 0x000e6e0000000200 */
[C---:B---3--:R-:W-:Y:S08]  /*9c90*/  HMMA.16816.F32.BF16 R28, R164.reuse, R156, R28 ;  /* 0x0000009ca41c723c */ /* 0x048ff0000004181c */
[C---:B------:R-:W-:Y:S01]  /*9ca0*/  HMMA.16816.F32.BF16 R32, R164.reuse, R158, R32 ;  /* 0x0000009ea420723c */ /* 0x040fe20000041820 */
[----:B------:R-:W-:Y:S07]  /*9cb0*/  LDSM.16.M88.4 R156, [R203+0xb100] ;  /* 0x00b10000cb9c783b */ /* 0x000fee0000000200 */
[C---:B----4-:R-:W-:Y:S08]  /*9cc0*/  HMMA.16816.F32.BF16 R36, R164.reuse, R128, R36 ;  /* 0x00000080a424723c */ /* 0x050ff00000041824 */
[C---:B------:R-:W-:Y:S01]  /*9cd0*/  HMMA.16816.F32.BF16 R40, R164.reuse, R130, R40 ;  /* 0x00000082a428723c */ /* 0x040fe20000041828 */
[----:B------:R-:W3:Y:S07]  /*9ce0*/  LDSM.16.M88.4 R128, [R189] ;  /* 0x00000000bd80783b */ /* 0x000eee0000000200 */
[C---:B-----5:R-:W-:Y:S08]  /*9cf0*/  HMMA.16816.F32.BF16 R44, R164.reuse, R132, R44 ;  /* 0x00000084a42c723c */ /* 0x060ff0000004182c */
[----:B------:R-:W-:Y:S01]  /*9d00*/  HMMA.16816.F32.BF16 R48, R164, R134, R48 ;  /* 0x00000086a430723c */ /* 0x000fe20000041830 */
[----:B------:R-:W4:Y:S07]  /*9d10*/  LDSM.16.M88.4 R132, [R188] ;  /* 0x00000000bc84783b */ /* 0x000f2e0000000200 */
[C---:B------:R-:W-:Y:S08]  /*9d20*/  HMMA.16816.F32.BF16 R4, R168.reuse, R160, R4 ;  /* 0x000000a0a804723c */ /* 0x040ff00000041804 */
[C---:B------:R-:W-:Y:S01]  /*9d30*/  HMMA.16816.F32.BF16 R8, R168.reuse, R162, R8 ;  /* 0x000000a2a808723c */ /* 0x040fe20000041808 */
[----:B------:R-:W-:Y:S07]  /*9d40*/  LDSM.16.M88.4 R160, [R203+0xc900] ;  /* 0x00c90000cba0783b */ /* 0x000fee0000000200 */
[C---:B-1----:R-:W-:Y:S08]  /*9d50*/  HMMA.16816.F32.BF16 R12, R168.reuse, R136, R12 ;  /* 0x00000088a80c723c */ /* 0x042ff0000004180c */
[C---:B------:R-:W-:Y:S01]  /*9d60*/  HMMA.16816.F32.BF16 R16, R168.reuse, R138, R16 ;  /* 0x0000008aa810723c */ /* 0x040fe20000041810 */
[----:B------:R-:W1:Y:S07]  /*9d70*/  LDSM.16.M88.4 R136, [R203+0xb900] ;  /* 0x00b90000cb88783b */ /* 0x000e6e0000000200 */
        /* <DEDUP_REMOVED lines=9> */
[C---:B----4-:R-:W-:Y:S08]  /*9e10*/  HMMA.16816.F32.BF16 R44, R168.reuse, R132, R44 ;  /* 0x00000084a82c723c */ /* 0x050ff0000004182c */
[----:B------:R-:W-:Y:S01]  /*9e20*/  HMMA.16816.F32.BF16 R48, R168, R134, R48 ;  /* 0x00000086a830723c */ /* 0x000fe20000041830 */
[----:B------:R-:W-:Y:S07]  /*9e30*/  LDSM.16.M88.4 R132, [R194+0x4800] ;  /* 0x00480000c284783b */ /* 0x000fee0000000200 */
[C---:B------:R-:W-:Y:S08]  /*9e40*/  HMMA.16816.F32.BF16 R4, R176.reuse, R156, R4 ;  /* 0x0000009cb004723c */ /* 0x040ff00000041804 */
[C---:B------:R-:W-:Y:S08]  /*9e50*/  HMMA.16816.F32.BF16 R8, R176.reuse, R158, R8 ;  /* 0x0000009eb008723c */ /* 0x040ff00000041808 */
[C---:B-1----:R-:W-:Y:S08]  /*9e60*/  HMMA.16816.F32.BF16 R12, R176.reuse, R136, R12 ;  /* 0x00000088b00c723c */ /* 0x042ff0000004180c */
[C---:B------:R-:W-:Y:S08]  /*9e70*/  HMMA.16816.F32.BF16 R16, R176.reuse, R138, R16 ;  /* 0x0000008ab010723c */ /* 0x040ff00000041810 */
[C---:B--2---:R-:W-:Y:S08]  /*9e80*/  HMMA.16816.F32.BF16 R20, R176.reuse, R120, R20 ;  /* 0x00000078b014723c */ /* 0x044ff00000041814 */
[C---:B------:R-:W-:Y:S01]  /*9e90*/  HMMA.16816.F32.BF16 R24, R176.reuse, R122, R24 ;  /* 0x0000007ab018723c */ /* 0x040fe20000041818 */
[----:B------:R-:W1:Y:S07]  /*9ea0*/  LDSM.16.M88.4 R120, [R194+0x4000] ;  /* 0x00400000c278783b */ /* 0x000e6e0000000200 */
[C---:B------:R-:W-:Y:S08]  /*9eb0*/  HMMA.16816.F32.BF16 R28, R176.reuse, R160, R28 ;  /* 0x000000a0b01c723c */ /* 0x040ff0000004181c */
[C---:B------:R-:W-:Y:S08]  /*9ec0*/  HMMA.16816.F32.BF16 R32, R176.reuse, R162, R32 ;  /* 0x000000a2b020723c */ /* 0x040ff00000041820 */
[C---:B------:R-:W-:Y:S08]  /*9ed0*/  HMMA.16816.F32.BF16 R36, R176.reuse, R172, R36 ;  /* 0x000000acb024723c */ /* 0x040ff00000041824 */
[C---:B------:R-:W-:Y:S08]  /*9ee0*/  HMMA.16816.F32.BF16 R40, R176.reuse, R174, R40 ;  /* 0x000000aeb028723c */ /* 0x040ff00000041828 */
[C---:B-----5:R-:W-:Y:S08]  /*9ef0*/  HMMA.16816.F32.BF16 R44, R176.reuse, R144, R44 ;  /* 0x00000090b02c723c */ /* 0x060ff0000004182c */
[----:B------:R-:W-:Y:S08]  /*9f00*/  HMMA.16816.F32.BF16 R48, R176, R146, R48 ;  /* 0x00000092b030723c */ /* 0x000ff00000041830 */
[C---:B------:R-:W-:Y:S07]  /*9f10*/  HMMA.16816.F32.BF16 R4, R180.reuse, R184, R4 ;  /* 0x000000b8b404723c */ /* 0x040fee0000041804 */
[----:B------:R-:W-:Y:S01]  /*9f20*/  IADD3 R184, R222, -0x1, RZ ;  /* 0xffffffffdeb87810 */ /* 0x000fe20007ffe0ff */
[C---:B------:R-:W-:Y:S08]  /*9f30*/  HMMA.16816.F32.BF16 R8, R180.reuse, R186, R8 ;  /* 0x000000bab408723c */ /* 0x040ff00000041808 */
[C---:B---3--:R-:W-:Y:S08]  /*9f40*/  HMMA.16816.F32.BF16 R12, R180.reuse, R128, R12 ;  /* 0x00000080b40c723c */ /* 0x048ff0000004180c */
[C---:B------:R-:W-:Y:S01]  /*9f50*/  HMMA.16816.F32.BF16 R16, R180.reuse, R130, R16 ;  /* 0x00000082b410723c */ /* 0x040fe20000041810 */
[----:B------:R-:W2:Y:S03]  /*9f60*/  LDSM.16.M88.4 R128, [R194+0x5000] ;  /* 0x00500000c280783b */ /* 0x000ea60000000200 */
[----:B------:R-:W-:Y:S02]  /*9f70*/  FMNMX.FTZ R0, R4, R3, !PT ;  /* 0x0000000304007209 */ /* 0x000fe40007810000 */
[----:B------:R-:W-:Y:S02]  /*9f80*/  FMNMX.FTZ R2, R6, R117, !PT ;  /* 0x0000007506027209 */ /* 0x000fe40007810000 */
[C---:B-1----:R-:W-:Y:S04]  /*9f90*/  HMMA.16816.F32.BF16 R20, R180.reuse, R120, R20 ;  /* 0x00000078b414723c */ /* 0x042fe80000041814 */
[----:B------:R-:W-:Y:S02]  /*9fa0*/  FMNMX.FTZ R119, R5, R0, !PT ;  /* 0x0000000005777209 */ /* 0x000fe40007810000 */
[----:B------:R-:W-:Y:S02]  /*9fb0*/  FMNMX.FTZ R137, R7, R2, !PT ;  /* 0x0000000207897209 */ /* 0x000fe40007810000 */
[C---:B------:R-:W-:Y:S01]  /*9fc0*/  HMMA.16816.F32.BF16 R24, R180.reuse, R122, R24 ;  /* 0x0000007ab418723c */ /* 0x040fe20000041818 */
[----:B------:R-:W1:Y:S01]  /*9fd0*/  LDSM.16.M88.4 R120, [R194+0x5800] ;  /* 0x00580000c278783b */ /* 0x000e620000000200 */
[----:B------:R-:W-:Y:S04]  /*9fe0*/  DEPBAR.LE SB0, 0x0 ;  /* 0x000080000000791a */ /* 0x000fe80000000000 */
[----:B------:R-:W-:Y:S02]  /*9ff0*/  FMNMX.FTZ R0, R8, R119, !PT ;  /* 0x0000007708007209 */ /* 0x000fe40007810000 */
[C---:B------:R-:W-:Y:S01]  /*a000*/  HMMA.16816.F32.BF16 R28, R180.reuse, R132, R28 ;  /* 0x00000084b41c723c */ /* 0x040fe2000004181c */
[----:B------:R-:W-:Y:S04]  /*a010*/  BAR.SYNC.DEFER_BLOCKING 0x0 ;  /* 0x0000000000007b1d */ /* 0x000fe80000010000 */
[----:B------:R-:W-:Y:S02]  /*a020*/  FMNMX.FTZ R119, R9, R0, !PT ;  /* 0x0000000009777209 */ /* 0x000fe40007810000 */
[----:B------:R-:W-:Y:S01]  /*a030*/  FMNMX.FTZ R2, R10, R137, !PT ;  /* 0x000000890a027209 */ /* 0x000fe20007810000 */
[C---:B------:R-:W-:Y:S04]  /*a040*/  HMMA.16816.F32.BF16 R32, R180.reuse, R134, R32 ;  /* 0x00000086b420723c */ /* 0x040fe80000041820 */
[----:B------:R-:W-:Y:S02]  /*a050*/  FMNMX.FTZ R0, R12, R119, !PT ;  /* 0x000000770c007209 */ /* 0x000fe40007810000 */
[----:B------:R-:W-:Y:S02]  /*a060*/  FMNMX.FTZ R137, R11, R2, !PT ;  /* 0x000000020b897209 */ /* 0x000fe40007810000 */
[----:B------:R-:W-:Y:S01]  /*a070*/  FMNMX.FTZ R119, R13, R0, !PT ;  /* 0x000000000d777209 */ /* 0x000fe20007810000 */
[C---:B--2---:R-:W-:Y:S03]  /*a080*/  HMMA.16816.F32.BF16 R36, R180.reuse, R128, R36 ;  /* 0x00000080b424723c */ /* 0x044fe60000041824 */
[----:B------:R-:W-:Y:S02]  /*a090*/  FMNMX.FTZ R2, R14, R137, !PT ;  /* 0x000000890e027209 */ /* 0x000fe40007810000 */
[----:B------:R-:W-:Y:S02]  /*a0a0*/  FMNMX.FTZ R0, R16, R119, !PT ;  /* 0x0000007710007209 */ /* 0x000fe40007810000 */
[----:B------:R-:W-:Y:S01]  /*a0b0*/  FMNMX.FTZ R133, R15, R2, !PT ;  /* 0x000000020f857209 */ /* 0x000fe20007810000 */
[C---:B------:R-:W-:Y:S04]  /*a0c0*/  HMMA.16816.F32.BF16 R40, R180.reuse, R130, R40 ;  /* 0x00000082b428723c */ /* 0x040fe80000041828 */
[----:B------:R-:W-:Y:S02]  /*a0d0*/  FMNMX.FTZ R119, R17, R0, !PT ;  /* 0x0000000011777209 */ /* 0x000fe40007810000 */
[----:B------:R-:W-:Y:S02]  /*a0e0*/  FMNMX.FTZ R2, R18, R133, !PT ;  /* 0x0000008512027209 */ /* 0x000fe40007810000 */
[C---:B-1----:R-:W-:Y:S04]  /*a0f0*/  HMMA.16816.F32.BF16 R44, R180.reuse, R120, R44 ;  /* 0x00000078b42c723c */ /* 0x042fe8000004182c */
        /* <DEDUP_REMOVED lines=33> */
[----:B------:R-:W-:Y:S01]  /*a310*/  @P5 MOV R122, R210 ;  /* 0x000000d2007a5202 */ /* 0x000fe20000000f00 */
[----:B------:R-:W1:Y:S01]  /*a320*/  SHFL.BFLY PT, R123, R120, 0x2, 0x1f ;  /* 0x0c401f00787b7f89 */ /* 0x000e6200000e0000 */
[----:B------:R-:W-:Y:S07]  /*a330*/  FMNMX.FTZ R121, R51, R0, !PT ;  /* 0x0000000033797209 */ /* 0x000fee0007810000 */
[----:B------:R-:W2:Y:S01]  /*a340*/  SHFL.BFLY PT, R0, R121, 0x2, 0x1f ;  /* 0x0c401f0079007f89 */ /* 0x000ea200000e0000 */
[----:B-1----:R-:W-:Y:S02]  /*a350*/  FMNMX.FTZ R129, R120, R123, !PT ;  /* 0x0000007b78817209 */ /* 0x002fe40007810000 */
[----:B------:R-:W-:Y:S02]  /*a360*/  @P5 SHF.R.S32.HI R120, RZ, 0x1f, R184 ;  /* 0x0000001fff785819 */ /* 0x000fe400000114b8 */
[----:B------:R-:W-:Y:S03]  /*a370*/  @P5 MOV R123, R213 ;  /* 0x000000d5007b5202 */ /* 0x000fe60000000f00 */
[----:B------:R-:W1:Y:S01]  /*a380*/  SHFL.BFLY PT, R2, R129, 0x1, 0x1f ;  /* 0x0c201f0081027f89 */ /* 0x000e6200000e0000 */
[----:B--2---:R-:W-:Y:S07]  /*a390*/  FMNMX.FTZ R119, R121, R0, !PT ;  /* 0x0000000079777209 */ /* 0x004fee0007810000 */
[----:B------:R-:W2:Y:S01]  /*a3a0*/  SHFL.BFLY PT, R116, R119, 0x1, 0x1f ;  /* 0x0c201f0077747f89 */ /* 0x000ea200000e0000 */
[----:B-1----:R-:W-:Y:S05]  /*a3b0*/  FMNMX.FTZ R0, R129, R2, !PT ;  /* 0x0000000281007209 */ /* 0x002fea0007810000 */
[C---:B------:R-:W-:Y:S02]  /*a3c0*/  FADD.FTZ R2, -R0.reuse, R3 ;  /* 0x0000000300027221 */ /* 0x040fe40000010100 */
[----:B------:R-:W-:Y:S01]  /*a3d0*/  FMUL.FTZ R147, R0, c[0x0][0x2d0] ;  /* 0x0000b40000937a20 */ /* 0x000fe20000410000 */
[----:B--2---:R-:W-:Y:S01]  /*a3e0*/  FMNMX.FTZ R116, R119, R116, !PT ;  /* 0x0000007477747209 */ /* 0x004fe20007810000 */
[----:B------:R-:W-:Y:S02]  /*a3f0*/  FMUL.FTZ R3, R2, c[0x0][0x2d0] ;  /* 0x0000b40002037a20 */ /* 0x000fe40000410000 */
[----:B------:R-:W-:Y:S02]  /*a400*/  FFMA.FTZ R138, R4, c[0x0][0x2d0], -R147 ;  /* 0x0000b400048a7a23 */ /* 0x000fe40000010893 */
[----:B------:R-:W-:Y:S02]  /*a410*/  FADD.FTZ R2, -R116, R117 ;  /* 0x0000007574027221 */ /* 0x000fe40000010100 */
[----:B------:R-:W-:Y:S01]  /*a420*/  @P5 IMAD R4, R120, c[0x0][0x1e0], RZ ;  /* 0x0000780078045a24 */ /* 0x000fe200078e02ff */
[----:B------:R-:W1:Y:S01]  /*a430*/  MUFU.EX2 R3, R3 ;  /* 0x0000000300037308 */ /* 0x000e620000000800 */
[----:B------:R-:W-:Y:S02]  /*a440*/  FMUL.FTZ R117, R2, c[0x0][0x2d0] ;  /* 0x0000b40002757a20 */ /* 0x000fe40000410000 */
[C---:B------:R-:W-:Y:S04]  /*a450*/  @P5 IMAD.WIDE.U32 R120, R184.reuse, c[0x0][0x1e0], RZ ;  /* 0x00007800b8785a25 */ /* 0x040fe800078e00ff */
[----:B------:R-:W-:Y:S02]  /*a460*/  @P5 IMAD R4, R184, c[0x0][0x1e4], R4 ;  /* 0x00007900b8045a24 */ /* 0x000fe400078e0204 */
[----:B------:R-:W-:Y:S01]  /*a470*/  @P5 IMAD.WIDE.U32 R122, R120, 0x60, R122 ;  /* 0x00000060787a5825 */ /* 0x000fe200078e007a */
[----:B------:R2:W3:Y:S02]  /*a480*/  MUFU.EX2 R2, R117 ;  /* 0x0000007500027308 */ /* 0x0004e40000000800 */
[----:B------:R-:W-:Y:S01]  /*a490*/  @P5 IADD3 R4, R121, R4, RZ ;  /* 0x0000000479045210 */ /* 0x000fe20007ffe0ff */
[----:B------:R-:W-:Y:S01]  /*a4a0*/  FMUL.FTZ R145, R116, c[0x0][0x2d0] ;  /* 0x0000b40074917a20 */ /* 0x000fe20000410000 */
[----:B------:R-:W-:Y:S01]  /*a4b0*/  @P5 SHF.L.U32 R120, R122, 0x1, RZ ;  /* 0x000000017a785819 */ /* 0x000fe200000006ff */
[----:B------:R-:W-:Y:S01]  /*a4c0*/  FFMA.FTZ R119, R5, c[0x0][0x2d0], -R147 ;  /* 0x0000b40005777a23 */ /* 0x000fe20000010893 */
[----:B------:R-:W-:Y:S01]  /*a4d0*/  @P5 SHF.L.U32 R5, R223, 0x6, RZ ;  /* 0x00000006df055819 */ /* 0x000fe200000006ff */
[----:B------:R-:W-:Y:S01]  /*a4e0*/  @P5 IMAD R4, R4, 0x60, RZ ;  /* 0x0000006004045824 */ /* 0x000fe200078e02ff */
[----:B------:R-:W-:Y:S01]  /*a4f0*/  @P5 IADD3 R128, P2, R120, 0x80, RZ ;  /* 0x0000008078805810 */ /* 0x000fe20007f5e0ff */
[--C-:B------:R-:W-:Y:S01]  /*a500*/  FFMA.FTZ R146, R6, c[0x0][0x2d0], -R145.reuse ;  /* 0x0000b40006927a23 */ /* 0x100fe20000010891 */
[----:B------:R-:W-:Y:S01]  /*a510*/  @P5 IADD3 R120, P0, R120, c[0x0][0x1c8], RZ ;  /* 0x0000720078785a10 */ /* 0x000fe20007f1e0ff */
[----:B------:R-:W-:Y:S01]  /*a520*/  FFMA.FTZ R137, R7, c[0x0][0x2d0], -R145 ;  /* 0x0000b40007897a23 */ /* 0x000fe20000010891 */
[----:B------:R-:W-:Y:S01]  /*a530*/  @P5 IADD3 R128, P1, R128, c[0x0][0x1c8], RZ ;  /* 0x0000720080805a10 */ /* 0x000fe20007f3e0ff */
[----:B------:R-:W-:Y:S01]  /*a540*/  FFMA.FTZ R136, R9, c[0x0][0x2d0], -R147 ;  /* 0x0000b40009887a23 */ /* 0x000fe20000010893 */
[----:B------:R-:W-:Y:S01]  /*a550*/  MUFU.EX2 R138, R138 ;  /* 0x0000008a008a7308 */ /* 0x000fe20000000800 */
[--C-:B------:R-:W-:Y:S02]  /*a560*/  FFMA.FTZ R139, R10, c[0x0][0x2d0], -R145.reuse ;  /* 0x0000b4000a8b7a23 */ /* 0x100fe40000010891 */
[----:B------:R-:W-:Y:S02]  /*a570*/  FFMA.FTZ R144, R11, c[0x0][0x2d0], -R145 ;  /* 0x0000b4000b907a23 */ /* 0x000fe40000010891 */
[C---:B-1----:R-:W-:Y:S02]  /*a580*/  FMUL.FTZ R68, R3.reuse, R68 ;  /* 0x0000004403447220 */ /* 0x042fe40000410000 */
[C---:B------:R-:W-:Y:S02]  /*a590*/  FMUL.FTZ R69, R3.reuse, R69 ;  /* 0x0000004503457220 */ /* 0x040fe40000410000 */
[----:B------:R-:W-:Y:S01]  /*a5a0*/  FMUL.FTZ R72, R3, R72 ;  /* 0x0000004803487220 */ /* 0x000fe20000410000 */
[----:B------:R-:W1:Y:S01]  /*a5b0*/  MUFU.EX2 R119, R119 ;  /* 0x0000007700777308 */ /* 0x000e620000000800 */
[----:B--2---:R-:W-:Y:S01]  /*a5c0*/  FFMA.FTZ R117, R8, c[0x0][0x2d0], -R147 ;  /* 0x0000b40008757a23 */ /* 0x004fe20000010893 */
[----:B------:R-:W-:Y:S01]  /*a5d0*/  @P5 IADD3 R8, R123, R4, RZ ;  /* 0x000000047b085210 */ /* 0x000fe20007ffe0ff */
[C---:B---3--:R-:W-:Y:S01]  /*a5e0*/  FMUL.FTZ R10, R2.reuse, R110 ;  /* 0x0000006e020a7220 */ /* 0x048fe20000410000 */
[----:B------:R-:W-:Y:S01]  /*a5f0*/  @P5 SHF.L.U64.HI R4, R223, 0x6, R118 ;  /* 0x00000006df045819 */ /* 0x000fe20000010276 */
[----:B------:R-:W-:Y:S01]  /*a600*/  FMUL.FTZ R11, R2, R111 ;  /* 0x0000006f020b7220 */ /* 0x000fe20000410000 */
[----:B------:R-:W-:Y:S01]  /*a610*/  @P5 SHF.L.U64.HI R8, R122, 0x1, R8 ;  /* 0x000000017a085819 */ /* 0x000fe20000010208 */
[C---:B------:R-:W-:Y:S02]  /*a620*/  FMUL.FTZ R70, R2.reuse, R70 ;  /* 0x0000004602467220 */ /* 0x040fe40000410000 */
[----:B------:R-:W-:Y:S01]  /*a630*/  FMUL.FTZ R71, R2, R71 ;  /* 0x0000004702477220 */ /* 0x000fe20000410000 */
[----:B------:R-:W-:Y:S01]  /*a640*/  @P5 IADD3.X R121, R8, c[0x0][0x1cc], RZ, P0, !PT ;  /* 0x0000730008795a10 */ /* 0x000fe200007fe4ff */
[----:B------:R-:W-:Y:S01]  /*a650*/  MUFU.EX2 R117, R117 ;  /* 0x0000007500757308 */ /* 0x000fe20000000800 */
[----:B------:R-:W-:Y:S01]  /*a660*/  @P5 IADD3.X R129, RZ, c[0x0][0x1cc], R8, P1, P2 ;  /* 0x00007300ff815a10 */ /* 0x000fe20000fe4408 */
[----:B------:R-:W-:Y:S01]  /*a670*/  FMUL.FTZ R73, R3, R73 ;  /* 0x0000004903497220 */ /* 0x000fe20000410000 */
[----:B------:R-:W-:Y:S01]  /*a680*/  @P5 IADD3 R6, P0, R120, R5, RZ ;  /* 0x0000000578065210 */ /* 0x000fe20007f1e0ff */
[----:B------:R2:W-:Y:S01]  /*a690*/  @P5 LDGSTS.E.BYPASS.LTC128B.128 [R208+0x8100], [R120.64], !P4 ;  /* 0x0810000078d05fae */ /* 0x0005e2000e101d4e */
[C---:B------:R-:W-:Y:S02]  /*a6a0*/  FMUL.FTZ R74, R2.reuse, R74 ;  /* 0x0000004a024a7220 */ /* 0x040fe40000410000 */
[-C--:B------:R-:W-:Y:S01]  /*a6b0*/  @P5 IADD3.X R7, R121, R4.reuse, RZ, P0, !PT ;  /* 0x0000000479075210 */ /* 0x080fe200007fe4ff */
[----:B------:R-:W-:Y:S01]  /*a6c0*/  FMUL.FTZ R75, R2, R75 ;  /* 0x0000004b024b7220 */ /* 0x000fe20000410000 */
[----:B------:R-:W-:Y:S01]  /*a6d0*/  @P5 IADD3 R8, P1, R6, R5, RZ ;  /* 0x0000000506085210 */ /* 0x000fe20007f3e0ff */
[----:B------:R-:W-:Y:S01]  /*a6e0*/  MUFU.EX2 R136, R136 ;  /* 0x0000008800887308 */ /* 0x000fe20000000800 */
[----:B------:R-:W-:Y:S01]  /*a6f0*/  FMUL.FTZ R5, R3, R113 ;  /* 0x0000007103057220 */ /* 0x000fe20000410000 */
[----:B------:R3:W-:Y:S01]  /*a700*/  @P5 LDGSTS.E.BYPASS.LTC128B.128 [R208+0xb100], [R128.64], !P3 ;  /* 0x0b10000080d05fae */ /* 0x0007e2000d901d4e */
[----:B------:R-:W-:Y:S01]  /*a710*/  @P5 IADD3.X R9, R7, R4, RZ, P1, !PT ;  /* 0x0000000407095210 */ /* 0x000fe20000ffe4ff */
[----:B------:R-:W-:Y:S01]  /*a720*/  FMUL.FTZ R4, R3, R112 ;  /* 0x0000007003047220 */ /* 0x000fe20000410000 */
[----:B-1----:R-:W-:Y:S01]  /*a730*/  F2FP.BF16.PACK_AB R112, R119, R138 ;  /* 0x0000008a7770723e */ /* 0x002fe200000010ff */
[C---:B------:R-:W-:Y:S01]  /*a740*/  FMUL.FTZ R76, R3.reuse, R76 ;  /* 0x0000004c034c7220 */ /* 0x040fe20000410000 */
[----:B------:R-:W-:Y:S01]  /*a750*/  ISETP.GT.AND P0, PT, R222, R225, PT ;  /* 0x000000e1de00720c */ /* 0x000fe20003f04270 */
[C---:B------:R-:W-:Y:S01]  /*a760*/  FMUL.FTZ R77, R3.reuse, R77 ;  /* 0x0000004d034d7220 */ /* 0x040fe20000410000 */
[----:B------:R-:W-:Y:S01]  /*a770*/  MOV R222, R184 ;  /* 0x000000b800de7202 */ /* 0x000fe20000000f00 */
[----:B------:R1:W-:Y:S01]  /*a780*/  @P5 LDGSTS.E.BYPASS.LTC128B.128 [R208+0x9100], [R6.64], !P4 ;  /* 0x0910000006d05fae */ /* 0x0003e2000e101d4e */
[----:B------:R-:W-:Y:S01]  /*a790*/  MUFU.EX2 R146, R146 ;  /* 0x0000009200927308 */ /* 0x000fe20000000800 */
[C---:B------:R-:W-:Y:S02]  /*a7a0*/  FMUL.FTZ R78, R2.reuse, R78 ;  /* 0x0000004e024e7220 */ /* 0x040fe40000410000 */
[C---:B------:R-:W-:Y:S02]  /*a7b0*/  FMUL.FTZ R79, R2.reuse, R79 ;  /* 0x0000004f024f7220 */ /* 0x040fe40000410000 */
[C---:B------:R-:W-:Y:S02]  /*a7c0*/  FMUL.FTZ R80, R3.reuse, R80 ;  /* 0x0000005003507220 */ /* 0x040fe40000410000 */
[----:B------:R1:W-:Y:S01]  /*a7d0*/  @P5 LDGSTS.E.BYPASS.LTC128B.128 [R208+0xc100], [R6.64+0x80], !P3 ;  /* 0x0c10008006d05fae */ /* 0x0003e2000d901d4e */
[C---:B------:R-:W-:Y:S02]  /*a7e0*/  FMUL.FTZ R81, R3.reuse, R81 ;  /* 0x0000005103517220 */ /* 0x040fe40000410000 */
[----:B------:R-:W4:Y:S01]  /*a7f0*/  MUFU.EX2 R137, R137 ;  /* 0x0000008900897308 */ /* 0x000f220000000800 */
[C---:B------:R-:W-:Y:S02]  /*a800*/  FMUL.FTZ R82, R2.reuse, R82 ;  /* 0x0000005202527220 */ /* 0x040fe40000410000 */
[C---:B------:R-:W-:Y:S02]  /*a810*/  FMUL.FTZ R83, R2.reuse, R83 ;  /* 0x0000005302537220 */ /* 0x040fe40000410000 */
[----:B------:R5:W-:Y:S01]  /*a820*/  @P5 LDGSTS.E.BYPASS.LTC128B.128 [R208+0xa100], [R8.64], !P4 ;  /* 0x0a10000008d05fae */ /* 0x000be2000e101d4e */
[C---:B------:R-:W-:Y:S02]  /*a830*/  FMUL.FTZ R84, R3.reuse, R84 ;  /* 0x0000005403547220 */ /* 0x040fe40000410000 */
[----:B------:R-:W-:Y:S02]  /*a840*/  FMUL.FTZ R85, R3, R85 ;  /* 0x0000005503557220 */ /* 0x000fe40000410000 */
[----:B------:R-:W-:Y:S01]  /*a850*/  MUFU.EX2 R139, R139 ;  /* 0x0000008b008b7308 */ /* 0x000fe20000000800 */
[C---:B------:R-:W-:Y:S02]  /*a860*/  FMUL.FTZ R86, R2.reuse, R86 ;  /* 0x0000005602567220 */ /* 0x040fe40000410000 */
[----:B------:R5:W-:Y:S01]  /*a870*/  @P5 LDGSTS.E.BYPASS.LTC128B.128 [R208+0xd100], [R8.64+0x80], !P3 ;  /* 0x0d10008008d05fae */ /* 0x000be2000d901d4e */
[----:B------:R-:W-:Y:S02]  /*a880*/  FMUL.FTZ R87, R2, R87 ;  /* 0x0000005702577220 */ /* 0x000fe40000410000 */
[--C-:B------:R-:W-:Y:S02]  /*a890*/  FFMA.FTZ R156, R14, c[0x0][0x2d0], -R145.reuse ;  /* 0x0000b4000e9c7a23 */ /* 0x100fe40000010891 */
[--C-:B------:R-:W-:Y:S02]  /*a8a0*/  FFMA.FTZ R157, R15, c[0x0][0x2d0], -R145.reuse ;  /* 0x0000b4000f9d7a23 */ /* 0x100fe40000010891 */
[----:B------:R-:W5:Y:S01]  /*a8b0*/  MUFU.EX2 R144, R144 ;  /* 0x0000009000907308 */ /* 0x000f620000000800 */
[----:B--2---:R-:W2:Y:S01]  /*a8c0*/  LDSM.16.MT88.4 R120, [R204+0x100] ;  /* 0x00010000cc78783b */ /* 0x004ea20000004200 */
[--C-:B------:R-:W-:Y:S01]  /*a8d0*/  FFMA.FTZ R158, R18, c[0x0][0x2d0], -R145.reuse ;  /* 0x0000b400129e7a23 */ /* 0x100fe20000010891 */
[----:B----4-:R-:W-:Y:S01]  /*a8e0*/  F2FP.BF16.PACK_AB R113, R137, R146 ;  /* 0x000000928971723e */ /* 0x010fe200000010ff */
[----:B-1----:R-:W-:Y:S01]  /*a8f0*/  FMUL.FTZ R6, R2, R114 ;  /* 0x0000007202067220 */ /* 0x002fe20000410000 */
[----:B------:R-:W-:Y:S01]  /*a900*/  F2FP.BF16.PACK_AB R114, R136, R117 ;  /* 0x000000758872723e */ /* 0x000fe200000010ff */
[----:B------:R-:W-:Y:S03]  /*a910*/  FMUL.FTZ R7, R2, R115 ;  /* 0x0000007302077220 */ /* 0x000fe60000410000 */
[----:B---3--:R-:W1:Y:S01]  /*a920*/  LDSM.16.MT88.4 R128, [R202+0x100] ;  /* 0x00010000ca80783b */ /* 0x008e620000004200 */
[----:B------:R-:W-:Y:S01]  /*a930*/  FFMA.FTZ R159, R19, c[0x0][0x2d0], -R145 ;  /* 0x0000b400139f7a23 */ /* 0x000fe20000010891 */
[----:B------:R-:W-:Y:S01]  /*a940*/  MUFU.EX2 R156, R156 ;  /* 0x0000009c009c7308 */ /* 0x000fe20000000800 */
[--C-:B------:R-:W-:Y:S02]  /*a950*/  FFMA.FTZ R161, R20, c[0x0][0x2d0], -R147.reuse ;  /* 0x0000b40014a17a23 */ /* 0x100fe40000010893 */
[--C-:B------:R-:W-:Y:S02]  /*a960*/  FFMA.FTZ R160, R21, c[0x0][0x2d0], -R147.reuse ;  /* 0x0000b40015a07a23 */ /* 0x100fe40000010893 */
[--C-:B------:R-:W-:Y:S01]  /*a970*/  FFMA.FTZ R162, R24, c[0x0][0x2d0], -R147.reuse ;  /* 0x0000b40018a27a23 */ /* 0x100fe20000010893 */
[----:B------:R-:W3:Y:S01]  /*a980*/  LDSM.16.MT88.4 R132, [R201+0x100] ;  /* 0x00010000c984783b */ /* 0x000ee20000004200 */
[----:B------:R-:W-:Y:S02]  /*a990*/  FFMA.FTZ R163, R25, c[0x0][0x2d0], -R147 ;  /* 0x0000b40019a37a23 */ /* 0x000fe40000010893 */
[C---:B-----5:R-:W-:Y:S01]  /*a9a0*/  FMUL.FTZ R8, R3.reuse, R108 ;  /* 0x0000006c03087220 */ /* 0x060fe20000410000 */
[----:B------:R-:W-:Y:S01]  /*a9b0*/  MUFU.EX2 R157, R157 ;  /* 0x0000009d009d7308 */ /* 0x000fe20000000800 */
[----:B------:R-:W-:Y:S01]  /*a9c0*/  FMUL.FTZ R9, R3, R109 ;  /* 0x0000006d03097220 */ /* 0x000fe20000410000 */
[----:B------:R-:W-:Y:S02]  /*a9d0*/  F2FP.BF16.PACK_AB R115, R144, R139 ;  /* 0x0000008b9073723e */ /* 0x000fe400000010ff */
[----:B------:R-:W4:Y:S01]  /*a9e0*/  LDSM.16.MT88.4 R108, [R200+0x100] ;  /* 0x00010000c86c783b */ /* 0x000f220000004200 */
[--C-:B------:R-:W-:Y:S02]  /*a9f0*/  FFMA.FTZ R173, R22, c[0x0][0x2d0], -R145.reuse ;  /* 0x0000b40016ad7a23 */ /* 0x100fe40000010891 */
[--C-:B------:R-:W-:Y:S02]  /*aa00*/  FFMA.FTZ R172, R23, c[0x0][0x2d0], -R145.reuse ;  /* 0x0000b40017ac7a23 */ /* 0x100fe40000010891 */
[--C-:B------:R-:W-:Y:S01]  /*aa10*/  FFMA.FTZ R174, R26, c[0x0][0x2d0], -R145.reuse ;  /* 0x0000b4001aae7a23 */ /* 0x100fe20000010891 */
[----:B------:R-:W-:Y:S01]  /*aa20*/  MUFU.EX2 R158, R158 ;  /* 0x0000009e009e7308 */ /* 0x000fe20000000800 */
[----:B------:R-:W-:Y:S01]  /*aa30*/  FFMA.FTZ R175, R27, c[0x0][0x2d0], -R145 ;  /* 0x0000b4001baf7a23 */ /* 0x000fe20000010891 */
[----:B------:R-:W-:Y:S01]  /*aa40*/  LDSM.16.MT88.4 R20, [R202+0x1100] ;  /* 0x00110000ca14783b */ /* 0x000fe20000004200 */
[--C-:B------:R-:W-:Y:S02]  /*aa50*/  FFMA.FTZ R185, R28, c[0x0][0x2d0], -R147.reuse ;  /* 0x0000b4001cb97a23 */ /* 0x100fe40000010893 */
[--C-:B------:R-:W-:Y:S02]  /*aa60*/  FFMA.FTZ R186, R29, c[0x0][0x2d0], -R147.reuse ;  /* 0x0000b4001dba7a23 */ /* 0x100fe40000010893 */
[--C-:B------:R-:W-:Y:S02]  /*aa70*/  FFMA.FTZ R187, R32, c[0x0][0x2d0], -R147.reuse ;  /* 0x0000b40020bb7a23 */ /* 0x100fe40000010893 */
[----:B------:R-:W-:Y:S01]  /*aa80*/  FFMA.FTZ R224, R33, c[0x0][0x2d0], -R147 ;  /* 0x0000b40021e07a23 */ /* 0x000fe20000010893 */
[C---:B--2---:R-:W-:Y:S01]  /*aa90*/  HMMA.16816.F32.BF16 R4, R112.reuse, R120, R4 ;  /* 0x000000787004723c */ /* 0x044fe20000041804 */
[----:B------:R-:W-:Y:S01]  /*aaa0*/  LDSM.16.MT88.4 R24, [R201+0x1100] ;  /* 0x00110000c918783b */ /* 0x000fe20000004200 */
[----:B------:R-:W-:Y:S03]  /*aab0*/  MUFU.EX2 R159, R159 ;  /* 0x0000009f009f7308 */ /* 0x000fe60000000800 */
[--C-:B------:R-:W-:Y:S02]  /*aac0*/  FFMA.FTZ R226, R30, c[0x0][0x2d0], -R145.reuse ;  /* 0x0000b4001ee27a23 */ /* 0x100fe40000010891 */
[--C-:B------:R-:W-:Y:S01]  /*aad0*/  FFMA.FTZ R227, R31, c[0x0][0x2d0], -R145.reuse ;  /* 0x0000b4001fe37a23 */ /* 0x100fe20000010891 */
[C---:B------:R-:W-:Y:S01]  /*aae0*/  HMMA.16816.F32.BF16 R8, R112.reuse, R122, R8 ;  /* 0x0000007a7008723c */ /* 0x040fe20000041808 */
[----:B------:R-:W2:Y:S03]  /*aaf0*/  LDSM.16.MT88.4 R120, [R204+0x3100] ;  /* 0x00310000cc78783b */ /* 0x000ea60000004200 */
[--C-:B------:R-:W-:Y:S01]  /*ab00*/  FFMA.FTZ R228, R34, c[0x0][0x2d0], -R145.reuse ;  /* 0x0000b40022e47a23 */ /* 0x100fe20000010891 */
[----:B------:R-:W-:Y:S01]  /*ab10*/  MUFU.EX2 R161, R161 ;  /* 0x000000a100a17308 */ /* 0x000fe20000000800 */
[----:B------:R-:W-:Y:S02]  /*ab20*/  FFMA.FTZ R229, R35, c[0x0][0x2d0], -R145 ;  /* 0x0000b40023e57a23 */ /* 0x000fe40000010891 */
[C---:B-1----:R-:W-:Y:S01]  /*ab30*/  HMMA.16816.F32.BF16 R68, R112.reuse, R128, R68 ;  /* 0x000000807044723c */ /* 0x042fe20000041844 */
[----:B------:R-:W-:Y:S03]  /*ab40*/  LDSM.16.MT88.4 R28, [R202+0x1900] ;  /* 0x00190000ca1c783b */ /* 0x000fe60000004200 */
[C---:B------:R-:W-:Y:S02]  /*ab50*/  FMUL.FTZ R88, R3.reuse, R88 ;  /* 0x0000005803587220 */ /* 0x040fe40000410000 */
[C---:B------:R-:W-:Y:S01]  /*ab60*/  FMUL.FTZ R89, R3.reuse, R89 ;  /* 0x0000005903597220 */ /* 0x040fe20000410000 */
[----:B------:R-:W-:Y:S01]  /*ab70*/  MUFU.EX2 R160, R160 ;  /* 0x000000a000a07308 */ /* 0x000fe20000000800 */
[C---:B------:R-:W-:Y:S01]  /*ab80*/  HMMA.16816.F32.BF16 R72, R112.reuse, R130, R72 ;  /* 0x000000827048723c */ /* 0x040fe20000041848 */
[----:B------:R-:W1:Y:S03]  /*ab90*/  LDSM.16.MT88.4 R128, [R202+0x3100] ;  /* 0x00310000ca80783b */ /* 0x000e660000004200 */
[C---:B------:R-:W-:Y:S02]  /*aba0*/  FMUL.FTZ R90, R2.reuse, R90 ;  /* 0x0000005a025a7220 */ /* 0x040fe40000410000 */
[----:B------:R-:W-:Y:S02]  /*abb0*/  FMUL.FTZ R91, R2, R91 ;  /* 0x0000005b025b7220 */ /* 0x000fe40000410000 */
[C---:B---3--:R-:W-:Y:S01]  /*abc0*/  HMMA.16816.F32.BF16 R76, R112.reuse, R132, R76 ;  /* 0x00000084704c723c */ /* 0x048fe2000004184c */
[----:B------:R-:W-:Y:S01]  /*abd0*/  LDSM.16.MT88.4 R32, [R200+0x5100] ;  /* 0x00510000c820783b */ /* 0x000fe20000004200 */
[----:B------:R-:W-:Y:S02]  /*abe0*/  MUFU.EX2 R162, R162 ;  /* 0x000000a200a27308 */ /* 0x000fe40000000800 */
[C---:B------:R-:W-:Y:S02]  /*abf0*/  FMUL.FTZ R92, R3.reuse, R92 ;  /* 0x0000005c035c7220 */ /* 0x040fe40000410000 */
[----:B------:R-:W-:Y:S02]  /*ac00*/  FMUL.FTZ R93, R3, R93 ;  /* 0x0000005d035d7220 */ /* 0x000fe40000410000 */
[C---:B------:R-:W-:Y:S01]  /*ac10*/  HMMA.16816.F32.BF16 R80, R112.reuse, R134, R80 ;  /* 0x000000867050723c */ /* 0x040fe20000041850 */
[----:B------:R-:W0:Y:S03]  /*ac20*/  LDGDEPBAR ;  /* 0x00000000000079af */ /* 0x000e260000000000 */
[--C-:B------:R-:W-:Y:S01]  /*ac30*/  FFMA.FTZ R132, R12, c[0x0][0x2d0], -R147.reuse ;  /* 0x0000b4000c847a23 */ /* 0x100fe20000010893 */
[----:B------:R-:W-:Y:S01]  /*ac40*/  MUFU.EX2 R163, R163 ;  /* 0x000000a300a37308 */ /* 0x000fe20000000800 */
[--C-:B------:R-:W-:Y:S02]  /*ac50*/  FFMA.FTZ R133, R13, c[0x0][0x2d0], -R147.reuse ;  /* 0x0000b4000d857a23 */ /* 0x100fe40000010893 */
[C---:B----4-:R-:W-:Y:S01]  /*ac60*/  HMMA.16816.F32.BF16 R84, R112.reuse, R108, R84 ;  /* 0x0000006c7054723c */ /* 0x050fe20000041854 */
[----:B------:R-:W-:Y:S03]  /*ac70*/  LDSM.16.MT88.4 R12, [R200+0x3100] ;  /* 0x00310000c80c783b */ /* 0x000fe60000004200 */
[--C-:B------:R-:W-:Y:S02]  /*ac80*/  FFMA.FTZ R134, R16, c[0x0][0x2d0], -R147.reuse ;  /* 0x0000b40010867a23 */ /* 0x100fe40000010893 */
[--C-:B------:R-:W-:Y:S01]  /*ac90*/  FFMA.FTZ R135, R17, c[0x0][0x2d0], -R147.reuse ;  /* 0x0000b40011877a23 */ /* 0x100fe20000010893 */
[----:B------:R-:W-:Y:S01]  /*aca0*/  MUFU.EX2 R132, R132 ;  /* 0x0000008400847308 */ /* 0x000fe20000000800 */
[C---:B------:R-:W-:Y:S01]  /*acb0*/  HMMA.16816.F32.BF16 R88, R112.reuse, R110, R88 ;  /* 0x0000006e7058723c */ /* 0x040fe20000041858 */
[----:B------:R-:W3:Y:S03]  /*acc0*/  LDSM.16.MT88.4 R108, [R201+0x3100] ;  /* 0x00310000c96c783b */ /* 0x000ee60000004200 */
[C---:B------:R-:W-:Y:S02]  /*acd0*/  FMUL.FTZ R94, R2.reuse, R94 ;  /* 0x0000005e025e7220 */ /* 0x040fe40000410000 */
[C---:B------:R-:W-:Y:S02]  /*ace0*/  FMUL.FTZ R95, R2.reuse, R95 ;  /* 0x0000005f025f7220 */ /* 0x040fe40000410000 */
[C---:B------:R-:W-:Y:S01]  /*acf0*/  FMUL.FTZ R96, R3.reuse, R96 ;  /* 0x0000006003607220 */ /* 0x040fe20000410000 */
[----:B------:R-:W-:Y:S01]  /*ad00*/  LDSM.16.MT88.4 R16, [R202+0x900] ;  /* 0x00090000ca10783b */ /* 0x000fe20000004200 */
[----:B------:R-:W4:Y:S02]  /*ad10*/  MUFU.EX2 R133, R133 ;  /* 0x0000008500857308 */ /* 0x000f240000000800 */
[C---:B------:R-:W-:Y:S01]  /*ad20*/  FMUL.FTZ R97, R3.reuse, R97 ;  /* 0x0000006103617220 */ /* 0x040fe20000410000 */
[C---:B--2---:R-:W-:Y:S03]  /*ad30*/  HMMA.16816.F32.BF16 R92, R112.reuse, R120, R92 ;  /* 0x00000078705c723c */ /* 0x044fe6000004185c */
[C---:B------:R-:W-:Y:S02]  /*ad40*/  FMUL.FTZ R98, R2.reuse, R98 ;  /* 0x0000006202627220 */ /* 0x040fe40000410000 */
[C---:B------:R-:W-:Y:S02]  /*ad50*/  FMUL.FTZ R99, R2.reuse, R99 ;  /* 0x0000006302637220 */ /* 0x040fe40000410000 */
[C---:B------:R-:W-:Y:S01]  /*ad60*/  FMUL.FTZ R100, R3.reuse, R100 ;  /* 0x0000006403647220 */ /* 0x040fe20000410000 */
[----:B------:R-:W-:Y:S01]  /*ad70*/  MUFU.EX2 R134, R134 ;  /* 0x0000008600867308 */ /* 0x000fe20000000800 */
[C---:B------:R-:W-:Y:S03]  /*ad80*/  FMUL.FTZ R101, R3.reuse, R101 ;  /* 0x0000006503657220 */ /* 0x040fe60000410000 */
[C---:B------:R-:W-:Y:S01]  /*ad90*/  HMMA.16816.F32.BF16 R96, R112.reuse, R122, R96 ;  /* 0x0000007a7060723c */ /* 0x040fe20000041860 */
[----:B------:R-:W2:Y:S02]  /*ada0*/  LDSM.16.MT88.4 R120, [R204+0x900] ;  /* 0x00090000cc78783b */ /* 0x000ea40000004200 */
[C---:B------:R-:W-:Y:S02]  /*adb0*/  FMUL.FTZ R102, R2.reuse, R102 ;  /* 0x0000006602667220 */ /* 0x040fe40000410000 */
[C---:B------:R-:W-:Y:S01]  /*adc0*/  FMUL.FTZ R103, R2.reuse, R103 ;  /* 0x0000006702677220 */ /* 0x040fe20000410000 */
[----:B------:R-:W5:Y:S01]  /*add0*/  MUFU.EX2 R135, R135 ;  /* 0x0000008700877308 */ /* 0x000f620000000800 */
[C---:B------:R-:W-:Y:S02]  /*ade0*/  FMUL.FTZ R104, R3.reuse, R104 ;  /* 0x0000006803687220 */ /* 0x040fe40000410000 */
[C---:B------:R-:W-:Y:S03]  /*adf0*/  FMUL.FTZ R105, R3.reuse, R105 ;  /* 0x0000006903697220 */ /* 0x040fe60000410000 */
[C---:B-1----:R-:W-:Y:S03]  /*ae00*/  HMMA.16816.F32.BF16 R100, R112.reuse, R128, R100 ;  /* 0x000000807064723c */ /* 0x042fe60000041864 */
[C---:B------:R-:W-:Y:S01]  /*ae10*/  FMUL.FTZ R106, R2.reuse, R106 ;  /* 0x0000006a026a7220 */ /* 0x040fe20000410000 */
[----:B------:R-:W-:Y:S01]  /*ae20*/  MUFU.EX2 R173, R173 ;  /* 0x000000ad00ad7308 */ /* 0x000fe20000000800 */
[C---:B------:R-:W-:Y:S02]  /*ae30*/  FMUL.FTZ R107, R2.reuse, R107 ;  /* 0x0000006b026b7220 */ /* 0x040fe40000410000 */
[C---:B------:R-:W-:Y:S02]  /*ae40*/  FMUL.FTZ R52, R3.reuse, R52 ;  /* 0x0000003403347220 */ /* 0x040fe40000410000 */
[C---:B------:R-:W-:Y:S03]  /*ae50*/  FMUL.FTZ R53, R3.reuse, R53 ;  /* 0x0000003503357220 */ /* 0x040fe60000410000 */
[C---:B------:R-:W-:Y:S01]  /*ae60*/  HMMA.16816.F32.BF16 R104, R112.reuse, R130, R104 ;  /* 0x000000827068723c */ /* 0x040fe20000041868 */
[----:B------:R-:W-:Y:S01]  /*ae70*/  LDSM.16.MT88.4 R128, [R200+0x900] ;  /* 0x00090000c880783b */ /* 0x000fe20000004200 */
[----:B------:R-:W1:Y:S01]  /*ae80*/  MUFU.EX2 R172, R172 ;  /* 0x000000ac00ac7308 */ /* 0x000e620000000800 */
[C---:B------:R-:W-:Y:S02]  /*ae90*/  FMUL.FTZ R54, R2.reuse, R54 ;  /* 0x0000003602367220 */ /* 0x040fe40000410000 */
[C---:B------:R-:W-:Y:S02]  /*aea0*/  FMUL.FTZ R55, R2.reuse, R55 ;  /* 0x0000003702377220 */ /* 0x040fe40000410000 */
[C---:B------:R-:W-:Y:S02]  /*aeb0*/  FMUL.FTZ R56, R3.reuse, R56 ;  /* 0x0000003803387220 */ /* 0x040fe40000410000 */
[C---:B------:R-:W-:Y:S03]  /*aec0*/  FMUL.FTZ R57, R3.reuse, R57 ;  /* 0x0000003903397220 */ /* 0x040fe60000410000 */
[C---:B---3--:R-:W-:Y:S01]  /*aed0*/  HMMA.16816.F32.BF16 R52, R112.reuse, R108, R52 ;  /* 0x0000006c7034723c */ /* 0x048fe20000041834 */
[----:B------:R-:W-:Y:S02]  /*aee0*/  MUFU.EX2 R174, R174 ;  /* 0x000000ae00ae7308 */ /* 0x000fe40000000800 */
[C---:B------:R-:W-:Y:S02]  /*aef0*/  FMUL.FTZ R58, R2.reuse, R58 ;  /* 0x0000003a023a7220 */ /* 0x040fe40000410000 */
[C---:B------:R-:W-:Y:S02]  /*af00*/  FMUL.FTZ R59, R2.reuse, R59 ;  /* 0x0000003b023b7220 */ /* 0x040fe40000410000 */
[C---:B------:R-:W-:Y:S02]  /*af10*/  FMUL.FTZ R60, R3.reuse, R60 ;  /* 0x0000003c033c7220 */ /* 0x040fe40000410000 */
[C---:B------:R-:W-:Y:S02]  /*af20*/  FMUL.FTZ R61, R3.reuse, R61 ;  /* 0x0000003d033d7220 */ /* 0x040fe40000410000 */
[----:B------:R-:W3:Y:S01]  /*af30*/  MUFU.EX2 R175, R175 ;  /* 0x000000af00af7308 */ /* 0x000ee20000000800 */
[C---:B------:R-:W-:Y:S01]  /*af40*/  HMMA.16816.F32.BF16 R56, R112.reuse, R110, R56 ;  /* 0x0000006e7038723c */ /* 0x040fe20000041838 */
[----:B------:R-:W1:Y:S02]  /*af50*/  LDSM.16.MT88.4 R108, [R201+0x900] ;  /* 0x00090000c96c783b */ /* 0x000e640000004200 */
[C---:B------:R-:W-:Y:S02]  /*af60*/  FMUL.FTZ R62, R2.reuse, R62 ;  /* 0x0000003e023e7220 */ /* 0x040fe40000410000 */
[C---:B------:R-:W-:Y:S02]  /*af70*/  FMUL.FTZ R63, R2.reuse, R63 ;  /* 0x0000003f023f7220 */ /* 0x040fe40000410000 */
[C---:B------:R-:W-:Y:S02]  /*af80*/  FMUL.FTZ R64, R3.reuse, R64 ;  /* 0x0000004003407220 */ /* 0x040fe40000410000 */
[----:B------:R-:W-:Y:S01]  /*af90*/  FMUL.FTZ R65, R3, R65 ;  /* 0x0000004103417220 */ /* 0x000fe20000410000 */
[----:B------:R-:W-:Y:S02]  /*afa0*/  MUFU.EX2 R185, R185 ;  /* 0x000000b900b97308 */ /* 0x000fe40000000800 */
[C---:B------:R-:W-:Y:S03]  /*afb0*/  HMMA.16816.F32.BF16 R60, R112.reuse, R12, R60 ;  /* 0x0000000c703c723c */ /* 0x040fe6000004183c */
[C---:B------:R-:W-:Y:S02]  /*afc0*/  FMUL.FTZ R66, R2.reuse, R66 ;  /* 0x0000004202427220 */ /* 0x040fe40000410000 */
[----:B------:R-:W-:Y:S02]  /*afd0*/  FMUL.FTZ R67, R2, R67 ;  /* 0x0000004302437220 */ /* 0x000fe40000410000 */
[----:B----4-:R-:W-:Y:S01]  /*afe0*/  F2FP.BF16.PACK_AB R12, R133, R132 ;  /* 0x00000084850c723e */ /* 0x010fe200000010ff */
[----:B------:R-:W4:Y:S01]  /*aff0*/  MUFU.EX2 R186, R186 ;  /* 0x000000ba00ba7308 */ /* 0x000f220000000800 */
[----:B------:R-:W-:Y:S03]  /*b000*/  F2FP.BF16.PACK_AB R13, R157, R156 ;  /* 0x0000009c9d0d723e */ /* 0x000fe600000010ff */
[----:B------:R-:W-:Y:S01]  /*b010*/  HMMA.16816.F32.BF16 R64, R112, R14, R64 ;  /* 0x0000000e7040723c */ /* 0x000fe20000041840 */
[----:B------:R-:W1:Y:S02]  /*b020*/  LDSM.16.MT88.4 R112, [R204+0x3900] ;  /* 0x00390000cc70783b */ /* 0x000e640000004200 */
[--C-:B------:R-:W-:Y:S02]  /*b030*/  FFMA.FTZ R40, R40, c[0x0][0x2d0], -R147.reuse ;  /* 0x0000b40028287a23 */ /* 0x100fe40000010893 */
[----:B------:R-:W-:Y:S01]  /*b040*/  FFMA.FTZ R41, R41, c[0x0][0x2d0], -R147 ;  /* 0x0000b40029297a23 */ /* 0x000fe20000010893 */
[----:B------:R-:W-:Y:S01]  /*b050*/  MUFU.EX2 R187, R187 ;  /* 0x000000bb00bb7308 */ /* 0x000fe20000000800 */
[----:B-----5:R-:W-:Y:S01]  /*b060*/  F2FP.BF16.PACK_AB R14, R135, R134 ;  /* 0x00000086870e723e */ /* 0x020fe200000010ff */
[--C-:B------:R-:W-:Y:S01]  /*b070*/  FFMA.FTZ R42, R42, c[0x0][0x2d0], -R145.reuse ;  /* 0x0000b4002a2a7a23 */ /* 0x100fe20000010891 */
[----:B------:R-:W-:Y:S03]  /*b080*/  F2FP.BF16.PACK_AB R15, R159, R158 ;  /* 0x0000009e9f0f723e */ /* 0x000fe600000010ff */
[----:B------:R-:W-:Y:S02]  /*b090*/  FFMA.FTZ R43, R43, c[0x0][0x2d0], -R145 ;  /* 0x0000b4002b2b7a23 */ /* 0x000fe40000010891 */
[--C-:B------:R-:W-:Y:S02]  /*b0a0*/  FFMA.FTZ R44, R44, c[0x0][0x2d0], -R147.reuse ;  /* 0x0000b4002c2c7a23 */ /* 0x100fe40000010893 */
[C---:B--2---:R-:W-:Y:S01]  /*b0b0*/  HMMA.16816.F32.BF16 R4, R12.reuse, R120, R4 ;  /* 0x000000780c04723c */ /* 0x044fe20000041804 */
[----:B------:R-:W2:Y:S04]  /*b0c0*/  MUFU.EX2 R224, R224 ;  /* 0x000000e000e07308 */ /* 0x000ea80000000800 */
[--C-:B------:R-:W-:Y:S02]  /*b0d0*/  FFMA.FTZ R45, R45, c[0x0][0x2d0], -R147.reuse ;  /* 0x0000b4002d2d7a23 */ /* 0x100fe40000010893 */
[----:B------:R-:W-:Y:S01]  /*b0e0*/  FFMA.FTZ R48, R48, c[0x0][0x2d0], -R147 ;  /* 0x0000b40030307a23 */ /* 0x000fe20000010893 */
[C---:B------:R-:W-:Y:S01]  /*b0f0*/  HMMA.16816.F32.BF16 R8, R12.reuse, R122, R8 ;  /* 0x0000007a0c08723c */ /* 0x040fe20000041808 */
[----:B------:R-:W-:Y:S02]  /*b100*/  LDSM.16.MT88.4 R120, [R200+0x3900] ;  /* 0x00390000c878783b */ /* 0x000fe40000004200 */
[----:B------:R-:W-:Y:S01]  /*b110*/  MUFU.EX2 R226, R226 ;  /* 0x000000e200e27308 */ /* 0x000fe20000000800 */
[--C-:B------:R-:W-:Y:S02]  /*b120*/  FFMA.FTZ R46, R46, c[0x0][0x2d0], -R145.reuse ;  /* 0x0000b4002e2e7a23 */ /* 0x100fe40000010891 */
[----:B------:R-:W-:Y:S02]  /*b130*/  FFMA.FTZ R47, R47, c[0x0][0x2d0], -R145 ;  /* 0x0000b4002f2f7a23 */ /* 0x000fe40000010891 */
[C---:B------:R-:W-:Y:S04]  /*b140*/  HMMA.16816.F32.BF16 R68, R12.reuse, R16, R68 ;  /* 0x000000100c44723c */ /* 0x040fe80000041844 */
[----:B------:R-:W-:Y:S01]  /*b150*/  FFMA.FTZ R138, R3, R216, R138 ;  /* 0x000000d8038a7223 */ /* 0x000fe2000001008a */
[----:B------:R-:W5:Y:S01]  /*b160*/  MUFU.EX2 R227, R227 ;  /* 0x000000e300e37308 */ /* 0x000f620000000800 */
[----:B------:R-:W-:Y:S01]  /*b170*/  MOV R3, R0 ;  /* 0x0000000000037202 */ /* 0x000fe20000000f00 */
[----:B------:R-:W-:Y:S01]  /*b180*/  FFMA.FTZ R146, R2, R217, R146 ;  /* 0x000000d902927223 */ /* 0x000fe20000010092 */
[C---:B------:R-:W-:Y:S01]  /*b190*/  HMMA.16816.F32.BF16 R72, R12.reuse, R18, R72 ;  /* 0x000000120c48723c */ /* 0x040fe20000041848 */
[----:B------:R-:W2:Y:S03]  /*b1a0*/  LDSM.16.MT88.4 R16, [R202+0x3900] ;  /* 0x00390000ca10783b */ /* 0x000ea60000004200 */
[----:B------:R-:W-:Y:S02]  /*b1b0*/  FADD.FTZ R138, R119, R138 ;  /* 0x0000008a778a7221 */ /* 0x000fe40000010000 */
[----:B------:R-:W-:Y:S01]  /*b1c0*/  FADD.FTZ R146, R137, R146 ;  /* 0x0000009289927221 */ /* 0x000fe20000010000 */
[----:B------:R-:W-:Y:S01]  /*b1d0*/  MUFU.EX2 R228, R228 ;  /* 0x000000e400e47308 */ /* 0x000fe20000000800 */
[C---:B-1----:R-:W-:Y:S04]  /*b1e0*/  HMMA.16816.F32.BF16 R76, R12.reuse, R108, R76 ;  /* 0x0000006c0c4c723c */ /* 0x042fe8000004184c */
[----:B------:R-:W-:Y:S02]  /*b1f0*/  FADD.FTZ R117, R117, R138 ;  /* 0x0000008a75757221 */ /* 0x000fe40000010000 */
[----:B------:R-:W-:Y:S02]  /*b200*/  FADD.FTZ R139, R139, R146 ;  /* 0x000000928b8b7221 */ /* 0x000fe40000010000 */
[C---:B------:R-:W-:Y:S01]  /*b210*/  HMMA.16816.F32.BF16 R80, R12.reuse, R110, R80 ;  /* 0x0000006e0c50723c */ /* 0x040fe20000041850 */
[----:B------:R-:W1:Y:S01]  /*b220*/  LDSM.16.MT88.4 R108, [R201+0x3900] ;  /* 0x00390000c96c783b */ /* 0x000e620000004200 */
[----:B------:R-:W1:Y:S02]  /*b230*/  MUFU.EX2 R229, R229 ;  /* 0x000000e500e57308 */ /* 0x000e640000000800 */
[----:B------:R-:W-:Y:S02]  /*b240*/  FADD.FTZ R117, R136, R117 ;  /* 0x0000007588757221 */ /* 0x000fe40000010000 */
[----:B------:R-:W-:Y:S02]  /*b250*/  FADD.FTZ R139, R144, R139 ;  /* 0x0000008b908b7221 */ /* 0x000fe40000010000 */
[C---:B------:R-:W-:Y:S04]  /*b260*/  HMMA.16816.F32.BF16 R84, R12.reuse, R128, R84 ;  /* 0x000000800c54723c */ /* 0x040fe80000041854 */
[----:B------:R-:W-:Y:S01]  /*b270*/  MUFU.EX2 R40, R40 ;  /* 0x0000002800287308 */ /* 0x000fe20000000800 */
[----:B------:R-:W-:Y:S01]  /*b280*/  FADD.FTZ R132, R132, R117 ;  /* 0x0000007584847221 */ /* 0x000fe20000010000 */
[----:B------:R-:W-:Y:S01]  /*b290*/  MOV R117, R116 ;  /* 0x0000007400757202 */ /* 0x000fe20000000f00 */
[----:B------:R-:W-:Y:S01]  /*b2a0*/  FADD.FTZ R156, R156, R139 ;  /* 0x0000008b9c9c7221 */ /* 0x000fe20000010000 */
[C---:B------:R-:W-:Y:S01]  /*b2b0*/  HMMA.16816.F32.BF16 R88, R12.reuse, R130, R88 ;  /* 0x000000820c58723c */ /* 0x040fe20000041858 */
[----:B------:R-:W-:Y:S03]  /*b2c0*/  LDSM.16.MT88.4 R128, [R200+0x4100] ;  /* 0x00410000c880783b */ /* 0x000fe60000004200 */
[----:B------:R-:W-:Y:S02]  /*b2d0*/  FADD.FTZ R133, R133, R132 ;  /* 0x0000008485857221 */ /* 0x000fe40000010000 */
[----:B------:R-:W-:Y:S01]  /*b2e0*/  MUFU.EX2 R41, R41 ;  /* 0x0000002900297308 */ /* 0x000fe20000000800 */
[----:B------:R-:W-:Y:S01]  /*b2f0*/  FADD.FTZ R157, R157, R156 ;  /* 0x0000009c9d9d7221 */ /* 0x000fe20000010000 */
[C---:B------:R-:W-:Y:S04]  /*b300*/  HMMA.16816.F32.BF16 R92, R12.reuse, R112, R92 ;  /* 0x000000700c5c723c */ /* 0x040fe8000004185c */
[----:B------:R-:W-:Y:S02]  /*b310*/  FADD.FTZ R134, R134, R133 ;  /* 0x0000008586867221 */ /* 0x000fe40000010000 */
[----:B------:R-:W-:Y:S02]  /*b320*/  FADD.FTZ R158, R158, R157 ;  /* 0x0000009d9e9e7221 */ /* 0x000fe40000010000 */
[C---:B------:R-:W-:Y:S01]  /*b330*/  HMMA.16816.F32.BF16 R96, R12.reuse, R114, R96 ;  /* 0x000000720c60723c */ /* 0x040fe20000041860 */
[----:B------:R-:W-:Y:S01]  /*b340*/  LDSM.16.MT88.4 R112, [R202+0x4100] ;  /* 0x00410000ca70783b */ /* 0x000fe20000004200 */
[----:B------:R-:W-:Y:S02]  /*b350*/  MUFU.EX2 R42, R42 ;  /* 0x0000002a002a7308 */ /* 0x000fe40000000800 */
[----:B------:R-:W-:Y:S02]  /*b360*/  FADD.FTZ R134, R135, R134 ;  /* 0x0000008687867221 */ /* 0x000fe40000010000 */
[----:B------:R-:W-:Y:S02]  /*b370*/  FADD.FTZ R158, R159, R158 ;  /* 0x0000009e9f9e7221 */ /* 0x000fe40000010000 */
[C---:B--2---:R-:W-:Y:S04]  /*b380*/  HMMA.16816.F32.BF16 R100, R12.reuse, R16, R100 ;  /* 0x000000100c64723c */ /* 0x044fe80000041864 */
[----:B------:R-:W-:Y:S04]  /*b390*/  MUFU.EX2 R43, R43 ;  /* 0x0000002b002b7308 */ /* 0x000fe80000000800 */
[C---:B------:R-:W-:Y:S01]  /*b3a0*/  HMMA.16816.F32.BF16 R104, R12.reuse, R18, R104 ;  /* 0x000000120c68723c */ /* 0x040fe20000041868 */
[----:B------:R-:W2:Y:S05]  /*b3b0*/  LDSM.16.MT88.4 R16, [R204+0x1100] ;  /* 0x00110000cc10783b */ /* 0x000eaa0000004200 */
[----:B------:R-:W-:Y:S02]  /*b3c0*/  MUFU.EX2 R44, R44 ;  /* 0x0000002c002c7308 */ /* 0x000fe40000000800 */
[C---:B-1----:R-:W-:Y:S08]  /*b3d0*/  HMMA.16816.F32.BF16 R52, R12.reuse, R108, R52 ;  /* 0x0000006c0c34723c */ /* 0x042ff00000041834 */
[C---:B------:R-:W-:Y:S01]  /*b3e0*/  HMMA.16816.F32.BF16 R56, R12.reuse, R110, R56 ;  /* 0x0000006e0c38723c */ /* 0x040fe20000041838 */
[----:B------:R-:W1:Y:S01]  /*b3f0*/  LDSM.16.MT88.4 R108, [R200+0x1100] ;  /* 0x00110000c86c783b */ /* 0x000e620000004200 */
[----:B------:R-:W-:Y:S06]  /*b400*/  MUFU.EX2 R45, R45 ;  /* 0x0000002d002d7308 */ /* 0x000fec0000000800 */
[C---:B------:R-:W-:Y:S04]  /*b410*/  HMMA.16816.F32.BF16 R60, R12.reuse, R120, R60 ;  /* 0x000000780c3c723c */ /* 0x040fe8000004183c */
[----:B------:R-:W-:Y:S04]  /*b420*/  MUFU.EX2 R48, R48 ;  /* 0x0000003000307308 */ /* 0x000fe80000000800 */
[----:B------:R-:W-:Y:S01]  /*b430*/  HMMA.16816.F32.BF16 R64, R12, R122, R64 ;  /* 0x0000007a0c40723c */ /* 0x000fe20000041840 */
[----:B------:R-:W-:Y:S05]  /*b440*/  LDSM.16.MT88.4 R120, [R201+0x4100] ;  /* 0x00410000c978783b */ /* 0x000fea0000004200 */
[----:B------:R-:W-:Y:S01]  /*b450*/  MUFU.EX2 R46, R46 ;  /* 0x0000002e002e7308 */ /* 0x000fe20000000800 */
[----:B------:R-:W-:Y:S01]  /*b460*/  F2FP.BF16.PACK_AB R12, R160, R161 ;  /* 0x000000a1a00c723e */ /* 0x000fe200000010ff */
[----:B------:R-:W-:Y:S01]  /*b470*/  FADD.FTZ R161, R161, R134 ;  /* 0x00000086a1a17221 */ /* 0x000fe20000010000 */
[----:B------:R-:W-:Y:S03]  /*b480*/  F2FP.BF16.PACK_AB R14, R163, R162 ;  /* 0x000000a2a30e723e */ /* 0x000fe600000010ff */
[----:B------:R-:W-:Y:S01]  /*b490*/  F2FP.BF16.PACK_AB R13, R172, R173 ;  /* 0x000000adac0d723e */ /* 0x000fe200000010ff */
[----:B------:R-:W-:Y:S01]  /*b4a0*/  FADD.FTZ R173, R173, R158 ;  /* 0x0000009eadad7221 */ /* 0x000fe20000010000 */
[----:B---3--:R-:W-:Y:S01]  /*b4b0*/  F2FP.BF16.PACK_AB R15, R175, R174 ;  /* 0x000000aeaf0f723e */ /* 0x008fe200000010ff */
[----:B------:R-:W-:Y:S01]  /*b4c0*/  FADD.FTZ R161, R160, R161 ;  /* 0x000000a1a0a17221 */ /* 0x000fe20000010000 */
[----:B------:R-:W-:Y:S01]  /*b4d0*/  MUFU.EX2 R47, R47 ;  /* 0x0000002f002f7308 */ /* 0x000fe20000000800 */
[----:B------:R-:W-:Y:S02]  /*b4e0*/  FADD.FTZ R173, R172, R173 ;  /* 0x000000adacad7221 */ /* 0x000fe40000010000 */
[----:B------:R-:W-:Y:S02]  /*b4f0*/  FADD.FTZ R162, R162, R161 ;  /* 0x000000a1a2a27221 */ /* 0x000fe40000010000 */
[C---:B--2---:R-:W-:Y:S03]  /*b500*/  HMMA.16816.F32.BF16 R4, R12.reuse, R16, R4 ;  /* 0x000000100c04723c */ /* 0x044fe60000041804 */
[----:B------:R-:W-:Y:S02]  /*b510*/  FADD.FTZ R174, R174, R173 ;  /* 0x000000adaeae7221 */ /* 0x000fe40000010000 */
[----:B------:R-:W-:Y:S02]  /*b520*/  FADD.FTZ R162, R163, R162 ;  /* 0x000000a2a3a27221 */ /* 0x000fe40000010000 */
[----:B------:R-:W-:Y:S01]  /*b530*/  FADD.FTZ R175, R175, R174 ;  /* 0x000000aeafaf7221 */ /* 0x000fe20000010000 */
[C---:B------:R-:W-:Y:S01]  /*b540*/  HMMA.16816.F32.BF16 R8, R12.reuse, R18, R8 ;  /* 0x000000120c08723c */ /* 0x040fe20000041808 */
[----:B------:R-:W2:Y:S07]  /*b550*/  LDSM.16.MT88.4 R16, [R204+0x4100] ;  /* 0x00410000cc10783b */ /* 0x000eae0000004200 */
[C---:B------:R-:W-:Y:S08]  /*b560*/  HMMA.16816.F32.BF16 R68, R12.reuse, R20, R68 ;  /* 0x000000140c44723c */ /* 0x040ff00000041844 */
[C---:B------:R-:W-:Y:S01]  /*b570*/  HMMA.16816.F32.BF16 R72, R12.reuse, R22, R72 ;  /* 0x000000160c48723c */ /* 0x040fe20000041848 */
[----:B------:R-:W3:Y:S07]  /*b580*/  LDSM.16.MT88.4 R20, [R204+0x1900] ;  /* 0x00190000cc14783b */ /* 0x000eee0000004200 */
[C---:B------:R-:W-:Y:S08]  /*b590*/  HMMA.16816.F32.BF16 R76, R12.reuse, R24, R76 ;  /* 0x000000180c4c723c */ /* 0x040ff0000004184c */
[C---:B------:R-:W-:Y:S01]  /*b5a0*/  HMMA.16816.F32.BF16 R80, R12.reuse, R26, R80 ;  /* 0x0000001a0c50723c */ /* 0x040fe20000041850 */
[----:B------:R-:W3:Y:S07]  /*b5b0*/  LDSM.16.MT88.4 R24, [R201+0x1900] ;  /* 0x00190000c918783b */ /* 0x000eee0000004200 */
[C---:B-1----:R-:W-:Y:S08]  /*b5c0*/  HMMA.16816.F32.BF16 R84, R12.reuse, R108, R84 ;  /* 0x0000006c0c54723c */ /* 0x042ff00000041854 */
[C---:B------:R-:W-:Y:S01]  /*b5d0*/  HMMA.16816.F32.BF16 R88, R12.reuse, R110, R88 ;  /* 0x0000006e0c58723c */ /* 0x040fe20000041858 */
[----:B------:R-:W-:Y:S07]  /*b5e0*/  LDSM.16.MT88.4 R108, [R204+0x2900] ;  /* 0x00290000cc6c783b */ /* 0x000fee0000004200 */
[C---:B--2---:R-:W-:Y:S08]  /*b5f0*/  HMMA.16816.F32.BF16 R92, R12.reuse, R16, R92 ;  /* 0x000000100c5c723c */ /* 0x044ff0000004185c */
[C---:B------:R-:W-:Y:S01]  /*b600*/  HMMA.16816.F32.BF16 R96, R12.reuse, R18, R96 ;  /* 0x000000120c60723c */ /* 0x040fe20000041860 */
[----:B------:R-:W1:Y:S07]  /*b610*/  LDSM.16.MT88.4 R16, [R200+0x1900] ;  /* 0x00190000c810783b */ /* 0x000e6e0000004200 */
[C---:B------:R-:W-:Y:S08]  /*b620*/  HMMA.16816.F32.BF16 R100, R12.reuse, R112, R100 ;  /* 0x000000700c64723c */ /* 0x040ff00000041864 */
[C---:B------:R-:W-:Y:S08]  /*b630*/  HMMA.16816.F32.BF16 R104, R12.reuse, R114, R104 ;  /* 0x000000720c68723c */ /* 0x040ff00000041868 */
[C---:B------:R-:W-:Y:S07]  /*b640*/  HMMA.16816.F32.BF16 R52, R12.reuse, R120, R52 ;  /* 0x000000780c34723c */ /* 0x040fee0000041834 */
[--C-:B------:R-:W-:Y:S01]  /*b650*/  FFMA.FTZ R120, R36, c[0x0][0x2d0], -R147.reuse ;  /* 0x0000b40024787a23 */ /* 0x100fe20000010893 */
[C---:B------:R-:W-:Y:S04]  /*b660*/  HMMA.16816.F32.BF16 R56, R12.reuse, R122, R56 ;  /* 0x0000007a0c38723c */ /* 0x040fe80000041838 */
[--C-:B------:R-:W-:Y:S01]  /*b670*/  FFMA.FTZ R121, R37, c[0x0][0x2d0], -R147.reuse ;  /* 0x0000b40025797a23 */ /* 0x100fe20000010893 */
[----:B------:R-:W-:Y:S01]  /*b680*/  MUFU.EX2 R120, R120 ;  /* 0x0000007800787308 */ /* 0x000fe20000000800 */
[----:B------:R-:W-:Y:S02]  /*b690*/  FFMA.FTZ R147, R49, c[0x0][0x2d0], -R147 ;  /* 0x0000b40031937a23 */ /* 0x000fe40000010893 */
[C---:B------:R-:W-:Y:S04]  /*b6a0*/  HMMA.16816.F32.BF16 R60, R12.reuse, R128, R60 ;  /* 0x000000800c3c723c */ /* 0x040fe8000004183c */
[--C-:B------:R-:W-:Y:S02]  /*b6b0*/  FFMA.FTZ R122, R38, c[0x0][0x2d0], -R145.reuse ;  /* 0x0000b400267a7a23 */ /* 0x100fe40000010891 */
[--C-:B------:R-:W-:Y:S01]  /*b6c0*/  FFMA.FTZ R123, R39, c[0x0][0x2d0], -R145.reuse ;  /* 0x0000b400277b7a23 */ /* 0x100fe20000010891 */
[----:B------:R-:W2:Y:S01]  /*b6d0*/  MUFU.EX2 R121, R121 ;  /* 0x0000007900797308 */ /* 0x000ea20000000800 */
[----:B------:R-:W-:Y:S01]  /*b6e0*/  HMMA.16816.F32.BF16 R64, R12, R130, R64 ;  /* 0x000000820c40723c */ /* 0x000fe20000041840 */
[----:B------:R-:W-:Y:S03]  /*b6f0*/  LDSM.16.MT88.4 R36, [R201+0x2900] ;  /* 0x00290000c924783b */ /* 0x000fe60000004200 */
[--C-:B------:R-:W-:Y:S02]  /*b700*/  FFMA.FTZ R49, R50, c[0x0][0x2d0], -R145.reuse ;  /* 0x0000b40032317a23 */ /* 0x100fe40000010891 */
[----:B------:R-:W-:Y:S01]  /*b710*/  FFMA.FTZ R145, R51, c[0x0][0x2d0], -R145 ;  /* 0x0000b40033917a23 */ /* 0x000fe20000010891 */
[----:B----4-:R-:W-:Y:S01]  /*b720*/  F2FP.BF16.PACK_AB R12, R186, R185 ;  /* 0x000000b9ba0c723e */ /* 0x010fe200000010ff */
[----:B------:R-:W-:Y:S01]  /*b730*/  FADD.FTZ R185, R185, R162 ;  /* 0x000000a2b9b97221 */ /* 0x000fe20000010000 */
[----:B------:R-:W-:Y:S01]  /*b740*/  F2FP.BF16.PACK_AB R14, R224, R187 ;  /* 0x000000bbe00e723e */ /* 0x000fe200000010ff */
[----:B------:R-:W-:Y:S02]  /*b750*/  MUFU.EX2 R122, R122 ;  /* 0x0000007a007a7308 */ /* 0x000fe40000000800 */
[----:B-----5:R-:W-:Y:S01]  /*b760*/  F2FP.BF16.PACK_AB R13, R227, R226 ;  /* 0x000000e2e30d723e */ /* 0x020fe200000010ff */
[----:B------:R-:W-:Y:S01]  /*b770*/  FADD.FTZ R226, R226, R175 ;  /* 0x000000afe2e27221 */ /* 0x000fe20000010000 */
[----:B------:R-:W-:Y:S01]  /*b780*/  F2FP.BF16.PACK_AB R15, R229, R228 ;  /* 0x000000e4e50f723e */ /* 0x000fe200000010ff */
[----:B------:R-:W-:Y:S02]  /*b790*/  FADD.FTZ R186, R186, R185 ;  /* 0x000000b9baba7221 */ /* 0x000fe40000010000 */
[----:B------:R-:W-:Y:S02]  /*b7a0*/  FADD.FTZ R227, R227, R226 ;  /* 0x000000e2e3e37221 */ /* 0x000fe40000010000 */
[----:B------:R-:W-:Y:S01]  /*b7b0*/  FADD.FTZ R187, R187, R186 ;  /* 0x000000babbbb7221 */ /* 0x000fe20000010000 */
[----:B------:R-:W4:Y:S01]  /*b7c0*/  MUFU.EX2 R123, R123 ;  /* 0x0000007b007b7308 */ /* 0x000f220000000800 */
[C---:B---3--:R-:W-:Y:S03]  /*b7d0*/  HMMA.16816.F32.BF16 R4, R12.reuse, R20, R4 ;  /* 0x000000140c04723c */ /* 0x048fe60000041804 */
[----:B------:R-:W-:Y:S02]  /*b7e0*/  FADD.FTZ R228, R228, R227 ;  /* 0x000000e3e4e47221 */ /* 0x000fe40000010000 */
[----:B------:R-:W-:Y:S02]  /*b7f0*/  FADD.FTZ R187, R224, R187 ;  /* 0x000000bbe0bb7221 */ /* 0x000fe40000010000 */
[----:B------:R-:W-:Y:S01]  /*b800*/  FADD.FTZ R229, R229, R228 ;  /* 0x000000e4e5e57221 */ /* 0x000fe20000010000 */
[C---:B------:R-:W-:Y:S01]  /*b810*/  HMMA.16816.F32.BF16 R8, R12.reuse, R22, R8 ;  /* 0x000000160c08723c */ /* 0x040fe20000041808 */
[----:B------:R-:W3:Y:S01]  /*b820*/  LDSM.16.MT88.4 R20, [R204+0x4900] ;  /* 0x00490000cc14783b */ /* 0x000ee20000004200 */
[----:B------:R-:W5:Y:S06]  /*b830*/  MUFU.EX2 R147, R147 ;  /* 0x0000009300937308 */ /* 0x000f6c0000000800 */
[C---:B------:R-:W-:Y:S04]  /*b840*/  HMMA.16816.F32.BF16 R68, R12.reuse, R28, R68 ;  /* 0x0000001c0c44723c */ /* 0x040fe80000041844 */
[----:B------:R-:W-:Y:S04]  /*b850*/  MUFU.EX2 R49, R49 ;  /* 0x0000003100317308 */ /* 0x000fe80000000800 */
[C---:B------:R-:W-:Y:S01]  /*b860*/  HMMA.16816.F32.BF16 R72, R12.reuse, R30, R72 ;  /* 0x0000001e0c48723c */ /* 0x040fe20000041848 */
[----:B------:R-:W2:Y:S05]  /*b870*/  LDSM.16.MT88.4 R28, [R202+0x4900] ;  /* 0x00490000ca1c783b */ /* 0x000eaa0000004200 */
[----:B------:R-:W2:Y:S02]  /*b880*/  MUFU.EX2 R50, R145 ;  /* 0x0000009100327308 */ /* 0x000ea40000000800 */
        /* <DEDUP_REMOVED lines=9> */
[C---:B--2---:R-:W-:Y:S08]  /*b920*/  HMMA.16816.F32.BF16 R100, R12.reuse, R28, R100 ;  /* 0x0000001c0c64723c */ /* 0x044ff00000041864 */
[C---:B------:R-:W-:Y:S01]  /*b930*/  HMMA.16816.F32.BF16 R104, R12.reuse, R30, R104 ;  /* 0x0000001e0c68723c */ /* 0x040fe20000041868 */
[----:B------:R-:W2:Y:S07]  /*b940*/  LDSM.16.MT88.4 R28, [R202+0x2100] ;  /* 0x00210000ca1c783b */ /* 0x000eae0000004200 */
[C---:B----4-:R-:W-:Y:S08]  /*b950*/  HMMA.16816.F32.BF16 R52, R12.reuse, R24, R52 ;  /* 0x000000180c34723c */ /* 0x050ff00000041834 */
[C---:B------:R-:W-:Y:S01]  /*b960*/  HMMA.16816.F32.BF16 R56, R12.reuse, R26, R56 ;  /* 0x0000001a0c38723c */ /* 0x040fe20000041838 */
[----:B------:R-:W4:Y:S07]  /*b970*/  LDSM.16.MT88.4 R24, [R201+0x2100] ;  /* 0x00210000c918783b */ /* 0x000f2e0000004200 */
[C---:B-1----:R-:W-:Y:S08]  /*b980*/  HMMA.16816.F32.BF16 R60, R12.reuse, R16, R60 ;  /* 0x000000100c3c723c */ /* 0x042ff0000004183c */
[----:B------:R-:W-:Y:S01]  /*b990*/  HMMA.16816.F32.BF16 R64, R12, R18, R64 ;  /* 0x000000120c40723c */ /* 0x000fe20000041840 */
[----:B------:R-:W1:Y:S06]  /*b9a0*/  LDSM.16.MT88.4 R16, [R200+0x2100] ;  /* 0x00210000c810783b */ /* 0x000e6c0000004200 */
        /* <DEDUP_REMOVED lines=9> */
[C---:B---3--:R-:W-:Y:S03]  /*ba40*/  HMMA.16816.F32.BF16 R4, R12.reuse, R20, R4 ;  /* 0x000000140c04723c */ /* 0x048fe60000041804 */
[----:B------:R-:W-:Y:S02]  /*ba50*/  FADD.FTZ R42, R42, R123 ;  /* 0x0000007b2a2a7221 */ /* 0x000fe40000010000 */
[----:B------:R-:W-:Y:S02]  /*ba60*/  FADD.FTZ R41, R41, R40 ;  /* 0x0000002829297221 */ /* 0x000fe40000010000 */
[----:B------:R-:W-:Y:S01]  /*ba70*/  FADD.FTZ R43, R43, R42 ;  /* 0x0000002a2b2b7221 */ /* 0x000fe20000010000 */
        /* <DEDUP_REMOVED lines=15> */
[C---:B------:R-:W-:Y:S08]  /*bb70*/  HMMA.16816.F32.BF16 R104, R12.reuse, R30, R104 ;  /* 0x0000001e0c68723c */ /* 0x040ff00000041868 */
[C---:B----4-:R-:W-:Y:S08]  /*bb80*/  HMMA.16816.F32.BF16 R52, R12.reuse, R24, R52 ;  /* 0x000000180c34723c */ /* 0x050ff00000041834 */
[C---:B------:R-:W-:Y:S01]  /*bb90*/  HMMA.16816.F32.BF16 R56, R12.reuse, R26, R56 ;  /* 0x0000001a0c38723c */ /* 0x040fe20000041838 */
[----:B------:R-:W2:Y:S07]  /*bba0*/  LDSM.16.MT88.4 R24, [R204+0x5900] ;  /* 0x00590000cc18783b */ /* 0x000eae0000004200 */
[C---:B------:R-:W-:Y:S08]  /*bbb0*/  HMMA.16816.F32.BF16 R60, R12.reuse, R32, R60 ;  /* 0x000000200c3c723c */ /* 0x040ff0000004183c */
[----:B------:R-:W-:Y:S07]  /*bbc0*/  HMMA.16816.F32.BF16 R64, R12, R34, R64 ;  /* 0x000000220c40723c */ /* 0x000fee0000041840 */
[----:B------:R-:W-:Y:S01]  /*bbd0*/  F2FP.BF16.PACK_AB R12, R45, R44 ;  /* 0x0000002c2d0c723e */ /* 0x000fe200000010ff */
[----:B------:R-:W-:Y:S01]  /*bbe0*/  FADD.FTZ R44, R44, R41 ;  /* 0x000000292c2c7221 */ /* 0x000fe20000010000 */
[----:B-----5:R-:W-:Y:S03]  /*bbf0*/  F2FP.BF16.PACK_AB R14, R147, R48 ;  /* 0x00000030930e723e */ /* 0x020fe600000010ff */
[----:B------:R-:W-:Y:S01]  /*bc00*/  F2FP.BF16.PACK_AB R13, R47, R46 ;  /* 0x0000002e2f0d723e */ /* 0x000fe200000010ff */
[----:B------:R-:W-:Y:S01]  /*bc10*/  FADD.FTZ R46, R46, R43 ;  /* 0x0000002b2e2e7221 */ /* 0x000fe20000010000 */
[----:B------:R-:W-:Y:S01]  /*bc20*/  F2FP.BF16.PACK_AB R15, R50, R49 ;  /* 0x00000031320f723e */ /* 0x000fe200000010ff */
[----:B------:R-:W-:Y:S02]  /*bc30*/  FADD.FTZ R45, R45, R44 ;  /* 0x0000002c2d2d7221 */ /* 0x000fe40000010000 */
[----:B------:R-:W-:Y:S02]  /*bc40*/  FADD.FTZ R46, R47, R46 ;  /* 0x0000002e2f2e7221 */ /* 0x000fe40000010000 */
[----:B------:R-:W-:Y:S02]  /*bc50*/  FADD.FTZ R48, R48, R45 ;  /* 0x0000002d30307221 */ /* 0x000fe40000010000 */
[C---:B------:R-:W-:Y:S01]  /*bc60*/  HMMA.16816.F32.BF16 R112, R12.reuse, R108, R4 ;  /* 0x0000006c0c70723c */ /* 0x040fe20000041804 */
[----:B------:R-:W4:Y:S02]  /*bc70*/  LDSM.16.MT88.4 R4, [R202+0x5900] ;  /* 0x00590000ca04783b */ /* 0x000f240000004200 */
[----:B------:R-:W-:Y:S02]  /*bc80*/  FADD.FTZ R49, R49, R46 ;  /* 0x0000002e31317221 */ /* 0x000fe40000010000 */
[----:B------:R-:W-:Y:S02]  /*bc90*/  FADD.FTZ R216, R147, R48 ;  /* 0x0000003093d87221 */ /* 0x000fe40000010000 */
[----:B------:R-:W-:Y:S01]  /*bca0*/  FADD.FTZ R217, R50, R49 ;  /* 0x0000003132d97221 */ /* 0x000fe20000010000 */
[C---:B------:R-:W-:Y:S01]  /*bcb0*/  HMMA.16816.F32.BF16 R108, R12.reuse, R110, R8 ;  /* 0x0000006e0c6c723c */ /* 0x040fe20000041808 */
[----:B------:R-:W5:Y:S07]  /*bcc0*/  LDSM.16.MT88.4 R8, [R201+0x5900] ;  /* 0x00590000c908783b */ /* 0x000f6e0000004200 */
[C---:B-1----:R-:W-:Y:S08]  /*bcd0*/  HMMA.16816.F32.BF16 R68, R12.reuse, R16, R68 ;  /* 0x000000100c44723c */ /* 0x042ff00000041844 */
[C---:B------:R-:W-:Y:S01]  /*bce0*/  HMMA.16816.F32.BF16 R72, R12.reuse, R18, R72 ;  /* 0x000000120c48723c */ /* 0x040fe20000041848 */
[----:B------:R-:W1:Y:S07]  /*bcf0*/  LDSM.16.MT88.4 R16, [R200+0x5900] ;  /* 0x00590000c810783b */ /* 0x000e6e0000004200 */
[C---:B------:R-:W-:Y:S08]  /*bd00*/  HMMA.16816.F32.BF16 R76, R12.reuse, R36, R76 ;  /* 0x000000240c4c723c */ /* 0x040ff0000004184c */
[C---:B------:R-:W-:Y:S08]  /*bd10*/  HMMA.16816.F32.BF16 R80, R12.reuse, R38, R80 ;  /* 0x000000260c50723c */ /* 0x040ff00000041850 */
[C---:B---3--:R-:W-:Y:S08]  /*bd20*/  HMMA.16816.F32.BF16 R84, R12.reuse, R20, R84 ;  /* 0x000000140c54723c */ /* 0x048ff00000041854 */
[C---:B------:R-:W-:Y:S08]  /*bd30*/  HMMA.16816.F32.BF16 R88, R12.reuse, R22, R88 ;  /* 0x000000160c58723c */ /* 0x040ff00000041858 */
[C---:B--2---:R-:W-:Y:S08]  /*bd40*/  HMMA.16816.F32.BF16 R92, R12.reuse, R24, R92 ;  /* 0x000000180c5c723c */ /* 0x044ff0000004185c */
[C---:B------:R-:W-:Y:S08]  /*bd50*/  HMMA.16816.F32.BF16 R96, R12.reuse, R26, R96 ;  /* 0x0000001a0c60723c */ /* 0x040ff00000041860 */
[C---:B----4-:R-:W-:Y:S08]  /*bd60*/  HMMA.16816.F32.BF16 R100, R12.reuse, R4, R100 ;  /* 0x000000040c64723c */ /* 0x050ff00000041864 */
[C---:B------:R-:W-:Y:S08]  /*bd70*/  HMMA.16816.F32.BF16 R104, R12.reuse, R6, R104 ;  /* 0x000000060c68723c */ /* 0x040ff00000041868 */
[C---:B-----5:R-:W-:Y:S08]  /*bd80*/  HMMA.16816.F32.BF16 R52, R12.reuse, R8, R52 ;  /* 0x000000080c34723c */ /* 0x060ff00000041834 */
[C---:B------:R-:W-:Y:S08]  /*bd90*/  HMMA.16816.F32.BF16 R56, R12.reuse, R10, R56 ;  /* 0x0000000a0c38723c */ /* 0x040ff00000041838 */
[C---:B-1----:R-:W-:Y:S08]  /*bda0*/  HMMA.16816.F32.BF16 R60, R12.reuse, R16, R60 ;  /* 0x000000100c3c723c */ /* 0x042ff0000004183c */
[----:B------:R-:W-:Y:S07]  /*bdb0*/  HMMA.16816.F32.BF16 R64, R12, R18, R64 ;  /* 0x000000120c40723c */ /* 0x000fee0000041840 */
[----:B------:R-:W-:Y:S01]  /*bdc0*/  MOV R12, R116 ;  /* 0x00000074000c7202 */ /* 0x000fe20000000f00 */
[----:B------:R-:W-:-:S05]  /*bdd0*/  @P0 BRA `(.L_x_47) ;  /* 0xffffd6d000000947 */ /* 0x000fca000383ffff */
.L_x_46:
[----:B------:R-:W-:-:S13]  /*bde0*/  ISETP.GE.AND P0, PT, R184, R207, PT ;  /* 0x000000cfb800720c */ /* 0x000fda0003f06270 */
[----:B------:R-:W-:Y:S05]  /*bdf0*/  @!P0 BRA `(.L_x_48) ;  /* 0x00003d2000008947 */ /* 0x000fea0003800000 */
[----:B------:R-:W-:Y:S01]  /*be00*/  ULDC.64 UR4, c[0x0][0x1e0] ;  /* 0x0000780000047ab9 */ /* 0x000fe20000000a00 */
[----:B------:R-:W-:Y:S01]  /*be10*/  IADD3 R186, P0, R218, 0x40, RZ ;  /* 0x00000040daba7810 */ /* 0x000fe20007f1e0ff */
[----:B------:R-:W-:Y:S01]  /*be20*/  USHF.L.U64.HI UR7, UR4, 0x6, UR5 ;  /* 0x0000000604077899 */ /* 0x000fe20008010205 */
[----:B------:R-:W-:Y:S01]  /*be30*/  IMAD.MOV.U32 R2, RZ, RZ, R12 ;  /* 0x000000ffff027224 */ /* 0x000fe200078e000c */
[----:B------:R-:W-:Y:S01]  /*be40*/  USHF.L.U32 UR13, UR4, 0x6, URZ ;  /* 0x00000006040d7899 */ /* 0x000fe2000800063f */
[----:B------:R-:W-:Y:S01]  /*be50*/  IMAD.MOV.U32 R3, RZ, RZ, R0 ;  /* 0x000000ffff037224 */ /* 0x000fe200078e0000 */
[----:B------:R-:W-:Y:S01]  /*be60*/  UMOV UR11, 0x60 ;  /* 0x00000060000b7882 */ /* 0x000fe20000000000 */
[-C--:B------:R-:W-:Y:S01]  /*be70*/  IADD3.X R187, RZ, R221.reuse, RZ, P0, !PT ;  /* 0x000000ddffbb7210 */ /* 0x080fe200007fe4ff */
[----:B------:R-:W-:Y:S01]  /*be80*/  ULDC.64 UR4, c[0x0][0x208] ;  /* 0x0000820000047ab9 */ /* 0x000fe20000000a00 */
[----:B------:R-:W-:Y:S01]  /*be90*/  MOV R219, R221 ;  /* 0x000000dd00db7202 */ /* 0x000fe20000000f00 */
[----:B------:R-:W-:-:S02]  /*bea0*/  UIADD3 UR10, UP1, UR10, 0x80, URZ ;  /* 0x000000800a0a7890 */ /* 0x000fc4000ff3e03f */
[----:B------:R-:W-:Y:S02]  /*beb0*/  UIADD3 UR16, UP0, UR12, 0x80, URZ ;  /* 0x000000800c107890 */ /* 0x000fe4000ff1e03f */
[----:B------:R-:W-:Y:S02]  /*bec0*/  UIMAD.WIDE.U32 UR18, UR11, UR4, URZ ;  /* 0x000000040b1272a5 */ /* 0x000fe4000f8e003f */
[----:B------:R-:W-:Y:S02]  /*bed0*/  UIMAD UR5, UR11, UR5, URZ ;  /* 0x000000050b0572a4 */ /* 0x000fe4000f8e023f */
[----:B------:R-:W-:Y:S02]  /*bee0*/  UIADD3.X UR8, URZ, UR8, URZ, UP1, !UPT ;  /* 0x000000083f087290 */ /* 0x000fe40008ffe43f */
[----:B------:R-:W-:Y:S02]  /*bef0*/  UIADD3.X UR4, URZ, UR17, URZ, UP0, !UPT ;  /* 0x000000113f047290 */ /* 0x000fe400087fe43f */
[----:B------:R-:W-:-:S02]  /*bf00*/  UIADD3 UR5, UR19, UR5, URZ ;  /* 0x0000000513057290 */ /* 0x000fc4000fffe03f */
.L_x_57:
[----:B------:R-:W-:Y:S04]  /*bf10*/  DEPBAR.LE SB0, 0x0 ;  /* 0x000080000000791a */ /* 0x000fe80000000000 */
[----:B------:R-:W-:Y:S01]  /*bf20*/  BAR.SYNC.DEFER_BLOCKING 0x0 ;  /* 0x0000000000007b1d */ /* 0x000fe20000010000 */
[C---:B------:R-:W-:Y:S01]  /*bf30*/  ISETP.GT.AND P6, PT, R184.reuse, R207, PT ;  /* 0x000000cfb800720c */ /* 0x040fe20003fc4270 */
[C---:B------:R-:W-:Y:S01]  /*bf40*/  IMAD.WIDE.U32 R46, R184.reuse, UR18, R218 ;  /* 0x00000012b82e7c25 */ /* 0x040fe2000f8e00da */
[----:B------:R-:W-:Y:S03]  /*bf50*/  SHF.R.S32.HI R0, RZ, 0x1f, R184 ;  /* 0x0000001fff007819 */ /* 0x000fe600000114b8 */
[----:B------:R-:W-:Y:S01]  /*bf60*/  IMAD.WIDE.U32 R36, R184, UR18, R186 ;  /* 0x00000012b8247c25 */ /* 0x000fe2000f8e00ba */
[----:B------:R-:W-:Y:S03]  /*bf70*/  LEA R44, P1, R46, c[0x0][0x1f8], 0x1 ;  /* 0x00007e002e2c7a11 */ /* 0x000fe600078208ff */
[----:B------:R-:W-:Y:S01]  /*bf80*/  IMAD R39, R184, UR5, RZ ;  /* 0x00000005b8277c24 */ /* 0x000fe2000f8e02ff */
[----:B------:R-:W-:Y:S03]  /*bf90*/  LEA R162, P0, R36, c[0x0][0x1f8], 0x1 ;  /* 0x00007e0024a27a11 */ /* 0x000fe600078008ff */
[----:B------:R-:W-:Y:S04]  /*bfa0*/  IMAD R39, R0, UR18, R39 ;  /* 0x0000001200277c24 */ /* 0x000fe8000f8e0227 */
[----:B------:R-:W-:Y:S05]  /*bfb0*/  IMAD.IADD R0, R39, 0x1, R37 ;  /* 0x0000000127007824 */ /* 0x000fea00078e0225 */
[----:B------:R-:W-:Y:S01]  /*bfc0*/  LEA.HI.X R163, R36, c[0x0][0x1fc], R0, 0x1, P0 ;  /* 0x00007f0024a37a11 */ /* 0x000fe200000f0c00 */
[----:B------:R-:W1:Y:S01]  /*bfd0*/  LDSM.16.M88.4 R8, [R206+0x8100] ;  /* 0x00810000ce08783b */ /* 0x000e620000000200 */
[----:B------:R-:W-:Y:S02]  /*bfe0*/  IADD3 R160, P0, R44, UR12, RZ ;  /* 0x0000000c2ca07c10 */ /* 0x000fe4000ff1e0ff */
[----:B------:R-:W-:Y:S02]  /*bff0*/  @P6 IADD3 R0, R184, -0x1, RZ ;  /* 0xffffffffb8006810 */ /* 0x000fe40007ffe0ff */
[----:B------:R-:W2:Y:S05]  /*c000*/  LDSM.16.M88.4 R16, [R206+0x8900] ;  /* 0x00890000ce10783b */ /* 0x000eaa0000000200 */
[----:B------:R-:W3:Y:S05]  /*c010*/  LDSM.16.M88.4 R24, [R206+0x9100] ;  /* 0x00910000ce18783b */ /* 0x000eea0000000200 */
[----:B------:R-:W4:Y:S05]  /*c020*/  LDSM.16.M88.4 R32, [R206+0x9900] ;  /* 0x00990000ce20783b */ /* 0x000f2a0000000200 */
[----:B------:R-:W5:Y:S05]  /*c030*/  LDSM.16.M88.4 R40, [R206+0xa100] ;  /* 0x00a10000ce28783b */ /* 0x000f6a0000000200 */
[----:B------:R-:W3:Y:S05]  /*c040*/  LDSM.16.M88.4 R48, [R206+0xa900] ;  /* 0x00a90000ce30783b */ /* 0x000eea0000000200 */
[----:B------:R-:W3:Y:S05]  /*c050*/  LDSM.16.M88.4 R116, [R205] ;  /* 0x00000000cd74783b */ /* 0x000eea0000000200 */
[----:B------:R-:W4:Y:S01]  /*c060*/  LDSM.16.M88.4 R120, [R199] ;  /* 0x00000000c778783b */ /* 0x000f220000000200 */
[C---:B-1----:R-:W-:Y:S04]  /*c070*/  HMMA.16816.F32.BF16 R4, R124.reuse, R8, RZ ;  /* 0x000000087c04723c */ /* 0x042fe800000418ff */
[----:B------:R-:W1:Y:S05]  /*c080*/  LDSM.16.M88.4 R128, [R198] ;  /* 0x00000000c680783b */ /* 0x000e6a0000000200 */
[----:B------:R-:W1:Y:S01]  /*c090*/  LDSM.16.M88.4 R132, [R197] ;  /* 0x00000000c584783b */ /* 0x000e620000000200 */
[C---:B------:R-:W-:Y:S04]  /*c0a0*/  HMMA.16816.F32.BF16 R8, R124.reuse, R10, RZ ;  /* 0x0000000a7c08723c */ /* 0x040fe800000418ff */
[----:B------:R-:W1:Y:S04]  /*c0b0*/  LDSM.16.M88.4 R136, [R196] ;  /* 0x00000000c488783b */ /* 0x000e680000000200 */
[C---:B--2---:R-:W-:Y:S01]  /*c0c0*/  HMMA.16816.F32.BF16 R12, R124.reuse, R16, RZ ;  /* 0x000000107c0c723c */ /* 0x044fe200000418ff */
[----:B------:R-:W2:Y:S07]  /*c0d0*/  LDSM.16.M88.4 R144, [R195] ;  /* 0x00000000c390783b */ /* 0x000eae0000000200 */
[C---:B------:R-:W-:Y:S08]  /*c0e0*/  HMMA.16816.F32.BF16 R16, R124.reuse, R18, RZ ;  /* 0x000000127c10723c */ /* 0x040ff000000418ff */
[C---:B---3--:R-:W-:Y:S08]  /*c0f0*/  HMMA.16816.F32.BF16 R20, R124.reuse, R24, RZ ;  /* 0x000000187c14723c */ /* 0x048ff000000418ff */
[C---:B------:R-:W-:Y:S08]  /*c100*/  HMMA.16816.F32.BF16 R24, R124.reuse, R26, RZ ;  /* 0x0000001a7c18723c */ /* 0x040ff000000418ff */
[C---:B----4-:R-:W-:Y:S07]  /*c110*/  HMMA.16816.F32.BF16 R28, R124.reuse, R32, RZ ;  /* 0x000000207c1c723c */ /* 0x050fee00000418ff */
[----:B------:R-:W-:Y:S05]  /*c120*/  IMAD.IADD R32, R47, 0x1, R39 ;  /* 0x000000012f207824 */ /* 0x000fea00078e0227 */
[----:B------:R-:W-:Y:S02]  /*c130*/  LEA.HI.X R45, R46, c[0x0][0x1fc], R32, 0x1, P1 ;  /* 0x00007f002e2d7a11 */ /* 0x000fe400008f0c20 */
[C---:B------:R-:W-:Y:S01]  /*c140*/  HMMA.16816.F32.BF16 R32, R124.reuse, R34, RZ ;  /* 0x000000227c20723c */ /* 0x040fe200000418ff */
[C---:B------:R-:W-:Y:S02]  /*c150*/  IADD3 R174, P1, R160.reuse, UR12, RZ ;  /* 0x0000000ca0ae7c10 */ /* 0x040fe4000ff3e0ff */
[----:B------:R-:W-:Y:S01]  /*c160*/  @!PT LDS RZ, [RZ] ;  /* 0x00000000fffff984 */ /* 0x000fe20000000800 */
[----:B------:R-:W-:Y:S01]  /*c170*/  @!PT LDS RZ, [RZ] ;  /* 0x00000000fffff984 */ /* 0x000fe20000000800 */
[----:B------:R-:W-:Y:S01]  /*c180*/  @!PT LDS RZ, [RZ] ;  /* 0x00000000fffff984 */ /* 0x000fe20000000800 */
[----:B------:R3:W-:Y:S01]  /*c190*/  LDGSTS.E.BYPASS.LTC128B.128 [R208+0x100], [R44.64], !P4 ;  /* 0x001000002cd07fae */ /* 0x0007e2000e101d4e */
[----:B------:R-:W-:Y:S02]  /*c1a0*/  IADD3.X R161, R45, UR17, RZ, P0, !PT ;  /* 0x000000112da17c10 */ /* 0x000fe400087fe4ff */
[----:B------:R-:W-:Y:S02]  /*c1b0*/  IADD3 R172, P0, R160, UR16, RZ ;  /* 0x00000010a0ac7c10 */ /* 0x000fe4000ff1e0ff */
[C---:B-----5:R-:W-:Y:S01]  /*c1c0*/  HMMA.16816.F32.BF16 R36, R124.reuse, R40, RZ ;  /* 0x000000287c24723c */ /* 0x060fe200000418ff */
[----:B------:R4:W-:Y:S03]  /*c1d0*/  LDGSTS.E.BYPASS.LTC128B.128 [R208+0x3100], [R162.64], !P3 ;  /* 0x03100000a2d07fae */ /* 0x0009e6000d901d4e */
[C---:B------:R-:W-:Y:S02]  /*c1e0*/  IADD3.X R175, R161.reuse, UR17, RZ, P1, !PT ;  /* 0x00000011a1af7c10 */ /* 0x040fe40008ffe4ff */
[----:B------:R4:W-:Y:S01]  /*c1f0*/  LDGSTS.E.BYPASS.LTC128B.128 [R208+0x1100], [R160.64], !P4 ;  /* 0x01100000a0d07fae */ /* 0x0009e2000e101d4e */
[----:B------:R-:W-:Y:S01]  /*c200*/  IADD3.X R173, R161, UR4, RZ, P0, !PT ;  /* 0x00000004a1ad7c10 */ /* 0x000fe200087fe4ff */
[C---:B------:R-:W-:Y:S01]  /*c210*/  HMMA.16816.F32.BF16 R40, R124.reuse, R42, RZ ;  /* 0x0000002a7c28723c */ /* 0x040fe200000418ff */
[----:B------:R-:W-:Y:S02]  /*c220*/  PLOP3.LUT P1, PT, PT, PT, UP3, 0x80, 0x0 ;  /* 0x000000000000781c */ /* 0x000fe40003f2f038 */
[----:B------:R4:W-:Y:S01]  /*c230*/  LDGSTS.E.BYPASS.LTC128B.128 [R208+0x4100], [R160.64+0x80], !P3 ;  /* 0x04100080a0d07fae */ /* 0x0009e2000d901d4e */
[----:B------:R-:W-:Y:S04]  /*c240*/  PLOP3.LUT P0, PT, PT, PT, UP3, 0x80, 0x0 ;  /* 0x000000000000781c */ /* 0x000fe80003f0f038 */
[----:B------:R5:W-:Y:S05]  /*c250*/  LDGSTS.E.BYPASS.LTC128B.128 [R208+0x2100], [R174.64], !P4 ;  /* 0x02100000aed07fae */ /* 0x000bea000e101d4e */
[----:B------:R5:W-:Y:S01]  /*c260*/  LDGSTS.E.BYPASS.LTC128B.128 [R208+0x5100], [R172.64], !P3 ;  /* 0x05100000acd07fae */ /* 0x000be2000d901d4e */
[C---:B---3--:R-:W-:Y:S04]  /*c270*/  HMMA.16816.F32.BF16 R44, R124.reuse, R48, RZ ;  /* 0x000000307c2c723c */ /* 0x048fe800000418ff */
[----:B------:R-:W3:Y:S04]  /*c280*/  LDSM.16.M88.4 R156, [R203+0x8100] ;  /* 0x00810000cb9c783b */ /* 0x000ee80000000200 */
[----:B------:R-:W-:Y:S01]  /*c290*/  HMMA.16816.F32.BF16 R48, R124, R50, RZ ;  /* 0x000000327c30723c */ /* 0x000fe200000418ff */
[----:B------:R-:W0:Y:S07]  /*c2a0*/  LDGDEPBAR ;  /* 0x00000000000079af */ /* 0x000e2e0000000000 */
[C---:B------:R-:W-:Y:S01]  /*c2b0*/  HMMA.16816.F32.BF16 R4, R140.reuse, R116, R4 ;  /* 0x000000748c04723c */ /* 0x040fe20000041804 */
[----:B----4-:R-:W-:Y:S07]  /*c2c0*/  LDSM.16.M88.4 R160, [R206+0xb100] ;  /* 0x00b10000cea0783b */ /* 0x010fee0000000200 */
[C---:B------:R-:W-:Y:S01]  /*c2d0*/  HMMA.16816.F32.BF16 R8, R140.reuse, R118, R8 ;  /* 0x000000768c08723c */ /* 0x040fe20000041808 */
[----:B------:R-:W4:Y:S05]  /*c2e0*/  LDSM.16.M88.4 R116, [R203+0x8900] ;  /* 0x00890000cb74783b */ /* 0x000f2a0000000200 */
[----:B-----5:R-:W-:Y:S02]  /*c2f0*/  LDSM.16.M88.4 R172, [R206+0xb900] ;  /* 0x00b90000ceac783b */ /* 0x020fe40000000200 */
[C---:B------:R-:W-:Y:S08]  /*c300*/  HMMA.16816.F32.BF16 R12, R140.reuse, R120, R12 ;  /* 0x000000788c0c723c */ /* 0x040ff0000004180c */
[C---:B------:R-:W-:Y:S01]  /*c310*/  HMMA.16816.F32.BF16 R16, R140.reuse, R122, R16 ;  /* 0x0000007a8c10723c */ /* 0x040fe20000041810 */
[----:B------:R-:W5:Y:S07]  /*c320*/  LDSM.16.M88.4 R120, [R203+0x9100] ;  /* 0x00910000cb78783b */ /* 0x000f6e0000000200 */
[C---:B-1----:R-:W-:Y:S08]  /*c330*/  HMMA.16816.F32.BF16 R20, R140.reuse, R128, R20 ;  /* 0x000000808c14723c */ /* 0x042ff00000041814 */
[C---:B------:R-:W-:Y:S01]  /*c340*/  HMMA.16816.F32.BF16 R24, R140.reuse, R130, R24 ;  /* 0x000000828c18723c */ /* 0x040fe20000041818 */
[----:B------:R-:W1:Y:S07]  /*c350*/  LDSM.16.M88.4 R128, [R203+0x9900] ;  /* 0x00990000cb80783b */ /* 0x000e6e0000000200 */
[C---:B------:R-:W-:Y:S08]  /*c360*/  HMMA.16816.F32.BF16 R28, R140.reuse, R132, R28 ;  /* 0x000000848c1c723c */ /* 0x040ff0000004181c */
[C---:B------:R-:W-:Y:S01]  /*c370*/  HMMA.16816.F32.BF16 R32, R140.reuse, R134, R32 ;  /* 0x000000868c20723c */ /* 0x040fe20000041820 */
[----:B------:R-:W1:Y:S07]  /*c380*/  LDSM.16.M88.4 R132, [R203+0xa100] ;  /* 0x00a10000cb84783b */ /* 0x000e6e0000000200 */
[C---:B------:R-:W-:Y:S08]  /*c390*/  HMMA.16816.F32.BF16 R36, R140.reuse, R136, R36 ;  /* 0x000000888c24723c */ /* 0x040ff00000041824 */
[C---:B------:R-:W-:Y:S01]  /*c3a0*/  HMMA.16816.F32.BF16 R40, R140.reuse, R138, R40 ;  /* 0x0000008a8c28723c */ /* 0x040fe20000041828 */
[----:B------:R-:W1:Y:S07]  /*c3b0*/  LDSM.16.M88.4 R136, [R203+0xa900] ;  /* 0x00a90000cb88783b */ /* 0x000e6e0000000200 */
[C---:B--2---:R-:W-:Y:S08]  /*c3c0*/  HMMA.16816.F32.BF16 R44, R140.reuse, R144, R44 ;  /* 0x000000908c2c723c */ /* 0x044ff0000004182c */
[----:B------:R-:W-:Y:S01]  /*c3d0*/  HMMA.16816.F32.BF16 R48, R140, R146, R48 ;  /* 0x000000928c30723c */ /* 0x000fe20000041830 */
[----:B------:R-:W-:Y:S07]  /*c3e0*/  LDSM.16.M88.4 R144, [R194+0x800] ;  /* 0x00080000c290783b */ /* 0x000fee0000000200 */
[C---:B---3--:R-:W-:Y:S08]  /*c3f0*/  HMMA.16816.F32.BF16 R4, R148.reuse, R156, R4 ;  /* 0x0000009c9404723c */ /* 0x048ff00000041804 */
[C---:B------:R-:W-:Y:S01]  /*c400*/  HMMA.16816.F32.BF16 R8, R148.reuse, R158, R8 ;  /* 0x0000009e9408723c */ /* 0x040fe20000041808 */
[----:B------:R-:W-:Y:S07]  /*c410*/  LDSM.16.M88.4 R156, [R194+0x1000] ;  /* 0x00100000c29c783b */ /* 0x000fee0000000200 */
[C---:B----4-:R-:W-:Y:S08]  /*c420*/  HMMA.16816.F32.BF16 R12, R148.reuse, R116, R12 ;  /* 0x00000074940c723c */ /* 0x050ff0000004180c */
[C---:B------:R-:W-:Y:S01]  /*c430*/  HMMA.16816.F32.BF16 R16, R148.reuse, R118, R16 ;  /* 0x000000769410723c */ /* 0x040fe20000041810 */
[----:B------:R-:W2:Y:S07]  /*c440*/  LDSM.16.M88.4 R116, [R194] ;  /* 0x00000000c274783b */ /* 0x000eae0000000200 */
[C---:B-----5:R-:W-:Y:S08]  /*c450*/  HMMA.16816.F32.BF16 R20, R148.reuse, R120, R20 ;  /* 0x000000789414723c */ /* 0x060ff00000041814 */
[C---:B------:R-:W-:Y:S01]  /*c460*/  HMMA.16816.F32.BF16 R24, R148.reuse, R122, R24 ;  /* 0x0000007a9418723c */ /* 0x040fe20000041818 */
[----:B------:R-:W3:Y:S07]  /*c470*/  LDSM.16.M88.4 R120, [R194+0x1800] ;  /* 0x00180000c278783b */ /* 0x000eee0000000200 */
[C---:B-1----:R-:W-:Y:S08]  /*c480*/  HMMA.16816.F32.BF16 R28, R148.reuse, R128, R28 ;  /* 0x00000080941c723c */ /* 0x042ff0000004181c */
[C---:B------:R-:W-:Y:S01]  /*c490*/  HMMA.16816.F32.BF16 R32, R148.reuse, R130, R32 ;  /* 0x000000829420723c */ /* 0x040fe20000041820 */
[----:B------:R-:W1:Y:S07]  /*c4a0*/  LDSM.16.M88.4 R128, [R194+0x2000] ;  /* 0x00200000c280783b */ /* 0x000e6e0000000200 */
[C---:B------:R-:W-:Y:S08]  /*c4b0*/  HMMA.16816.F32.BF16 R36, R148.reuse, R132, R36 ;  /* 0x000000849424723c */ /* 0x040ff00000041824 */
[C---:B------:R-:W-:Y:S01]  /*c4c0*/  HMMA.16816.F32.BF16 R40, R148.reuse, R134, R40 ;  /* 0x000000869428723c */ /* 0x040fe20000041828 */
[----:B------:R-:W4:Y:S07]  /*c4d0*/  LDSM.16.M88.4 R132, [R194+0x2800] ;  /* 0x00280000c284783b */ /* 0x000f2e0000000200 */
[C---:B------:R-:W-:Y:S08]  /*c4e0*/  HMMA.16816.F32.BF16 R44, R148.reuse, R136, R44 ;  /* 0x00000088942c723c */ /* 0x040ff0000004182c */
[----:B------:R-:W-:Y:S01]  /*c4f0*/  HMMA.16816.F32.BF16 R48, R148, R138, R48 ;  /* 0x0000008a9430723c */ /* 0x000fe20000041830 */
[----:B------:R-:W-:Y:S07]  /*c500*/  LDSM.16.M88.4 R136, [R206+0xd100] ;  /* 0x00d10000ce88783b */ /* 0x000fee0000000200 */
[C---:B--2---:R-:W-:Y:S08]  /*c510*/  HMMA.16816.F32.BF16 R4, R152.reuse, R116, R4 ;  /* 0x000000749804723c */ /* 0x044ff00000041804 */
[C---:B------:R-:W-:Y:S01]  /*c520*/  HMMA.16816.F32.BF16 R8, R152.reuse, R118, R8 ;  /* 0x000000769808723c */ /* 0x040fe20000041808 */
[----:B------:R-:W2:Y:S07]  /*c530*/  LDSM.16.M88.4 R116, [R206+0xc100] ;  /* 0x00c10000ce74783b */ /* 0x000eae0000000200 */
[C---:B------:R-:W-:Y:S08]  /*c540*/  HMMA.16816.F32.BF16 R12, R152.reuse, R144, R12 ;  /* 0x00000090980c723c */ /* 0x040ff0000004180c */
[C---:B------:R-:W-:Y:S01]  /*c550*/  HMMA.16816.F32.BF16 R16, R152.reuse, R146, R16 ;  /* 0x000000929810723c */ /* 0x040fe20000041810 */
[----:B------:R-:W-:Y:S07]  /*c560*/  LDSM.16.M88.4 R144, [R188] ;  /* 0x00000000bc90783b */ /* 0x000fee0000000200 */
[C---:B------:R-:W-:Y:S08]  /*c570*/  HMMA.16816.F32.BF16 R20, R152.reuse, R156, R20 ;  /* 0x0000009c9814723c */ /* 0x040ff00000041814 */
[C---:B------:R-:W-:Y:S01]  /*c580*/  HMMA.16816.F32.BF16 R24, R152.reuse, R158, R24 ;  /* 0x0000009e9818723c */ /* 0x040fe20000041818 */
[----:B------:R-:W-:Y:S07]  /*c590*/  LDSM.16.M88.4 R156, [R203+0xc900] ;  /* 0x00c90000cb9c783b */ /* 0x000fee0000000200 */
[C---:B---3--:R-:W-:Y:S08]  /*c5a0*/  HMMA.16816.F32.BF16 R28, R152.reuse, R120, R28 ;  /* 0x00000078981c723c */ /* 0x048ff0000004181c */
[C---:B------:R-:W-:Y:S01]  /*c5b0*/  HMMA.16816.F32.BF16 R32, R152.reuse, R122, R32 ;  /* 0x0000007a9820723c */ /* 0x040fe20000041820 */
[----:B------:R-:W3:Y:S07]  /*c5c0*/  LDSM.16.M88.4 R120, [R206+0xc900] ;  /* 0x00c90000ce78783b */ /* 0x000eee0000000200 */
[C---:B-1----:R-:W-:Y:S08]  /*c5d0*/  HMMA.16816.F32.BF16 R36, R152.reuse, R128, R36 ;  /* 0x000000809824723c */ /* 0x042ff00000041824 */
[C---:B------:R-:W-:Y:S01]  /*c5e0*/  HMMA.16816.F32.BF16 R40, R152.reuse, R130, R40 ;  /* 0x000000829828723c */ /* 0x040fe20000041828 */
[----:B------:R-:W1:Y:S07]  /*c5f0*/  LDSM.16.M88.4 R128, [R206+0xd900] ;  /* 0x00d90000ce80783b */ /* 0x000e6e0000000200 */
[C---:B----4-:R-:W-:Y:S08]  /*c600*/  HMMA.16816.F32.BF16 R44, R152.reuse, R132, R44 ;  /* 0x00000084982c723c */ /* 0x050ff0000004182c */
[----:B------:R-:W-:Y:S01]  /*c610*/  HMMA.16816.F32.BF16 R48, R152, R134, R48 ;  /* 0x000000869830723c */ /* 0x000fe20000041830 */
[----:B------:R-:W4:Y:S07]  /*c620*/  LDSM.16.M88.4 R132, [R193] ;  /* 0x00000000c184783b */ /* 0x000f2e0000000200 */
        /* <DEDUP_REMOVED lines=11> */
[----:B------:R-:W3:Y:S07]  /*c6e0*/  LDSM.16.M88.4 R120, [R191] ;  /* 0x00000000bf78783b */ /* 0x000eee0000000200 */
[C---:B------:R-:W-:Y:S08]  /*c6f0*/  HMMA.16816.F32.BF16 R36, R164.reuse, R136, R36 ;  /* 0x00000088a424723c */ /* 0x040ff00000041824 */
[C---:B------:R-:W-:Y:S01]  /*c700*/  HMMA.16816.F32.BF16 R40, R164.reuse, R138, R40 ;  /* 0x0000008aa428723c */ /* 0x040fe20000041828 */
[----:B------:R-:W5:Y:S07]  /*c710*/  LDSM.16.M88.4 R136, [R190] ;  /* 0x00000000be88783b */ /* 0x000f6e0000000200 */
[C---:B-1----:R-:W-:Y:S08]  /*c720*/  HMMA.16816.F32.BF16 R44, R164.reuse, R128, R44 ;  /* 0x00000080a42c723c */ /* 0x042ff0000004182c */
[----:B------:R-:W-:Y:S01]  /*c730*/  HMMA.16816.F32.BF16 R48, R164, R130, R48 ;  /* 0x00000082a430723c */ /* 0x000fe20000041830 */
[----:B------:R-:W1:Y:S07]  /*c740*/  LDSM.16.M88.4 R128, [R189] ;  /* 0x00000000bd80783b */ /* 0x000e6e0000000200 */
[C---:B----4-:R-:W-:Y:S08]  /*c750*/  HMMA.16816.F32.BF16 R4, R168.reuse, R132, R4 ;  /* 0x00000084a804723c */ /* 0x050ff00000041804 */
[C---:B------:R-:W-:Y:S01]  /*c760*/  HMMA.16816.F32.BF16 R8, R168.reuse, R134, R8 ;  /* 0x00000086a808723c */ /* 0x040fe20000041808 */
[----:B------:R-:W4:Y:S07]  /*c770*/  LDSM.16.M88.4 R132, [R203+0xb100] ;  /* 0x00b10000cb84783b */ /* 0x000f2e0000000200 */
[C---:B--2---:R-:W-:Y:S08]  /*c780*/  HMMA.16816.F32.BF16 R12, R168.reuse, R116, R12 ;  /* 0x00000074a80c723c */ /* 0x044ff0000004180c */
[C---:B------:R-:W-:Y:S01]  /*c790*/  HMMA.16816.F32.BF16 R16, R168.reuse, R118, R16 ;  /* 0x00000076a810723c */ /* 0x040fe20000041810 */
[----:B------:R-:W2:Y:S07]  /*c7a0*/  LDSM.16.M88.4 R116, [R203+0xb900] ;  /* 0x00b90000cb74783b */ /* 0x000eae0000000200 */
[C---:B---3--:R-:W-:Y:S08]  /*c7b0*/  HMMA.16816.F32.BF16 R20, R168.reuse, R120, R20 ;  /* 0x00000078a814723c */ /* 0x048ff00000041814 */
[C---:B------:R-:W-:Y:S01]  /*c7c0*/  HMMA.16816.F32.BF16 R24, R168.reuse, R122, R24 ;  /* 0x0000007aa818723c */ /* 0x040fe20000041818 */
[----:B------:R-:W3:Y:S07]  /*c7d0*/  LDSM.16.M88.4 R120, [R203+0xc100] ;  /* 0x00c10000cb78783b */ /* 0x000eee0000000200 */
[C---:B-----5:R-:W-:Y:S08]  /*c7e0*/  HMMA.16816.F32.BF16 R28, R168.reuse, R136, R28 ;  /* 0x00000088a81c723c */ /* 0x060ff0000004181c */
[C---:B------:R-:W-:Y:S01]  /*c7f0*/  HMMA.16816.F32.BF16 R32, R168.reuse, R138, R32 ;  /* 0x0000008aa820723c */ /* 0x040fe20000041820 */
[----:B------:R-:W-:Y:S07]  /*c800*/  LDSM.16.M88.4 R136, [R194+0x3000] ;  /* 0x00300000c288783b */ /* 0x000fee0000000200 */
[C---:B-1----:R-:W-:Y:S08]  /*c810*/  HMMA.16816.F32.BF16 R36, R168.reuse, R128, R36 ;  /* 0x00000080a824723c */ /* 0x042ff00000041824 */
[C---:B------:R-:W-:Y:S01]  /*c820*/  HMMA.16816.F32.BF16 R40, R168.reuse, R130, R40 ;  /* 0x00000082a828723c */ /* 0x040fe20000041828 */
[----:B------:R-:W1:Y:S07]  /*c830*/  LDSM.16.M88.4 R128, [R203+0xd900] ;  /* 0x00d90000cb80783b */ /* 0x000e6e0000000200 */
[C---:B------:R-:W-:Y:S08]  /*c840*/  HMMA.16816.F32.BF16 R44, R168.reuse, R144, R44 ;  /* 0x00000090a82c723c */ /* 0x040ff0000004182c */
[----:B------:R-:W-:Y:S08]  /*c850*/  HMMA.16816.F32.BF16 R48, R168, R146, R48 ;  /* 0x00000092a830723c */ /* 0x000ff00000041830 */
[C---:B----4-:R-:W-:Y:S07]  /*c860*/  HMMA.16816.F32.BF16 R4, R176.reuse, R132, R4 ;  /* 0x00000084b004723c */ /* 0x050fee0000041804 */
[----:B------:R-:W-:Y:S01]  /*c870*/  @P6 SHF.R.S32.HI R133, RZ, 0x1f, R0 ;  /* 0x0000001fff856819 */ /* 0x000fe20000011400 */
[C---:B------:R-:W-:Y:S04]  /*c880*/  HMMA.16816.F32.BF16 R8, R176.reuse, R134, R8 ;  /* 0x00000086b008723c */ /* 0x040fe80000041808 */
[----:B------:R-:W-:Y:S03]  /*c890*/  @P6 IMAD R133, R133, c[0x0][0x1e0], RZ ;  /* 0x0000780085856a24 */ /* 0x000fe600078e02ff */
[----:B------:R-:W-:Y:S01]  /*c8a0*/  @P6 IMAD.MOV.U32 R134, RZ, RZ, R210 ;  /* 0x000000ffff866224 */ /* 0x000fe200078e00d2 */
[C---:B--2---:R-:W-:Y:S04]  /*c8b0*/  HMMA.16816.F32.BF16 R12, R176.reuse, R116, R12 ;  /* 0x00000074b00c723c */ /* 0x044fe8000004180c */
[C---:B------:R-:W-:Y:S02]  /*c8c0*/  @P6 IMAD R133, R0.reuse, c[0x0][0x1e4], R133 ;  /* 0x0000790000856a24 */ /* 0x040fe400078e0285 */
[----:B------:R-:W-:Y:S02]  /*c8d0*/  @P6 IMAD.MOV.U32 R135, RZ, RZ, R213 ;  /* 0x000000ffff876224 */ /* 0x000fe400078e00d5 */
[C---:B------:R-:W-:Y:S01]  /*c8e0*/  HMMA.16816.F32.BF16 R16, R176.reuse, R118, R16 ;  /* 0x00000076b010723c */ /* 0x040fe20000041810 */
        /* <DEDUP_REMOVED lines=8> */
[C---:B-1----:R-:W-:Y:S08]  /*c970*/  HMMA.16816.F32.BF16 R44, R176.reuse, R128, R44 ;  /* 0x00000080b02c723c */ /* 0x042ff0000004182c */
[----:B------:R-:W-:Y:S01]  /*c980*/  HMMA.16816.F32.BF16 R48, R176, R130, R48 ;  /* 0x00000082b030723c */ /* 0x000fe20000041830 */
[----:B------:R-:W1:Y:S07]  /*c990*/  LDSM.16.M88.4 R128, [R194+0x5000] ;  /* 0x00500000c280783b */ /* 0x000e6e0000000200 */
[C---:B------:R-:W-:Y:S08]  /*c9a0*/  HMMA.16816.F32.BF16 R4, R180.reuse, R136, R4 ;  /* 0x00000088b404723c */ /* 0x040ff00000041804 */
[C---:B------:R-:W-:Y:S08]  /*c9b0*/  HMMA.16816.F32.BF16 R8, R180.reuse, R138, R8 ;  /* 0x0000008ab408723c */ /* 0x040ff00000041808 */
[C---:B------:R-:W-:Y:S08]  /*c9c0*/  HMMA.16816.F32.BF16 R12, R180.reuse, R172, R12 ;  /* 0x000000acb40c723c */ /* 0x040ff0000004180c */
[C---:B------:R-:W-:Y:S08]  /*c9d0*/  HMMA.16816.F32.BF16 R16, R180.reuse, R174, R16 ;  /* 0x000000aeb410723c */ /* 0x040ff00000041810 */
[C---:B--2---:R-:W-:Y:S07]  /*c9e0*/  HMMA.16816.F32.BF16 R20, R180.reuse, R116, R20 ;  /* 0x00000074b414723c */ /* 0x044fee0000041814 */
[----:B------:R-:W-:Y:S01]  /*c9f0*/  @P6 IMAD.WIDE.U32 R116, R0, c[0x0][0x1e0], RZ ;  /* 0x0000780000746a25 */ /* 0x000fe200078e00ff */
[C---:B------:R-:W-:Y:S04]  /*ca00*/  HMMA.16816.F32.BF16 R24, R180.reuse, R118, R24 ;  /* 0x00000076b418723c */ /* 0x040fe80000041818 */
[----:B------:R-:W-:Y:S02]  /*ca10*/  @P6 IMAD.IADD R0, R117, 0x1, R133 ;  /* 0x0000000175006824 */ /* 0x000fe400078e0285 */
[----:B------:R-:W-:Y:S02]  /*ca20*/  @P6 IMAD.WIDE.U32 R134, R116, 0x60, R134 ;  /* 0x0000006074866825 */ /* 0x000fe400078e0086 */
[----:B------:R-:W2:Y:S01]  /*ca30*/  LDSM.16.M88.4 R116, [R194+0x5800] ;  /* 0x00580000c274783b */ /* 0x000ea20000000200 */
[C---:B---3--:R-:W-:Y:S01]  /*ca40*/  HMMA.16816.F32.BF16 R28, R180.reuse, R120, R28 ;  /* 0x00000078b41c723c */ /* 0x048fe2000004181c */
[----:B------:R-:W-:Y:S04]  /*ca50*/  DEPBAR.LE SB0, 0x0 ;  /* 0x000080000000791a */ /* 0x000fe80000000000 */
[----:B------:R-:W-:Y:S01]  /*ca60*/  BAR.SYNC.DEFER_BLOCKING 0x0 ;  /* 0x0000000000007b1d */ /* 0x000fe20000010000 */
[----:B------:R-:W-:Y:S02]  /*ca70*/  @P6 IMAD R0, R0, 0x60, RZ ;  /* 0x0000006000006824 */ /* 0x000fe400078e02ff */
[C---:B------:R-:W-:Y:S05]  /*ca80*/  HMMA.16816.F32.BF16 R32, R180.reuse, R122, R32 ;  /* 0x0000007ab420723c */ /* 0x040fea0000041820 */
[----:B------:R-:W-:Y:S02]  /*ca90*/  @P6 IMAD.IADD R121, R135, 0x1, R0 ;  /* 0x0000000187796824 */ /* 0x000fe400078e0200 */
[C---:B------:R-:W-:Y:S01]  /*caa0*/  @P6 IMAD.SHL.U32 R132, R134.reuse, 0x2, RZ ;  /* 0x0000000286846824 */ /* 0x040fe200078e00ff */
[C---:B-1----:R-:W-:Y:S04]  /*cab0*/  HMMA.16816.F32.BF16 R36, R180.reuse, R128, R36 ;  /* 0x00000080b424723c */ /* 0x042fe80000041824 */
[----:B------:R-:W-:Y:S01]  /*cac0*/  @P6 SHF.L.U64.HI R120, R134, 0x1, R121 ;  /* 0x0000000186786819 */ /* 0x000fe20000010279 */
[----:B------:R-:W-:Y:S01]  /*cad0*/  @P1 IMAD.HI.U32 R121, R209, c[0x0][0x2c8], RZ ;  /* 0x0000b200d1791a27 */ /* 0x000fe200078e00ff */
[C---:B------:R-:W-:Y:S02]  /*cae0*/  @P6 IADD3 R122, P2, R132.reuse, 0x80, RZ ;  /* 0x00000080847a6810 */ /* 0x040fe40007f5e0ff */
[----:B------:R-:W-:Y:S01]  /*caf0*/  @P6 IADD3 R132, P5, R132, c[0x0][0x1c8], RZ ;  /* 0x0000720084846a10 */ /* 0x000fe20007fbe0ff */
[----:B------:R-:W-:Y:S01]  /*cb00*/  IMAD.MOV.U32 R0, RZ, RZ, R209 ;  /* 0x000000ffff007224 */ /* 0x000fe200078e00d1 */
[C---:B------:R-:W-:Y:S03]  /*cb10*/  HMMA.16816.F32.BF16 R40, R180.reuse, R130, R40 ;  /* 0x00000082b428723c */ /* 0x040fe60000041828 */
[----:B------:R-:W-:Y:S02]  /*cb20*/  @P6 IADD3.X R133, R120, c[0x0][0x1cc], RZ, P5, !PT ;  /* 0x0000730078856a10 */ /* 0x000fe40002ffe4ff */
[----:B------:R-:W-:Y:S02]  /*cb30*/  @P6 IADD3 R122, P1, R122, c[0x0][0x1c8], RZ ;  /* 0x000072007a7a6a10 */ /* 0x000fe40007f3e0ff */
[----:B------:R-:W-:Y:S01]  /*cb40*/  @P0 SHF.R.U32.HI R0, RZ, c[0x0][0x2cc], R121 ;  /* 0x0000b300ff000a19 */ /* 0x000fe20000011679 */
[----:B------:R-:W-:Y:S01]  /*cb50*/  @!PT LDS RZ, [RZ] ;  /* 0x00000000fffff984 */ /* 0x000fe20000000800 */
[----:B------:R-:W-:Y:S01]  /*cb60*/  @!PT LDS RZ, [RZ] ;  /* 0x00000000fffff984 */ /* 0x000fe20000000800 */
[----:B------:R-:W-:Y:S01]  /*cb70*/  @!PT LDS RZ, [RZ] ;  /* 0x00000000fffff984 */ /* 0x000fe20000000800 */
[----:B------:R1:W-:Y:S01]  /*cb80*/  @P6 LDGSTS.E.BYPASS.LTC128B.128 [R208+0x8100], [R132.64], !P4 ;  /* 0x0810000084d06fae */ /* 0x0003e2000e101d4e */
[----:B------:R-:W-:Y:S03]  /*cb90*/  @P6 IADD3.X R123, RZ, c[0x0][0x1cc], R120, P1, P2 ;  /* 0x00007300ff7b6a10 */ /* 0x000fe60000fe4478 */
[----:B------:R-:W-:Y:S01]  /*cba0*/  @P6 IADD3 R128, P0, R132, UR13, RZ ;  /* 0x0000000d84806c10 */ /* 0x000fe2000ff1e0ff */
[----:B------:R-:W3:Y:S01]  /*cbb0*/  SHFL.IDX PT, R120, R0, RZ, 0x1c1f ;  /* 0x001c1fff00787589 */ /* 0x000ee200000e0000 */
[C---:B--2---:R-:W-:Y:S03]  /*cbc0*/  HMMA.16816.F32.BF16 R44, R180.reuse, R116, R44 ;  /* 0x00000074b42c723c */ /* 0x044fe6000004182c */
[----:B------:R-:W-:Y:S01]  /*cbd0*/  @P6 IADD3.X R129, R133, UR7, RZ, P0, !PT ;  /* 0x0000000785816c10 */ /* 0x000fe200087fe4ff */
[----:B------:R2:W-:Y:S01]  /*cbe0*/  @P6 LDGSTS.E.BYPASS.LTC128B.128 [R208+0xb100], [R122.64], !P3 ;  /* 0x0b1000007ad06fae */ /* 0x0005e2000d901d4e */
[C---:B------:R-:W-:Y:S02]  /*cbf0*/  @P6 IADD3 R130, P1, R128.reuse, UR13, RZ ;  /* 0x0000000d80826c10 */ /* 0x040fe4000ff3e0ff */
[----:B------:R-:W-:Y:S01]  /*cc00*/  @P6 IADD3 R134, P0, R128, UR10, RZ ;  /* 0x0000000a80866c10 */ /* 0x000fe2000ff1e0ff */
[----:B------:R-:W-:Y:S01]  /*cc10*/  IMAD R117, R184, -0x60, RZ ;  /* 0xffffffa0b8757824 */ /* 0x000fe200078e02ff */
[----:B------:R4:W-:Y:S01]  /*cc20*/  @P6 LDGSTS.E.BYPASS.LTC128B.128 [R208+0x9100], [R128.64], !P4 ;  /* 0x0910000080d06fae */ /* 0x0009e2000e101d4e */
[----:B------:R-:W-:Y:S03]  /*cc30*/  HMMA.16816.F32.BF16 R48, R180, R118, R48 ;  /* 0x00000076b430723c */ /* 0x000fe60000041830 */
[C---:B------:R-:W-:Y:S01]  /*cc40*/  @P6 IADD3.X R131, R129.reuse, UR7, RZ, P1, !PT ;  /* 0x0000000781836c10 */ /* 0x040fe20008ffe4ff */
[----:B------:R4:W-:Y:S01]  /*cc50*/  @P6 LDGSTS.E.BYPASS.LTC128B.128 [R208+0xc100], [R128.64+0x80], !P3 ;  /* 0x0c10008080d06fae */ /* 0x0009e2000d901d4e */
[----:B------:R-:W-:Y:S02]  /*cc60*/  @P6 IADD3.X R135, R129, UR8, RZ, P0, !PT ;  /* 0x0000000881876c10 */ /* 0x000fe400087fe4ff */
[----:B------:R-:W-:Y:S01]  /*cc70*/  PLOP3.LUT P0, PT, PT, PT, UP2, 0x40, 0x0 ;  /* 0x000000000000781c */ /* 0x000fe20003f0e828 */
[----:B------:R-:W-:Y:S01]  /*cc80*/  IMAD.IADD R119, R117, 0x1, -R214 ;  /* 0x0000000175777824 */ /* 0x000fe200078e0ad6 */
[----:B------:R3:W-:Y:S05]  /*cc90*/  @P6 LDGSTS.E.BYPASS.LTC128B.128 [R208+0xa100], [R130.64], !P4 ;  /* 0x0a10000082d06fae */ /* 0x0007ea000e101d4e */
[----:B------:R1:W-:Y:S05]  /*cca0*/  @P6 LDGSTS.E.BYPASS.LTC128B.128 [R208+0xd100], [R134.64], !P3 ;  /* 0x0d10000086d06fae */ /* 0x0003ea000d901d4e */
[----:B------:R-:W0:Y:S01]  /*ccb0*/  LDGDEPBAR ;  /* 0x00000000000079af */ /* 0x000e220000000000 */
[----:B--2---:R-:W-:Y:S04]  /*ccc0*/  IADD3 R123, -R214, 0x1, R117 ;  /* 0x00000001d67b7810 */ /* 0x004fe80007ffe175 */
[----:B------:R-:W-:Y:S04]  /*ccd0*/  IADD3 R123, R123, c[0x0][0x1d0], RZ ;  /* 0x000074007b7b7a10 */ /* 0x000fe80007ffe0ff */
[----:B------:R-:W-:Y:S04]  /*cce0*/  IADD3 R123, R123, -c[0x0][0x168], RZ ;  /* 0x80005a007b7b7a10 */ /* 0x000fe80007ffe0ff */
[C---:B----4-:R-:W-:Y:S02]  /*ccf0*/  IADD3 R129, R123.reuse, c[0x0][0x328], RZ ;  /* 0x0000ca007b817a10 */ /* 0x050fe40007ffe0ff */
[----:B------:R-:W-:Y:S03]  /*cd00*/  IADD3 R123, R123, UR6, RZ ;  /* 0x000000067b7b7c10 */ /* 0x000fe6000fffe0ff */
[--C-:B---3--:R-:W-:Y:S02]  /*cd10*/  IMAD.IADD R131, R129, 0x1, R120.reuse ;  /* 0x0000000181837824 */ /* 0x108fe400078e0278 */
[----:B------:R-:W-:Y:S01]  /*cd20*/  IMAD.IADD R116, R123, 0x1, R120 ;  /* 0x000000017b747824 */ /* 0x000fe200078e0278 */
[----:B------:R-:W-:-:S05]  /*cd30*/  @P0 BRA `(.L_x_49) ;  /* 0x0000018000000947 */ /* 0x000fca0003800000 */
[----:B-1----:R-:W-:Y:S01]  /*cd40*/  IADD3 R120, R120, c[0x0][0x1d0], RZ ;  /* 0x0000740078787a10 */ /* 0x002fe20007ffe0ff */
        /* <DEDUP_REMOVED lines=13> */
.L_x_51:
[----:B------:R-:W-:Y:S04]  /*ce20*/  MOV R118, c[0x0][0x32c] ;  /* 0x0000cb0000767a02 */ /* 0x000fe80000000f00 */
[----:B------:R-:W-:Y:S11]  /*ce30*/  ISETP.NE.AND P0, PT, R118, 0x1, PT ;  /* 0x000000017600780c */ /* 0x000ff60003f05270 */
[----:B------:R-:W-:Y:S02]  /*ce40*/  @!UPT UIADD3 URZ, URZ, URZ, URZ ;  /* 0x0000003f3f3ff290 */ /* 0x000fe4000fffe03f */
[----:B------:R-:W-:Y:S05]  /*ce50*/  @P0 IMAD.HI.U32 R118, R120, c[0x0][0x330], RZ ;  /* 0x0000cc0078760a27 */ /* 0x000fea00078e00ff */
[----:B------:R-:W-:Y:S02]  /*ce60*/  @P0 SHF.R.U32.HI R120, RZ, c[0x0][0x334], R118 ;  /* 0x0000cd00ff780a19 */ /* 0x000fe40000011676 */
.L_x_52:
[----:B------:R-:W-:Y:S05]  /*ce70*/  BSYNC B0 ;  /* 0x0000000000007941 */ /* 0x000fea0003800000 */
.L_x_50:
[----:B------:R-:W-:Y:S05]  /*ce80*/  IMAD R121, R120, c[0x0][0x32c], R119 ;  /* 0x0000cb0078797a24 */ /* 0x000fea00078e0277 */
[----:B------:R-:W-:Y:S02]  /*ce90*/  IADD3 R118, R121, c[0x0][0x32c], RZ ;  /* 0x0000cb0079767a10 */ /* 0x000fe40007ffe0ff */
[----:B------:R-:W-:Y:S02]  /*cea0*/  IMNMX R116, R116, R121, !PT ;  /* 0x0000007974747217 */ /* 0x000fe40007800200 */
[----:B------:R-:W-:Y:S02]  /*ceb0*/  IMNMX R131, R131, R118, PT ;  /* 0x0000007683837217 */ /* 0x000fe40003800200 */
.L_x_49:
[C---:B-1----:R-:W-:Y:S01]  /*cec0*/  ISETP.GE.AND P0, PT, R117.reuse, 0x2, PT ;  /* 0x000000027500780c */ /* 0x042fe20003f06270 */
[----:B------:R-:W1:Y:S01]  /*ced0*/  SHFL.IDX PT, R0, R0, 0x1, 0x1c1f ;  /* 0x003c1f0000007f89 */ /* 0x000e6200000e0000 */
[----:B------:R-:W-:Y:S02]  /*cee0*/  ISETP.GE.AND P1, PT, R117, 0x9, PT ;  /* 0x000000097500780c */ /* 0x000fe40003f26270 */
[----:B------:R-:W-:Y:S02]  /*cef0*/  LOP3.LUT R215, R215, 0xfffbffff, RZ, 0xc0, !PT ;  /* 0xfffbffffd7d77812 */ /* 0x000fe400078ec0ff */
[C---:B------:R-:W-:Y:S02]  /*cf00*/  ISETP.GE.AND P2, PT, R117.reuse, 0xa, PT ;  /* 0x0000000a7500780c */ /* 0x040fe40003f46270 */
[C---:B------:R-:W-:Y:S02]  /*cf10*/  ISETP.GE.AND P6, PT, R117.reuse, 0x51, PT ;  /* 0x000000517500780c */ /* 0x040fe40003fc6270 */
[----:B------:R-:W-:Y:S03]  /*cf20*/  ISETP.GE.AND P5, PT, R117, 0x52, PT ;  /* 0x000000527500780c */ /* 0x000fe60003fa6270 */
[----:B------:R-:W-:Y:S02]  /*cf30*/  @P0 LOP3.LUT R215, R215, 0x40000, RZ, 0xfc, !PT ;  /* 0x00040000d7d70812 */ /* 0x000fe400078efcff */
[C---:B------:R-:W-:Y:S02]  /*cf40*/  ISETP.GT.AND P0, PT, R116.reuse, 0x1, !P0 ;  /* 0x000000017400780c */ /* 0x040fe40004704270 */
[----:B------:R-:W-:Y:S02]  /*cf50*/  LOP3.LUT R215, R215, 0xfffdffff, RZ, 0xc0, !PT ;  /* 0xfffdffffd7d77812 */ /* 0x000fe400078ec0ff */
[----:B------:R-:W-:Y:S02]  /*cf60*/  ISETP.LT.OR P0, PT, R131, 0x2, P0 ;  /* 0x000000028300780c */ /* 0x000fe40000701670 */
[----:B------:R-:W-:Y:S02]  /*cf70*/  @P1 LOP3.LUT R215, R215, 0x20000, RZ, 0xfc, !PT ;  /* 0x00020000d7d71812 */ /* 0x000fe400078efcff */
[C---:B------:R-:W-:Y:S02]  /*cf80*/  ISETP.GT.AND P1, PT, R116.reuse, 0x8, !P1 ;  /* 0x000000087400780c */ /* 0x040fe40004f24270 */
[----:B------:R-:W-:Y:S02]  /*cf90*/  LOP3.LUT R215, R215, 0xfffeffff, RZ, 0xc0, !PT ;  /* 0xfffeffffd7d77812 */ /* 0x000fe400078ec0ff */
[----:B------:R-:W-:Y:S02]  /*cfa0*/  FSEL R222, R5, -INF , !P0 ;  /* 0xff80000005de7808 */ /* 0x000fe40004000000 */
        /* <DEDUP_REMOVED lines=15> */
[C---:B------:R-:W-:Y:S02]  /*d0a0*/  ISETP.GT.AND P0, PT, R116.reuse, 0x11, !P1 ;  /* 0x000000117400780c */ /* 0x040fe40004f04270 */
        /* <DEDUP_REMOVED lines=10> */
[----:B------:R-:W-:Y:S01]  /*d150*/  FSEL R130, R16, -INF , !P0 ;  /* 0xff80000010827808 */ /* 0x000fe20004000000 */
[--C-:B-1----:R-:W-:Y:S01]  /*d160*/  IMAD.IADD R16, R123, 0x1, R0.reuse ;  /* 0x000000017b107824 */ /* 0x102fe200078e0200 */
[C---:B------:R-:W-:Y:S04]  /*d170*/  ISETP.GT.AND P0, PT, R116.reuse, 0x19, !P1 ;  /* 0x000000197400780c */ /* 0x040fe80004f04270 */
        /* <DEDUP_REMOVED lines=70> */
[C---:B------:R-:W-:Y:S02]  /*d5e0*/  ISETP.GT.AND P0, PT, R116.reuse, 0x49, !P1 ;  /* 0x000000497400780c */ /* 0x040fe40004f04270 */
        /* <DEDUP_REMOVED lines=14> */
[----:B------:R-:W-:Y:S04]  /*d6d0*/  ISETP.LT.OR P0, PT, R131, 0x59, P0 ;  /* 0x000000598300780c */ /* 0x000fe80000701670 */
[----:B------:R-:W-:Y:S02]  /*d6e0*/  FSEL R118, R48, -INF , !P0 ;  /* 0xff80000030767808 */ /* 0x000fe40004000000 */
[----:B------:R-:W-:Y:S02]  /*d6f0*/  ISETP.GT.AND P0, PT, R116, RZ, !P1 ;  /* 0x000000ff7400720c */ /* 0x000fe40004f04270 */
[----:B------:R-:W-:Y:S02]  /*d700*/  ISETP.GE.AND P1, PT, R117, 0x5a, PT ;  /* 0x0000005a7500780c */ /* 0x000fe40003f26270 */
[----:B------:R-:W-:Y:S04]  /*d710*/  ISETP.LT.OR P0, PT, R131, 0x1, P0 ;  /* 0x000000018300780c */ /* 0x000fe80000701670 */
[----:B------:R-:W-:Y:S01]  /*d720*/  FSEL R12, R4, -INF , !P0 ;  /* 0xff800000040c7808 */ /* 0x000fe20004000000 */
[----:B------:R-:W-:Y:S01]  /*d730*/  IMAD.IADD R4, R129, 0x1, R0 ;  /* 0x0000000181047824 */ /* 0x000fe200078e0200 */
        /* <DEDUP_REMOVED lines=20> */
.L_x_55:
[----:B------:R-:W-:Y:S04]  /*d880*/  MOV R0, c[0x0][0x32c] ;  /* 0x0000cb0000007a02 */ /* 0x000fe80000000f00 */
[----:B------:R-:W-:Y:S11]  /*d890*/  ISETP.NE.AND P0, PT, R0, 0x1, PT ;  /* 0x000000010000780c */ /* 0x000ff60003f05270 */
[----:B------:R-:W-:Y:S02]  /*d8a0*/  @!UPT UIADD3 URZ, URZ, URZ, URZ ;  /* 0x0000003f3f3ff290 */ /* 0x000fe4000fffe03f */
[----:B------:R-:W-:Y:S05]  /*d8b0*/  @P0 IMAD.HI.U32 R0, R20, c[0x0][0x330], RZ ;  /* 0x0000cc0014000a27 */ /* 0x000fea00078e00ff */
[----:B------:R-:W-:Y:S02]  /*d8c0*/  @P0 SHF.R.U32.HI R20, RZ, c[0x0][0x334], R0 ;  /* 0x0000cd00ff140a19 */ /* 0x000fe40000011600 */
.L_x_56:
[----:B------:R-:W-:Y:S05]  /*d8d0*/  BSYNC B0 ;  /* 0x0000000000007941 */ /* 0x000fea0003800000 */
.L_x_54:
[----:B------:R-:W-:Y:S05]  /*d8e0*/  IMAD R119, R20, c[0x0][0x32c], R119 ;  /* 0x0000cb0014777a24 */ /* 0x000fea00078e0277 */
[----:B------:R-:W-:Y:S02]  /*d8f0*/  IADD3 R5, R119, c[0x0][0x32c], RZ ;  /* 0x0000cb0077057a10 */ /* 0x000fe40007ffe0ff */
[----:B------:R-:W-:Y:S02]  /*d900*/  IMNMX R16, R16, R119, !PT ;  /* 0x0000007710107217 */ /* 0x000fe40007800200 */
[----:B------:R-:W-:Y:S02]  /*d910*/  IMNMX R4, R4, R5, PT ;  /* 0x0000000504047217 */ /* 0x000fe40003800200 */
.L_x_53:
[C---:B------:R-:W-:Y:S02]  /*d920*/  LOP3.LUT P0, RZ, R215.reuse, 0x80000, RZ, 0xc0, !PT ;  /* 0x00080000d7ff7812 */ /* 0x040fe4000780c0ff */
[C---:B------:R-:W-:Y:S02]  /*d930*/  ISETP.GT.AND P6, PT, R16.reuse, 0x50, !P6 ;  /* 0x000000501000780c */ /* 0x040fe400077c4270 */
[C---:B------:R-:W-:Y:S02]  /*d940*/  ISETP.GT.AND P0, PT, R16.reuse, RZ, !P0 ;  /* 0x000000ff1000720c */ /* 0x040fe40004704270 */
[----:B------:R-:W-:Y:S02]  /*d950*/  ISETP.GT.AND P5, PT, R16, 0x51, !P5 ;  /* 0x000000511000780c */ /* 0x000fe40006fa4270 */
[C---:B------:R-:W-:Y:S02]  /*d960*/  ISETP.LT.OR P0, PT, R4.reuse, 0x1, P0 ;  /* 0x000000010400780c */ /* 0x040fe40000701670 */
[----:B------:R-:W-:Y:S02]  /*d970*/  ISETP.LT.OR P6, PT, R4, 0x51, P6 ;  /* 0x000000510400780c */ /* 0x000fe400037c1670 */
[----:B------:R-:W-:Y:S02]  /*d980*/  FSEL R21, R6, -INF , !P0 ;  /* 0xff80000006157808 */ /* 0x000fe40004000000 */
[----:B------:R-:W-:Y:S02]  /*d990*/  LOP3.LUT P0, RZ, R215, 0x40000, RZ, 0xc0, !PT ;  /* 0x00040000d7ff7812 */ /* 0x000fe4000780c0ff */
[C---:B------:R-:W-:Y:S02]  /*d9a0*/  ISETP.GT.AND P2, PT, R16.reuse, 0x58, !P2 ;  /* 0x000000581000780c */ /* 0x040fe40005744270 */
[----:B------:R-:W-:Y:S02]  /*d9b0*/  ISETP.GT.AND P0, PT, R16, 0x1, !P0 ;  /* 0x000000011000780c */ /* 0x000fe40004704270 */
[----:B------:R-:W-:Y:S02]  /*d9c0*/  FSEL R129, R46, -INF , !P6 ;  /* 0xff8000002e817808 */ /* 0x000fe40007000000 */
[C---:B------:R-:W-:Y:S02]  /*d9d0*/  ISETP.LT.OR P0, PT, R4.reuse, 0x2, P0 ;  /* 0x000000020400780c */ /* 0x040fe40000701670 */
[----:B------:R-:W-:Y:S02]  /*d9e0*/  ISETP.LT.OR P5, PT, R4, 0x52, P5 ;  /* 0x000000520400780c */ /* 0x000fe40002fa1670 */
[----:B------:R-:W-:Y:S02]  /*d9f0*/  FSEL R17, R7, -INF , !P0 ;  /* 0xff80000007117808 */ /* 0x000fe40004000000 */
[C---:B------:R-:W-:Y:S02]  /*da00*/  LOP3.LUT P0, RZ, R215.reuse, 0x20000, RZ, 0xc0, !PT ;  /* 0x00020000d7ff7812 */ /* 0x040fe4000780c0ff */
        /* <DEDUP_REMOVED lines=90> */
[----:B------:R-:W-:Y:S01]  /*dfb0*/  ISETP.GT.AND P1, PT, R16, 0x59, !P1 ;  /* 0x000000591000780c */ /* 0x000fe20004f24270 */
[----:B------:R-:W1:Y:S01]  /*dfc0*/  SHFL.BFLY PT, R0, R5, 0x2, 0x1f ;  /* 0x0c401f0005007f89 */ /* 0x000e6200000e0000 */
        /* <DEDUP_REMOVED lines=11> */
[C---:B------:R-:W-:Y:S02]  /*e080*/  ISETP.LT.OR P1, PT, R4.reuse, 0x5a, P1 ;  /* 0x0000005a0400780c */ /* 0x040fe40000f21670 */
[----:B------:R-:W-:Y:S02]  /*e090*/  ISETP.LT.OR P0, PT, R4, 0x41, P0 ;  /* 0x000000410400780c */ /* 0x000fe40000701670 */
[----:B------:R-:W-:Y:S02]  /*e0a0*/  FSEL R117, R50, -INF , !P2 ;  /* 0xff80000032757808 */ /* 0x000fe40005000000 */
[----:B------:R-:W-:Y:S02]  /*e0b0*/  FSEL R41, R38, -INF , !P0 ;  /* 0xff80000026297808 */ /* 0x000fe40004000000 */
[----:B------:R-:W-:Y:S02]  /*e0c0*/  LOP3.LUT P0, RZ, R215, 0x4, RZ, 0xc0, !PT ;  /* 0x00000004d7ff7812 */ /* 0x000fe4000780c0ff */
[----:B------:R-:W-:Y:S02]  /*e0d0*/  FMNMX.FTZ R10, R41, R10, !PT ;  /* 0x0000000a290a7209 */ /* 0x000fe40007810000 */
[----:B------:R-:W-:Y:S02]  /*e0e0*/  ISETP.GT.AND P0, PT, R16, 0x41, !P0 ;  /* 0x000000411000780c */ /* 0x000fe40004704270 */
[----:B-1----:R-:W-:Y:S02]  /*e0f0*/  FMNMX.FTZ R6, R5, R0, !PT ;  /* 0x0000000005067209 */ /* 0x002fe40007810000 */
[----:B------:R-:W-:Y:S02]  /*e100*/  ISETP.LT.OR P0, PT, R4, 0x42, P0 ;  /* 0x000000420400780c */ /* 0x000fe40000701670 */
[----:B------:R-:W-:Y:S01]  /*e110*/  FSEL R13, R51, -INF , !P1 ;  /* 0xff800000330d7808 */ /* 0x000fe20004800000 */
[----:B------:R-:W1:Y:S01]  /*e120*/  SHFL.BFLY PT, R15, R6, 0x1, 0x1f ;  /* 0x0c201f00060f7f89 */ /* 0x000e6200000e0000 */
[----:B------:R-:W-:Y:S02]  /*e130*/  FSEL R145, R39, -INF , !P0 ;  /* 0xff80000027917808 */ /* 0x000fe40004000000 */
[----:B------:R-:W-:Y:S02]  /*e140*/  LOP3.LUT P0, RZ, R215, 0x2, RZ, 0xc0, !PT ;  /* 0x00000002d7ff7812 */ /* 0x000fe4000780c0ff */
        /* <DEDUP_REMOVED lines=10> */
[----:B------:R-:W-:Y:S04]  /*e1f0*/  FMNMX.FTZ R10, R129, R10, !PT ;  /* 0x0000000a810a7209 */ /* 0x000fe80007810000 */
[----:B------:R-:W-:Y:S04]  /*e200*/  FMNMX.FTZ R0, R119, R10, !PT ;  /* 0x0000000a77007209 */ /* 0x000fe80007810000 */
[----:B------:R-:W-:Y:S04]  /*e210*/  FMNMX.FTZ R0, R117, R0, !PT ;  /* 0x0000000075007209 */ /* 0x000fe80007810000 */
[----:B------:R-:W-:Y:S02]  /*e220*/  FMNMX.FTZ R7, R13, R0, !PT ;  /* 0x000000000d077209 */ /* 0x000fe40007810000 */
[----:B-1----:R-:W-:Y:S03]  /*e230*/  FMNMX.FTZ R0, R6, R15, !PT ;  /* 0x0000000f06007209 */ /* 0x002fe60007810000 */
[----:B------:R-:W1:Y:S01]  /*e240*/  SHFL.BFLY PT, R4, R7, 0x2, 0x1f ;  /* 0x0c401f0007047f89 */ /* 0x000e6200000e0000 */
[C---:B------:R-:W-:Y:S01]  /*e250*/  FSETP.NEU.FTZ.AND P0, PT, R0.reuse, -INF , PT ;  /* 0xff8000000000780b */ /* 0x040fe20003f1d000 */
[C---:B------:R-:W-:Y:S03]  /*e260*/  FMUL.FTZ R131, R0.reuse, c[0x0][0x2d0] ;  /* 0x0000b40000837a20 */ /* 0x040fe60000410000 */
[----:B------:R-:W-:Y:S02]  /*e270*/  FSEL R6, R0, RZ, P0 ;  /* 0x000000ff00067208 */ /* 0x000fe40000000000 */
[----:B------:R-:W-:Y:S03]  /*e280*/  FSEL R131, R131, RZ, P0 ;  /* 0x000000ff83837208 */ /* 0x000fe60000000000 */
[----:B------:R-:W-:Y:S02]  /*e290*/  FADD.FTZ R3, -R6, R3 ;  /* 0x0000000306037221 */ /* 0x000fe40000010100 */
[--C-:B------:R-:W-:Y:S02]  /*e2a0*/  FFMA.FTZ R44, R12, c[0x0][0x2d0], -R131.reuse ;  /* 0x0000b4000c2c7a23 */ /* 0x100fe40000010883 */
[--C-:B------:R-:W-:Y:S02]  /*e2b0*/  FFMA.FTZ R45, R8, c[0x0][0x2d0], -R131.reuse ;  /* 0x0000b400082d7a23 */ /* 0x100fe40000010883 */
[--C-:B------:R-:W-:Y:S02]  /*e2c0*/  FFMA.FTZ R15, R222, c[0x0][0x2d0], -R131.reuse ;  /* 0x0000b400de0f7a23 */ /* 0x100fe40000010883 */
[--C-:B------:R-:W-:Y:S01]  /*e2d0*/  FFMA.FTZ R14, R220, c[0x0][0x2d0], -R131.reuse ;  /* 0x0000b400dc0e7a23 */ /* 0x100fe20000010883 */
[----:B------:R-:W-:Y:S01]  /*e2e0*/  MUFU.EX2 R44, R44 ;  /* 0x0000002c002c7308 */ /* 0x000fe20000000800 */
[--C-:B------:R-:W-:Y:S02]  /*e2f0*/  FFMA.FTZ R51, R132, c[0x0][0x2d0], -R131.reuse ;  /* 0x0000b40084337a23 */ /* 0x100fe40000010883 */
[--C-:B------:R-:W-:Y:S01]  /*e300*/  FFMA.FTZ R123, R130, c[0x0][0x2d0], -R131.reuse ;  /* 0x0000b400827b7a23 */ /* 0x100fe20000010883 */
[----:B-1----:R-:W-:Y:S01]  /*e310*/  FMNMX.FTZ R5, R7, R4, !PT ;  /* 0x0000000407057209 */ /* 0x002fe20007810000 */
[--C-:B------:R-:W-:Y:S02]  /*e320*/  FFMA.FTZ R120, R120, c[0x0][0x2d0], -R131.reuse ;  /* 0x0000b40078787a23 */ /* 0x100fe40000010883 */
[--C-:B------:R-:W-:Y:S02]  /*e330*/  FFMA.FTZ R128, R128, c[0x0][0x2d0], -R131.reuse ;  /* 0x0000b40080807a23 */ /* 0x100fe40000010883 */
[----:B------:R-:W1:Y:S01]  /*e340*/  SHFL.BFLY PT, R4, R5, 0x1, 0x1f ;  /* 0x0c201f0005047f89 */ /* 0x000e6200000e0000 */
[----:B------:R-:W2:Y:S01]  /*e350*/  MUFU.EX2 R15, R15 ;  /* 0x0000000f000f7308 */ /* 0x000ea20000000800 */
[--C-:B------:R-:W-:Y:S02]  /*e360*/  FFMA.FTZ R147, R158, c[0x0][0x2d0], -R131.reuse ;  /* 0x0000b4009e937a23 */ /* 0x100fe40000010883 */
        /* <DEDUP_REMOVED lines=10> */
[----:B------:R-:W3:Y:S01]  /*e410*/  MUFU.EX2 R45, R45 ;  /* 0x0000002d002d7308 */ /* 0x000ee20000000800 */
[--C-:B------:R-:W-:Y:S01]  /*e420*/  FFMA.FTZ R118, R118, c[0x0][0x2d0], -R131.reuse ;  /* 0x0000b40076767a23 */ /* 0x100fe20000010883 */
[----:B-1----:R-:W-:Y:S01]  /*e430*/  FMNMX.FTZ R12, R5, R4, !PT ;  /* 0x00000004050c7209 */ /* 0x002fe20007810000 */
[----:B------:R-:W-:Y:S01]  /*e440*/  FMUL.FTZ R4, R3, c[0x0][0x2d0] ;  /* 0x0000b40003047a20 */ /* 0x000fe20000410000 */
[----:B--2---:R-:W-:Y:S02]  /*e450*/  F2FP.BF16.PACK_AB R16, R15, R44 ;  /* 0x0000002c0f10723e */ /* 0x004fe400000010ff */
[C---:B------:R-:W-:Y:S01]  /*e460*/  FSETP.NEU.FTZ.AND P0, PT, R12.reuse, -INF , PT ;  /* 0xff8000000c00780b */ /* 0x040fe20003f1d000 */
[C---:B------:R-:W-:Y:S03]  /*e470*/  FMUL.FTZ R50, R12.reuse, c[0x0][0x2d0] ;  /* 0x0000b4000c327a20 */ /* 0x040fe60000410000 */
[----:B------:R-:W1:Y:S01]  /*e480*/  MUFU.EX2 R3, R4 ;  /* 0x0000000400037308 */ /* 0x000e620000000800 */
[----:B------:R-:W-:Y:S02]  /*e490*/  FSEL R5, R12, RZ, P0 ;  /* 0x000000ff0c057208 */ /* 0x000fe40000000000 */
[----:B------:R-:W-:Y:S02]  /*e4a0*/  FSEL R50, R50, RZ, P0 ;  /* 0x000000ff32327208 */ /* 0x000fe40000000000 */
[----:B------:R-:W-:Y:S01]  /*e4b0*/  ISETP.GT.AND P0, PT, R184, R207, PT ;  /* 0x000000cfb800720c */ /* 0x000fe20003f04270 */
[----:B------:R-:W-:Y:S02]  /*e4c0*/  FADD.FTZ R5, -R5, R2 ;  /* 0x0000000205057221 */ /* 0x000fe40000010100 */
[--C-:B------:R-:W-:Y:S02]  /*e4d0*/  FFMA.FTZ R49, R21, c[0x0][0x2d0], -R50.reuse ;  /* 0x0000b40015317a23 */ /* 0x100fe40000010832 */
[----:B------:R-:W2:Y:S01]  /*e4e0*/  LDSM.16.MT88.4 R20, [R204+0x100] ;  /* 0x00010000cc14783b */ /* 0x000ea20000004200 */
[--C-:B------:R-:W-:Y:S01]  /*e4f0*/  FFMA.FTZ R47, R9, c[0x0][0x2d0], -R50.reuse ;  /* 0x0000b400092f7a23 */ /* 0x100fe20000010832 */
[----:B------:R-:W-:Y:S01]  /*e500*/  MUFU.EX2 R51, R51 ;  /* 0x0000003300337308 */ /* 0x000fe20000000800 */
[--C-:B------:R-:W-:Y:S01]  /*e510*/  FFMA.FTZ R46, R11, c[0x0][0x2d0], -R50.reuse ;  /* 0x0000b4000b2e7a23 */ /* 0x100fe20000010832 */
[----:B---3--:R-:W-:Y:S01]  /*e520*/  F2FP.BF16.PACK_AB R18, R45, R14 ;  /* 0x0000000e2d12723e */ /* 0x008fe200000010ff */
[--C-:B------:R-:W-:Y:S02]  /*e530*/  FFMA.FTZ R48, R17, c[0x0][0x2d0], -R50.reuse ;  /* 0x0000b40011307a23 */ /* 0x100fe40000010832 */
[----:B------:R-:W-:Y:S02]  /*e540*/  FMUL.FTZ R2, R5, c[0x0][0x2d0] ;  /* 0x0000b40005027a20 */ /* 0x000fe40000410000 */
[--C-:B------:R-:W-:Y:S02]  /*e550*/  FFMA.FTZ R132, R37, c[0x0][0x2d0], -R50.reuse ;  /* 0x0000b40025847a23 */ /* 0x100fe40000010832 */
[----:B------:R-:W-:Y:S01]  /*e560*/  LDSM.16.MT88.4 R36, [R200+0x900] ;  /* 0x00090000c824783b */ /* 0x000fe20000004200 */
[----:B------:R-:W-:Y:S01]  /*e570*/  MUFU.EX2 R49, R49 ;  /* 0x0000003100317308 */ /* 0x000fe20000000800 */
[--C-:B------:R-:W-:Y:S02]  /*e580*/  FFMA.FTZ R130, R135, c[0x0][0x2d0], -R50.reuse ;  /* 0x0000b40087827a23 */ /* 0x100fe40000010832 */
[C---:B-1----:R-:W-:Y:S02]  /*e590*/  FMUL.FTZ R4, R3.reuse, R112 ;  /* 0x0000007003047220 */ /* 0x042fe40000410000 */
[C---:B------:R-:W-:Y:S02]  /*e5a0*/  FMUL.FTZ R5, R3.reuse, R113 ;  /* 0x0000007103057220 */ /* 0x040fe40000410000 */
        /* <DEDUP_REMOVED lines=8> */
[----:B------:R-:W3:Y:S01]  /*e630*/  MUFU.EX2 R48, R48 ;  /* 0x0000003000307308 */ /* 0x000ee20000000800 */
[C---:B------:R-:W-:Y:S02]  /*e640*/  FMUL.FTZ R77, R3.reuse, R77 ;  /* 0x0000004d034d7220 */ /* 0x040fe40000410000 */
[C---:B------:R-:W-:Y:S02]  /*e650*/  FMUL.FTZ R80, R3.reuse, R80 ;  /* 0x0000005003507220 */ /* 0x040fe40000410000 */
[C---:B------:R-:W-:Y:S02]  /*e660*/  FMUL.FTZ R81, R3.reuse, R81 ;  /* 0x0000005103517220 */ /* 0x040fe40000410000 */
[C---:B------:R-:W-:Y:S02]  /*e670*/  FMUL.FTZ R84, R3.reuse, R84 ;  /* 0x0000005403547220 */ /* 0x040fe40000410000 */
[----:B------:R-:W-:Y:S01]  /*e680*/  FMUL.FTZ R85, R3, R85 ;  /* 0x0000005503557220 */ /* 0x000fe20000410000 */
[----:B------:R-:W-:Y:S01]  /*e690*/  MUFU.EX2 R47, R47 ;  /* 0x0000002f002f7308 */ /* 0x000fe20000000800 */
[--C-:B------:R-:W-:Y:S02]  /*e6a0*/  FFMA.FTZ R135, R33, c[0x0][0x2d0], -R50.reuse ;  /* 0x0000b40021877a23 */ /* 0x100fe40000010832 */
[----:B------:R-:W-:Y:S01]  /*e6b0*/  LDSM.16.MT88.4 R32, [R201+0x900] ;  /* 0x00090000c920783b */ /* 0x000fe20000004200 */
[C---:B-1----:R-:W-:Y:S02]  /*e6c0*/  FMUL.FTZ R6, R2.reuse, R114 ;  /* 0x0000007202067220 */ /* 0x042fe40000410000 */
[C---:B------:R-:W-:Y:S02]  /*e6d0*/  FMUL.FTZ R7, R2.reuse, R115 ;  /* 0x0000007302077220 */ /* 0x040fe40000410000 */
[C---:B------:R-:W-:Y:S02]  /*e6e0*/  FMUL.FTZ R10, R2.reuse, R110 ;  /* 0x0000006e020a7220 */ /* 0x040fe40000410000 */
[----:B------:R-:W1:Y:S01]  /*e6f0*/  MUFU.EX2 R46, R46 ;  /* 0x0000002e002e7308 */ /* 0x000e620000000800 */
[C---:B------:R-:W-:Y:S02]  /*e700*/  FMUL.FTZ R11, R2.reuse, R111 ;  /* 0x0000006f020b7220 */ /* 0x040fe40000410000 */
[----:B------:R-:W-:Y:S01]  /*e710*/  FMUL.FTZ R70, R2, R70 ;  /* 0x0000004602467220 */ /* 0x000fe20000410000 */
[----:B---3--:R-:W-:Y:S01]  /*e720*/  F2FP.BF16.PACK_AB R17, R48, R49 ;  /* 0x000000313011723e */ /* 0x008fe200000010ff */
[C---:B------:R-:W-:Y:S01]  /*e730*/  FMUL.FTZ R71, R2.reuse, R71 ;  /* 0x0000004702477220 */ /* 0x040fe20000410000 */
[----:B------:R-:W-:Y:S01]  /*e740*/  LDSM.16.MT88.4 R108, [R204+0x2900] ;  /* 0x00290000cc6c783b */ /* 0x000fe20000004200 */
[C---:B------:R-:W-:Y:S02]  /*e750*/  FMUL.FTZ R74, R2.reuse, R74 ;  /* 0x0000004a024a7220 */ /* 0x040fe40000410000 */
[C---:B------:R-:W-:Y:S01]  /*e760*/  FMUL.FTZ R75, R2.reuse, R75 ;  /* 0x0000004b024b7220 */ /* 0x040fe20000410000 */
[----:B------:R-:W3:Y:S01]  /*e770*/  MUFU.EX2 R120, R120 ;  /* 0x0000007800787308 */ /* 0x000ee20000000800 */
[C---:B------:R-:W-:Y:S02]  /*e780*/  FMUL.FTZ R78, R2.reuse, R78 ;  /* 0x0000004e024e7220 */ /* 0x040fe40000410000 */
[C---:B------:R-:W-:Y:S02]  /*e790*/  FMUL.FTZ R79, R2.reuse, R79 ;  /* 0x0000004f024f7220 */ /* 0x040fe40000410000 */
[C---:B------:R-:W-:Y:S02]  /*e7a0*/  FMUL.FTZ R82, R2.reuse, R82 ;  /* 0x0000005202527220 */ /* 0x040fe40000410000 */
[C---:B------:R-:W-:Y:S02]  /*e7b0*/  FMUL.FTZ R83, R2.reuse, R83 ;  /* 0x0000005302537220 */ /* 0x040fe40000410000 */
[C---:B------:R-:W-:Y:S01]  /*e7c0*/  FMUL.FTZ R86, R2.reuse, R86 ;  /* 0x0000005602567220 */ /* 0x040fe20000410000 */
[----:B------:R-:W-:Y:S01]  /*e7d0*/  MUFU.EX2 R123, R123 ;  /* 0x0000007b007b7308 */ /* 0x000fe20000000800 */
[----:B------:R-:W-:Y:S02]  /*e7e0*/  FMUL.FTZ R87, R2, R87 ;  /* 0x0000005702577220 */ /* 0x000fe40000410000 */
[C---:B------:R-:W-:Y:S01]  /*e7f0*/  FMUL.FTZ R88, R3.reuse, R88 ;  /* 0x0000005803587220 */ /* 0x040fe20000410000 */
[----:B-1----:R-:W-:Y:S01]  /*e800*/  F2FP.BF16.PACK_AB R19, R46, R47 ;  /* 0x0000002f2e13723e */ /* 0x002fe200000010ff */
[C---:B------:R-:W-:Y:S02]  /*e810*/  FMUL.FTZ R89, R3.reuse, R89 ;  /* 0x0000005903597220 */ /* 0x040fe40000410000 */
[C---:B------:R-:W-:Y:S02]  /*e820*/  FMUL.FTZ R90, R2.reuse, R90 ;  /* 0x0000005a025a7220 */ /* 0x040fe40000410000 */
[C---:B------:R-:W-:Y:S01]  /*e830*/  FMUL.FTZ R91, R2.reuse, R91 ;  /* 0x0000005b025b7220 */ /* 0x040fe20000410000 */
[----:B------:R-:W1:Y:S01]  /*e840*/  MUFU.EX2 R128, R128 ;  /* 0x0000008000807308 */ /* 0x000e620000000800 */
[C---:B--2---:R-:W-:Y:S05]  /*e850*/  HMMA.16816.F32.BF16 R4, R16.reuse, R20, R4 ;  /* 0x000000141004723c */ /* 0x044fea0000041804 */
[C---:B------:R-:W-:Y:S02]  /*e860*/  FMUL.FTZ R92, R3.reuse, R92 ;  /* 0x0000005c035c7220 */ /* 0x040fe40000410000 */
[C---:B------:R-:W-:Y:S01]  /*e870*/  FMUL.FTZ R93, R3.reuse, R93 ;  /* 0x0000005d035d7220 */ /* 0x040fe20000410000 */
[C---:B------:R-:W-:Y:S01]  /*e880*/  HMMA.16816.F32.BF16 R8, R16.reuse, R22, R8 ;  /* 0x000000161008723c */ /* 0x040fe20000041808 */
[----:B------:R-:W2:Y:S01]  /*e890*/  LDSM.16.MT88.4 R20, [R200+0x100] ;  /* 0x00010000c814783b */ /* 0x000ea20000004200 */
[----:B------:R-:W-:Y:S02]  /*e8a0*/  MUFU.EX2 R130, R130 ;  /* 0x0000008200827308 */ /* 0x000fe40000000800 */
[C---:B------:R-:W-:Y:S02]  /*e8b0*/  FMUL.FTZ R94, R2.reuse, R94 ;  /* 0x0000005e025e7220 */ /* 0x040fe40000410000 */
[C---:B------:R-:W-:Y:S02]  /*e8c0*/  FMUL.FTZ R95, R2.reuse, R95 ;  /* 0x0000005f025f7220 */ /* 0x040fe40000410000 */
[C---:B------:R-:W-:Y:S04]  /*e8d0*/  HMMA.16816.F32.BF16 R68, R16.reuse, R24, R68 ;  /* 0x000000181044723c */ /* 0x040fe80000041844 */
[C---:B------:R-:W-:Y:S01]  /*e8e0*/  FMUL.FTZ R96, R3.reuse, R96 ;  /* 0x0000006003607220 */ /* 0x040fe20000410000 */
[----:B------:R-:W-:Y:S01]  /*e8f0*/  MUFU.EX2 R132, R132 ;  /* 0x0000008400847308 */ /* 0x000fe20000000800 */
[C---:B------:R-:W-:Y:S02]  /*e900*/  FMUL.FTZ R97, R3.reuse, R97 ;  /* 0x0000006103617220 */ /* 0x040fe40000410000 */
[C---:B------:R-:W-:Y:S01]  /*e910*/  HMMA.16816.F32.BF16 R72, R16.reuse, R26, R72 ;  /* 0x0000001a1048723c */ /* 0x040fe20000041848 */
[----:B------:R-:W4:Y:S03]  /*e920*/  LDSM.16.MT88.4 R24, [R204+0x3100] ;  /* 0x00310000cc18783b */ /* 0x000f260000004200 */
[C---:B------:R-:W-:Y:S02]  /*e930*/  FMUL.FTZ R98, R2.reuse, R98 ;  /* 0x0000006202627220 */ /* 0x040fe40000410000 */
[C---:B------:R-:W-:Y:S01]  /*e940*/  FMUL.FTZ R99, R2.reuse, R99 ;  /* 0x0000006302637220 */ /* 0x040fe20000410000 */
[----:B------:R-:W-:Y:S01]  /*e950*/  MUFU.EX2 R135, R135 ;  /* 0x0000008700877308 */ /* 0x000fe20000000800 */
[C---:B------:R-:W-:Y:S04]  /*e960*/  HMMA.16816.F32.BF16 R76, R16.reuse, R28, R76 ;  /* 0x0000001c104c723c */ /* 0x040fe8000004184c */
[C---:B------:R-:W-:Y:S02]  /*e970*/  FMUL.FTZ R100, R3.reuse, R100 ;  /* 0x0000006403647220 */ /* 0x040fe40000410000 */
[C---:B------:R-:W-:Y:S02]  /*e980*/  FMUL.FTZ R101, R3.reuse, R101 ;  /* 0x0000006503657220 */ /* 0x040fe40000410000 */
[C---:B------:R-:W-:Y:S01]  /*e990*/  HMMA.16816.F32.BF16 R80, R16.reuse, R30, R80 ;  /* 0x0000001e1050723c */ /* 0x040fe20000041850 */
[----:B------:R-:W5:Y:S01]  /*e9a0*/  LDSM.16.MT88.4 R28, [R202+0x3100] ;  /* 0x00310000ca1c783b */ /* 0x000f620000004200 */
[----:B------:R-:W-:Y:S02]  /*e9b0*/  MUFU.EX2 R147, R147 ;  /* 0x0000009300937308 */ /* 0x000fe40000000800 */
[C---:B------:R-:W-:Y:S02]  /*e9c0*/  FMUL.FTZ R102, R2.reuse, R102 ;  /* 0x0000006602667220 */ /* 0x040fe40000410000 */
[C---:B------:R-:W-:Y:S02]  /*e9d0*/  FMUL.FTZ R103, R2.reuse, R103 ;  /* 0x0000006702677220 */ /* 0x040fe40000410000 */
[C---:B------:R-:W-:Y:S01]  /*e9e0*/  FMUL.FTZ R104, R3.reuse, R104 ;  /* 0x0000006803687220 */ /* 0x040fe20000410000 */
[C---:B--2---:R-:W-:Y:S03]  /*e9f0*/  HMMA.16816.F32.BF16 R84, R16.reuse, R20, R84 ;  /* 0x000000141054723c */ /* 0x044fe60000041854 */
[C---:B------:R-:W-:Y:S01]  /*ea00*/  FMUL.FTZ R105, R3.reuse, R105 ;  /* 0x0000006903697220 */ /* 0x040fe20000410000 */
[----:B------:R-:W-:Y:S01]  /*ea10*/  MUFU.EX2 R136, R136 ;  /* 0x0000008800887308 */ /* 0x000fe20000000800 */
[C---:B------:R-:W-:Y:S02]  /*ea20*/  FMUL.FTZ R106, R2.reuse, R106 ;  /* 0x0000006a026a7220 */ /* 0x040fe40000410000 */
[C---:B------:R-:W-:Y:S01]  /*ea30*/  FMUL.FTZ R107, R2.reuse, R107 ;  /* 0x0000006b026b7220 */ /* 0x040fe20000410000 */
[C---:B------:R-:W-:Y:S01]  /*ea40*/  HMMA.16816.F32.BF16 R88, R16.reuse, R22, R88 ;  /* 0x000000161058723c */ /* 0x040fe20000041858 */
[----:B------:R-:W2:Y:S03]  /*ea50*/  LDSM.16.MT88.4 R20, [R201+0x3100] ;  /* 0x00310000c914783b */ /* 0x000ea60000004200 */
[C---:B------:R-:W-:Y:S02]  /*ea60*/  FMUL.FTZ R52, R3.reuse, R52 ;  /* 0x0000003403347220 */ /* 0x040fe40000410000 */
[C---:B------:R-:W-:Y:S01]  /*ea70*/  FMUL.FTZ R53, R3.reuse, R53 ;  /* 0x0000003503357220 */ /* 0x040fe20000410000 */
[----:B------:R-:W-:Y:S01]  /*ea80*/  MUFU.EX2 R144, R144 ;  /* 0x0000009000907308 */ /* 0x000fe20000000800 */
[C---:B----4-:R-:W-:Y:S04]  /*ea90*/  HMMA.16816.F32.BF16 R92, R16.reuse, R24, R92 ;  /* 0x00000018105c723c */ /* 0x050fe8000004185c */
[C---:B------:R-:W-:Y:S02]  /*eaa0*/  FMUL.FTZ R54, R2.reuse, R54 ;  /* 0x0000003602367220 */ /* 0x040fe40000410000 */
[C---:B------:R-:W-:Y:S02]  /*eab0*/  FMUL.FTZ R55, R2.reuse, R55 ;  /* 0x0000003702377220 */ /* 0x040fe40000410000 */
[C---:B------:R-:W-:Y:S01]  /*eac0*/  HMMA.16816.F32.BF16 R96, R16.reuse, R26, R96 ;  /* 0x0000001a1060723c */ /* 0x040fe20000041860 */
[----:B------:R-:W4:Y:S01]  /*ead0*/  LDSM.16.MT88.4 R24, [R200+0x3100] ;  /* 0x00310000c818783b */ /* 0x000f220000004200 */
[----:B------:R-:W-:Y:S02]  /*eae0*/  MUFU.EX2 R157, R157 ;  /* 0x0000009d009d7308 */ /* 0x000fe40000000800 */
[C---:B------:R-:W-:Y:S02]  /*eaf0*/  FMUL.FTZ R56, R3.reuse, R56 ;  /* 0x0000003803387220 */ /* 0x040fe40000410000 */
[C---:B------:R-:W-:Y:S02]  /*eb00*/  FMUL.FTZ R57, R3.reuse, R57 ;  /* 0x0000003903397220 */ /* 0x040fe40000410000 */
[C---:B-----5:R-:W-:Y:S04]  /*eb10*/  HMMA.16816.F32.BF16 R100, R16.reuse, R28, R100 ;  /* 0x0000001c1064723c */ /* 0x060fe80000041864 */
[C---:B------:R-:W-:Y:S01]  /*eb20*/  FMUL.FTZ R58, R2.reuse, R58 ;  /* 0x0000003a023a7220 */ /* 0x040fe20000410000 */
[----:B------:R-:W-:Y:S01]  /*eb30*/  MUFU.EX2 R160, R160 ;  /* 0x000000a000a07308 */ /* 0x000fe20000000800 */
[C---:B------:R-:W-:Y:S02]  /*eb40*/  FMUL.FTZ R59, R2.reuse, R59 ;  /* 0x0000003b023b7220 */ /* 0x040fe40000410000 */
[C---:B------:R-:W-:Y:S01]  /*eb50*/  HMMA.16816.F32.BF16 R104, R16.reuse, R30, R104 ;  /* 0x0000001e1068723c */ /* 0x040fe20000041868 */
[----:B------:R-:W5:Y:S03]  /*eb60*/  LDSM.16.MT88.4 R28, [R204+0x900] ;  /* 0x00090000cc1c783b */ /* 0x000f660000004200 */
[C---:B------:R-:W-:Y:S02]  /*eb70*/  FMUL.FTZ R60, R3.reuse, R60 ;  /* 0x0000003c033c7220 */ /* 0x040fe40000410000 */
[----:B------:R-:W-:Y:S01]  /*eb80*/  FMUL.FTZ R61, R3, R61 ;  /* 0x0000003d033d7220 */ /* 0x000fe20000410000 */
[----:B------:R-:W-:Y:S01]  /*eb90*/  MUFU.EX2 R162, R162 ;  /* 0x000000a200a27308 */ /* 0x000fe20000000800 */
[C---:B------:R-:W-:Y:S01]  /*eba0*/  FMUL.FTZ R62, R2.reuse, R62 ;  /* 0x0000003e023e7220 */ /* 0x040fe20000410000 */
[C---:B--2---:R-:W-:Y:S03]  /*ebb0*/  HMMA.16816.F32.BF16 R52, R16.reuse, R20, R52 ;  /* 0x000000141034723c */ /* 0x044fe60000041834 */
[--C-:B------:R-:W-:Y:S02]  /*ebc0*/  FFMA.FTZ R133, R133, c[0x0][0x2d0], -R50.reuse ;  /* 0x0000b40085857a23 */ /* 0x100fe40000010832 */
[C---:B------:R-:W-:Y:S02]  /*ebd0*/  FMUL.FTZ R63, R2.reuse, R63 ;  /* 0x0000003f023f7220 */ /* 0x040fe40000410000 */
[C---:B------:R-:W-:Y:S01]  /*ebe0*/  FMUL.FTZ R64, R3.reuse, R64 ;  /* 0x0000004003407220 */ /* 0x040fe20000410000 */
[C---:B------:R-:W-:Y:S01]  /*ebf0*/  HMMA.16816.F32.BF16 R56, R16.reuse, R22, R56 ;  /* 0x000000161038723c */ /* 0x040fe20000041838 */
[----:B------:R-:W2:Y:S01]  /*ec00*/  MUFU.EX2 R133, R133 ;  /* 0x0000008500857308 */ /* 0x000ea20000000800 */
[----:B------:R-:W5:Y:S02]  /*ec10*/  LDSM.16.MT88.4 R20, [R202+0x900] ;  /* 0x00090000ca14783b */ /* 0x000f640000004200 */
[----:B------:R-:W-:Y:S02]  /*ec20*/  FMUL.FTZ R65, R3, R65 ;  /* 0x0000004103417220 */ /* 0x000fe40000410000 */
[C---:B------:R-:W-:Y:S02]  /*ec30*/  FMUL.FTZ R66, R2.reuse, R66 ;  /* 0x0000004202427220 */ /* 0x040fe40000410000 */
[C---:B----4-:R-:W-:Y:S03]  /*ec40*/  HMMA.16816.F32.BF16 R60, R16.reuse, R24, R60 ;  /* 0x00000018103c723c */ /* 0x050fe6000004183c */
[----:B------:R-:W-:Y:S01]  /*ec50*/  MUFU.EX2 R146, R146 ;  /* 0x0000009200927308 */ /* 0x000fe20000000800 */
[----:B------:R-:W-:Y:S02]  /*ec60*/  FMUL.FTZ R67, R2, R67 ;  /* 0x0000004302437220 */ /* 0x000fe40000410000 */
[--C-:B------:R-:W-:Y:S02]  /*ec70*/  FFMA.FTZ R156, R175, c[0x0][0x2d0], -R50.reuse ;  /* 0x0000b400af9c7a23 */ /* 0x100fe40000010832 */
[--C-:B------:R-:W-:Y:S03]  /*ec80*/  FFMA.FTZ R175, R172, c[0x0][0x2d0], -R131.reuse ;  /* 0x0000b400acaf7a23 */ /* 0x100fe60000010883 */
[----:B------:R-:W-:Y:S01]  /*ec90*/  HMMA.16816.F32.BF16 R64, R16, R26, R64 ;  /* 0x0000001a1040723c */ /* 0x000fe20000041840 */
[----:B------:R-:W4:Y:S01]  /*eca0*/  LDSM.16.MT88.4 R24, [R204+0x3900] ;  /* 0x00390000cc18783b */ /* 0x000f220000004200 */
[----:B------:R-:W-:Y:S01]  /*ecb0*/  MUFU.EX2 R156, R156 ;  /* 0x0000009c009c7308 */ /* 0x000fe20000000800 */
[--C-:B------:R-:W-:Y:S02]  /*ecc0*/  FFMA.FTZ R172, R223, c[0x0][0x2d0], -R50.reuse ;  /* 0x0000b400dfac7a23 */ /* 0x100fe40000010832 */
[--C-:B------:R-:W-:Y:S02]  /*ecd0*/  FFMA.FTZ R223, R40, c[0x0][0x2d0], -R131.reuse ;  /* 0x0000b40028df7a23 */ /* 0x100fe40000010883 */
[----:B---3--:R-:W-:Y:S01]  /*ece0*/  F2FP.BF16.PACK_AB R16, R120, R51 ;  /* 0x000000337810723e */ /* 0x008fe200000010ff */
[--C-:B------:R-:W-:Y:S01]  /*ecf0*/  FFMA.FTZ R159, R159, c[0x0][0x2d0], -R50.reuse ;  /* 0x0000b4009f9f7a23 */ /* 0x100fe20000010832 */
[----:B-1----:R-:W-:Y:S03]  /*ed00*/  F2FP.BF16.PACK_AB R18, R128, R123 ;  /* 0x0000007b8012723e */ /* 0x002fe600000010ff */
[----:B--2---:R-:W-:Y:S01]  /*ed10*/  F2FP.BF16.PACK_AB R17, R133, R130 ;  /* 0x000000828511723e */ /* 0x004fe200000010ff */
[----:B------:R-:W-:Y:S01]  /*ed20*/  MUFU.EX2 R175, R175 ;  /* 0x000000af00af7308 */ /* 0x000fe20000000800 */
[----:B------:R-:W-:Y:S01]  /*ed30*/  F2FP.BF16.PACK_AB R19, R135, R132 ;  /* 0x000000848713723e */ /* 0x000fe200000010ff */
[--C-:B------:R-:W-:Y:S02]  /*ed40*/  FFMA.FTZ R158, R163, c[0x0][0x2d0], -R50.reuse ;  /* 0x0000b400a39e7a23 */ /* 0x100fe40000010832 */
[--C-:B------:R-:W-:Y:S02]  /*ed50*/  FFMA.FTZ R161, R161, c[0x0][0x2d0], -R50.reuse ;  /* 0x0000b400a1a17a23 */ /* 0x100fe40000010832 */
[--C-:B------:R-:W-:Y:S02]  /*ed60*/  FFMA.FTZ R163, R174, c[0x0][0x2d0], -R131.reuse ;  /* 0x0000b400aea37a23 */ /* 0x100fe40000010883 */
[C---:B-----5:R-:W-:Y:S02]  /*ed70*/  HMMA.16816.F32.BF16 R4, R16.reuse, R28, R4 ;  /* 0x0000001c1004723c */ /* 0x060fe40000041804 */
[----:B------:R-:W1:Y:S01]  /*ed80*/  MUFU.EX2 R159, R159 ;  /* 0x0000009f009f7308 */ /* 0x000e620000000800 */
[--C-:B------:R-:W-:Y:S02]  /*ed90*/  FFMA.FTZ R174, R185, c[0x0][0x2d0], -R50.reuse ;  /* 0x0000b400b9ae7a23 */ /* 0x100fe40000010832 */
[--C-:B------:R-:W-:Y:S02]  /*eda0*/  FFMA.FTZ R185, R138, c[0x0][0x2d0], -R131.reuse ;  /* 0x0000b4008ab97a23 */ /* 0x100fe40000010883 */
[--C-:B------:R-:W-:Y:S01]  /*edb0*/  FFMA.FTZ R138, R41, c[0x0][0x2d0], -R50.reuse ;  /* 0x0000b400298a7a23 */ /* 0x100fe20000010832 */
[C---:B------:R-:W-:Y:S01]  /*edc0*/  HMMA.16816.F32.BF16 R8, R16.reuse, R30, R8 ;  /* 0x0000001e1008723c */ /* 0x040fe20000041808 */
[----:B------:R-:W-:Y:S03]  /*edd0*/  LDSM.16.MT88.4 R28, [R201+0x3900] ;  /* 0x00390000c91c783b */ /* 0x000fe60000004200 */
[----:B------:R-:W-:Y:S01]  /*ede0*/  MUFU.EX2 R158, R158 ;  /* 0x0000009e009e7308 */ /* 0x000fe20000000800 */
[--C-:B------:R-:W-:Y:S02]  /*edf0*/  FFMA.FTZ R221, R221, c[0x0][0x2d0], -R50.reuse ;  /* 0x0000b400dddd7a23 */ /* 0x100fe40000010832 */
[--C-:B------:R-:W-:Y:S01]  /*ee00*/  FFMA.FTZ R173, R173, c[0x0][0x2d0], -R50.reuse ;  /* 0x0000b400adad7a23 */ /* 0x100fe20000010832 */
[C---:B------:R-:W-:Y:S01]  /*ee10*/  HMMA.16816.F32.BF16 R68, R16.reuse, R20, R68 ;  /* 0x000000141044723c */ /* 0x040fe20000041844 */
[----:B------:R-:W-:Y:S03]  /*ee20*/  LDSM.16.MT88.4 R40, [R200+0x4900] ;  /* 0x00490000c828783b */ /* 0x000fe60000004200 */
[--C-:B------:R-:W-:Y:S02]  /*ee30*/  FFMA.FTZ R145, R145, c[0x0][0x2d0], -R50.reuse ;  /* 0x0000b40091917a23 */ /* 0x100fe40000010832 */
[----:B------:R-:W2:Y:S01]  /*ee40*/  MUFU.EX2 R161, R161 ;  /* 0x000000a100a17308 */ /* 0x000ea20000000800 */
[--C-:B------:R-:W-:Y:S01]  /*ee50*/  FFMA.FTZ R139, R139, c[0x0][0x2d0], -R50.reuse ;  /* 0x0000b4008b8b7a23 */ /* 0x100fe20000010832 */
[C---:B------:R-:W-:Y:S01]  /*ee60*/  HMMA.16816.F32.BF16 R72, R16.reuse, R22, R72 ;  /* 0x000000161048723c */ /* 0x040fe20000041848 */
[----:B------:R-:W3:Y:S03]  /*ee70*/  LDSM.16.MT88.4 R20, [R202+0x3900] ;  /* 0x00390000ca14783b */ /* 0x000ee60000004200 */
[--C-:B------:R-:W-:Y:S02]  /*ee80*/  FFMA.FTZ R220, R137, c[0x0][0x2d0], -R50.reuse ;  /* 0x0000b40089dc7a23 */ /* 0x100fe40000010832 */
[----:B------:R-:W-:Y:S02]  /*ee90*/  FFMA.FTZ R131, R116, c[0x0][0x2d0], -R131 ;  /* 0x0000b40074837a23 */ /* 0x000fe40000010883 */
[C---:B------:R-:W-:Y:S01]  /*eea0*/  HMMA.16816.F32.BF16 R76, R16.reuse, R32, R76 ;  /* 0x00000020104c723c */ /* 0x040fe2000004184c */
[----:B------:R-:W5:Y:S03]  /*eeb0*/  MUFU.EX2 R163, R163 ;  /* 0x000000a300a37308 */ /* 0x000f660000000800 */
[--C-:B------:R-:W-:Y:S02]  /*eec0*/  FFMA.FTZ R116, R129, c[0x0][0x2d0], -R50.reuse ;  /* 0x0000b40081747a23 */ /* 0x100fe40000010832 */
[--C-:B------:R-:W-:Y:S02]  /*eed0*/  FFMA.FTZ R119, R119, c[0x0][0x2d0], -R50.reuse ;  /* 0x0000b40077777a23 */ /* 0x100fe40000010832 */
[C---:B------:R-:W-:Y:S01]  /*eee0*/  HMMA.16816.F32.BF16 R80, R16.reuse, R34, R80 ;  /* 0x000000221050723c */ /* 0x040fe20000041850 */
[----:B------:R-:W1:Y:S02]  /*eef0*/  LDSM.16.MT88.4 R32, [R200+0x3900] ;  /* 0x00390000c820783b */ /* 0x000e640000004200 */
[----:B------:R-:W-:Y:S01]  /*ef00*/  MUFU.EX2 R172, R172 ;  /* 0x000000ac00ac7308 */ /* 0x000fe20000000800 */
[--C-:B------:R-:W-:Y:S02]  /*ef10*/  FFMA.FTZ R117, R117, c[0x0][0x2d0], -R50.reuse ;  /* 0x0000b40075757a23 */ /* 0x100fe40000010832 */
[----:B------:R-:W-:Y:S02]  /*ef20*/  FFMA.FTZ R50, R13, c[0x0][0x2d0], -R50 ;  /* 0x0000b4000d327a23 */ /* 0x000fe40000010832 */
[C---:B------:R-:W-:Y:S04]  /*ef30*/  HMMA.16816.F32.BF16 R84, R16.reuse, R36, R84 ;  /* 0x000000241054723c */ /* 0x040fe80000041854 */
[----:B------:R-:W-:Y:S01]  /*ef40*/  FFMA.FTZ R44, R3, R216, R44 ;  /* 0x000000d8032c7223 */ /* 0x000fe2000001002c */
[----:B------:R-:W1:Y:S01]  /*ef50*/  MUFU.EX2 R221, R221 ;  /* 0x000000dd00dd7308 */ /* 0x000e620000000800 */
[----:B------:R-:W-:Y:S02]  /*ef60*/  FFMA.FTZ R49, R2, R217, R49 ;  /* 0x000000d902317223 */ /* 0x000fe40000010031 */
[C---:B------:R-:W-:Y:S01]  /*ef70*/  HMMA.16816.F32.BF16 R88, R16.reuse, R38, R88 ;  /* 0x000000261058723c */ /* 0x040fe20000041858 */
[----:B------:R-:W-:Y:S03]  /*ef80*/  LDSM.16.MT88.4 R36, [R200+0x4100] ;  /* 0x00410000c824783b */ /* 0x000fe60000004200 */
[----:B------:R-:W-:Y:S02]  /*ef90*/  FADD.FTZ R15, R15, R44 ;  /* 0x0000002c0f0f7221 */ /* 0x000fe40000010000 */
[----:B------:R-:W-:Y:S01]  /*efa0*/  FADD.FTZ R48, R48, R49 ;  /* 0x0000003130307221 */ /* 0x000fe20000010000 */
[----:B------:R-:W-:Y:S01]  /*efb0*/  MUFU.EX2 R174, R174 ;  /* 0x000000ae00ae7308 */ /* 0x000fe20000000800 */
[C---:B----4-:R-:W-:Y:S04]  /*efc0*/  HMMA.16816.F32.BF16 R92, R16.reuse, R24, R92 ;  /* 0x00000018105c723c */ /* 0x050fe8000004185c */
[----:B------:R-:W-:Y:S02]  /*efd0*/  FADD.FTZ R14, R14, R15 ;  /* 0x0000000f0e0e7221 */ /* 0x000fe40000010000 */
[----:B------:R-:W-:Y:S02]  /*efe0*/  FADD.FTZ R3, R47, R48 ;  /* 0x000000302f037221 */ /* 0x000fe40000010000 */
[C---:B------:R-:W-:Y:S01]  /*eff0*/  HMMA.16816.F32.BF16 R96, R16.reuse, R26, R96 ;  /* 0x0000001a1060723c */ /* 0x040fe20000041860 */
[----:B------:R-:W-:Y:S01]  /*f000*/  LDSM.16.MT88.4 R24, [R202+0x1100] ;  /* 0x00110000ca18783b */ /* 0x000fe20000004200 */
[----:B------:R-:W4:Y:S02]  /*f010*/  MUFU.EX2 R173, R173 ;  /* 0x000000ad00ad7308 */ /* 0x000f240000000800 */
[----:B------:R-:W-:Y:S02]  /*f020*/  FADD.FTZ R14, R45, R14 ;  /* 0x0000000e2d0e7221 */ /* 0x000fe40000010000 */
[----:B------:R-:W-:Y:S02]  /*f030*/  FADD.FTZ R3, R46, R3 ;  /* 0x000000032e037221 */ /* 0x000fe40000010000 */
[C---:B---3--:R-:W-:Y:S04]  /*f040*/  HMMA.16816.F32.BF16 R100, R16.reuse, R20, R100 ;  /* 0x000000141064723c */ /* 0x048fe80000041864 */
[----:B------:R-:W-:Y:S01]  /*f050*/  MUFU.EX2 R185, R185 ;  /* 0x000000b900b97308 */ /* 0x000fe20000000800 */
[----:B------:R-:W-:Y:S02]  /*f060*/  FADD.FTZ R51, R51, R14 ;  /* 0x0000000e33337221 */ /* 0x000fe40000010000 */
[----:B------:R-:W-:Y:S01]  /*f070*/  FADD.FTZ R130, R130, R3 ;  /* 0x0000000382827221 */ /* 0x000fe20000010000 */
[C---:B------:R-:W-:Y:S01]  /*f080*/  HMMA.16816.F32.BF16 R104, R16.reuse, R22, R104 ;  /* 0x000000161068723c */ /* 0x040fe20000041868 */
[----:B------:R-:W3:Y:S03]  /*f090*/  LDSM.16.MT88.4 R20, [R204+0x1100] ;  /* 0x00110000cc14783b */ /* 0x000ee60000004200 */
[----:B------:R-:W-:Y:S02]  /*f0a0*/  FADD.FTZ R120, R120, R51 ;  /* 0x0000003378787221 */ /* 0x000fe40000010000 */
[----:B------:R-:W-:Y:S01]  /*f0b0*/  MUFU.EX2 R134, R134 ;  /* 0x0000008600867308 */ /* 0x000fe20000000800 */
[----:B------:R-:W-:Y:S01]  /*f0c0*/  FADD.FTZ R133, R133, R130 ;  /* 0x0000008285857221 */ /* 0x000fe20000010000 */
[C---:B------:R-:W-:Y:S04]  /*f0d0*/  HMMA.16816.F32.BF16 R52, R16.reuse, R28, R52 ;  /* 0x0000001c1034723c */ /* 0x040fe80000041834 */
[----:B------:R-:W-:Y:S02]  /*f0e0*/  FADD.FTZ R123, R123, R120 ;  /* 0x000000787b7b7221 */ /* 0x000fe40000010000 */
[----:B------:R-:W-:Y:S02]  /*f0f0*/  FADD.FTZ R132, R132, R133 ;  /* 0x0000008584847221 */ /* 0x000fe40000010000 */
[C---:B------:R-:W-:Y:S01]  /*f100*/  HMMA.16816.F32.BF16 R56, R16.reuse, R30, R56 ;  /* 0x0000001e1038723c */ /* 0x040fe20000041838 */
[----:B------:R-:W4:Y:S01]  /*f110*/  LDSM.16.MT88.4 R28, [R201+0x1100] ;  /* 0x00110000c91c783b */ /* 0x000f220000004200 */
[----:B------:R-:W-:Y:S02]  /*f120*/  MUFU.EX2 R223, R223 ;  /* 0x000000df00df7308 */ /* 0x000fe40000000800 */
[----:B------:R-:W-:Y:S02]  /*f130*/  FADD.FTZ R128, R128, R123 ;  /* 0x0000007b80807221 */ /* 0x000fe40000010000 */
[----:B------:R-:W-:Y:S02]  /*f140*/  FADD.FTZ R135, R135, R132 ;  /* 0x0000008487877221 */ /* 0x000fe40000010000 */
[C---:B-1----:R-:W-:Y:S04]  /*f150*/  HMMA.16816.F32.BF16 R60, R16.reuse, R32, R60 ;  /* 0x00000020103c723c */ /* 0x042fe8000004183c */
[----:B------:R-:W1:Y:S04]  /*f160*/  MUFU.EX2 R138, R138 ;  /* 0x0000008a008a7308 */ /* 0x000e680000000800 */
[----:B------:R-:W-:Y:S01]  /*f170*/  HMMA.16816.F32.BF16 R64, R16, R34, R64 ;  /* 0x000000221040723c */ /* 0x000fe20000041840 */
[----:B------:R-:W1:Y:S05]  /*f180*/  LDSM.16.MT88.4 R32, [R200+0x1100] ;  /* 0x00110000c820783b */ /* 0x000e6a0000004200 */
[----:B------:R-:W1:Y:S01]  /*f190*/  MUFU.EX2 R145, R145 ;  /* 0x0000009100917308 */ /* 0x000e620000000800 */
[----:B------:R-:W-:Y:S01]  /*f1a0*/  F2FP.BF16.PACK_AB R16, R136, R147 ;  /* 0x000000938810723e */ /* 0x000fe200000010ff */
[----:B------:R-:W-:Y:S01]  /*f1b0*/  FADD.FTZ R147, R147, R128 ;  /* 0x0000008093937221 */ /* 0x000fe20000010000 */
[----:B------:R-:W-:Y:S03]  /*f1c0*/  F2FP.BF16.PACK_AB R18, R157, R144 ;  /* 0x000000909d12723e */ /* 0x000fe600000010ff */
[----:B------:R-:W-:Y:S01]  /*f1d0*/  F2FP.BF16.PACK_AB R17, R159, R156 ;  /* 0x0000009c9f11723e */ /* 0x000fe200000010ff */
[----:B------:R-:W-:Y:S01]  /*f1e0*/  FADD.FTZ R156, R156, R135 ;  /* 0x000000879c9c7221 */ /* 0x000fe20000010000 */
[----:B--2---:R-:W-:Y:S01]  /*f1f0*/  F2FP.BF16.PACK_AB R19, R161, R158 ;  /* 0x0000009ea113723e */ /* 0x004fe200000010ff */
[----:B------:R-:W-:Y:S01]  /*f200*/  FADD.FTZ R147, R136, R147 ;  /* 0x0000009388937221 */ /* 0x000fe20000010000 */
[----:B------:R-:W2:Y:S01]  /*f210*/  MUFU.EX2 R139, R139 ;  /* 0x0000008b008b7308 */ /* 0x000ea20000000800 */
[----:B------:R-:W-:Y:S02]  /*f220*/  FADD.FTZ R159, R159, R156 ;  /* 0x0000009c9f9f7221 */ /* 0x000fe40000010000 */
[----:B------:R-:W-:Y:S02]  /*f230*/  FADD.FTZ R144, R144, R147 ;  /* 0x0000009390907221 */ /* 0x000fe40000010000 */
[C---:B---3--:R-:W-:Y:S03]  /*f240*/  HMMA.16816.F32.BF16 R4, R16.reuse, R20, R4 ;  /* 0x000000141004723c */ /* 0x048fe60000041804 */
[----:B------:R-:W-:Y:S02]  /*f250*/  FADD.FTZ R158, R158, R159 ;  /* 0x0000009f9e9e7221 */ /* 0x000fe40000010000 */
[----:B------:R-:W3:Y:S01]  /*f260*/  MUFU.EX2 R220, R220 ;  /* 0x000000dc00dc7308 */ /* 0x000ee20000000800 */
[----:B------:R-:W-:Y:S02]  /*f270*/  FADD.FTZ R157, R157, R144 ;  /* 0x000000909d9d7221 */ /* 0x000fe40000010000 */
[C---:B------:R-:W-:Y:S01]  /*f280*/  HMMA.16816.F32.BF16 R8, R16.reuse, R22, R8 ;  /* 0x000000161008723c */ /* 0x040fe20000041808 */
[----:B------:R-:W2:Y:S03]  /*f290*/  LDSM.16.MT88.4 R20, [R204+0x4100] ;  /* 0x00410000cc14783b */ /* 0x000ea60000004200 */
[----:B------:R-:W-:Y:S03]  /*f2a0*/  FADD.FTZ R161, R161, R158 ;  /* 0x0000009ea1a17221 */ /* 0x000fe60000010000 */
[----:B------:R-:W-:Y:S01]  /*f2b0*/  MUFU.EX2 R122, R122 ;  /* 0x0000007a007a7308 */ /* 0x000fe20000000800 */
[C---:B------:R-:W-:Y:S08]  /*f2c0*/  HMMA.16816.F32.BF16 R68, R16.reuse, R24, R68 ;  /* 0x000000181044723c */ /* 0x040ff00000041844 */
[C---:B------:R-:W-:Y:S01]  /*f2d0*/  HMMA.16816.F32.BF16 R72, R16.reuse, R26, R72 ;  /* 0x0000001a1048723c */ /* 0x040fe20000041848 */
[----:B------:R-:W3:Y:S01]  /*f2e0*/  LDSM.16.MT88.4 R24, [R202+0x4100] ;  /* 0x00410000ca18783b */ /* 0x000ee20000004200 */
[----:B------:R-:W2:Y:S06]  /*f2f0*/  MUFU.EX2 R121, R121 ;  /* 0x0000007900797308 */ /* 0x000eac0000000800 */
[C---:B----4-:R-:W-:Y:S04]  /*f300*/  HMMA.16816.F32.BF16 R76, R16.reuse, R28, R76 ;  /* 0x0000001c104c723c */ /* 0x050fe8000004184c */
[----:B------:R-:W-:Y:S04]  /*f310*/  MUFU.EX2 R118, R118 ;  /* 0x0000007600767308 */ /* 0x000fe80000000800 */
[C---:B------:R-:W-:Y:S01]  /*f320*/  HMMA.16816.F32.BF16 R80, R16.reuse, R30, R80 ;  /* 0x0000001e1050723c */ /* 0x040fe20000041850 */
[----:B------:R-:W4:Y:S05]  /*f330*/  LDSM.16.MT88.4 R28, [R201+0x4100] ;  /* 0x00410000c91c783b */ /* 0x000f2a0000004200 */
[----:B------:R-:W3:Y:S02]  /*f340*/  MUFU.EX2 R131, R131 ;  /* 0x0000008300837308 */ /* 0x000ee40000000800 */
[C---:B-1----:R-:W-:Y:S08]  /*f350*/  HMMA.16816.F32.BF16 R84, R16.reuse, R32, R84 ;  /* 0x000000201054723c */ /* 0x042ff00000041854 */
[C---:B------:R-:W-:Y:S01]  /*f360*/  HMMA.16816.F32.BF16 R88, R16.reuse, R34, R88 ;  /* 0x000000221058723c */ /* 0x040fe20000041858 */
[----:B------:R-:W1:Y:S01]  /*f370*/  LDSM.16.MT88.4 R32, [R204+0x1900] ;  /* 0x00190000cc20783b */ /* 0x000e620000004200 */
[----:B------:R-:W-:Y:S06]  /*f380*/  MUFU.EX2 R116, R116 ;  /* 0x0000007400747308 */ /* 0x000fec0000000800 */
[C---:B--2---:R-:W-:Y:S04]  /*f390*/  HMMA.16816.F32.BF16 R92, R16.reuse, R20, R92 ;  /* 0x00000014105c723c */ /* 0x044fe8000004185c */
[----:B------:R-:W2:Y:S04]  /*f3a0*/  MUFU.EX2 R119, R119 ;  /* 0x0000007700777308 */ /* 0x000ea80000000800 */
[C---:B------:R-:W-:Y:S01]  /*f3b0*/  HMMA.16816.F32.BF16 R96, R16.reuse, R22, R96 ;  /* 0x000000161060723c */ /* 0x040fe20000041860 */
[----:B------:R-:W1:Y:S05]  /*f3c0*/  LDSM.16.MT88.4 R20, [R202+0x1900] ;  /* 0x00190000ca14783b */ /* 0x000e6a0000004200 */
[----:B------:R-:W-:Y:S02]  /*f3d0*/  MUFU.EX2 R117, R117 ;  /* 0x0000007500757308 */ /* 0x000fe40000000800 */
[C---:B---3--:R-:W-:Y:S08]  /*f3e0*/  HMMA.16816.F32.BF16 R100, R16.reuse, R24, R100 ;  /* 0x000000181064723c */ /* 0x048ff00000041864 */
[C---:B------:R-:W-:Y:S01]  /*f3f0*/  HMMA.16816.F32.BF16 R104, R16.reuse, R26, R104 ;  /* 0x0000001a1068723c */ /* 0x040fe20000041868 */
[----:B------:R-:W3:Y:S01]  /*f400*/  LDSM.16.MT88.4 R24, [R201+0x1900] ;  /* 0x00190000c918783b */ /* 0x000ee20000004200 */
[----:B------:R-:W1:Y:S06]  /*f410*/  MUFU.EX2 R50, R50 ;  /* 0x0000003200327308 */ /* 0x000e6c0000000800 */
[C---:B----4-:R-:W-:Y:S08]  /*f420*/  HMMA.16816.F32.BF16 R52, R16.reuse, R28, R52 ;  /* 0x0000001c1034723c */ /* 0x050ff00000041834 */
[C---:B------:R-:W-:Y:S01]  /*f430*/  HMMA.16816.F32.BF16 R56, R16.reuse, R30, R56 ;  /* 0x0000001e1038723c */ /* 0x040fe20000041838 */
[----:B------:R-:W4:Y:S07]  /*f440*/  LDSM.16.MT88.4 R28, [R200+0x1900] ;  /* 0x00190000c81c783b */ /* 0x000f2e0000004200 */
[C---:B------:R-:W-:Y:S08]  /*f450*/  HMMA.16816.F32.BF16 R60, R16.reuse, R36, R60 ;  /* 0x00000024103c723c */ /* 0x040ff0000004183c */
[----:B------:R-:W-:Y:S01]  /*f460*/  HMMA.16816.F32.BF16 R64, R16, R38, R64 ;  /* 0x000000261040723c */ /* 0x000fe20000041840 */
[----:B------:R-:W-:Y:S06]  /*f470*/  LDSM.16.MT88.4 R36, [R201+0x4900] ;  /* 0x00490000c924783b */ /* 0x000fec0000004200 */
[----:B-----5:R-:W-:Y:S01]  /*f480*/  F2FP.BF16.PACK_AB R16, R163, R160 ;  /* 0x000000a0a310723e */ /* 0x020fe200000010ff */
        /* <DEDUP_REMOVED lines=8> */
[C---:B-1----:R-:W-:Y:S03]  /*f510*/  HMMA.16816.F32.BF16 R4, R16.reuse, R32, R4 ;  /* 0x000000201004723c */ /* 0x042fe60000041804 */
[----:B------:R-:W-:Y:S02]  /*f520*/  FADD.FTZ R174, R174, R221 ;  /* 0x000000ddaeae7221 */ /* 0x000fe40000010000 */
[----:B------:R-:W-:Y:S02]  /*f530*/  FADD.FTZ R175, R175, R162 ;  /* 0x000000a2afaf7221 */ /* 0x000fe40000010000 */
[----:B------:R-:W-:Y:S01]  /*f540*/  FADD.FTZ R173, R173, R174 ;  /* 0x000000aeadad7221 */ /* 0x000fe20000010000 */
[C---:B------:R-:W-:Y:S01]  /*f550*/  HMMA.16816.F32.BF16 R8, R16.reuse, R34, R8 ;  /* 0x000000221008723c */ /* 0x040fe20000041808 */
[----:B------:R-:W1:Y:S03]  /*f560*/  LDSM.16.MT88.4 R32, [R204+0x4900] ;  /* 0x00490000cc20783b */ /* 0x000e660000004200 */
[----:B------:R-:W-:Y:S04]  /*f570*/  FADD.FTZ R2, R138, R173 ;  /* 0x000000ad8a027221 */ /* 0x000fe80000010000 */
[C---:B------:R-:W-:Y:S04]  /*f580*/  HMMA.16816.F32.BF16 R68, R16.reuse, R20, R68 ;  /* 0x000000141044723c */ /* 0x040fe80000041844 */
[----:B------:R-:W-:Y:S04]  /*f590*/  FADD.FTZ R2, R145, R2 ;  /* 0x0000000291027221 */ /* 0x000fe80000010000 */
[C---:B------:R-:W-:Y:S01]  /*f5a0*/  HMMA.16816.F32.BF16 R72, R16.reuse, R22, R72 ;  /* 0x000000161048723c */ /* 0x040fe20000041848 */
[----:B------:R-:W5:Y:S03]  /*f5b0*/  LDSM.16.MT88.4 R20, [R202+0x4900] ;  /* 0x00490000ca14783b */ /* 0x000f660000004200 */
[----:B------:R-:W-:Y:S01]  /*f5c0*/  FADD.FTZ R3, R139, R2 ;  /* 0x000000028b037221 */ /* 0x000fe20000010000 */
[----:B------:R-:W-:Y:S03]  /*f5d0*/  IADD3 R2, R184, -0x1, RZ ;  /* 0xffffffffb8027810 */ /* 0x000fe60007ffe0ff */
[C---:B---3--:R-:W-:Y:S04]  /*f5e0*/  HMMA.16816.F32.BF16 R76, R16.reuse, R24, R76 ;  /* 0x00000018104c723c */ /* 0x048fe8000004184c */
[----:B------:R-:W-:Y:S02]  /*f5f0*/  FADD.FTZ R3, R220, R3 ;  /* 0x00000003dc037221 */ /* 0x000fe40000010000 */
[----:B------:R-:W-:Y:S02]  /*f600*/  IMAD.MOV.U32 R184, RZ, RZ, R2 ;  /* 0x000000ffffb87224 */ /* 0x000fe400078e0002 */
[C---:B------:R-:W-:Y:S01]  /*f610*/  HMMA.16816.F32.BF16 R80, R16.reuse, R26, R80 ;  /* 0x0000001a1050723c */ /* 0x040fe20000041850 */
[----:B------:R-:W3:Y:S03]  /*f620*/  LDSM.16.MT88.4 R24, [R204+0x2100] ;  /* 0x00210000cc18783b */ /* 0x000ee60000004200 */
[----:B------:R-:W-:Y:S04]  /*f630*/  IMAD.MOV.U32 R2, RZ, RZ, R12 ;  /* 0x000000ffff027224 */ /* 0x000fe800078e000c */
[C---:B----4-:R-:W-:Y:S08]  /*f640*/  HMMA.16816.F32.BF16 R84, R16.reuse, R28, R84 ;  /* 0x0000001c1054723c */ /* 0x050ff00000041854 */
[C---:B------:R-:W-:Y:S01]  /*f650*/  HMMA.16816.F32.BF16 R88, R16.reuse, R30, R88 ;  /* 0x0000001e1058723c */ /* 0x040fe20000041858 */
[----:B------:R-:W4:Y:S07]  /*f660*/  LDSM.16.MT88.4 R28, [R202+0x2100] ;  /* 0x00210000ca1c783b */ /* 0x000f2e0000004200 */
[C---:B-1----:R-:W-:Y:S08]  /*f670*/  HMMA.16816.F32.BF16 R92, R16.reuse, R32, R92 ;  /* 0x00000020105c723c */ /* 0x042ff0000004185c */
[C---:B------:R-:W-:Y:S01]  /*f680*/  HMMA.16816.F32.BF16 R96, R16.reuse, R34, R96 ;  /* 0x000000221060723c */ /* 0x040fe20000041860 */
[----:B------:R-:W-:Y:S07]  /*f690*/  LDSM.16.MT88.4 R32, [R200+0x2100] ;  /* 0x00210000c820783b */ /* 0x000fee0000004200 */
[C---:B-----5:R-:W-:Y:S08]  /*f6a0*/  HMMA.16816.F32.BF16 R100, R16.reuse, R20, R100 ;  /* 0x000000141064723c */ /* 0x060ff00000041864 */
        /* <DEDUP_REMOVED lines=13> */
[----:B------:R-:W-:Y:S03]  /*f780*/  F2FP.BF16.PACK_AB R19, R220, R139 ;  /* 0x0000008bdc13723e */ /* 0x000fe600000010ff */
[----:B------:R-:W-:Y:S04]  /*f790*/  FADD.FTZ R134, R134, R185 ;  /* 0x000000b986867221 */ /* 0x000fe80000010000 */
[C---:B---3--:R-:W-:Y:S03]  /*f7a0*/  HMMA.16816.F32.BF16 R4, R16.reuse, R24, R4 ;  /* 0x000000181004723c */ /* 0x048fe60000041804 */
[----:B------:R-:W-:Y:S05]  /*f7b0*/  FADD.FTZ R223, R223, R134 ;  /* 0x00000086dfdf7221 */ /* 0x000fea0000010000 */
[C---:B------:R-:W-:Y:S01]  /*f7c0*/  HMMA.16816.F32.BF16 R8, R16.reuse, R26, R8 ;  /* 0x0000001a1008723c */ /* 0x040fe20000041808 */
[----:B------:R-:W3:Y:S07]  /*f7d0*/  LDSM.16.MT88.4 R24, [R204+0x5100] ;  /* 0x00510000cc18783b */ /* 0x000eee0000004200 */
[C---:B----4-:R-:W-:Y:S08]  /*f7e0*/  HMMA.16816.F32.BF16 R68, R16.reuse, R28, R68 ;  /* 0x0000001c1044723c */ /* 0x050ff00000041844 */
[C---:B------:R-:W-:Y:S01]  /*f7f0*/  HMMA.16816.F32.BF16 R72, R16.reuse, R30, R72 ;  /* 0x0000001e1048723c */ /* 0x040fe20000041848 */
[----:B------:R-:W4:Y:S07]  /*f800*/  LDSM.16.MT88.4 R28, [R202+0x5100] ;  /* 0x00510000ca1c783b */ /* 0x000f2e0000004200 */
[C---:B-1----:R-:W-:Y:S08]  /*f810*/  HMMA.16816.F32.BF16 R76, R16.reuse, R20, R76 ;  /* 0x00000014104c723c */ /* 0x042ff0000004184c */
[C---:B------:R-:W-:Y:S01]  /*f820*/  HMMA.16816.F32.BF16 R80, R16.reuse, R22, R80 ;  /* 0x000000161050723c */ /* 0x040fe20000041850 */
[----:B------:R-:W1:Y:S07]  /*f830*/  LDSM.16.MT88.4 R20, [R200+0x5100] ;  /* 0x00510000c814783b */ /* 0x000e6e0000004200 */
[C---:B------:R-:W-:Y:S08]  /*f840*/  HMMA.16816.F32.BF16 R84, R16.reuse, R32, R84 ;  /* 0x000000201054723c */ /* 0x040ff00000041854 */
[C---:B------:R-:W-:Y:S01]  /*f850*/  HMMA.16816.F32.BF16 R88, R16.reuse, R34, R88 ;  /* 0x000000221058723c */ /* 0x040fe20000041858 */
[----:B------:R-:W5:Y:S07]  /*f860*/  LDSM.16.MT88.4 R32, [R202+0x2900] ;  /* 0x00290000ca20783b */ /* 0x000f6e0000004200 */
[C---:B---3--:R-:W-:Y:S08]  /*f870*/  HMMA.16816.F32.BF16 R92, R16.reuse, R24, R92 ;  /* 0x00000018105c723c */ /* 0x048ff0000004185c */
[C---:B------:R-:W-:Y:S01]  /*f880*/  HMMA.16816.F32.BF16 R96, R16.reuse, R26, R96 ;  /* 0x0000001a1060723c */ /* 0x040fe20000041860 */
[----:B------:R-:W3:Y:S07]  /*f890*/  LDSM.16.MT88.4 R24, [R200+0x2900] ;  /* 0x00290000c818783b */ /* 0x000eee0000004200 */
[C---:B----4-:R-:W-:Y:S08]  /*f8a0*/  HMMA.16816.F32.BF16 R100, R16.reuse, R28, R100 ;  /* 0x0000001c1064723c */ /* 0x050ff00000041864 */
        /* <DEDUP_REMOVED lines=8> */
[----:B------:R-:W-:Y:S03]  /*f930*/  F2FP.BF16.PACK_AB R18, R131, R118 ;  /* 0x000000768312723e */ /* 0x000fe600000010ff */
[----:B--2---:R-:W-:Y:S01]  /*f940*/  F2FP.BF16.PACK_AB R17, R119, R116 ;  /* 0x000000747711723e */ /* 0x004fe200000010ff */
[----:B------:R-:W-:Y:S01]  /*f950*/  FADD.FTZ R116, R116, R3 ;  /* 0x0000000374747221 */ /* 0x000fe20000010000 */
[----:B------:R-:W-:Y:S01]  /*f960*/  F2FP.BF16.PACK_AB R19, R50, R117 ;  /* 0x000000753213723e */ /* 0x000fe200000010ff */
[----:B------:R-:W-:Y:S02]  /*f970*/  FADD.FTZ R121, R121, R122 ;  /* 0x0000007a79797221 */ /* 0x000fe40000010000 */
[----:B------:R-:W-:Y:S02]  /*f980*/  FADD.FTZ R116, R119, R116 ;  /* 0x0000007477747221 */ /* 0x000fe40000010000 */
[----:B------:R-:W-:Y:S02]  /*f990*/  FADD.FTZ R118, R118, R121 ;  /* 0x0000007976767221 */ /* 0x000fe40000010000 */
[C---:B------:R-:W-:Y:S01]  /*f9a0*/  HMMA.16816.F32.BF16 R112, R16.reuse, R108, R4 ;  /* 0x0000006c1070723c */ /* 0x040fe20000041804 */
[----:B------:R-:W2:Y:S02]  /*f9b0*/  LDSM.16.MT88.4 R4, [R202+0x5900] ;  /* 0x00590000ca04783b */ /* 0x000ea40000004200 */
[----:B------:R-:W-:Y:S02]  /*f9c0*/  FADD.FTZ R117, R117, R116 ;  /* 0x0000007475757221 */ /* 0x000fe40000010000 */
[----:B------:R-:W-:Y:S02]  /*f9d0*/  FADD.FTZ R216, R131, R118 ;  /* 0x0000007683d87221 */ /* 0x000fe40000010000 */
[----:B------:R-:W-:Y:S01]  /*f9e0*/  FADD.FTZ R217, R50, R117 ;  /* 0x0000007532d97221 */ /* 0x000fe20000010000 */
[C---:B------:R-:W-:Y:S01]  /*f9f0*/  HMMA.16816.F32.BF16 R108, R16.reuse, R110, R8 ;  /* 0x0000006e106c723c */ /* 0x040fe20000041808 */
[----:B------:R-:W4:Y:S03]  /*fa00*/  LDSM.16.MT88.4 R8, [R201+0x5900] ;  /* 0x00590000c908783b */ /* 0x000f260000004200 */
[----:B------:R-:W-:Y:S04]  /*fa10*/  IMAD.MOV.U32 R3, RZ, RZ, R0 ;  /* 0x000000ffff037224 */ /* 0x000fe800078e0000 */
[C---:B-----5:R-:W-:Y:S08]  /*fa20*/  HMMA.16816.F32.BF16 R68, R16.reuse, R32, R68 ;  /* 0x000000201044723c */ /* 0x060ff00000041844 */
[C---:B------:R-:W-:Y:S08]  /*fa30*/  HMMA.16816.F32.BF16 R72, R16.reuse, R34, R72 ;  /* 0x000000221048723c */ /* 0x040ff00000041848 */
[C---:B------:R-:W-:Y:S08]  /*fa40*/  HMMA.16816.F32.BF16 R76, R16.reuse, R40, R76 ;  /* 0x00000028104c723c */ /* 0x040ff0000004184c */
[C---:B------:R-:W-:Y:S08]  /*fa50*/  HMMA.16816.F32.BF16 R80, R16.reuse, R42, R80 ;  /* 0x0000002a1050723c */ /* 0x040ff00000041850 */
[C---:B---3--:R-:W-:Y:S08]  /*fa60*/  HMMA.16816.F32.BF16 R84, R16.reuse, R24, R84 ;  /* 0x000000181054723c */ /* 0x048ff00000041854 */
[C---:B------:R-:W-:Y:S08]  /*fa70*/  HMMA.16816.F32.BF16 R88, R16.reuse, R26, R88 ;  /* 0x0000001a1058723c */ /* 0x040ff00000041858 */
[C---:B-1----:R-:W-:Y:S08]  /*fa80*/  HMMA.16816.F32.BF16 R92, R16.reuse, R20, R92 ;  /* 0x00000014105c723c */ /* 0x042ff0000004185c */
[C---:B------:R-:W-:Y:S01]  /*fa90*/  HMMA.16816.F32.BF16 R96, R16.reuse, R22, R96 ;  /* 0x000000161060723c */ /* 0x040fe20000041860 */
[----:B------:R-:W1:Y:S07]  /*faa0*/  LDSM.16.MT88.4 R20, [R200+0x5900] ;  /* 0x00590000c814783b */ /* 0x000e6e0000004200 */
[C---:B--2---:R-:W-:Y:S08]  /*fab0*/  HMMA.16816.F32.BF16 R100, R16.reuse, R4, R100 ;  /* 0x000000041064723c */ /* 0x044ff00000041864 */
[C---:B------:R-:W-:Y:S08]  /*fac0*/  HMMA.16816.F32.BF16 R104, R16.reuse, R6, R104 ;  /* 0x000000061068723c */ /* 0x040ff00000041868 */
[C---:B----4-:R-:W-:Y:S08]  /*fad0*/  HMMA.16816.F32.BF16 R52, R16.reuse, R8, R52 ;  /* 0x000000081034723c */ /* 0x050ff00000041834 */
[C---:B------:R-:W-:Y:S08]  /*fae0*/  HMMA.16816.F32.BF16 R56, R16.reuse, R10, R56 ;  /* 0x0000000a1038723c */ /* 0x040ff00000041838 */
[C---:B-1----:R-:W-:Y:S08]  /*faf0*/  HMMA.16816.F32.BF16 R60, R16.reuse, R20, R60 ;  /* 0x00000014103c723c */ /* 0x042ff0000004183c */
[----:B------:R-:W-:Y:S01]  /*fb00*/  HMMA.16816.F32.BF16 R64, R16, R22, R64 ;  /* 0x000000161040723c */ /* 0x000fe20000041840 */
[----:B------:R-:W-:-:S07]  /*fb10*/  @P0 BRA `(.L_x_57) ;  /* 0xffffc3f000000947 */ /* 0x000fce000383ffff */
.L_x_48:
[----:B------:R-:W1:Y:S01]  /*fb20*/  SHFL.BFLY PT, R7, R216, 0x2, 0x1f ;  /* 0x0c401f00d8077f89 */ /* 0x000e6200000e0000 */
[----:B------:R-:W-:-:S02]  /*fb30*/  MOV R5, RZ ;  /* 0x000000ff00057202 */ /* 0x000fc40000000f00 */
[----:B------:R-:W-:Y:S01]  /*fb40*/  MOV R2, RZ ;  /* 0x000000ff00027202 */ /* 0x000fe20000000f00 */
[----:B------:R-:W2:Y:S01]  /*fb50*/  SHFL.BFLY PT, R6, R217, 0x2, 0x1f ;  /* 0x0c401f00d9067f89 */ /* 0x000ea200000e0000 */
[----:B------:R-:W-:Y:S01]  /*fb60*/  PLOP3.LUT P2, PT, PT, PT, PT, 0x8, 0x0 ;  /* 0x000000000000781c */ /* 0x000fe20003f4e170 */
[----:B-1----:R-:W-:Y:S02]  /*fb70*/  FADD.FTZ R7, R7, R216 ;  /* 0x000000d807077221 */ /* 0x002fe40000010000 */
[----:B--2---:R-:W-:-:S03]  /*fb80*/  FADD.FTZ R6, R6, R217 ;  /* 0x000000d906067221 */ /* 0x004fc60000010000 */
[----:B------:R-:W1:Y:S04]  /*fb90*/  SHFL.BFLY PT, R4, R7, 0x1, 0x1f ;  /* 0x0c201f0007047f89 */ /* 0x000e6800000e0000 */
        /* <DEDUP_REMOVED lines=8> */
[----:B------:R-:W2:Y:S01]  /*fc20*/  @P1 MUFU.LG2 R4, R4 ;  /* 0x0000000400041308 */ /* 0x000ea20000000c00 */
[----:B------:R-:W-:-:S07]  /*fc30*/  @P0 FMUL.FTZ R9, R9, c[0x0][0x2d0] ;  /* 0x0000b40009090a20 */ /* 0x000fce0000410000 */
[----:B------:R-:W3:Y:S01]  /*fc40*/  @P0 MUFU.LG2 R6, R3 ;  /* 0x0000000300060308 */ /* 0x000ee20000000c00 */
[C---:B-1----:R-:W-:Y:S02]  /*fc50*/  FMUL.FTZ R112, R5.reuse, R112 ;  /* 0x0000007005707220 */ /* 0x042fe40000410000 */
[C---:B------:R-:W-:Y:S02]  /*fc60*/  FMUL.FTZ R113, R5.reuse, R113 ;  /* 0x0000007105717220 */ /* 0x040fe40000410000 */
[C---:B------:R-:W-:Y:S02]  /*fc70*/  FMUL.FTZ R108, R5.reuse, R108 ;  /* 0x0000006c056c7220 */ /* 0x040fe40000410000 */
[----:B------:R-:W-:Y:S01]  /*fc80*/  FMUL.FTZ R109, R5, R109 ;  /* 0x0000006d056d7220 */ /* 0x000fe20000410000 */
[----:B------:R1:W4:Y:S01]  /*fc90*/  @P0 MUFU.RCP R2, R3 ;  /* 0x0000000300020308 */ /* 0x0003220000001000 */
[----:B--2---:R-:W-:Y:S02]  /*fca0*/  @P1 FMUL.FTZ R7, R4, 0.69314718246459960938 ;  /* 0x3f31721804071820 */ /* 0x004fe40000410000 */
[----:B------:R-:W-:-:S02]  /*fcb0*/  @P1 FMUL.FTZ R4, R8, c[0x0][0x2d0] ;  /* 0x0000b40008041a20 */ /* 0x000fc40000410000 */
[C---:B------:R-:W-:Y:S02]  /*fcc0*/  FMUL.FTZ R68, R5.reuse, R68 ;  /* 0x0000004405447220 */ /* 0x040fe40000410000 */
[C---:B------:R-:W-:Y:S02]  /*fcd0*/  FMUL.FTZ R69, R5.reuse, R69 ;  /* 0x0000004505457220 */ /* 0x040fe40000410000 */
[----:B---3--:R-:W-:Y:S02]  /*fce0*/  @P0 FMUL.FTZ R6, R6, 0.69314718246459960938 ;  /* 0x3f31721806060820 */ /* 0x008fe40000410000 */
[C---:B------:R-:W-:Y:S02]  /*fcf0*/  FMUL.FTZ R72, R5.reuse, R72 ;  /* 0x0000004805487220 */ /* 0x040fe40000410000 */
[C---:B------:R-:W-:Y:S02]  /*fd00*/  FMUL.FTZ R73, R5.reuse, R73 ;  /* 0x0000004905497220 */ /* 0x040fe40000410000 */
[C---:B------:R-:W-:Y:S01]  /*fd10*/  FMUL.FTZ R76, R5.reuse, R76 ;  /* 0x0000004c054c7220 */ /* 0x040fe20000410000 */
[----:B-1----:R-:W-:Y:S01]  /*fd20*/  MOV R3, 0xff800000 ;  /* 0xff80000000037802 */ /* 0x002fe20000000f00 */
        /* <DEDUP_REMOVED lines=58> */
.L_x_20:
[----:B------:R-:W-:Y:S05]  /*100d0*/  @P2 BRA `(.L_x_58) ;  /* 0x0000137000002947 */ /* 0x000fea0003800000 */
[----:B------:R-:W1:Y:S01]  /*100e0*/  S2R R7, SR_CTAID.Y ;  /* 0x0000000000077919 */ /* 0x000e620000002600 */
[----:B------:R-:W-:Y:S01]  /*100f0*/  IMAD R6, RZ, RZ, -UR9 ;  /* 0x80000009ff067e24 */ /* 0x000fe2000f8e02ff */
[----:B------:R-:W-:Y:S01]  /*10100*/  USHF.R.S32.HI UR6, URZ, 0x1f, UR9 ;  /* 0x0000001f3f067899 */ /* 0x000fe20008011409 */
[----:B------:R-:W-:Y:S01]  /*10110*/  BSSY B0, `(.L_x_59) ;  /* 0x00000d1000007945 */ /* 0x000fe20003800000 */
[----:B------:R-:W2:Y:S01]  /*10120*/  S2R R2, SR_TID.X ;  /* 0x0000000000027919 */ /* 0x000ea20000002100 */
[----:B------:R-:W-:Y:S02]  /*10130*/  ULDC.64 UR4, c[0x0][0x4d0] ;  /* 0x0001340000047ab9 */ /* 0x000fe40000000a00 */
[----:B------:R-:W-:Y:S01]  /*10140*/  UIMAD UR7, UR6, UR4, URZ ;  /* 0x00000004060772a4 */ /* 0x000fe2000f8e023f */
[----:B------:R-:W3:Y:S01]  /*10150*/  S2R R9, SR_CTAID.Z ;  /* 0x0000000000097919 */ /* 0x000ee20000002700 */
[----:B------:R-:W-:-:S02]  /*10160*/  UIMAD.WIDE.U32 UR10, UR9, UR4, URZ ;  /* 0x00000004090a72a5 */ /* 0x000fc4000f8e003f */
[----:B------:R-:W-:Y:S01]  /*10170*/  UIMAD UR7, UR9, UR5, UR7 ;  /* 0x00000005090772a4 */ /* 0x000fe2000f8e0207 */
[----:B------:R-:W4:Y:S02]  /*10180*/  S2R R10, SR_CTAID.X ;  /* 0x00000000000a7919 */ /* 0x000f240000002500 */
[----:B------:R-:W-:Y:S01]  /*10190*/  ULDC.64 UR4, c[0x0][0x438] ;  /* 0x00010e0000047ab9 */ /* 0x000fe20000000a00 */
[----:B------:R-:W-:Y:S01]  /*101a0*/  MOV R17, UR11 ;  /* 0x0000000b00117c02 */ /* 0x000fe20008000f00 */
[----:B------:R-:W-:Y:S01]  /*101b0*/  UIMAD.WIDE.U32 UR12, UR9, UR4, URZ ;  /* 0x00000004090c72a5 */ /* 0x000fe2000f8e003f */
[----:B------:R-:W-:Y:S01]  /*101c0*/  IMAD.U32 R16, RZ, RZ, UR10 ;  /* 0x0000000aff107e24 */ /* 0x000fe2000f8e00ff */
[----:B------:R-:W-:Y:S02]  /*101d0*/  UIMAD UR4, UR6, UR4, URZ ;  /* 0x00000004060472a4 */ /* 0x000fe4000f8e023f */
[----:B------:R-:W-:Y:S02]  /*101e0*/  UIADD3 UR7, UR11, UR7, URZ ;  /* 0x000000070b077290 */ /* 0x000fe4000fffe03f */
[----:B------:R-:W-:Y:S01]  /*101f0*/  UIMAD UR4, UR9, UR5, UR4 ;  /* 0x00000005090472a4 */ /* 0x000fe2000f8e0204 */
[----:B------:R-:W-:Y:S01]  /*10200*/  MOV R14, UR12 ;  /* 0x0000000c000e7c02 */ /* 0x000fe20008000f00 */
[----:B-1----:R-:W-:-:S02]  /*10210*/  IMAD R6, R6, c[0x0][0x550], R7 ;  /* 0x0001540006067a24 */ /* 0x002fc400078e0207 */
[----:B------:R-:W-:Y:S01]  /*10220*/  UIADD3 UR4, UR13, UR4, URZ ;  /* 0x000000040d047290 */ /* 0x000fe2000fffe03f */
[----:B------:R-:W-:Y:S01]  /*10230*/  IMAD.U32 R15, RZ, RZ, UR13 ;  /* 0x0000000dff0f7e24 */ /* 0x000fe2000f8e00ff */
[----:B--2---:R-:W-:Y:S01]  /*10240*/  SHF.R.S32.HI R7, RZ, 0x1f, R2 ;  /* 0x0000001fff077819 */ /* 0x004fe20000011402 */
[----:B------:R-:W-:-:S03]  /*10250*/  IMAD.U32 R17, RZ, RZ, UR7 ;  /* 0x00000007ff117e24 */ /* 0x000fc6000f8e00ff */
[CC--:B------:R-:W-:Y:S01]  /*10260*/  LEA.HI R0, R7.reuse, R2.reuse, RZ, 0x5 ;  /* 0x0000000207007211 */ /* 0x0c0fe200078f28ff */
[----:B------:R-:W-:Y:S01]  /*10270*/  IMAD.U32 R15, RZ, RZ, UR4 ;  /* 0x00000004ff0f7e24 */ /* 0x000fe2000f8e00ff */
[-C--:B------:R-:W-:Y:S01]  /*10280*/  LEA.HI R7, R7, R2.reuse, RZ, 0x2 ;  /* 0x0000000207077211 */ /* 0x080fe200078f10ff */
[C---:B---3--:R-:W-:Y:S01]  /*10290*/  IMAD.WIDE.U32 R16, R9.reuse, c[0x0][0x4d8], R16 ;  /* 0x0001360009107a25 */ /* 0x048fe200078e0010 */
[----:B------:R-:W-:Y:S02]  /*102a0*/  LOP3.LUT R11, R0, 0xffffffe0, RZ, 0xc0, !PT ;  /* 0xffffffe0000b7812 */ /* 0x000fe400078ec0ff */
[----:B------:R-:W-:Y:S01]  /*102b0*/  SHF.R.S32.HI R13, RZ, 0x5, R0 ;  /* 0x00000005ff0d7819 */ /* 0x000fe20000011400 */
[----:B------:R-:W-:Y:S01]  /*102c0*/  IMAD.WIDE.U32 R14, R9, c[0x0][0x440], R14 ;  /* 0x00011000090e7a25 */ /* 0x000fe200078e000e */
[----:B------:R-:W-:Y:S02]  /*102d0*/  SHF.R.S32.HI R0, RZ, 0x1f, R0 ;  /* 0x0000001fff007819 */ /* 0x000fe40000011400 */
[----:B------:R-:W-:Y:S01]  /*102e0*/  LOP3.LUT R7, R7, 0xfffffffc, RZ, 0xc0, !PT ;  /* 0xfffffffc07077812 */ /* 0x000fe200078ec0ff */
[----:B------:R-:W-:Y:S01]  /*102f0*/  IMAD.IADD R4, R2, 0x1, -R11 ;  /* 0x0000000102047824 */ /* 0x000fe200078e0a0b */
[----:B------:R-:W-:Y:S01]  /*10300*/  LEA.HI R0, R0, R13, RZ, 0x3 ;  /* 0x0000000d00007211 */ /* 0x000fe200078f18ff */
[----:B------:R-:W-:Y:S01]  /*10310*/  IMAD.MOV.U32 R18, RZ, RZ, R16 ;  /* 0x000000ffff127224 */ /* 0x000fe200078e0010 */
[----:B------:R-:W-:-:S02]  /*10320*/  IADD3 R7, -R7, R2, RZ ;  /* 0x0000000207077210 */ /* 0x000fc40007ffe1ff */
[----:B------:R-:W-:Y:S02]  /*10330*/  LOP3.LUT R0, R0, 0xffffff8, RZ, 0xc0, !PT ;  /* 0x0ffffff800007812 */ /* 0x000fe400078ec0ff */
[----:B------:R-:W-:Y:S02]  /*10340*/  SHF.R.S32.HI R11, RZ, 0x1f, R4 ;  /* 0x0000001fff0b7819 */ /* 0x000fe40000011404 */
[----:B------:R-:W-:Y:S01]  /*10350*/  SHF.R.S32.HI R8, RZ, 0x1f, R9 ;  /* 0x0000001fff087819 */ /* 0x000fe20000011409 */
[----:B------:R-:W-:Y:S01]  /*10360*/  IMAD.IADD R13, R13, 0x1, -R0 ;  /* 0x000000010d0d7824 */ /* 0x000fe200078e0a00 */
[----:B------:R-:W-:Y:S02]  /*10370*/  LEA.HI R0, R7, R7, RZ, 0x1 ;  /* 0x0000000707007211 */ /* 0x000fe400078f08ff */
[----:B------:R-:W-:Y:S01]  /*10380*/  LEA.HI R2, R11, R4, RZ, 0x2 ;  /* 0x000000040b027211 */ /* 0x000fe200078f10ff */
[----:B------:R-:W-:Y:S01]  /*10390*/  IMAD.MOV.U32 R11, RZ, RZ, c[0x0][0x4e8] ;  /* 0x00013a00ff0b7624 */ /* 0x000fe200078e00ff */
[----:B------:R-:W-:-:S02]  /*103a0*/  LOP3.LUT R0, R0, 0x1ffffffe, RZ, 0xc0, !PT ;  /* 0x1ffffffe00007812 */ /* 0x000fc400078ec0ff */
[----:B------:R-:W-:Y:S02]  /*103b0*/  SHF.R.S32.HI R12, RZ, 0x2, R2 ;  /* 0x00000002ff0c7819 */ /* 0x000fe40000011402 */
[----:B------:R-:W-:Y:S01]  /*103c0*/  IADD3 R0, R7, -R0, RZ ;  /* 0x8000000007007210 */ /* 0x000fe20007ffe0ff */
[----:B------:R-:W-:Y:S01]  /*103d0*/  BAR.SYNC.DEFER_BLOCKING 0x1, 0x100 ;  /* 0x0044000000007b1d */ /* 0x000fe20000010000 */
[----:B------:R-:W-:Y:S01]  /*103e0*/  ISETP.NE.AND P1, PT, R11, 0x1, PT ;  /* 0x000000010b00780c */ /* 0x000fe20003f25270 */
[----:B------:R-:W-:Y:S01]  /*103f0*/  IMAD R13, R13, 0x10, R12 ;  /* 0x000000100d0d7824 */ /* 0x000fe200078e020c */
[----:B------:R-:W-:Y:S01]  /*10400*/  MOV R20, R14 ;  /* 0x0000000e00147202 */ /* 0x000fe20000000f00 */
[----:B------:R-:W-:Y:S02]  /*10410*/  IMAD R12, R8, c[0x0][0x4d8], RZ ;  /* 0x00013600080c7a24 */ /* 0x000fe400078e02ff */
[----:B------:R-:W-:Y:S01]  /*10420*/  IMAD R7, R0, 0x8, R13 ;  /* 0x0000000800077824 */ /* 0x000fe200078e020d */
[----:B------:R-:W-:Y:S01]  /*10430*/  SHF.R.S32.HI R0, RZ, 0x1f, R6 ;  /* 0x0000001fff007819 */ /* 0x000fe20000011406 */
[----:B------:R-:W-:-:S02]  /*10440*/  IMAD R8, R8, c[0x0][0x440], RZ ;  /* 0x0001100008087a24 */ /* 0x000fc400078e02ff */
[C---:B------:R-:W-:Y:S01]  /*10450*/  IMAD R12, R9.reuse, c[0x0][0x4dc], R12 ;  /* 0x00013700090c7a24 */ /* 0x040fe200078e020c */
[C---:B----4-:R-:W-:Y:S01]  /*10460*/  LEA R7, R10.reuse, R7, 0x7 ;  /* 0x000000070a077211 */ /* 0x050fe200078e38ff */
[----:B------:R-:W-:Y:S01]  /*10470*/  IMAD R8, R9, c[0x0][0x444], R8 ;  /* 0x0001110009087a24 */ /* 0x000fe200078e0208 */
[----:B------:R-:W-:Y:S01]  /*10480*/  LEA R10, R10, R13, 0x7 ;  /* 0x0000000d0a0a7211 */ /* 0x000fe200078e38ff */
[----:B------:R-:W-:Y:S01]  /*10490*/  IMAD.IADD R19, R17, 0x1, R12 ;  /* 0x0000000111137824 */ /* 0x000fe200078e020c */
[----:B------:R-:W-:Y:S01]  /*104a0*/  MOV R9, R7 ;  /* 0x0000000700097202 */ /* 0x000fe20000000f00 */
[----:B------:R-:W-:Y:S02]  /*104b0*/  IMAD.IADD R21, R15, 0x1, R8 ;  /* 0x000000010f157824 */ /* 0x000fe400078e0208 */
[----:B------:R-:W-:-:S04]  /*104c0*/  @P1 IMAD.HI.U32 R8, R7, c[0x0][0x4ec], RZ ;  /* 0x00013b0007081a27 */ /* 0x000fc800078e00ff */
        /* <DEDUP_REMOVED lines=11> */
[----:B------:R-:W-:-:S03]  /*10580*/  IADD3 R14, P0, R9, R18, RZ ;  /* 0x00000012090e7210 */ /* 0x000fc60007f1e0ff */
[----:B------:R-:W-:Y:S01]  /*10590*/  IMAD R0, R0, c[0x0][0x4e8], R7 ;  /* 0x00013a0000007a24 */ /* 0x000fe200078e0207 */
[----:B------:R-:W-:Y:S01]  /*105a0*/  @P1 SHF.R.U32.HI R8, RZ, c[0x0][0x4f0], R6 ;  /* 0x00013c00ff081a19 */ /* 0x000fe20000011606 */
[----:B------:R-:W-:Y:S01]  /*105b0*/  IMAD.IADD R21, R21, 0x1, R17 ;  /* 0x0000000115157824 */ /* 0x000fe200078e0211 */
[----:B------:R-:W-:Y:S01]  /*105c0*/  IADD3.X R15, R12, R19, R15, P0, !PT ;  /* 0x000000130c0f7210 */ /* 0x000fe200007fe40f */
[----:B------:R-:W-:Y:S01]  /*105d0*/  IMAD R11, R11, c[0x0][0x388], RZ ;  /* 0x0000e2000b0b7a24 */ /* 0x000fe200078e02ff */
[----:B------:R-:W-:Y:S01]  /*105e0*/  SHF.R.S32.HI R6, RZ, 0x1f, R0 ;  /* 0x0000001fff067819 */ /* 0x000fe20000011400 */
[C---:B------:R-:W-:Y:S01]  /*105f0*/  IMAD.WIDE.U32 R20, R8.reuse, c[0x0][0x430], R20 ;  /* 0x00010c0008147a25 */ /* 0x040fe200078e0014 */
[----:B------:R-:W-:Y:S02]  /*10600*/  IADD3 R12, -R8, RZ, RZ ;  /* 0x000000ff080c7210 */ /* 0x000fe40007ffe1ff */
        /* <DEDUP_REMOVED lines=10> */
[----:B------:R-:W-:Y:S01]  /*106b0*/  SHFL.IDX PT, R16, R0, 0x1, 0x1c1f ;  /* 0x003c1f0000107f89 */ /* 0x000fe200000e0000 */
[----:B------:R-:W-:Y:S02]  /*106c0*/  SHF.R.S32.HI R6, RZ, 0x1f, R12 ;  /* 0x0000001fff067819 */ /* 0x000fe4000001140c */
[----:B------:R-:W-:Y:S01]  /*106d0*/  LEA.HI.X R9, R14, c[0x0][0x4ac], R9, 0x2, P0 ;  /* 0x00012b000e097a11 */ /* 0x000fe200000f1409 */
[----:B------:R-:W-:Y:S01]  /*106e0*/  IMAD R7, R8, c[0x0][0x434], R7 ;  /* 0x00010d0008077a24 */ /* 0x000fe200078e0207 */
[----:B------:R-:W-:Y:S03]  /*106f0*/  SHFL.IDX PT, R14, R0, RZ, 0x1c1f ;  /* 0x001c1fff000e7589 */ /* 0x000fe600000e0000 */
[----:B------:R-:W-:Y:S01]  /*10700*/  IMAD.IADD R21, R21, 0x1, R7 ;  /* 0x0000000115157824 */ /* 0x000fe200078e0207 */
[----:B------:R-:W1:Y:S01]  /*10710*/  SHFL.IDX PT, R15, R9, RZ, 0x1c1f ;  /* 0x001c1fff090f7589 */ /* 0x000e6200000e0000 */
[----:B------:R-:W-:Y:S01]  /*10720*/  IMAD R7, R6, c[0x0][0x428], RZ ;  /* 0x00010a0006077a24 */ /* 0x000fe200078e02ff */
[----:B------:R-:W-:-:S02]  /*10730*/  IADD3 R6, R10, 0x8, RZ ;  /* 0x000000080a067810 */ /* 0x000fc40007ffe0ff */
[----:B------:R2:W3:Y:S01]  /*10740*/  SHFL.IDX PT, R17, R9, 0x1, 0x1c1f ;  /* 0x003c1f0009117f89 */ /* 0x0004e200000e0000 */
[----:B------:R-:W-:Y:S01]  /*10750*/  IMAD R7, R12, c[0x0][0x42c], R7 ;  /* 0x00010b000c077a24 */ /* 0x000fe200078e0207 */
[----:B------:R-:W-:Y:S01]  /*10760*/  ISETP.GE.OR P1, PT, R6, R11, P1 ;  /* 0x0000000b0600720c */ /* 0x000fe20000f26670 */
[----:B------:R-:W-:-:S05]  /*10770*/  IMAD.WIDE.U32 R12, R12, c[0x0][0x428], R20 ;  /* 0x00010a000c0c7a25 */ /* 0x000fca00078e0014 */
[----:B------:R-:W-:Y:S02]  /*10780*/  IADD3 R8, R13, R7, RZ ;  /* 0x000000070d087210 */ /* 0x000fe40007ffe0ff */
[----:B------:R-:W-:-:S04]  /*10790*/  LEA R7, P0, R12, c[0x0][0x400], 0x2 ;  /* 0x000100000c077a11 */ /* 0x000fc800078010ff */
[----:B------:R-:W-:Y:S02]  /*107a0*/  LEA.HI.X R8, R12, c[0x0][0x404], R8, 0x2, P0 ;  /* 0x000101000c087a11 */ /* 0x000fe400000f1408 */
[----:B------:R4:W4:Y:S01]  /*107b0*/  SHFL.IDX PT, R12, R7, RZ, 0x1c1f ;  /* 0x001c1fff070c7589 */ /* 0x00092200000e0000 */
[----:B------:R-:W-:-:S03]  /*107c0*/  ISETP.GE.AND P0, PT, R6, R11, PT ;  /* 0x0000000b0600720c */ /* 0x000fc60003f06270 */
[----:B-1----:R1:W-:Y:S01]  /*107d0*/  @!P2 ST.E [R14.64], R3 ;  /* 0x000000030e00a985 */ /* 0x0023e2000c10190e */
[----:B--2---:R-:W-:-:S03]  /*107e0*/  LOP3.LUT R9, R2, 0x7ffffffc, RZ, 0xc0, !PT ;  /* 0x7ffffffc02097812 */ /* 0x004fc600078ec0ff */
[----:B---3--:R1:W-:Y:S01]  /*107f0*/  @!P1 ST.E [R16.64], R5 ;  /* 0x0000000510009985 */ /* 0x0083e2000c10190e */
[----:B------:R-:W-:Y:S01]  /*10800*/  ISETP.GE.AND P1, PT, R10, R11, PT ;  /* 0x0000000b0a00720c */ /* 0x000fe20003f26270 */
[----:B------:R-:W-:Y:S02]  /*10810*/  IMAD.IADD R9, R4, 0x1, -R9 ;  /* 0x0000000104097824 */ /* 0x000fe400078e0a09 */
[----:B------:R1:W2:Y:S03]  /*10820*/  SHFL.IDX PT, R13, R8, RZ, 0x1c1f ;  /* 0x001c1fff080d7589 */ /* 0x0002a600000e0000 */
[----:B------:R-:W-:-:S07]  /*10830*/  SHF.L.U32 R9, R9, 0x1, RZ ;  /* 0x0000000109097819 */ /* 0x000fce00000006ff */
[----:B------:R-:W-:Y:S05]  /*10840*/  @P1 BRA `(.L_x_60) ;  /* 0x000005d000001947 */ /* 0x000fea0003800000 */
[C---:B-1----:R-:W-:Y:S02]  /*10850*/  IADD3 R5, R9.reuse, 0x8, RZ ;  /* 0x0000000809057810 */ /* 0x042fe40007ffe0ff */
[C---:B------:R-:W-:Y:S02]  /*10860*/  IADD3 R3, R9.reuse, 0x10, RZ ;  /* 0x0000001009037810 */ /* 0x040fe40007ffe0ff */
[----:B------:R-:W-:Y:S02]  /*10870*/  IADD3 R2, R9, 0x18, RZ ;  /* 0x0000001809027810 */ /* 0x000fe40007ffe0ff */
[----:B------:R-:W-:Y:S02]  /*10880*/  ISETP.GE.AND P3, PT, R5, c[0x0][0x3c8], PT ;  /* 0x0000f20005007a0c */ /* 0x000fe40003f66270 */
[----:B------:R-:W-:Y:S02]  /*10890*/  ISETP.GE.AND P2, PT, R3, c[0x0][0x3c8], PT ;  /* 0x0000f20003007a0c */ /* 0x000fe40003f46270 */
[----:B------:R-:W-:-:S02]  /*108a0*/  ISETP.GE.AND P1, PT, R2, c[0x0][0x3c8], PT ;  /* 0x0000f20002007a0c */ /* 0x000fc40003f26270 */
[C---:B------:R-:W-:Y:S02]  /*108b0*/  ISETP.GE.AND P4, PT, R9.reuse, c[0x0][0x3c8], PT ;  /* 0x0000f20009007a0c */ /* 0x040fe40003f86270 */
[C---:B------:R-:W-:Y:S02]  /*108c0*/  IADD3 R0, R9.reuse, 0x20, RZ ;  /* 0x0000002009007810 */ /* 0x040fe40007ffe0ff */
[----:B------:R-:W-:Y:S02]  /*108d0*/  IADD3 R16, R9, 0x28, RZ ;  /* 0x0000002809107810 */ /* 0x000fe40007ffe0ff */
[----:B------:R-:W-:Y:S02]  /*108e0*/  ISETP.GE.AND P6, PT, R0, c[0x0][0x3c8], PT ;  /* 0x0000f20000007a0c */ /* 0x000fe40003fc6270 */
[----:B------:R-:W-:Y:S02]  /*108f0*/  @!P3 LEA.HI R5, R5, R5, RZ, 0x1 ;  /* 0x000000050505b211 */ /* 0x000fe400078f08ff */
[----:B------:R-:W-:-:S02]  /*10900*/  @!P2 LEA.HI R3, R3, R3, RZ, 0x1 ;  /* 0x000000030303a211 */ /* 0x000fc400078f08ff */
[----:B------:R-:W-:Y:S01]  /*10910*/  @!P1 LEA.HI R2, R2, R2, RZ, 0x1 ;  /* 0x0000000202029211 */ /* 0x000fe200078f08ff */
[--C-:B--2-4-:R-:W-:Y:S01]  /*10920*/  @!P4 IMAD.WIDE R10, R9, 0x4, R12.reuse ;  /* 0x00000004090ac825 */ /* 0x114fe200078e020c */
[----:B------:R-:W-:Y:S02]  /*10930*/  @!P3 LOP3.LUT R5, R5, 0xfffffffe, RZ, 0xc0, !PT ;  /* 0xfffffffe0505b812 */ /* 0x000fe400078ec0ff */
[----:B------:R-:W-:Y:S02]  /*10940*/  @!P2 LOP3.LUT R3, R3, 0xfffffffe, RZ, 0xc0, !PT ;  /* 0xfffffffe0303a812 */ /* 0x000fe400078ec0ff */
[----:B------:R-:W-:Y:S01]  /*10950*/  @!P1 LOP3.LUT R19, R2, 0xfffffffe, RZ, 0xc0, !PT ;  /* 0xfffffffe02139812 */ /* 0x000fe200078ec0ff */
[--C-:B------:R-:W-:Y:S01]  /*10960*/  @!P3 IMAD.WIDE R4, R5, 0x4, R12.reuse ;  /* 0x000000040504b825 */ /* 0x100fe200078e020c */
[----:B------:R1:W-:Y:S01]  /*10970*/  @!P4 ST.E.64 [R10.64], R112 ;  /* 0x000000700a00c985 */ /* 0x0003e2000c101b0e */
[----:B------:R-:W-:Y:S02]  /*10980*/  IADD3 R6, R9, 0x30, RZ ;  /* 0x0000003009067810 */ /* 0x000fe40007ffe0ff */
[----:B------:R-:W-:Y:S01]  /*10990*/  @!P2 IMAD.WIDE R14, R3, 0x4, R12 ;  /* 0x00000004030ea825 */ /* 0x000fe200078e020c */
[C---:B------:R-:W-:Y:S01]  /*109a0*/  IADD3 R3, R9.reuse, 0x38, RZ ;  /* 0x0000003809037810 */ /* 0x040fe20007ffe0ff */
[----:B------:R2:W-:Y:S01]  /*109b0*/  @!P3 ST.E.64 [R4.64], R108 ;  /* 0x0000006c0400b985 */ /* 0x0005e2000c101b0e */
[----:B------:R-:W-:-:S02]  /*109c0*/  IADD3 R17, R9, 0x40, RZ ;  /* 0x0000004009117810 */ /* 0x000fc40007ffe0ff */
[----:B------:R-:W-:Y:S01]  /*109d0*/  ISETP.GE.AND P5, PT, R16, c[0x0][0x3c8], PT ;  /* 0x0000f20010007a0c */ /* 0x000fe20003fa6270 */
[----:B------:R3:W-:Y:S01]  /*109e0*/  @!P2 ST.E.64 [R14.64], R68 ;  /* 0x000000440e00a985 */ /* 0x0007e2000c101b0e */
[----:B------:R-:W-:Y:S02]  /*109f0*/  IADD3 R2, R9, 0x48, RZ ;  /* 0x0000004809027810 */ /* 0x000fe40007ffe0ff */
[----:B------:R-:W-:Y:S02]  /*10a00*/  ISETP.GE.AND P4, PT, R6, c[0x0][0x3c8], PT ;  /* 0x0000f20006007a0c */ /* 0x000fe40003f86270 */
[----:B------:R-:W-:Y:S02]  /*10a10*/  ISETP.GE.AND P3, PT, R3, c[0x0][0x3c8], PT ;  /* 0x0000f20003007a0c */ /* 0x000fe40003f66270 */
[----:B------:R-:W-:Y:S02]  /*10a20*/  ISETP.GE.AND P2, PT, R17, c[0x0][0x3c8], PT ;  /* 0x0000f20011007a0c */ /* 0x000fe40003f46270 */
[----:B------:R-:W-:-:S02]  /*10a30*/  @!P6 LEA.HI R0, R0, R0, RZ, 0x1 ;  /* 0x000000000000e211 */ /* 0x000fc400078f08ff */
[----:B------:R-:W-:Y:S02]  /*10a40*/  IADD3 R18, R9, 0x68, RZ ;  /* 0x0000006809127810 */ /* 0x000fe40007ffe0ff */
[----:B------:R-:W-:-:S03]  /*10a50*/  @!P5 LEA.HI R16, R16, R16, RZ, 0x1 ;  /* 0x000000101010d211 */ /* 0x000fc600078f08ff */
[----:B------:R-:W-:Y:S02]  /*10a60*/  @!P4 LEA.HI R6, R6, R6, RZ, 0x1 ;  /* 0x000000060606c211 */ /* 0x000fe400078f08ff */
[----:B------:R-:W-:Y:S01]  /*10a70*/  @!P3 LEA.HI R3, R3, R3, RZ, 0x1 ;  /* 0x000000030303b211 */ /* 0x000fe200078f08ff */
[----:B-1----:R-:W-:Y:S01]  /*10a80*/  @!P1 IMAD.WIDE R10, R19, 0x4, R12 ;  /* 0x00000004130a9825 */ /* 0x002fe200078e020c */
[----:B------:R-:W-:Y:S02]  /*10a90*/  @!P2 LEA.HI R17, R17, R17, RZ, 0x1 ;  /* 0x000000111111a211 */ /* 0x000fe400078f08ff */
[----:B------:R-:W-:Y:S02]  /*10aa0*/  @!P4 LOP3.LUT R19, R6, 0xfffffffe, RZ, 0xc0, !PT ;  /* 0xfffffffe0613c812 */ /* 0x000fe400078ec0ff */
[----:B------:R1:W-:Y:S01]  /*10ab0*/  @!P1 ST.E.64 [R10.64], R72 ;  /* 0x000000480a009985 */ /* 0x0003e2000c101b0e */
[----:B------:R-:W-:Y:S02]  /*10ac0*/  ISETP.GE.AND P1, PT, R2, c[0x0][0x3c8], PT ;  /* 0x0000f20002007a0c */ /* 0x000fe40003f26270 */
[----:B--2---:R-:W-:-:S02]  /*10ad0*/  @!P6 LOP3.LUT R5, R0, 0xfffffffe, RZ, 0xc0, !PT ;  /* 0xfffffffe0005e812 */ /* 0x004fc400078ec0ff */
[----:B---3--:R-:W-:Y:S02]  /*10ae0*/  @!P5 LOP3.LUT R15, R16, 0xfffffffe, RZ, 0xc0, !PT ;  /* 0xfffffffe100fd812 */ /* 0x008fe400078ec0ff */
[----:B------:R-:W-:Y:S01]  /*10af0*/  @!P3 LOP3.LUT R3, R3, 0xfffffffe, RZ, 0xc0, !PT ;  /* 0xfffffffe0303b812 */ /* 0x000fe200078ec0ff */
[--C-:B------:R-:W-:Y:S01]  /*10b00*/  @!P6 IMAD.WIDE R4, R5, 0x4, R12.reuse ;  /* 0x000000040504e825 */ /* 0x100fe200078e020c */
[----:B------:R-:W-:Y:S02]  /*10b10*/  @!P2 LOP3.LUT R17, R17, 0xfffffffe, RZ, 0xc0, !PT ;  /* 0xfffffffe1111a812 */ /* 0x000fe400078ec0ff */
[----:B------:R-:W-:Y:S02]  /*10b20*/  IADD3 R0, R9, 0x50, RZ ;  /* 0x0000005009007810 */ /* 0x000fe40007ffe0ff */
[----:B------:R2:W-:Y:S01]  /*10b30*/  @!P6 ST.E.64 [R4.64], R76 ;  /* 0x0000004c0400e985 */ /* 0x0005e2000c101b0e */
[----:B------:R-:W-:Y:S01]  /*10b40*/  @!P1 LEA.HI R2, R2, R2, RZ, 0x1 ;  /* 0x0000000202029211 */ /* 0x000fe200078f08ff */
[----:B------:R-:W-:Y:S01]  /*10b50*/  @!P2 IMAD.WIDE R16, R17, 0x4, R12 ;  /* 0x000000041110a825 */ /* 0x000fe200078e020c */
[----:B------:R-:W-:-:S02]  /*10b60*/  IADD3 R6, R9, 0x58, RZ ;  /* 0x0000005809067810 */ /* 0x000fc40007ffe0ff */
[----:B------:R-:W-:Y:S01]  /*10b70*/  ISETP.GE.AND P6, PT, R0, c[0x0][0x3c8], PT ;  /* 0x0000f20000007a0c */ /* 0x000fe20003fc6270 */
[----:B-1----:R-:W-:-:S12]  /*10b80*/  @!P5 IMAD.WIDE R10, R15, 0x4, R12 ;  /* 0x000000040f0ad825 */ /* 0x002fd800078e020c */
[----:B------:R-:W-:Y:S01]  /*10b90*/  @!P6 LEA.HI R0, R0, R0, RZ, 0x1 ;  /* 0x000000000000e211 */ /* 0x000fe200078f08ff */
[----:B------:R-:W-:Y:S01]  /*10ba0*/  @!P4 IMAD.WIDE R14, R19, 0x4, R12 ;  /* 0x00000004130ec825 */ /* 0x000fe200078e020c */
[----:B------:R-:W-:Y:S01]  /*10bb0*/  IADD3 R19, R9, 0x60, RZ ;  /* 0x0000006009137810 */ /* 0x000fe20007ffe0ff */
[----:B------:R1:W-:Y:S01]  /*10bc0*/  @!P5 ST.E.64 [R10.64], R80 ;  /* 0x000000500a00d985 */ /* 0x0003e2000c101b0e */
[----:B------:R-:W-:-:S03]  /*10bd0*/  ISETP.GE.AND P5, PT, R6, c[0x0][0x3c8], PT ;  /* 0x0000f20006007a0c */ /* 0x000fc60003fa6270 */
[----:B------:R3:W-:Y:S01]  /*10be0*/  @!P4 ST.E.64 [R14.64], R84 ;  /* 0x000000540e00c985 */ /* 0x0007e2000c101b0e */
[----:B------:R-:W-:Y:S02]  /*10bf0*/  ISETP.GE.AND P4, PT, R19, c[0x0][0x3c8], PT ;  /* 0x0000f20013007a0c */ /* 0x000fe40003f86270 */
[----:B--2---:R-:W-:Y:S01]  /*10c00*/  @!P1 LOP3.LUT R5, R2, 0xfffffffe, RZ, 0xc0, !PT ;  /* 0xfffffffe02059812 */ /* 0x004fe200078ec0ff */
[----:B------:R-:W-:-:S04]  /*10c10*/  @!P3 IMAD.WIDE R2, R3, 0x4, R12 ;  /* 0x000000040302b825 */ /* 0x000fc800078e020c */
[----:B------:R-:W-:Y:S01]  /*10c20*/  @!P1 IMAD.WIDE R4, R5, 0x4, R12 ;  /* 0x0000000405049825 */ /* 0x000fe200078e020c */
[----:B------:R2:W-:Y:S01]  /*10c30*/  @!P3 ST.E.64 [R2.64], R88 ;  /* 0x000000580200b985 */ /* 0x0005e2000c101b0e */
[----:B------:R-:W-:Y:S02]  /*10c40*/  ISETP.GE.AND P3, PT, R18, c[0x0][0x3c8], PT ;  /* 0x0000f20012007a0c */ /* 0x000fe40003f66270 */
[----:B------:R-:W-:Y:S01]  /*10c50*/  @!P5 LEA.HI R6, R6, R6, RZ, 0x1 ;  /* 0x000000060606d211 */ /* 0x000fe200078f08ff */
[----:B------:R-:W-:Y:S01]  /*10c60*/  @!P2 ST.E.64 [R16.64], R92 ;  /* 0x0000005c1000a985 */ /* 0x000fe2000c101b0e */
[----:B------:R-:W-:-:S03]  /*10c70*/  @!P4 LEA.HI R19, R19, R19, RZ, 0x1 ;  /* 0x000000131313c211 */ /* 0x000fc600078f08ff */
[----:B------:R4:W-:Y:S01]  /*10c80*/  @!P1 ST.E.64 [R4.64], R96 ;  /* 0x0000006004009985 */ /* 0x0009e2000c101b0e */
[----:B------:R-:W-:-:S05]  /*10c90*/  @!P4 LOP3.LUT R19, R19, 0xfffffffe, RZ, 0xc0, !PT ;  /* 0xfffffffe1313c812 */ /* 0x000fca00078ec0ff */
[----:B------:R-:W-:Y:S02]  /*10ca0*/  @!P3 LEA.HI R18, R18, R18, RZ, 0x1 ;  /* 0x000000121212b211 */ /* 0x000fe400078f08ff */
[C---:B-1----:R-:W-:Y:S02]  /*10cb0*/  IADD3 R11, R9.reuse, 0x70, RZ ;  /* 0x00000070090b7810 */ /* 0x042fe40007ffe0ff */
[----:B------:R-:W-:Y:S02]  /*10cc0*/  IADD3 R10, R9, 0x78, RZ ;  /* 0x00000078090a7810 */ /* 0x000fe40007ffe0ff */
[----:B------:R-:W-:Y:S02]  /*10cd0*/  ISETP.GE.AND P2, PT, R11, c[0x0][0x3c8], PT ;  /* 0x0000f2000b007a0c */ /* 0x000fe40003f46270 */
[----:B------:R-:W-:Y:S02]  /*10ce0*/  ISETP.GE.AND P1, PT, R10, c[0x0][0x3c8], PT ;  /* 0x0000f2000a007a0c */ /* 0x000fe40003f26270 */
[----:B---3--:R-:W-:Y:S01]  /*10cf0*/  @!P3 LOP3.LUT R15, R18, 0xfffffffe, RZ, 0xc0, !PT ;  /* 0xfffffffe120fb812 */ /* 0x008fe200078ec0ff */
[----:B------:R-:W-:Y:S01]  /*10d00*/  @!P4 IMAD.WIDE R18, R19, 0x4, R12 ;  /* 0x000000041312c825 */ /* 0x000fe200078e020c */
[----:B--2---:R-:W-:-:S03]  /*10d10*/  @!P6 LOP3.LUT R3, R0, 0xfffffffe, RZ, 0xc0, !PT ;  /* 0xfffffffe0003e812 */ /* 0x004fc600078ec0ff */
[----:B------:R-:W-:-:S04]  /*10d20*/  @!P3 IMAD.WIDE R14, R15, 0x4, R12 ;  /* 0x000000040f0eb825 */ /* 0x000fc800078e020c */
[----:B------:R-:W-:Y:S01]  /*10d30*/  @!P2 LEA.HI R11, R11, R11, RZ, 0x1 ;  /* 0x0000000b0b0ba211 */ /* 0x000fe200078f08ff */
[--C-:B------:R-:W-:Y:S01]  /*10d40*/  @!P6 IMAD.WIDE R2, R3, 0x4, R12.reuse ;  /* 0x000000040302e825 */ /* 0x100fe200078e020c */
[----:B------:R-:W-:Y:S02]  /*10d50*/  @!P1 LEA.HI R10, R10, R10, RZ, 0x1 ;  /* 0x0000000a0a0a9211 */ /* 0x000fe400078f08ff */
[----:B----4-:R-:W-:Y:S02]  /*10d60*/  @!P5 LOP3.LUT R5, R6, 0xfffffffe, RZ, 0xc0, !PT ;  /* 0xfffffffe0605d812 */ /* 0x010fe400078ec0ff */
        /* <DEDUP_REMOVED lines=11> */
.L_x_60:
[----:B------:R-:W-:Y:S05]  /*10e20*/  BSYNC B0 ;  /* 0x0000000000007941 */ /* 0x000fea0003800000 */
.L_x_59:
[----:B-1----:R1:W3:Y:S04]  /*10e30*/  SHFL.IDX PT, R5, R8, 0x1, 0x1c1f ;  /* 0x003c1f0008057f89 */ /* 0x0022e800000e0000 */
[----:B------:R1:W4:Y:S01]  /*10e40*/  SHFL.IDX PT, R4, R7, 0x1, 0x1c1f ;  /* 0x003c1f0007047f89 */ /* 0x00032200000e0000 */
[----:B------:R-:W-:Y:S05]  /*10e50*/  @P0 EXIT ;  /* 0x000000000000094d */ /* 0x000fea0003800000 */
[C---:B------:R-:W-:Y:S02]  /*10e60*/  ISETP.GE.AND P0, PT, R9.reuse, c[0x0][0x3c8], PT ;  /* 0x0000f20009007a0c */ /* 0x040fe40003f06270 */
[----:B------:R-:W-:-:S02]  /*10e70*/  IADD3 R2, R9, 0x8, RZ ;  /* 0x0000000809027810 */ /* 0x000fc40007ffe0ff */
[C---:B------:R-:W-:Y:S02]  /*10e80*/  IADD3 R0, R9.reuse, 0x10, RZ ;  /* 0x0000001009007810 */ /* 0x040fe40007ffe0ff */
[----:B------:R-:W-:Y:S02]  /*10e90*/  ISETP.GE.AND P6, PT, R2, c[0x0][0x3c8], PT ;  /* 0x0000f20002007a0c */ /* 0x000fe40003fc6270 */
[----:B------:R-:W-:Y:S02]  /*10ea0*/  ISETP.GE.AND P5, PT, R0, c[0x0][0x3c8], PT ;  /* 0x0000f20000007a0c */ /* 0x000fe40003fa6270 */
[C---:B------:R-:W-:Y:S02]  /*10eb0*/  IADD3 R10, R9.reuse, 0x18, RZ ;  /* 0x00000018090a7810 */ /* 0x040fe40007ffe0ff */
[C---:B-1----:R-:W-:Y:S01]  /*10ec0*/  IADD3 R8, R9.reuse, 0x20, RZ ;  /* 0x0000002009087810 */ /* 0x042fe20007ffe0ff */
[C---:B--234-:R-:W-:Y:S01]  /*10ed0*/  @!P0 IMAD.WIDE R12, R9.reuse, 0x4, R4 ;  /* 0x00000004090c8825 */ /* 0x05cfe200078e0204 */
        /* <DEDUP_REMOVED lines=8> */
[----:B------:R-:W-:Y:S02]  /*10f60*/  @!P6 LEA.HI R2, R2, R2, RZ, 0x1 ;  /* 0x000000020202e211 */ /* 0x000fe400078f08ff */
[----:B------:R-:W-:Y:S02]  /*10f70*/  ISETP.GE.AND P0, PT, R3, c[0x0][0x3c8], PT ;  /* 0x0000f20003007a0c */ /* 0x000fe40003f06270 */
        /* <DEDUP_REMOVED lines=11> */
[----:B------:R-:W-:Y:S01]  /*11030*/  IADD3 R2, R9, 0x40, RZ ;  /* 0x0000004009027810 */ /* 0x000fe20007ffe0ff */
[----:B------:R-:W-:Y:S01]  /*11040*/  @!P4 IMAD.WIDE R10, R11, 0x4, R4 ;  /* 0x000000040b0ac825 */ /* 0x000fe200078e0204 */
[----:B------:R-:W-:-:S02]  /*11050*/  @!P3 LOP3.LUT R17, R8, 0xfffffffe, RZ, 0xc0, !PT ;  /* 0xfffffffe0811b812 */ /* 0x000fc400078ec0ff */
[----:B------:R-:W-:Y:S01]  /*11060*/  IADD3 R0, R9, 0x48, RZ ;  /* 0x0000004809007810 */ /* 0x000fe20007ffe0ff */
[----:B------:R-:W-:Y:S01]  /*11070*/  @!P5 IMAD.WIDE R12, R13, 0x4, R4 ;  /* 0x000000040d0cd825 */ /* 0x000fe200078e0204 */
[----:B------:R-:W-:Y:S02]  /*11080*/  @!P2 LOP3.LUT R7, R7, 0xfffffffe, RZ, 0xc0, !PT ;  /* 0xfffffffe0707a812 */ /* 0x000fe400078ec0ff */
[----:B------:R-:W-:Y:S02]  /*11090*/  @!P0 LOP3.LUT R3, R3, 0xfffffffe, RZ, 0xc0, !PT ;  /* 0xfffffffe03038812 */ /* 0x000fe400078ec0ff */
[----:B------:R1:W-:Y:S01]  /*110a0*/  @!P5 ST.E.64 [R12.64], R70 ;  /* 0x000000460c00d985 */ /* 0x0003e2000c101b0e */
[----:B------:R-:W-:Y:S02]  /*110b0*/  ISETP.GE.AND P6, PT, R2, c[0x0][0x3c8], PT ;  /* 0x0000f20002007a0c */ /* 0x000fe40003fc6270 */
[----:B------:R-:W-:Y:S01]  /*110c0*/  ISETP.GE.AND P5, PT, R0, c[0x0][0x3c8], PT ;  /* 0x0000f20000007a0c */ /* 0x000fe20003fa6270 */
[----:B------:R3:W-:Y:S01]  /*110d0*/  @!P4 ST.E.64 [R10.64], R74 ;  /* 0x0000004a0a00c985 */ /* 0x0007e2000c101b0e */
[----:B------:R-:W-:-:S02]  /*110e0*/  IADD3 R20, R9, 0x50, RZ ;  /* 0x0000005009147810 */ /* 0x000fc40007ffe0ff */
[C---:B------:R-:W-:Y:S02]  /*110f0*/  IADD3 R19, R9.reuse, 0x58, RZ ;  /* 0x0000005809137810 */ /* 0x040fe40007ffe0ff */
[C---:B------:R-:W-:Y:S02]  /*11100*/  IADD3 R18, R9.reuse, 0x60, RZ ;  /* 0x0000006009127810 */ /* 0x040fe40007ffe0ff */
[----:B------:R-:W-:Y:S02]  /*11110*/  IADD3 R8, R9, 0x68, RZ ;  /* 0x0000006809087810 */ /* 0x000fe40007ffe0ff */
[----:B------:R-:W-:Y:S01]  /*11120*/  ISETP.GE.AND P4, PT, R20, c[0x0][0x3c8], PT ;  /* 0x0000f20014007a0c */ /* 0x000fe20003f86270 */
[--C-:B--2---:R-:W-:Y:S01]  /*11130*/  @!P3 IMAD.WIDE R14, R17, 0x4, R4.reuse ;  /* 0x00000004110eb825 */ /* 0x104fe200078e0204 */
[----:B------:R-:W-:Y:S02]  /*11140*/  @!P6 LEA.HI R2, R2, R2, RZ, 0x1 ;  /* 0x000000020202e211 */ /* 0x000fe400078f08ff */
[----:B------:R-:W-:Y:S01]  /*11150*/  @!P5 LEA.HI R0, R0, R0, RZ, 0x1 ;  /* 0x000000000000d211 */ /* 0x000fe200078f08ff */
[----:B------:R-:W-:Y:S01]  /*11160*/  @!P0 IMAD.WIDE R16, R3, 0x4, R4 ;  /* 0x0000000403108825 */ /* 0x000fe200078e0204 */
[----:B------:R2:W-:Y:S01]  /*11170*/  @!P3 ST.E.64 [R14.64], R78 ;  /* 0x0000004e0e00b985 */ /* 0x0005e2000c101b0e */
[----:B------:R-:W-:-:S02]  /*11180*/  IADD3 R3, R9, 0x70, RZ ;  /* 0x0000007009037810 */ /* 0x000fc40007ffe0ff */
[----:B------:R-:W-:Y:S02]  /*11190*/  ISETP.GE.AND P3, PT, R19, c[0x0][0x3c8], PT ;  /* 0x0000f20013007a0c */ /* 0x000fe40003f66270 */
[----:B------:R-:W-:Y:S02]  /*111a0*/  IADD3 R9, R9, 0x78, RZ ;  /* 0x0000007809097810 */ /* 0x000fe40007ffe0ff */
[----:B------:R-:W-:Y:S02]  /*111b0*/  @!P4 LEA.HI R20, R20, R20, RZ, 0x1 ;  /* 0x000000141414c211 */ /* 0x000fe400078f08ff */
[----:B-1----:R-:W-:Y:S01]  /*111c0*/  @!P1 LOP3.LUT R13, R6, 0xfffffffe, RZ, 0xc0, !PT ;  /* 0xfffffffe060d9812 */ /* 0x002fe200078ec0ff */
[----:B------:R-:W-:Y:S01]  /*111d0*/  @!P2 IMAD.WIDE R6, R7, 0x4, R4 ;  /* 0x000000040706a825 */ /* 0x000fe200078e0204 */
[----:B---3--:R-:W-:-:S03]  /*111e0*/  @!P5 LOP3.LUT R11, R0, 0xfffffffe, RZ, 0xc0, !PT ;  /* 0xfffffffe000bd812 */ /* 0x008fc600078ec0ff */
[--C-:B------:R-:W-:Y:S01]  /*111f0*/  @!P1 IMAD.WIDE R12, R13, 0x4, R4.reuse ;  /* 0x000000040d0c9825 */ /* 0x100fe200078e0204 */
[----:B------:R1:W-:Y:S01]  /*11200*/  @!P2 ST.E.64 [R6.64], R82 ;  /* 0x000000520600a985 */ /* 0x0003e2000c101b0e */
[----:B------:R-:W-:Y:S02]  /*11210*/  ISETP.GE.AND P2, PT, R18, c[0x0][0x3c8], PT ;  /* 0x0000f20012007a0c */ /* 0x000fe40003f46270 */
[----:B------:R-:W-:Y:S01]  /*11220*/  @!P3 LEA.HI R19, R19, R19, RZ, 0x1 ;  /* 0x000000131313b211 */ /* 0x000fe200078f08ff */
[----:B------:R3:W-:Y:S01]  /*11230*/  @!P1 ST.E.64 [R12.64], R86 ;  /* 0x000000560c009985 */ /* 0x0007e2000c101b0e */
[----:B------:R-:W-:Y:S01]  /*11240*/  ISETP.GE.AND P1, PT, R8, c[0x0][0x3c8], PT ;  /* 0x0000f20008007a0c */ /* 0x000fe20003f26270 */
[----:B------:R-:W-:Y:S01]  /*11250*/  @!P5 IMAD.WIDE R10, R11, 0x4, R4 ;  /* 0x000000040b0ad825 */ /* 0x000fe200078e0204 */
[----:B------:R-:W-:Y:S01]  /*11260*/  @!P3 LOP3.LUT R19, R19, 0xfffffffe, RZ, 0xc0, !PT ;  /* 0xfffffffe1313b812 */ /* 0x000fe200078ec0ff */
[----:B------:R4:W-:Y:S01]  /*11270*/  @!P0 ST.E.64 [R16.64], R90 ;  /* 0x0000005a10008985 */ /* 0x0009e2000c101b0e */
[----:B------:R-:W-:-:S05]  /*11280*/  ISETP.GE.AND P0, PT, R3, c[0x0][0x3c8], PT ;  /* 0x0000f20003007a0c */ /* 0x000fca0003f06270 */
[----:B------:R-:W-:-:S04]  /*11290*/  @!P2 LEA.HI R18, R18, R18, RZ, 0x1 ;  /* 0x000000121212a211 */ /* 0x000fc800078f08ff */
[----:B------:R-:W-:Y:S02]  /*112a0*/  @!P1 LEA.HI R8, R8, R8, RZ, 0x1 ;  /* 0x0000000808089211 */ /* 0x000fe400078f08ff */
[----:B--2---:R-:W-:Y:S02]  /*112b0*/  @!P2 LOP3.LUT R15, R18, 0xfffffffe, RZ, 0xc0, !PT ;  /* 0xfffffffe120fa812 */ /* 0x004fe400078ec0ff */
[----:B------:R-:W-:-:S04]  /*112c0*/  @!P0 LEA.HI R3, R3, R3, RZ, 0x1 ;  /* 0x0000000303038211 */ /* 0x000fc800078f08ff */
[----:B------:R-:W-:Y:S02]  /*112d0*/  @!P0 LOP3.LUT R3, R3, 0xfffffffe, RZ, 0xc0, !PT ;  /* 0xfffffffe03038812 */ /* 0x000fe400078ec0ff */
[----:B-1----:R-:W-:-:S03]  /*112e0*/  @!P6 LOP3.LUT R7, R2, 0xfffffffe, RZ, 0xc0, !PT ;  /* 0xfffffffe0207e812 */ /* 0x002fc600078ec0ff */
        /* <DEDUP_REMOVED lines=22> */
.L_x_58:
        /* <DEDUP_REMOVED lines=50> */
.L_x_61:
        /* <DEDUP_REMOVED lines=9> */
.L_x_1337:


//--------------------- .text._ZN7cutlass13device_kernelIN5flash19enable_sm80_to_sm89INS1_16FlashAttnFwdSm80INS1_25CollectiveMainloopFwdSm80ILi8ELi1ELb1EN4cute5tupleIJNS5_1CILi128EEES8_S8_EEELi128ENS_10bfloat16_tEfNS_4arch4Sm80ELb1ELb0ELb0ELb0ELb0ELb0ELb1ELb1EEENS1_21CollectiveEpilogueFwdIS9_NS6_IJNS7_ILi1EEESF_SF_EEESA_SC_Li256ELb0ELb1ELb1ELb0EEENS1_30DynamicPersistentTileSchedulerILi256ELi256ELb1ELb1ELb0EEEEEEEEEvNT_6ParamsE --------------------------
	.section	.text._ZN7cutlass13device_kernelIN5flash19enable_sm80_to_sm89INS1_16FlashAttnFwdSm80INS1_25CollectiveMainloopFwdSm80ILi8ELi1ELb1EN4cute5tupleIJNS5_1CILi128EEES8_S8_EEELi128ENS_10bfloat16_tEfNS_4arch4Sm80ELb1ELb0ELb0ELb0ELb0ELb0ELb1ELb1EEENS1_21CollectiveEpilogueFwdIS9_NS6_IJNS7_ILi1EEESF_SF_EEESA_SC_Li256ELb0ELb1ELb1ELb0EEENS1_30DynamicPersistentTileSchedulerILi256ELi256ELb1ELb1ELb0EEEEEEEEEvNT_6ParamsE,"ax",@progbits
	.sectioninfo	@"SHI_REGISTERS=255"
	.align	128
.text._ZN7cutlass13device_kernelIN5flash19enable_sm80_to_sm89INS1_16FlashAttnFwdSm80INS1_25CollectiveMainloopFwdSm80ILi8ELi1ELb1EN4cute5tupleIJNS5_1CILi128EEES8_S8_EEELi128ENS_10bfloat16_tEfNS_4arch4Sm80ELb1ELb0ELb0ELb0ELb0ELb0ELb1ELb1EEENS1_21CollectiveEpilogueFwdIS9_NS6_IJNS7_ILi1EEESF_SF_EEESA_SC_Li256ELb0ELb1ELb1ELb0EEENS1_30DynamicPersistentTileSchedulerILi256ELi256ELb1ELb1ELb0EEEEEEEEEvNT_6ParamsE:
        .type           _ZN7cutlass13device_kernelIN5flash19enable_sm80_to_sm89INS1_16FlashAttnFwdSm80INS1_25CollectiveMainloopFwdSm80ILi8ELi1ELb1EN4cute5tupleIJNS5_1CILi128EEES8_S8_EEELi128ENS_10bfloat16_tEfNS_4arch4Sm80ELb1ELb0ELb0ELb0ELb0ELb0ELb1ELb1EEENS1_21CollectiveEpilogueFwdIS9_NS6_IJNS7_ILi1EEESF_SF_EEESA_SC_Li256ELb0ELb1ELb1ELb0EEENS1_30DynamicPersistentTileSchedulerILi256ELi256ELb1ELb1ELb0EEEEEEEEEvNT_6ParamsE,@function
        .size           _ZN7cutlass13device_kernelIN5flash19enable_sm80_to_sm89INS1_16FlashAttnFwdSm80INS1_25CollectiveMainloopFwdSm80ILi8ELi1ELb1EN4cute5tupleIJNS5_1CILi128EEES8_S8_EEELi128ENS_10bfloat16_tEfNS_4arch4Sm80ELb1ELb0ELb0ELb0ELb0ELb0ELb1ELb1EEENS1_21CollectiveEpilogueFwdIS9_NS6_IJNS7_ILi1EEESF_SF_EEESA_SC_Li256ELb0ELb1ELb1ELb0EEENS1_30DynamicPersistentTileSchedulerILi256ELi256ELb1ELb1ELb0EEEEEEEEEvNT_6ParamsE,(.L_x_1338 - _ZN7cutlass13device_kernelIN5flash19enable_sm80_to_sm89INS1_16FlashAttnFwdSm80INS1_25CollectiveMainloopFwdSm80ILi8ELi1ELb1EN4cute5tupleIJNS5_1CILi128EEES8_S8_EEELi128ENS_10bfloat16_tEfNS_4arch4Sm80ELb1ELb0ELb0ELb0ELb0ELb0ELb1ELb1EEENS1_21CollectiveEpilogueFwdIS9_NS6_IJNS7_ILi1EEESF_SF_EEESA_SC_Li256ELb0ELb1ELb1ELb0EEENS1_30DynamicPersistentTileSchedulerILi256ELi256ELb1ELb1ELb0EEEEEEEEEvNT_6ParamsE)
        .other          _ZN7cutlass13device_kernelIN5flash19enable_sm80_to_sm89INS1_16FlashAttnFwdSm80INS1_25CollectiveMainloopFwdSm80ILi8ELi1ELb1EN4cute5tupleIJNS5_1CILi128EEES8_S8_EEELi128ENS_10bfloat16_tEfNS_4arch4Sm80ELb1ELb0ELb0ELb0ELb0ELb0ELb1ELb1EEENS1_21CollectiveEpilogueFwdIS9_NS6_IJNS7_ILi1EEESF_SF_EEESA_SC_Li256ELb0ELb1ELb1ELb0EEENS1_30DynamicPersistentTileSchedulerILi256ELi256ELb1ELb1ELb0EEEEEEEEEvNT_6ParamsE,@"STO_CUDA_ENTRY STV_DEFAULT"
_ZN7cutlass13device_kernelIN5flash19enable_sm80_to_sm89INS1_16FlashAttnFwdSm80INS1_25CollectiveMainloopFwdSm80ILi8ELi1ELb1EN4cute5tupleIJNS5_1CILi128EEES8_S8_EEELi128ENS_10bfloat16_tEfNS_4arch4Sm80ELb1ELb0ELb0ELb0ELb0ELb0ELb1ELb1EEENS1_21CollectiveEpilogueFwdIS9_NS6_IJNS7_ILi1EEESF_SF_EEESA_SC_Li256ELb0ELb1ELb1ELb0EEENS1_30DynamicPersistentTileSchedulerILi256ELi256ELb1ELb1ELb0EEEEEEEEEvNT_6ParamsE:
[----:B------:R-:W-:-:S03]  /*0000*/  MOV R1, c[0x0][0x28] ;  /* 0x00000a0000017a02 */ /* 0x000fc60000000f00 */
[----:B------:R-:W1:Y:S01]  /*0010*/  S2R R17, SR_TID.X ;  /* 0x0000000000117919 */ /* 0x000e620000002100 */
[----:B------:R-:W-:-:S03]  /*0020*/  IADD3 R1, R1, -0x60, RZ ;  /* 0xffffffa001017810 */ /* 0x000fc60007ffe0ff */
[----:B------:R-:W2:Y:S01]  /*0030*/  S2R R13, SR_CTAID.X ;  /* 0x00000000000d7919 */ /* 0x000ea20000002500 */
[----:B-1----:R-:W-:-:S05]  /*0040*/  SHF.R.U32.HI R2, RZ, 0x5, R17 ;  /* 0x00000005ff027819 */ /* 0x002fca0000011611 */
[----:B------:R-:W1:Y:S02]  /*0050*/  SHFL.IDX PT, R0, R2, RZ, 0x1f ;  /* 0x00001fff02007589 */ /* 0x000e6400000e0000 */
[----:B-1----:R-:W-:Y:S02]  /*0060*/  ISETP.GE.AND P0, PT, R0, 0x1, PT ;  /* 0x000000010000780c */ /* 0x002fe40003f06270 */
[----:B------:R1:W-:Y:S11]  /*0070*/  STL [R1+0x54], R0 ;  /* 0x0000540001007387 */ /* 0x0003f60000100800 */
[----:B------:R-:W-:Y:S06]  /*0080*/  @P0 BAR.ARV 0x4, 0x100 ;  /* 0x0104000000000b1d */ /* 0x000fec0000002000 */
[----:B--2---:R-:W-:-:S13]  /*0090*/  ISETP.GE.AND P0, PT, R13, c[0x0][0x538], PT ;  /* 0x00014e000d007a0c */ /* 0x004fda0003f06270 */
[----:B------:R-:W-:Y:S05]  /*00a0*/  @P0 EXIT ;  /* 0x000000000000094d */ /* 0x000fea0003800000 */
[----:B-1----:R-:W-:Y:S01]  /*00b0*/  SHF.R.S32.HI R11, RZ, 0x1f, R17 ;  /* 0x0000001fff0b7819 */ /* 0x002fe20000011411 */
[----:B------:R-:W-:Y:S01]  /*00c0*/  IMAD.MOV.U32 R206, RZ, RZ, 0x20 ;  /* 0x00000020ffce7424 */ /* 0x000fe200078e00ff */
[----:B------:R-:W-:Y:S01]  /*00d0*/  ULDC.64 UR6, c[0x0][0x118] ;  /* 0x0000460000067ab9 */ /* 0x000fe20000000a00 */
[----:B------:R-:W-:Y:S01]  /*00e0*/  IMAD.MOV.U32 R223, RZ, RZ, 0x10 ;  /* 0x00000010ffdf7424 */ /* 0x000fe200078e00ff */
[CC--:B------:R-:W-:Y:S02]  /*00f0*/  LEA.HI R2, R11.reuse, R17.reuse, RZ, 0x4 ;  /* 0x000000110b027211 */ /* 0x0c0fe400078f20ff */
[CC--:B------:R-:W-:Y:S02]  /*0100*/  LEA.HI R0, R11.reuse, R17.reuse, RZ, 0x2 ;  /* 0x000000110b007211 */ /* 0x0c0fe400078f10ff */
[----:B------:R-:W-:Y:S02]  /*0110*/  SHF.R.S32.HI R3, RZ, 0x4, R2 ;  /* 0x00000004ff037819 */ /* 0x000fe40000011402 */
[----:B------:R-:W-:-:S02]  /*0120*/  LEA.HI R10, R11, R17, RZ, 0x3 ;  /* 0x000000110b0a7211 */ /* 0x000fc400078f18ff */
[----:B------:R-:W-:Y:S02]  /*0130*/  LOP3.LUT R4, R0, 0xfffffffc, RZ, 0xc0, !PT ;  /* 0xfffffffc00047812 */ /* 0x000fe400078ec0ff */
[C---:B------:R-:W-:Y:S02]  /*0140*/  LOP3.LUT R0, R2.reuse, 0xfffffff0, RZ, 0xc0, !PT ;  /* 0xfffffff002007812 */ /* 0x040fe400078ec0ff */
[----:B------:R-:W-:Y:S01]  /*0150*/  LEA.HI R2, R2, R3, RZ, 0x1 ;  /* 0x0000000302027211 */ /* 0x000fe200078f08ff */
[C---:B------:R-:W-:Y:S01]  /*0160*/  IMAD.IADD R4, R17.reuse, 0x1, -R4 ;  /* 0x0000000111047824 */ /* 0x040fe200078e0a04 */
[----:B------:R-:W-:Y:S01]  /*0170*/  SHF.R.S32.HI R16, RZ, 0x3, R10 ;  /* 0x00000003ff107819 */ /* 0x000fe2000001140a */
[----:B------:R-:W-:Y:S01]  /*0180*/  IMAD.IADD R5, R17, 0x1, -R0 ;  /* 0x0000000111057824 */ /* 0x000fe200078e0a00 */
[----:B------:R-:W-:Y:S02]  /*0190*/  LOP3.LUT R6, R10, 0xfffffff8, RZ, 0xc0, !PT ;  /* 0xfffffff80a067812 */ /* 0x000fe400078ec0ff */
[----:B------:R-:W-:Y:S01]  /*01a0*/  LOP3.LUT R0, R2, 0xfffffffe, RZ, 0xc0, !PT ;  /* 0xfffffffe02007812 */ /* 0x000fe200078ec0ff */
[----:B------:R-:W-:-:S02]  /*01b0*/  IMAD.SHL.U32 R7, R16, 0x40, RZ ;  /* 0x0000004010077824 */ /* 0x000fc400078e00ff */
[----:B------:R-:W-:Y:S02]  /*01c0*/  IMAD.IADD R6, R17, 0x1, -R6 ;  /* 0x0000000111067824 */ /* 0x000fe400078e0a06 */
[----:B------:R-:W-:Y:S01]  /*01d0*/  IMAD.IADD R9, R3, 0x1, -R0 ;  /* 0x0000000103097824 */ /* 0x000fe200078e0a00 */
[----:B------:R-:W-:Y:S01]  /*01e0*/  LEA.HI R0, R4, R4, RZ, 0x1 ;  /* 0x0000000404007211 */ /* 0x000fe200078f08ff */
[C---:B------:R-:W-:Y:S01]  /*01f0*/  IMAD.SHL.U32 R14, R6.reuse, 0x8, RZ ;  /* 0x00000008060e7824 */ /* 0x040fe200078e00ff */
[----:B------:R-:W-:Y:S01]  /*0200*/  LOP3.LUT R2, R7, 0x1c0, RZ, 0xc0, !PT ;  /* 0x000001c007027812 */ /* 0x000fe200078ec0ff */
[----:B------:R-:W-:Y:S01]  /*0210*/  IMAD.SHL.U32 R8, R6, 0x40, RZ ;  /* 0x0000004006087824 */ /* 0x000fe200078e00ff */
[----:B------:R-:W-:Y:S02]  /*0220*/  SHF.R.S32.HI R7, RZ, 0x1f, R5 ;  /* 0x0000001fff077819 */ /* 0x000fe40000011405 */
[----:B------:R-:W-:Y:S01]  /*0230*/  LOP3.LUT R0, R0, 0x1ffffffe, RZ, 0xc0, !PT ;  /* 0x1ffffffe00007812 */ /* 0x000fe200078ec0ff */
[----:B------:R-:W-:Y:S01]  /*0240*/  STL [R1+0x40], R14 ;  /* 0x0000400e01007387 */ /* 0x000fe20000100800 */
[----:B------:R-:W-:-:S02]  /*0250*/  LOP3.LUT R3, R2, 0x38, R14, 0xf8, !PT ;  /* 0x0000003802037812 */ /* 0x000fc400078ef80e */
[----:B------:R-:W-:Y:S01]  /*0260*/  SHF.R.U32.HI R2, RZ, 0x3, R2 ;  /* 0x00000003ff027819 */ /* 0x000fe20000011602 */
[----:B------:R-:W-:Y:S01]  /*0270*/  IMAD.IADD R12, R4, 0x1, -R0 ;  /* 0x00000001040c7824 */ /* 0x000fe200078e0a00 */
[----:B------:R-:W-:Y:S02]  /*0280*/  LEA.HI R200, R7, R5, RZ, 0x3 ;  /* 0x0000000507c87211 */ /* 0x000fe400078f18ff */
[----:B------:R-:W-:Y:S02]  /*0290*/  LOP3.LUT R7, R3, R2, RZ, 0x3c, !PT ;  /* 0x0000000203077212 */ /* 0x000fe400078e3cff */
[C---:B------:R-:W-:Y:S01]  /*02a0*/  LOP3.LUT R0, R200.reuse, 0xfffffff8, RZ, 0xc0, !PT ;  /* 0xfffffff8c8007812 */ /* 0x040fe200078ec0ff */
[----:B------:R-:W-:Y:S01]  /*02b0*/  IMAD.SHL.U32 R200, R200, 0x40, RZ ;  /* 0x00000040c8c87824 */ /* 0x000fe200078e00ff */
[----:B------:R-:W-:Y:S02]  /*02c0*/  LOP3.LUT R2, R8, 0x1c0, RZ, 0xc0, !PT ;  /* 0x000001c008027812 */ /* 0x000fe400078ec0ff */
[----:B------:R-:W-:Y:S01]  /*02d0*/  LEA.HI R4, R11, R17, RZ, 0x6 ;  /* 0x000000110b047211 */ /* 0x000fe200078f30ff */
[----:B------:R-:W-:Y:S01]  /*02e0*/  IMAD.IADD R5, R5, 0x1, -R0 ;  /* 0x0000000105057824 */ /* 0x000fe200078e0a00 */
[----:B------:R-:W-:-:S02]  /*02f0*/  LOP3.LUT R3, R2, 0x8, R10, 0xf8, !PT ;  /* 0x0000000802037812 */ /* 0x000fc400078ef80a */
[----:B------:R-:W-:Y:S01]  /*0300*/  SHF.R.U32.HI R2, RZ, 0x3, R2 ;  /* 0x00000003ff027819 */ /* 0x000fe20000011602 */
[----:B------:R-:W-:Y:S01]  /*0310*/  IMAD.SHL.U32 R0, R4, 0x8, RZ ;  /* 0x0000000804007824 */ /* 0x000fe200078e00ff */
[----:B------:R-:W-:Y:S01]  /*0320*/  LEA.HI R8, R11, R17, RZ, 0x5 ;  /* 0x000000110b087211 */ /* 0x000fe200078f28ff */
[----:B------:R-:W-:Y:S01]  /*0330*/  IMAD.SHL.U32 R4, R5, 0x40, RZ ;  /* 0x0000004005047824 */ /* 0x000fe200078e00ff */
[----:B------:R-:W-:Y:S01]  /*0340*/  LOP3.LUT R201, R3, R2, RZ, 0x3c, !PT ;  /* 0x0000000203c97212 */ /* 0x000fe200078e3cff */
[----:B------:R-:W-:Y:S01]  /*0350*/  IMAD.SHL.U32 R3, R9, 0x8, RZ ;  /* 0x0000000809037824 */ /* 0x000fe200078e00ff */
[----:B------:R-:W-:Y:S02]  /*0360*/  LOP3.LUT R2, R8, 0xffffffe0, RZ, 0xc0, !PT ;  /* 0xffffffe008027812 */ /* 0x000fe400078ec0ff */
[----:B------:R-:W-:Y:S01]  /*0370*/  LOP3.LUT R228, R7, 0x7ffffe00, R0, 0xf8, !PT ;  /* 0x7ffffe0007e47812 */ /* 0x000fe200078ef800 */
[----:B------:R-:W-:Y:S01]  /*0380*/  IMAD R201, R9, 0x200, R201 ;  /* 0x0000020009c97824 */ /* 0x000fe200078e02c9 */
[----:B------:R-:W-:Y:S01]  /*0390*/  LOP3.LUT R0, R4, 0x1c0, RZ, 0xc0, !PT ;  /* 0x000001c004007812 */ /* 0x000fe200078ec0ff */
[----:B------:R-:W-:Y:S01]  /*03a0*/  IMAD.IADD R10, R17, 0x1, -R2 ;  /* 0x00000001110a7824 */ /* 0x000fe200078e0a02 */
[--C-:B------:R-:W-:Y:S01]  /*03b0*/  SHF.R.S32.HI R224, RZ, 0x5, R8.reuse ;  /* 0x00000005ffe07819 */ /* 0x100fe20000011408 */
[----:B------:R-:W-:Y:S01]  /*03c0*/  IMAD.SHL.U32 R228, R228, 0x2, RZ ;  /* 0x00000002e4e47824 */ /* 0x000fe200078e00ff */
[----:B------:R-:W-:-:S02]  /*03d0*/  SHF.R.S32.HI R4, RZ, 0x1f, R8 ;  /* 0x0000001fff047819 */ /* 0x000fc40000011408 */
[----:B------:R-:W-:Y:S02]  /*03e0*/  LOP3.LUT R3, R0, 0x8, R3, 0xf8, !PT ;  /* 0x0000000800037812 */ /* 0x000fe400078ef803 */
[----:B------:R-:W-:Y:S02]  /*03f0*/  SHF.R.U32.HI R2, RZ, 0x3, R0 ;  /* 0x00000003ff027819 */ /* 0x000fe40000011600 */
[----:B------:R-:W-:Y:S02]  /*0400*/  LEA.HI R0, R4, R224, RZ, 0x3 ;  /* 0x000000e004007211 */ /* 0x000fe400078f18ff */
[----:B------:R-:W-:Y:S02]  /*0410*/  SHF.R.S32.HI R7, RZ, 0x1f, R10 ;  /* 0x0000001fff077819 */ /* 0x000fe4000001140a */
[----:B------:R-:W-:Y:S02]  /*0420*/  LOP3.LUT R0, R0, 0xffffff8, RZ, 0xc0, !PT ;  /* 0x0ffffff800007812 */ /* 0x000fe400078ec0ff */
[----:B------:R-:W-:-:S02]  /*0430*/  LOP3.LUT R4, R3, R2, RZ, 0x3c, !PT ;  /* 0x0000000203047212 */ /* 0x000fc400078e3cff */
[----:B------:R-:W-:Y:S01]  /*0440*/  LEA.HI R3, R7, R10, RZ, 0x2 ;  /* 0x0000000a07037211 */ /* 0x000fe200078f10ff */
[----:B------:R-:W-:Y:S01]  /*0450*/  IMAD.IADD R2, R224, 0x1, -R0 ;  /* 0x00000001e0027824 */ /* 0x000fe200078e0a00 */
[----:B------:R-:W-:Y:S02]  /*0460*/  R2P PR, R5, 0x6 ;  /* 0x0000000605007804 */ /* 0x000fe40000000000 */
[----:B------:R-:W-:Y:S02]  /*0470*/  SHF.R.S32.HI R0, RZ, 0x2, R3 ;  /* 0x00000002ff007819 */ /* 0x000fe40000011403 */
[----:B------:R-:W-:Y:S02]  /*0480*/  LOP3.LUT R3, R3, 0x7ffffffc, RZ, 0xc0, !PT ;  /* 0x7ffffffc03037812 */ /* 0x000fe400078ec0ff */
[----:B------:R-:W-:Y:S01]  /*0490*/  LOP3.LUT R200, R4, 0x7ffffe00, R200, 0xf8, !PT ;  /* 0x7ffffe0004c87812 */ /* 0x000fe200078ef8c8 */
[----:B------:R-:W-:Y:S01]  /*04a0*/  IMAD R8, R2, 0x10, R0 ;  /* 0x0000001002087824 */ /* 0x000fe200078e0200 */
[----:B------:R-:W-:Y:S01]  /*04b0*/  IADD3 R0, R14, 0x40, RZ ;  /* 0x000000400e007810 */ /* 0x000fe20007ffe0ff */
[C---:B------:R-:W-:Y:S01]  /*04c0*/  IMAD R4, R6.reuse, 0x20, R16 ;  /* 0x0000002006047824 */ /* 0x040fe200078e0210 */
[----:B------:R-:W-:Y:S01]  /*04d0*/  LOP3.LUT P3, RZ, R6, 0x2, RZ, 0xc0, !PT ;  /* 0x0000000206ff7812 */ /* 0x000fe2000786c0ff */
[----:B------:R-:W-:Y:S01]  /*04e0*/  IMAD.IADD R3, R10, 0x1, -R3 ;  /* 0x000000010a037824 */ /* 0x000fe200078e0a03 */
[----:B------:R-:W-:Y:S01]  /*04f0*/  SHF.R.S32.HI R0, RZ, 0x1f, R0 ;  /* 0x0000001fff007819 */ /* 0x000fe20000011400 */
[----:B------:R-:W-:Y:S01]  /*0500*/  STL [R1+0x58], R8 ;  /* 0x0000580801007387 */ /* 0x000fe20000100800 */
[----:B------:R-:W-:Y:S01]  /*0510*/  LEA R200, R200, 0x100, 0x1 ;  /* 0x00000100c8c87811 */ /* 0x000fe200078e08ff */
[----:B------:R-:W-:Y:S01]  /*0520*/  IMAD.SHL.U32 R3, R3, 0x2, RZ ;  /* 0x0000000203037824 */ /* 0x000fe200078e00ff */
[----:B------:R-:W-:Y:S01]  /*0530*/  SEL R5, R206, 0xffffffe0, !P2 ;  /* 0xffffffe0ce057807 */ /* 0x000fe20005000000 */
[----:B------:R-:W-:Y:S01]  /*0540*/  STL [R1+0x48], R13 ;  /* 0x0000480d01007387 */ /* 0x000fe20000100800 */
[----:B------:R-:W-:Y:S01]  /*0550*/  IMAD.MOV.U32 R2, RZ, RZ, 0x40 ;  /* 0x00000040ff027424 */ /* 0x000fe200078e00ff */
[----:B------:R-:W-:Y:S01]  /*0560*/  LOP3.LUT P0, RZ, R6, 0x4, RZ, 0xc0, !PT ;  /* 0x0000000406ff7812 */ /* 0x000fe2000780c0ff */
[----:B------:R-:W-:Y:S01]  /*0570*/  IMAD R224, R224, 0x800, R200 ;  /* 0x00000800e0e07824 */ /* 0x000fe200078e02c8 */
[----:B------:R-:W-:Y:S01]  /*0580*/  STL [R1+0x5c], R4 ;  /* 0x00005c0401007387 */ /* 0x000fe20000100800 */
[----:B------:R-:W-:-:S02]  /*0590*/  LEA R201, R201, 0x8100, 0x1 ;  /* 0x00008100c9c97811 */ /* 0x000fc400078e08ff */
[----:B------:R-:W-:Y:S01]  /*05a0*/  SEL R223, R223, 0xfffffff0, !P1 ;  /* 0xfffffff0dfdf7807 */ /* 0x000fe20004800000 */
[----:B------:R1:W-:Y:S01]  /*05b0*/  STL [R1+0x4c], R0 ;  /* 0x00004c0001007387 */ /* 0x0003e20000100800 */
[----:B------:R-:W-:Y:S02]  /*05c0*/  SEL R206, R206, 0xffffffe0, !P1 ;  /* 0xffffffe0cece7807 */ /* 0x000fe40004800000 */
[----:B------:R-:W-:Y:S01]  /*05d0*/  SEL R202, R2, 0xffffffc0, !P0 ;  /* 0xffffffc002ca7807 */ /* 0x000fe20004000000 */
[----:B------:R-:W-:Y:S01]  /*05e0*/  STL [R1+0x2c], R3 ;  /* 0x00002c0301007387 */ /* 0x000fe20000100800 */
[----:B------:R-:W-:Y:S01]  /*05f0*/  IADD3 R207, R201, 0x20, RZ ;  /* 0x00000020c9cf7810 */ /* 0x000fe20007ffe0ff */
[----:B------:R-:W-:Y:S01]  /*0600*/  IMAD.IADD R223, R223, 0x1, R5 ;  /* 0x00000001dfdf7824 */ /* 0x000fe200078e0205 */
[C---:B------:R-:W-:Y:S01]  /*0610*/  @P3 IADD3 R207, R201.reuse, -0x20, RZ ;  /* 0xffffffe0c9cf3810 */ /* 0x040fe20007ffe0ff */
[----:B------:R-:W-:Y:S02]  /*0620*/  IMAD.IADD R225, R206, 0x1, R224 ;  /* 0x00000001cee17824 */ /* 0x000fe400078e02e0 */
[----:B------:R-:W-:Y:S01]  /*0630*/  IMAD.IADD R205, R201, 0x1, R202 ;  /* 0x00000001c9cd7824 */ /* 0x000fe200078e02ca */
[C---:B------:R-:W-:Y:S01]  /*0640*/  IADD3 R222, R207.reuse, 0x800, RZ ;  /* 0x00000800cfde7810 */ /* 0x040fe20007ffe0ff */
[----:B------:R-:W-:Y:S01]  /*0650*/  IMAD.IADD R204, R200, 0x1, R206 ;  /* 0x00000001c8cc7824 */ /* 0x000fe200078e02ce */
[C---:B------:R-:W-:Y:S01]  /*0660*/  IADD3 R221, R207.reuse, 0x1000, RZ ;  /* 0x00001000cfdd7810 */ /* 0x040fe20007ffe0ff */
[----:B------:R-:W-:Y:S01]  /*0670*/  IMAD.IADD R202, R202, 0x1, R207 ;  /* 0x00000001caca7824 */ /* 0x000fe200078e02cf */
[----:B------:R-:W-:Y:S01]  /*0680*/  IADD3 R220, R207, 0x1800, RZ ;  /* 0x00001800cfdc7810 */ /* 0x000fe20007ffe0ff */
[----:B------:R-:W-:Y:S01]  /*0690*/  IMAD R223, R223, 0x2, R200 ;  /* 0x00000002dfdf7824 */ /* 0x000fe200078e02c8 */
[----:B------:R-:W-:-:S02]  /*06a0*/  IADD3 R219, R207, 0x2000, RZ ;  /* 0x00002000cfdb7810 */ /* 0x000fc40007ffe0ff */
[C---:B------:R-:W-:Y:S02]  /*06b0*/  IADD3 R218, R207.reuse, 0x2800, RZ ;  /* 0x00002800cfda7810 */ /* 0x040fe40007ffe0ff */
[C---:B------:R-:W-:Y:S02]  /*06c0*/  IADD3 R217, R207.reuse, 0x3000, RZ ;  /* 0x00003000cfd97810 */ /* 0x040fe40007ffe0ff */
[C---:B------:R-:W-:Y:S01]  /*06d0*/  IADD3 R216, R207.reuse, 0x3800, RZ ;  /* 0x00003800cfd87810 */ /* 0x040fe20007ffe0ff */
[----:B-1----:R-:W-:Y:S01]  /*06e0*/  IMAD R0, R12, 0x8, R8 ;  /* 0x000000080c007824 */ /* 0x002fe200078e0208 */
[C---:B------:R-:W-:Y:S02]  /*06f0*/  IADD3 R215, R207.reuse, 0x4000, RZ ;  /* 0x00004000cfd77810 */ /* 0x040fe40007ffe0ff */
[C---:B------:R-:W-:Y:S02]  /*0700*/  IADD3 R214, R207.reuse, 0x4800, RZ ;  /* 0x00004800cfd67810 */ /* 0x040fe40007ffe0ff */
[----:B------:R1:W-:Y:S01]  /*0710*/  STL [R1+0x50], R0 ;  /* 0x0000500001007387 */ /* 0x0003e20000100800 */
[----:B------:R-:W-:-:S02]  /*0720*/  IADD3 R213, R207, 0x5000, RZ ;  /* 0x00005000cfd57810 */ /* 0x000fc40007ffe0ff */
[C---:B------:R-:W-:Y:S02]  /*0730*/  IADD3 R212, R207.reuse, 0x5800, RZ ;  /* 0x00005800cfd47810 */ /* 0x040fe40007ffe0ff */
[C---:B------:R-:W-:Y:S02]  /*0740*/  IADD3 R211, R207.reuse, 0x6000, RZ ;  /* 0x00006000cfd37810 */ /* 0x040fe40007ffe0ff */
[C---:B------:R-:W-:Y:S02]  /*0750*/  IADD3 R210, R207.reuse, 0x6800, RZ ;  /* 0x00006800cfd27810 */ /* 0x040fe40007ffe0ff */
[C---:B------:R-:W-:Y:S02]  /*0760*/  IADD3 R209, R207.reuse, 0x7000, RZ ;  /* 0x00007000cfd17810 */ /* 0x040fe40007ffe0ff */
[----:B------:R-:W-:Y:S02]  /*0770*/  IADD3 R208, R207, 0x7800, RZ ;  /* 0x00007800cfd07810 */ /* 0x000fe40007ffe0ff */
[----:B-1----:R-:W-:-:S04]  /*0780*/  SEL R0, R2, 0xffffffc0, !P2 ;  /* 0xffffffc002007807 */ /* 0x002fc80005000000 */
[----:B------:R-:W-:Y:S01]  /*0790*/  IADD3 R206, R0, R200, R206 ;  /* 0x000000c800ce7210 */ /* 0x000fe20007ffe0ce */
[----:B------:R-:W-:Y:S02]  /*07a0*/  IMAD.IADD R203, R200, 0x1, R0 ;  /* 0x00000001c8cb7824 */ /* 0x000fe400078e0200 */
[C---:B------:R-:W-:Y:S02]  /*07b0*/  IMAD.IADD R227, R0.reuse, 0x1, R224 ;  /* 0x0000000100e37824 */ /* 0x040fe400078e02e0 */
[----:B------:R-:W-:Y:S02]  /*07c0*/  IMAD.IADD R226, R0, 0x1, R225 ;  /* 0x0000000100e27824 */ /* 0x000fe400078e02e1 */
.L_x_87:
[----:B------:R-:W2:Y:S01]  /*07d0*/  LDL R4, [R1+0x48] ;  /* 0x0000480001047983 */ /* 0x000ea20000100800 */
[----:B------:R-:W-:Y:S01]  /*07e0*/  IMAD.MOV.U32 R0, RZ, RZ, c[0x0][0x560] ;  /* 0x00015800ff007624 */ /* 0x000fe200078e00ff */
[----:B------:R-:W-:Y:S01]  /*07f0*/  YIELD ;  /* 0x0000000000007946 */ /* 0x000fe20003800000 */
[----:B------:R-:W-:Y:S03]  /*0800*/  BSSY B0, `(.L_x_62) ;  /* 0x0000016000007945 */ /* 0x000fe60003800000 */
[----:B------:R-:W-:-:S13]  /*0810*/  ISETP.NE.AND P0, PT, R0, 0x1, PT ;  /* 0x000000010000780c */ /* 0x000fda0003f05270 */
[----:B--2---:R-:W-:Y:S01]  /*0820*/  @P0 IMAD.HI.U32 R0, R4, c[0x0][0x564], RZ ;  /* 0x0001590004000a27 */ /* 0x004fe200078e00ff */
[----:B------:R-:W-:-:S04]  /*0830*/  MOV R3, R4 ;  /* 0x0000000400037202 */ /* 0x000fc80000000f00 */
[----:B------:R-:W-:-:S04]  /*0840*/  @P0 SHF.R.U32.HI R3, RZ, c[0x0][0x568], R0 ;  /* 0x00015a00ff030a19 */ /* 0x000fc80000011600 */
[----:B------:R-:W-:Y:S01]  /*0850*/  ISETP.GE.AND P0, PT, R3, c[0x0][0x578], PT ;  /* 0x00015e0003007a0c */ /* 0x000fe20003f06270 */
[----:B------:R-:W-:-:S04]  /*0860*/  IMAD.MOV R2, RZ, RZ, -R3 ;  /* 0x000000ffff027224 */ /* 0x000fc800078e0a03 */
[----:B------:R-:W-:-:S08]  /*0870*/  IMAD R2, R2, c[0x0][0x560], R4 ;  /* 0x0001580002027a24 */ /* 0x000fd000078e0204 */
[----:B------:R-:W-:Y:S05]  /*0880*/  @!P0 BRA `(.L_x_63) ;  /* 0x0000007000008947 */ /* 0x000fea0003800000 */
[----:B------:R-:W-:-:S04]  /*0890*/  MOV R0, c[0x0][0x56c] ;  /* 0x00015b0000007a02 */ /* 0x000fc80000000f00 */
[----:B------:R-:W-:Y:S02]  /*08a0*/  ISETP.NE.AND P0, PT, R0, 0x1, PT ;  /* 0x000000010000780c */ /* 0x000fe40003f05270 */
[----:B------:R-:W-:-:S11]  /*08b0*/  MOV R0, R2 ;  /* 0x0000000200007202 */ /* 0x000fd60000000f00 */
[----:B------:R-:W-:-:S05]  /*08c0*/  @P0 IMAD.HI.U32 R4, R2, c[0x0][0x570], RZ ;  /* 0x00015c0002040a27 */ /* 0x000fca00078e00ff */
[----:B------:R-:W-:-:S05]  /*08d0*/  @P0 SHF.R.U32.HI R0, RZ, c[0x0][0x574], R4 ;  /* 0x00015d00ff000a19 */ /* 0x000fca0000011604 */
[----:B------:R-:W-:Y:S01]  /*08e0*/  IMAD R4, R0, c[0x0][0x56c], RZ ;  /* 0x00015b0000047a24 */ /* 0x000fe200078e02ff */
[----:B------:R-:W-:Y:S05]  /*08f0*/  BRA `(.L_x_64) ;  /* 0x0000006000007947 */ /* 0x000fea0003800000 */
.L_x_63:
[----:B------:R-:W-:-:S04]  /*0900*/  MOV R0, c[0x0][0x554] ;  /* 0x0001550000007a02 */ /* 0x000fc80000000f00 */
[----:B------:R-:W-:Y:S02]  /*0910*/  ISETP.NE.AND P0, PT, R0, 0x1, PT ;  /* 0x000000010000780c */ /* 0x000fe40003f05270 */
[----:B------:R-:W-:-:S11]  /*0920*/  MOV R0, R2 ;  /* 0x0000000200007202 */ /* 0x000fd60000000f00 */
[----:B------:R-:W-:-:S05]  /*0930*/  @P0 IMAD.HI.U32 R4, R2, c[0x0][0x558], RZ ;  /* 0x0001560002040a27 */ /* 0x000fca00078e00ff */
[----:B------:R-:W-:-:S05]  /*0940*/  @P0 SHF.R.U32.HI R0, RZ, c[0x0][0x55c], R4 ;  /* 0x00015700ff000a19 */ /* 0x000fca0000011604 */
[----:B------:R-:W-:Y:S02]  /*0950*/  IMAD R4, R0, c[0x0][0x554], RZ ;  /* 0x0001550000047a24 */ /* 0x000fe400078e02ff */
.L_x_64:
[----:B------:R-:W-:Y:S05]  /*0960*/  BSYNC B0 ;  /* 0x0000000000007941 */ /* 0x000fea0003800000 */
.L_x_62:
[----:B------:R-:W-:Y:S01]  /*0970*/  IMAD.MOV.U32 R5, RZ, RZ, c[0x0][0x53c] ;  /* 0x00014f00ff057624 */ /* 0x000fe200078e00ff */
[----:B------:R-:W-:Y:S01]  /*0980*/  ULDC UR5, c[0x0][0x1d0] ;  /* 0x0000740000057ab9 */ /* 0x000fe20000000800 */
[----:B------:R-:W-:Y:S01]  /*0990*/  IMAD.MOV.U32 R11, RZ, RZ, R0 ;  /* 0x000000ffff0b7224 */ /* 0x000fe200078e0000 */
[----:B------:R-:W-:Y:S01]  /*09a0*/  UIADD3 UR5, UR5, 0x7f, URZ ;  /* 0x0000007f05057890 */ /* 0x000fe2000fffe03f */
[----:B------:R-:W-:Y:S01]  /*09b0*/  IMAD.MOV.U32 R17, RZ, RZ, c[0x0][0x2c4] ;  /* 0x0000b100ff117624 */ /* 0x000fe200078e00ff */
[----:B------:R-:W-:Y:S01]  /*09c0*/  ISETP.NE.AND P0, PT, R5, 0x1, PT ;  /* 0x000000010500780c */ /* 0x000fe20003f05270 */
[----:B------:R-:W-:Y:S01]  /*09d0*/  IMAD.MOV.U32 R7, RZ, RZ, c[0x0][0x548] ;  /* 0x00015200ff077624 */ /* 0x000fe200078e00ff */
[----:B------:R-:W-:Y:S01]  /*09e0*/  LOP3.LUT R5, RZ, R0, RZ, 0x33, !PT ;  /* 0x00000000ff057212 */ /* 0x000fe200078e33ff */
[----:B------:R-:W-:Y:S01]  /*09f0*/  IMAD.IADD R4, R2, 0x1, -R4 ;  /* 0x0000000102047824 */ /* 0x000fe200078e0a04 */
[----:B------:R-:W-:Y:S01]  /*0a00*/  ISETP.NE.AND P5, PT, R17, 0x1, PT ;  /* 0x000000011100780c */ /* 0x000fe20003fa5270 */
[----:B------:R-:W-:Y:S01]  /*0a10*/  USHF.R.S32.HI UR4, URZ, 0x1f, UR5 ;  /* 0x0000001f3f047899 */ /* 0x000fe20008011405 */
[----:B------:R-:W-:Y:S01]  /*0a20*/  BSSY B0, `(.L_x_65) ;  /* 0x000003f000007945 */ /* 0x000fe20003800000 */
[----:B------:R-:W-:-:S02]  /*0a30*/  IMAD R3, R3, c[0x0][0x554], R4 ;  /* 0x0001550003037a24 */ /* 0x000fc400078e0204 */
[----:B------:R-:W-:Y:S01]  /*0a40*/  ULEA.HI UR4, UR4, UR5, URZ, 0x7 ;  /* 0x0000000504047291 */ /* 0x000fe2000f8f383f */
[----:B------:R-:W-:Y:S02]  /*0a50*/  IMAD.MOV.U32 R2, RZ, RZ, RZ ;  /* 0x000000ffff027224 */ /* 0x000fe400078e00ff */
[----:B------:R-:W-:Y:S01]  /*0a60*/  IMAD.MOV.U32 R20, RZ, RZ, R3 ;  /* 0x000000ffff147224 */ /* 0x000fe200078e0003 */
[----:B------:R-:W-:Y:S01]  /*0a70*/  USHF.R.S32.HI UR4, URZ, 0x7, UR4 ;  /* 0x000000073f047899 */ /* 0x000fe20008011404 */
[----:B------:R-:W-:Y:S01]  /*0a80*/  @P0 IMAD.HI.U32 R6, R0, c[0x0][0x540], RZ ;  /* 0x0001500000060a27 */ /* 0x000fe200078e00ff */
[----:B------:R-:W-:-:S04]  /*0a90*/  IADD3 R0, R5, c[0x0][0x53c], RZ ;  /* 0x00014f0005007a10 */ /* 0x000fc80007ffe0ff */
[----:B------:R-:W-:Y:S01]  /*0aa0*/  @P0 SHF.R.U32.HI R11, RZ, c[0x0][0x544], R6 ;  /* 0x00015100ff0b0a19 */ /* 0x000fe20000011606 */
[----:B------:R-:W-:Y:S01]  /*0ab0*/  IMAD.MOV.U32 R6, RZ, RZ, 0x80 ;  /* 0x00000080ff067424 */ /* 0x000fe200078e00ff */
[----:B------:R-:W-:-:S03]  /*0ac0*/  ISETP.NE.AND P0, PT, R7, 0x1, PT ;  /* 0x000000010700780c */ /* 0x000fc60003f05270 */
[----:B------:R-:W-:Y:S01]  /*0ad0*/  IMAD R0, R11, c[0x0][0x53c], R0 ;  /* 0x00014f000b007a24 */ /* 0x000fe200078e0200 */
[----:B------:R1:W-:Y:S03]  /*0ae0*/  STL [R1+0x38], R11 ;  /* 0x0000380b01007387 */ /* 0x0003e60000100800 */
[----:B------:R-:W-:-:S05]  /*0af0*/  IMAD.SHL.U32 R158, R0, 0x80, RZ ;  /* 0x00000080009e7824 */ /* 0x000fca00078e00ff */
[----:B------:R-:W-:Y:S01]  /*0b00*/  IADD3 R0, R158, 0x7f, RZ ;  /* 0x0000007f9e007810 */ /* 0x000fe20007ffe0ff */
[----:B------:R1:W-:Y:S04]  /*0b10*/  STL [R1+0x3c], R158 ;  /* 0x00003c9e01007387 */ /* 0x0003e80000100800 */
[----:B------:R-:W-:-:S05]  /*0b20*/  @P5 IMAD.HI.U32 R5, R0, c[0x0][0x2c8], RZ ;  /* 0x0000b20000055a27 */ /* 0x000fca00078e00ff */
[----:B------:R-:W-:Y:S02]  /*0b30*/  @P5 SHF.R.U32.HI R0, RZ, c[0x0][0x2cc], R5 ;  /* 0x0000b300ff005a19 */ /* 0x000fe40000011605 */
[----:B------:R-:W-:-:S04]  /*0b40*/  IADD3 R5, R6, -c[0x0][0x168], RZ ;  /* 0x80005a0006057a10 */ /* 0x000fc80007ffe0ff */
[----:B------:R-:W-:-:S04]  /*0b50*/  IADD3 R0, R0, c[0x0][0x1d0], R5 ;  /* 0x0000740000007a10 */ /* 0x000fc80007ffe005 */
[----:B------:R-:W-:-:S04]  /*0b60*/  SHF.R.S32.HI R6, RZ, 0x1f, R0 ;  /* 0x0000001fff067819 */ /* 0x000fc80000011400 */
[----:B------:R-:W-:Y:S01]  /*0b70*/  LEA.HI R6, R6, R0, RZ, 0x7 ;  /* 0x0000000006067211 */ /* 0x000fe200078f38ff */
[----:B------:R-:W-:-:S03]  /*0b80*/  @P0 IMAD.HI.U32 R0, R3, c[0x0][0x54c], RZ ;  /* 0x0001530003000a27 */ /* 0x000fc600078e00ff */
[----:B------:R-:W-:Y:S02]  /*0b90*/  SHF.R.S32.HI R6, RZ, 0x7, R6 ;  /* 0x00000007ff067819 */ /* 0x000fe40000011406 */
[----:B------:R-:W-:Y:S02]  /*0ba0*/  @P0 SHF.R.U32.HI R20, RZ, c[0x0][0x550], R0 ;  /* 0x00015400ff140a19 */ /* 0x000fe40000011600 */
[----:B------:R-:W-:-:S03]  /*0bb0*/  IMNMX R6, R6, UR4, PT ;  /* 0x0000000406067c17 */ /* 0x000fc6000b800200 */
[----:B------:R-:W-:Y:S01]  /*0bc0*/  IMAD.MOV R0, RZ, RZ, -R20 ;  /* 0x000000ffff007224 */ /* 0x000fe200078e0a14 */
[----:B------:R1:W-:Y:S01]  /*0bd0*/  STL [R1+0x34], R20 ;  /* 0x0000341401007387 */ /* 0x0003e20000100800 */
[----:B------:R-:W-:Y:S02]  /*0be0*/  ISETP.GE.AND P0, PT, R6, 0x1, PT ;  /* 0x000000010600780c */ /* 0x000fe40003f06270 */
[----:B------:R-:W-:-:S05]  /*0bf0*/  IMAD R12, R0, c[0x0][0x548], R3 ;  /* 0x00015200000c7a24 */ /* 0x000fca00078e0203 */
[----:B------:R1:W-:Y:S06]  /*0c00*/  STL [R1+0x30], R12 ;  /* 0x0000300c01007387 */ /* 0x0003ec0000100800 */
[----:B------:R-:W-:Y:S05]  /*0c10*/  @!P0 BRA `(.L_x_66) ;  /* 0x000001f000008947 */ /* 0x000fea0003800000 */
[----:B------:R-:W-:-:S04]  /*0c20*/  SHF.R.U32.HI R0, RZ, 0x10, R11 ;  /* 0x00000010ff007819 */ /* 0x000fc8000001160b */
[----:B------:R-:W-:-:S04]  /*0c30*/  ISETP.NE.AND P0, PT, R0, RZ, PT ;  /* 0x000000ff0000720c */ /* 0x000fc80003f05270 */
[----:B------:R-:W-:-:S04]  /*0c40*/  SEL R0, R0, c[0x0][0x338], P0 ;  /* 0x0000ce0000007a07 */ /* 0x000fc80000000000 */
[-C--:B------:R-:W-:Y:S02]  /*0c50*/  IABS R3, R0.reuse ;  /* 0x0000000000037213 */ /* 0x080fe40000000000 */
[----:B------:R-:W-:Y:S02]  /*0c60*/  IADD3 R7, R0, -0x1, R6 ;  /* 0xffffffff00077810 */ /* 0x000fe40007ffe006 */
[----:B------:R-:W2:Y:S02]  /*0c70*/  I2F.RP R4, R3 ;  /* 0x0000000300047306 */ /* 0x000ea40000209400 */
[----:B------:R-:W-:Y:S02]  /*0c80*/  IABS R10, R7 ;  /* 0x00000007000a7213 */ /* 0x000fe40000000000 */
[----:B------:R-:W-:-:S04]  /*0c90*/  LOP3.LUT R7, R7, R0, RZ, 0x3c, !PT ;  /* 0x0000000007077212 */ /* 0x000fc800078e3cff */
[----:B------:R-:W-:Y:S01]  /*0ca0*/  ISETP.GE.AND P0, PT, R7, RZ, PT ;  /* 0x000000ff0700720c */ /* 0x000fe20003f06270 */
[----:B--2---:R-:W2:Y:S02]  /*0cb0*/  MUFU.RCP R4, R4 ;  /* 0x0000000400047308 */ /* 0x004ea40000001000 */
[----:B--2---:R-:W-:-:S06]  /*0cc0*/  IADD3 R4, R4, 0xffffffe, RZ ;  /* 0x0ffffffe04047810 */ /* 0x004fcc0007ffe0ff */
[----:B------:R-:W2:Y:S02]  /*0cd0*/  F2I.FTZ.U32.TRUNC.NTZ R5, R4 ;  /* 0x0000000400057305 */ /* 0x000ea4000021f000 */
[----:B--2---:R-:W-:Y:S02]  /*0ce0*/  IMAD.MOV R2, RZ, RZ, -R5 ;  /* 0x000000ffff027224 */ /* 0x004fe400078e0a05 */
[----:B------:R-:W-:Y:S02]  /*0cf0*/  IMAD.MOV.U32 R4, RZ, RZ, RZ ;  /* 0x000000ffff047224 */ /* 0x000fe400078e00ff */
[----:B------:R-:W-:Y:S01]  /*0d00*/  IMAD.MOV.U32 R8, RZ, RZ, R2 ;  /* 0x000000ffff087224 */ /* 0x000fe200078e0002 */
[----:B------:R-:W-:-:S03]  /*0d10*/  IABS R2, R0 ;  /* 0x0000000000027213 */ /* 0x000fc60000000000 */
[----:B------:R-:W-:Y:S02]  /*0d20*/  IMAD R8, R8, R3, RZ ;  /* 0x0000000308087224 */ /* 0x000fe400078e02ff */
[----:B------:R-:W-:Y:S02]  /*0d30*/  IMAD.MOV R9, RZ, RZ, -R2 ;  /* 0x000000ffff097224 */ /* 0x000fe400078e0a02 */
[----:B------:R-:W-:-:S04]  /*0d40*/  IMAD.HI.U32 R2, R5, R8, R4 ;  /* 0x0000000805027227 */ /* 0x000fc800078e0004 */
[----:B------:R-:W-:Y:S02]  /*0d50*/  IMAD.MOV.U32 R4, RZ, RZ, R10 ;  /* 0x000000ffff047224 */ /* 0x000fe400078e000a */
[----:B------:R-:W-:Y:S02]  /*0d60*/  IMAD.MOV.U32 R5, RZ, RZ, R9 ;  /* 0x000000ffff057224 */ /* 0x000fe400078e0009 */
[----:B------:R-:W-:-:S04]  /*0d70*/  IMAD.HI.U32 R2, R2, R4, RZ ;  /* 0x0000000402027227 */ /* 0x000fc800078e00ff */
[----:B------:R-:W-:-:S05]  /*0d80*/  IMAD R4, R2, R5, R4 ;  /* 0x0000000502047224 */ /* 0x000fca00078e0204 */
[----:B------:R-:W-:-:S13]  /*0d90*/  ISETP.GT.U32.AND P1, PT, R3, R4, PT ;  /* 0x000000040300720c */ /* 0x000fda0003f24070 */
[----:B------:R-:W-:Y:S01]  /*0da0*/  @!P1 IMAD.IADD R4, R4, 0x1, -R3 ;  /* 0x0000000104049824 */ /* 0x000fe200078e0a03 */
[----:B------:R-:W-:Y:S02]  /*0db0*/  @!P1 IADD3 R2, R2, 0x1, RZ ;  /* 0x0000000102029810 */ /* 0x000fe40007ffe0ff */
[----:B------:R-:W-:Y:S02]  /*0dc0*/  ISETP.NE.AND P1, PT, R0, RZ, PT ;  /* 0x000000ff0000720c */ /* 0x000fe40003f25270 */
[----:B------:R-:W-:-:S13]  /*0dd0*/  ISETP.GE.U32.AND P2, PT, R4, R3, PT ;  /* 0x000000030400720c */ /* 0x000fda0003f46070 */
[----:B------:R-:W-:-:S05]  /*0de0*/  @P2 IADD3 R2, R2, 0x1, RZ ;  /* 0x0000000102022810 */ /* 0x000fca0007ffe0ff */
[----:B------:R-:W-:Y:S01]  /*0df0*/  @!P0 IMAD.MOV R2, RZ, RZ, -R2 ;  /* 0x000000ffff028224 */ /* 0x000fe200078e0a02 */
[----:B------:R-:W-:Y:S02]  /*0e00*/  @!P1 LOP3.LUT R2, RZ, R0, RZ, 0x33, !PT ;  /* 0x00000000ff029212 */ /* 0x000fe400078e33ff */
.L_x_66:
[----:B------:R-:W-:Y:S05]  /*0e10*/  BSYNC B0 ;  /* 0x0000000000007941 */ /* 0x000fea0003800000 */
.L_x_65:
[----:B------:R-:W-:Y:S01]  /*0e20*/  LOP3.LUT R0, R11, 0xffff, RZ, 0xc0, !PT ;  /* 0x0000ffff0b007812 */ /* 0x000fe200078ec0ff */
[----:B------:R-:W-:Y:S01]  /*0e30*/  IMAD.MOV.U32 R15, RZ, RZ, RZ ;  /* 0x000000ffff0f7224 */ /* 0x000fe200078e00ff */
[----:B------:R-:W-:Y:S01]  /*0e40*/  CS2R R114, SRZ ;  /* 0x0000000000727805 */ /* 0x000fe2000001ff00 */
[----:B------:R-:W-:Y:S01]  /*0e50*/  IMAD.MOV.U32 R16, RZ, RZ, RZ ;  /* 0x000000ffff107224 */ /* 0x000fe200078e00ff */
[----:B------:R-:W-:Y:S01]  /*0e60*/  CS2R R112, SRZ ;  /* 0x0000000000707805 */ /* 0x000fe2000001ff00 */
[----:B------:R-:W-:Y:S01]  /*0e70*/  IMAD R156, R0, R2, RZ ;  /* 0x00000002009c7224 */ /* 0x000fe200078e02ff */
[----:B------:R-:W-:Y:S01]  /*0e80*/  PRMT R0, RZ, 0x7610, R0 ;  /* 0x00007610ff007816 */ /* 0x000fe20000000000 */
[----:B------:R-:W-:Y:S01]  /*0e90*/  CS2R R134, SRZ ;  /* 0x0000000000867805 */ /* 0x000fe2000001ff00 */
[----:B------:R-:W-:Y:S01]  /*0ea0*/  CS2R R132, SRZ ;  /* 0x0000000000847805 */ /* 0x000fe2000001ff00 */
[----:B------:R-:W-:Y:S01]  /*0eb0*/  IMAD.IADD R2, R156, 0x1, R2 ;  /* 0x000000019c027824 */ /* 0x000fe200078e0202 */
[----:B------:R2:W-:Y:S01]  /*0ec0*/  STL [R1], R156 ;  /* 0x0000009c01007387 */ /* 0x0005e20000100800 */
[----:B------:R-:W-:Y:S01]  /*0ed0*/  CS2R R110, SRZ ;  /* 0x00000000006e7805 */ /* 0x000fe2000001ff00 */
[----:B------:R-:W-:Y:S01]  /*0ee0*/  CS2R R108, SRZ ;  /* 0x00000000006c7805 */ /* 0x000fe2000001ff00 */
[----:B------:R-:W-:Y:S01]  /*0ef0*/  CS2R R106, SRZ ;  /* 0x00000000006a7805 */ /* 0x000fe2000001ff00 */
[----:B------:R-:W-:Y:S01]  /*0f00*/  IMNMX R157, R6, R2, PT ;  /* 0x00000002069d7217 */ /* 0x000fe20003800200 */
        /* <DEDUP_REMOVED lines=27> */
[----:B--2---:R-:W2:Y:S01]  /*10c0*/  S2R R3, SR_TID.X ;  /* 0x0000000000037919 */ /* 0x004ea20000002100 */
[----:B------:R-:W-:-:S03]  /*10d0*/  ISETP.NE.U32.AND P0, PT, RZ, c[0x0][0x340], PT ;  /* 0x0000d000ff007a0c */ /* 0x000fc60003f05070 */
[----:B------:R-:W3:Y:S01]  /*10e0*/  LDL.64 R4, [R1+0x40] ;  /* 0x0000400001047983 */ /* 0x000ee20000100a00 */
[----:B------:R-:W-:-:S03]  /*10f0*/  ISETP.NE.AND.EX P0, PT, RZ, c[0x0][0x344], PT, P0 ;  /* 0x0000d100ff007a0c */ /* 0x000fc60003f05300 */
[----:B------:R4:W3:Y:S10]  /*1100*/  LDL.64 R18, [R1+0x40] ;  /* 0x0000400001127983 */ /* 0x0008f40000100a00 */
[----:B------:R-:W-:-:S02]  /*1110*/  @P0 MOV R2, 0x4 ;  /* 0x0000000400020802 */ /* 0x000fc40000000f00 */
[----:B--2---:R-:W-:-:S04]  /*1120*/  SHF.R.S32.HI R45, RZ, 0x1f, R3 ;  /* 0x0000001fff2d7819 */ /* 0x004fc80000011403 */
[----:B------:R-:W-:Y:S01]  /*1130*/  LEA.HI R45, R45, R3, RZ, 0x3 ;  /* 0x000000032d2d7211 */ /* 0x000fe200078f18ff */
[----:B------:R-:W-:-:S03]  /*1140*/  @P0 IMAD.WIDE R2, R20, R2, c[0x0][0x340] ;  /* 0x0000d00014020625 */ /* 0x000fc600078e0202 */
[----:B------:R-:W-:Y:S02]  /*1150*/  SHF.R.S32.HI R45, RZ, 0x3, R45 ;  /* 0x00000003ff2d7819 */ /* 0x000fe4000001142d */
[----:B------:R2:W5:Y:S01]  /*1160*/  @P0 LDG.E R10, [R2.64] ;  /* 0x00000006020a0981 */ /* 0x000562000c1e1900 */
[----:B-1----:R-:W-:Y:S01]  /*1170*/  SHF.R.S32.HI R11, RZ, 0x1f, R20 ;  /* 0x0000001fff0b7819 */ /* 0x002fe20000011414 */
[----:B------:R-:W-:Y:S01]  /*1180*/  WARPSYNC 0xffffffff ;  /* 0xffffffff00007948 */ /* 0x000fe20003800000 */
[----:B------:R-:W-:-:S05]  /*1190*/  SHF.R.S32.HI R0, RZ, 0x1f, R45 ;  /* 0x0000001fff007819 */ /* 0x000fca000001142d */
[C---:B--2---:R-:W-:Y:S02]  /*11a0*/  IMAD R2, R0.reuse, c[0x0][0x1e0], RZ ;  /* 0x0000780000027a24 */ /* 0x044fe400078e02ff */
[----:B------:R-:W-:Y:S02]  /*11b0*/  IMAD R0, R0, c[0x0][0x208], RZ ;  /* 0x0000820000007a24 */ /* 0x000fe400078e02ff */
[C---:B------:R-:W-:Y:S02]  /*11c0*/  IMAD R6, R45.reuse, c[0x0][0x1e4], R2 ;  /* 0x000079002d067a24 */ /* 0x040fe400078e0202 */
[----:B------:R-:W-:Y:S01]  /*11d0*/  IMAD R7, R45, c[0x0][0x20c], R0 ;  /* 0x000083002d077a24 */ /* 0x000fe200078e0200 */
[----:B------:R-:W-:-:S05]  /*11e0*/  SHF.R.S32.HI R0, RZ, 0x1f, R12 ;  /* 0x0000001fff007819 */ /* 0x000fca000001140c */
[C---:B------:R-:W-:Y:S02]  /*11f0*/  IMAD R8, R0.reuse, c[0x0][0x210], RZ ;  /* 0x0000840000087a24 */ /* 0x040fe400078e02ff */
[----:B------:R-:W-:Y:S02]  /*1200*/  IMAD R14, R0, c[0x0][0x1b8], RZ ;  /* 0x00006e00000e7a24 */ /* 0x000fe400078e02ff */
[C---:B------:R-:W-:Y:S02]  /*1210*/  IMAD R8, R12.reuse, c[0x0][0x214], R8 ;  /* 0x000085000c087a24 */ /* 0x040fe400078e0208 */
[----:B------:R-:W-:Y:S01]  /*1220*/  IMAD R14, R12, c[0x0][0x1bc], R14 ;  /* 0x00006f000c0e7a24 */ /* 0x000fe200078e020e */
[----:B---3--:R-:W-:-:S04]  /*1230*/  MOV R18, R4 ;  /* 0x0000000400127202 */ /* 0x008fc80000000f00 */
[--C-:B------:R-:W-:Y:S02]  /*1240*/  SHF.R.S32.HI R19, RZ, 0x1f, R18.reuse ;  /* 0x0000001fff137819 */ /* 0x100fe40000011412 */
[C---:B------:R-:W-:Y:S02]  /*1250*/  IADD3 R15, R18.reuse, 0x40, RZ ;  /* 0x00000040120f7810 */ /* 0x040fe40007ffe0ff */
[----:B------:R-:W-:Y:S01]  /*1260*/  ISETP.GE.AND P3, PT, R18, c[0x0][0x1d4], PT ;  /* 0x0000750012007a0c */ /* 0x000fe20003f66270 */
[--C-:B------:R-:W-:Y:S01]  /*1270*/  IMAD.WIDE.U32 R2, R45, c[0x0][0x208], R18.reuse ;  /* 0x000082002d027a25 */ /* 0x100fe200078e0012 */
[----:B------:R-:W-:Y:S01]  /*1280*/  ISETP.GE.AND P2, PT, R15, c[0x0][0x1d4], PT ;  /* 0x000075000f007a0c */ /* 0x000fe20003f46270 */
[----:B------:R4:W-:Y:S01]  /*1290*/  STL [R1+0x44], R19 ;  /* 0x0000441301007387 */ /* 0x0009e20000100800 */
[----:B------:R-:W-:Y:S01]  /*12a0*/  SEL R13, RZ, 0x1, P3 ;  /* 0x00000001ff0d7807 */ /* 0x000fe20001800000 */
[----:B------:R-:W-:Y:S01]  /*12b0*/  IMAD.WIDE.U32 R4, R45, c[0x0][0x1e0], R18 ;  /* 0x000078002d047a25 */ /* 0x000fe200078e0012 */
[----:B------:R-:W-:-:S03]  /*12c0*/  IADD3 R3, R3, R7, RZ ;  /* 0x0000000703037210 */ /* 0x000fc60007ffe0ff */
[----:B------:R-:W-:Y:S02]  /*12d0*/  IMAD.IADD R5, R5, 0x1, R6 ;  /* 0x0000000105057824 */ /* 0x000fe400078e0206 */
[----:B------:R-:W-:Y:S01]  /*12e0*/  IMAD R6, R0, c[0x0][0x1e8], RZ ;  /* 0x00007a0000067a24 */ /* 0x000fe200078e02ff */
[----:B------:R-:W-:Y:S01]  /*12f0*/  SEL R0, RZ, 0xffffffff, P2 ;  /* 0xffffffffff007807 */ /* 0x000fe20001000000 */
[----:B------:R-:W-:-:S04]  /*1300*/  IMAD.WIDE.U32 R4, R12, c[0x0][0x1e8], R4 ;  /* 0x00007a000c047a25 */ /* 0x000fc800078e0004 */
[C---:B------:R-:W-:Y:S02]  /*1310*/  IMAD R6, R12.reuse, c[0x0][0x1ec], R6 ;  /* 0x00007b000c067a24 */ /* 0x040fe400078e0206 */
[----:B------:R-:W-:-:S04]  /*1320*/  IMAD.WIDE.U32 R2, R12, c[0x0][0x210], R2 ;  /* 0x000084000c027a25 */ /* 0x000fc800078e0002 */
[----:B------:R-:W-:Y:S01]  /*1330*/  IMAD.IADD R7, R5, 0x1, R6 ;  /* 0x0000000105077824 */ /* 0x000fe200078e0206 */
[----:B------:R-:W-:Y:S01]  /*1340*/  IADD3 R5, R3, R8, RZ ;  /* 0x0000000803057210 */ /* 0x000fe20007ffe0ff */
[----:B------:R-:W-:Y:S01]  /*1350*/  IMAD.MOV.U32 R6, RZ, RZ, R4 ;  /* 0x000000ffff067224 */ /* 0x000fe200078e0004 */
[--C-:B-----5:R-:W-:Y:S01]  /*1360*/  @P0 SHF.R.S32.HI R3, RZ, 0x1f, R10.reuse ;  /* 0x0000001fff030819 */ /* 0x120fe2000001140a */
[----:B------:R-:W-:Y:S01]  /*1370*/  IMAD.WIDE.U32 R8, R12, c[0x0][0x1b8], RZ ;  /* 0x00006e000c087a25 */ /* 0x000fe200078e00ff */
[----:B------:R-:W-:Y:S02]  /*1380*/  @!P0 MOV R3, R11 ;  /* 0x0000000b00038202 */ /* 0x000fe40000000f00 */
[----:B------:R-:W-:Y:S01]  /*1390*/  MOV R4, R2 ;  /* 0x0000000200047202 */ /* 0x000fe20000000f00 */
[----:B------:R-:W-:Y:S01]  /*13a0*/  @P0 IMAD.MOV.U32 R2, RZ, RZ, R10 ;  /* 0x000000ffff020224 */ /* 0x000fe200078e000a */
[----:B------:R-:W-:Y:S01]  /*13b0*/  SHF.L.U32 R12, R0, 0x1, RZ ;  /* 0x00000001000c7819 */ /* 0x000fe200000006ff */
[C---:B------:R-:W-:Y:S01]  /*13c0*/  IMAD R0, R3.reuse, c[0x0][0x1f0], RZ ;  /* 0x00007c0003007a24 */ /* 0x040fe200078e02ff */
[----:B------:R-:W-:Y:S01]  /*13d0*/  @!P0 MOV R2, R20 ;  /* 0x0000001400028202 */ /* 0x000fe20000000f00 */
[----:B------:R-:W-:Y:S01]  /*13e0*/  IMAD R3, R3, c[0x0][0x218], RZ ;  /* 0x0000860003037a24 */ /* 0x000fe200078e02ff */
[----:B------:R-:W-:-:S02]  /*13f0*/  LOP3.LUT R44, R12, 0x2, R13, 0xe2, !PT ;  /* 0x000000020c2c7812 */ /* 0x000fc400078ee20d */
[----:B------:R-:W-:Y:S01]  /*1400*/  IADD3 R10, R157, -0x1, RZ ;  /* 0xffffffff9d0a7810 */ /* 0x000fe20007ffe0ff */
[----:B------:R-:W-:-:S04]  /*1410*/  IMAD.WIDE.U32 R160, R2, c[0x0][0x1f0], R6 ;  /* 0x00007c0002a07a25 */ /* 0x000fc800078e0006 */
[C---:B------:R-:W-:Y:S01]  /*1420*/  IMAD.WIDE.U32 R48, R2.reuse, c[0x0][0x218], R4 ;  /* 0x0000860002307a25 */ /* 0x040fe200078e0004 */
[----:B------:R4:W-:Y:S03]  /*1430*/  STL.64 [R1+0x10], R160 ;  /* 0x000010a001007387 */ /* 0x0009e60000100a00 */
[C---:B------:R-:W-:Y:S01]  /*1440*/  IMAD R0, R2.reuse, c[0x0][0x1f4], R0 ;  /* 0x00007d0002007a24 */ /* 0x040fe200078e0200 */
[----:B------:R4:W-:Y:S01]  /*1450*/  STL.64 [R1+0x18], R48 ;  /* 0x0000183001007387 */ /* 0x0009e20000100a00 */
[----:B------:R-:W-:Y:S02]  /*1460*/  IMAD R2, R2, c[0x0][0x21c], R3 ;  /* 0x0000870002027a24 */ /* 0x000fe400078e0203 */
[----:B------:R-:W-:Y:S01]  /*1470*/  IMAD.IADD R6, R9, 0x1, R14 ;  /* 0x0000000109067824 */ /* 0x000fe200078e020e */
[----:B------:R-:W-:Y:S02]  /*1480*/  IADD3 R159, R161, R0, RZ ;  /* 0x00000000a19f7210 */ /* 0x000fe40007ffe0ff */
[----:B------:R-:W-:-:S03]  /*1490*/  IADD3 R46, R49, R2, RZ ;  /* 0x00000002312e7210 */ /* 0x000fc60007ffe0ff */
[----:B------:R4:W-:Y:S04]  /*14a0*/  STL [R1+0x20], R159 ;  /* 0x0000209f01007387 */ /* 0x0009e80000100800 */
[----:B------:R4:W-:Y:S02]  /*14b0*/  STL [R1+0x24], R46 ;  /* 0x0000242e01007387 */ /* 0x0009e40000100800 */
[----:B------:R-:W2:Y:S04]  /*14c0*/  LDL R16, [R1+0x5c] ;  /* 0x00005c0001107983 */ /* 0x000ea80000100800 */
[----:B------:R-:W3:Y:S01]  /*14d0*/  LDL R14, [R1+0x4c] ;  /* 0x00004c00010e7983 */ /* 0x000ee20000100800 */
[----:B------:R-:W-:Y:S02]  /*14e0*/  IMAD.MOV.U32 R7, RZ, RZ, R6 ;  /* 0x000000ffff077224 */ /* 0x000fe400078e0006 */
[----:B------:R-:W-:-:S02]  /*14f0*/  IMAD R3, R11, c[0x0][0x1c0], RZ ;  /* 0x000070000b037a24 */ /* 0x000fc400078e02ff */
[----:B------:R-:W-:Y:S02]  /*1500*/  IMAD.MOV.U32 R6, RZ, RZ, R8 ;  /* 0x000000ffff067224 */ /* 0x000fe400078e0008 */
[C---:B------:R-:W-:Y:S02]  /*1510*/  IMAD R3, R20.reuse, c[0x0][0x1c4], R3 ;  /* 0x0000710014037a24 */ /* 0x040fe400078e0203 */
[----:B------:R-:W-:Y:S01]  /*1520*/  IMAD.WIDE.U32 R6, R20, c[0x0][0x1c0], R6 ;  /* 0x0000700014067a25 */ /* 0x000fe200078e0006 */
[----:B------:R-:W-:Y:S03]  /*1530*/  BAR.SYNC.DEFER_BLOCKING 0x0 ;  /* 0x0000000000007b1d */ /* 0x000fe60000010000 */
[----:B------:R-:W-:Y:S02]  /*1540*/  IMAD.IADD R3, R7, 0x1, R3 ;  /* 0x0000000107037824 */ /* 0x000fe400078e0203 */
[----:B------:R-:W-:-:S02]  /*1550*/  IMAD R11, R17, c[0x0][0x168], RZ ;  /* 0x00005a00110b7a24 */ /* 0x000fc400078e02ff */
[----:B------:R-:W-:-:S05]  /*1560*/  IMAD.IADD R9, R45, 0x1, R158 ;  /* 0x000000012d097824 */ /* 0x000fca00078e029e */
[----:B------:R-:W-:Y:S02]  /*1570*/  ISETP.GE.AND P1, PT, R9, R11, PT ;  /* 0x0000000b0900720c */ /* 0x000fe40003f26270 */
[----:B------:R-:W-:Y:S02]  /*1580*/  ISETP.GE.AND P6, PT, R18, c[0x0][0x198], PT ;  /* 0x0000660012007a0c */ /* 0x000fe40003fc6270 */
[----:B------:R-:W-:Y:S01]  /*1590*/  ISETP.GE.AND P4, PT, R15, c[0x0][0x198], PT ;  /* 0x000066000f007a0c */ /* 0x000fe20003f86270 */
[----:B------:R-:W-:Y:S02]  /*15a0*/  IMAD.MOV.U32 R153, RZ, RZ, c[0x0][0x1e0] ;  /* 0x00007800ff997624 */ /* 0x000fe400078e00ff */
[----:B------:R-:W-:Y:S02]  /*15b0*/  IMAD.MOV.U32 R154, RZ, RZ, c[0x0][0x1e4] ;  /* 0x00007900ff9a7624 */ /* 0x000fe400078e00ff */
[----:B--2---:R-:W-:-:S04]  /*15c0*/  IMAD.IADD R2, R16, 0x1, R158 ;  /* 0x0000000110027824 */ /* 0x004fc800078e029e */
[----:B------:R-:W-:-:S04]  /*15d0*/  @P5 IMAD.HI.U32 R4, R2, c[0x0][0x2c8], RZ ;  /* 0x0000b20002045a27 */ /* 0x000fc800078e00ff */
[----:B------:R-:W-:Y:S01]  /*15e0*/  IMAD.MOV.U32 R0, RZ, RZ, R2 ;  /* 0x000000ffff007224 */ /* 0x000fe200078e0002 */
[----:B------:R-:W-:-:S04]  /*15f0*/  @P5 SHF.R.U32.HI R0, RZ, c[0x0][0x2cc], R4 ;  /* 0x0000b300ff005a19 */ /* 0x000fc80000011604 */
[--C-:B------:R-:W-:Y:S01]  /*1600*/  SHF.R.S32.HI R5, RZ, 0x1f, R0.reuse ;  /* 0x0000001fff057819 */ /* 0x100fe20000011400 */
[----:B------:R-:W-:-:S04]  /*1610*/  IMAD.MOV R4, RZ, RZ, -R0 ;  /* 0x000000ffff047224 */ /* 0x000fc800078e0a00 */
[----:B------:R-:W-:Y:S02]  /*1620*/  IMAD R4, R4, c[0x0][0x2c4], R2 ;  /* 0x0000b10004047a24 */ /* 0x000fe400078e0202 */
[----:B------:R-:W-:Y:S02]  /*1630*/  IMAD.MOV.U32 R2, RZ, RZ, R6 ;  /* 0x000000ffff027224 */ /* 0x000fe400078e0006 */
[----:B------:R-:W-:Y:S02]  /*1640*/  IMAD R5, R5, c[0x0][0x1b0], RZ ;  /* 0x00006c0005057a24 */ /* 0x000fe400078e02ff */
[----:B------:R-:W-:-:S04]  /*1650*/  IMAD.WIDE.U32 R2, R0, c[0x0][0x1b0], R2 ;  /* 0x00006c0000027a25 */ /* 0x000fc800078e0002 */
[----:B------:R-:W-:Y:S01]  /*1660*/  IMAD R0, R0, c[0x0][0x1b4], R5 ;  /* 0x00006d0000007a24 */ /* 0x000fe200078e0205 */
[----:B------:R-:W-:-:S03]  /*1670*/  SHF.R.S32.HI R5, RZ, 0x1f, R4 ;  /* 0x0000001fff057819 */ /* 0x000fc60000011404 */
[----:B------:R-:W-:Y:S02]  /*1680*/  IMAD.IADD R3, R3, 0x1, R0 ;  /* 0x0000000103037824 */ /* 0x000fe400078e0200 */
[----:B------:R-:W-:Y:S02]  /*1690*/  IMAD R0, R5, c[0x0][0x1a8], RZ ;  /* 0x00006a0005007a24 */ /* 0x000fe400078e02ff */
[----:B------:R-:W-:-:S04]  /*16a0*/  IMAD.WIDE.U32 R2, R4, c[0x0][0x1a8], R2 ;  /* 0x00006a0004027a25 */ /* 0x000fc800078e0002 */
[----:B------:R-:W-:Y:S01]  /*16b0*/  IMAD R0, R4, c[0x0][0x1ac], R0 ;  /* 0x00006b0004007a24 */ /* 0x000fe200078e0200 */
[----:B------:R-:W-:-:S03]  /*16c0*/  LEA R8, P0, R2, c[0x0][0x160], 0x1 ;  /* 0x0000580002087a11 */ /* 0x000fc600078008ff */
[----:B------:R-:W-:-:S05]  /*16d0*/  IMAD.IADD R0, R3, 0x1, R0 ;  /* 0x0000000103007824 */ /* 0x000fca00078e0200 */
[----:B------:R-:W-:Y:S02]  /*16e0*/  LEA.HI.X R0, R2, c[0x0][0x164], R0, 0x1, P0 ;  /* 0x0000590002007a11 */ /* 0x000fe400000f0c00 */
[----:B------:R-:W1:Y:S04]  /*16f0*/  SHFL.IDX PT, R2, R8, RZ, 0x181f ;  /* 0x00181fff08027589 */ /* 0x000e6800000e0000 */
[----:B------:R-:W3:Y:S04]  /*1700*/  SHFL.IDX PT, R3, R0, RZ, 0x181f ;  /* 0x00181fff00037589 */ /* 0x000ee800000e0000 */
[----:B------:R-:W2:Y:S01]  /*1710*/  SHFL.IDX PT, R6, R8, 0x1, 0x181f ;  /* 0x00381f0008067f89 */ /* 0x000ea200000e0000 */
[----:B------:R-:W-:-:S03]  /*1720*/  IADD3 R4, R9, 0x20, RZ ;  /* 0x0000002009047810 */ /* 0x000fc60007ffe0ff */
[----:B------:R-:W5:Y:S01]  /*1730*/  SHFL.IDX PT, R7, R0, 0x1, 0x181f ;  /* 0x00381f0000077f89 */ /* 0x000f6200000e0000 */
[----:B-1----:R-:W-:-:S04]  /*1740*/  @!P1 LEA R12, P0, R15, R2, 0x1 ;  /* 0x000000020f0c9211 */ /* 0x002fc800078008ff */
[----:B---3--:R-:W-:Y:S02]  /*1750*/  @!P1 LEA.HI.X R13, R15, R3, R14, 0x1, P0 ;  /* 0x000000030f0d9211 */ /* 0x008fe400000f0c0e */
[----:B------:R-:W-:Y:S01]  /*1760*/  ISETP.GE.AND P0, PT, R4, R11, PT ;  /* 0x0000000b0400720c */ /* 0x000fe20003f06270 */
[----:B------:R-:W-:Y:S01]  /*1770*/  @!P1 IMAD.WIDE R2, R18, 0x2, R2 ;  /* 0x0000000212029825 */ /* 0x000fe200078e0202 */
[----:B------:R-:W1:Y:S04]  /*1780*/  SHFL.IDX PT, R4, R8, 0x2, 0x181f ;  /* 0x00581f0008047f89 */ /* 0x000e6800000e0000 */
[----:B------:R3:W-:Y:S04]  /*1790*/  @!P1 LDGSTS.E.BYPASS.LTC128B.128 [R228+0x100], [R2.64], !P6 ;  /* 0x0010000002e49fae */ /* 0x0007e8000f101d46 */
[----:B------:R-:W4:Y:S04]  /*17a0*/  SHFL.IDX PT, R5, R0, 0x2, 0x181f ;  /* 0x00581f0000057f89 */ /* 0x000f2800000e0000 */
[----:B------:R2:W-:Y:S01]  /*17b0*/  @!P1 LDGSTS.E.BYPASS.LTC128B.128 [R228+0x4100], [R12.64], !P4 ;  /* 0x041000000ce49fae */ /* 0x0005e2000e101d46 */
[----:B---3--:R-:W-:-:S02]  /*17c0*/  IADD3 R2, R9, 0x40, RZ ;  /* 0x0000004009027810 */ /* 0x008fc40007ffe0ff */
[----:B--2---:R-:W-:-:S04]  /*17d0*/  @!P0 LEA R12, P1, R15, R6, 0x1 ;  /* 0x000000060f0c8211 */ /* 0x004fc800078208ff */
[----:B-----5:R-:W-:Y:S02]  /*17e0*/  @!P0 LEA.HI.X R13, R15, R7, R14, 0x1, P1 ;  /* 0x000000070f0d8211 */ /* 0x020fe400008f0c0e */
[----:B------:R-:W-:Y:S01]  /*17f0*/  ISETP.GE.AND P1, PT, R2, R11, PT ;  /* 0x0000000b0200720c */ /* 0x000fe20003f26270 */
[----:B------:R-:W-:Y:S01]  /*1800*/  @!P0 IMAD.WIDE R6, R18, 0x2, R6 ;  /* 0x0000000212068825 */ /* 0x000fe200078e0206 */
[----:B------:R-:W-:Y:S04]  /*1810*/  SHFL.IDX PT, R2, R8, 0x3, 0x181f ;  /* 0x00781f0008027f89 */ /* 0x000fe800000e0000 */
[----:B------:R2:W3:Y:S01]  /*1820*/  SHFL.IDX PT, R3, R0, 0x3, 0x181f ;  /* 0x00781f0000037f89 */ /* 0x0004e200000e0000 */
[----:B------:R-:W-:-:S03]  /*1830*/  IADD3 R9, R9, 0x60, RZ ;  /* 0x0000006009097810 */ /* 0x000fc60007ffe0ff */
[----:B------:R1:W-:Y:S04]  /*1840*/  @!P0 LDGSTS.E.BYPASS.LTC128B.128 [R228+0x1100], [R6.64], !P6 ;  /* 0x0110000006e48fae */ /* 0x0003e8000f101d46 */
[----:B------:R5:W-:Y:S01]  /*1850*/  @!P0 LDGSTS.E.BYPASS.LTC128B.128 [R228+0x5100], [R12.64], !P4 ;  /* 0x051000000ce48fae */ /* 0x000be2000e101d46 */
[----:B-1----:R-:W-:-:S04]  /*1860*/  @!P1 LEA R6, P0, R15, R4, 0x1 ;  /* 0x000000040f069211 */ /* 0x002fc800078008ff */
[----:B----4-:R-:W-:Y:S02]  /*1870*/  @!P1 LEA.HI.X R7, R15, R5, R14, 0x1, P0 ;  /* 0x000000050f079211 */ /* 0x010fe400000f0c0e */
[----:B------:R-:W-:Y:S01]  /*1880*/  ISETP.GE.AND P0, PT, R9, R11, PT ;  /* 0x0000000b0900720c */ /* 0x000fe20003f06270 */
[----:B------:R-:W-:Y:S01]  /*1890*/  @!P1 IMAD.WIDE R4, R18, 0x2, R4 ;  /* 0x0000000212049825 */ /* 0x000fe200078e0204 */
[----:B--2---:R-:W-:Y:S02]  /*18a0*/  IADD3 R0, -R45, c[0x0][0x1d0], RZ ;  /* 0x000074002d007a10 */ /* 0x004fe40007ffe1ff */
[----:B------:R-:W-:Y:S02]  /*18b0*/  SHF.R.S32.HI R11, RZ, 0x1f, R10 ;  /* 0x0000001fff0b7819 */ /* 0x000fe4000001140a */
[----:B------:R3:W-:Y:S01]  /*18c0*/  @!P1 LDGSTS.E.BYPASS.LTC128B.128 [R228+0x2100], [R4.64], !P6 ;  /* 0x0210000004e49fae */ /* 0x0007e2000f101d46 */
[----:B------:R-:W-:Y:S02]  /*18d0*/  IMAD R0, R10, -0x80, R0 ;  /* 0xffffff800a007824 */ /* 0x000fe400078e0200 */
[----:B------:R-:W-:Y:S01]  /*18e0*/  IMAD R8, R11, c[0x0][0x1e0], RZ ;  /* 0x000078000b087a24 */ /* 0x000fe200078e02ff */
[----:B------:R1:W-:Y:S02]  /*18f0*/  @!P1 LDGSTS.E.BYPASS.LTC128B.128 [R228+0x6100], [R6.64], !P4 ;  /* 0x0610000006e49fae */ /* 0x0003e4000e101d46 */
[----:B------:R-:W-:Y:S01]  /*1900*/  ISETP.GE.AND P1, PT, R0, 0x1, PT ;  /* 0x000000010000780c */ /* 0x000fe20003f26270 */
[----:B------:R-:W-:-:S02]  /*1910*/  IMAD R8, R10, c[0x0][0x1e4], R8 ;  /* 0x000079000a087a24 */ /* 0x000fc400078e0208 */
[----:B---3--:R-:W-:-:S05]  /*1920*/  @!P0 IMAD.WIDE R4, R18, 0x2, R2 ;  /* 0x0000000212048825 */ /* 0x008fca00078e0202 */
[----:B------:R2:W-:Y:S01]  /*1930*/  @!P0 LDGSTS.E.BYPASS.LTC128B.128 [R228+0x3100], [R4.64], !P6 ;  /* 0x0310000004e48fae */ /* 0x0005e2000f101d46 */
[----:B-1----:R-:W-:-:S04]  /*1940*/  @!P0 LEA R6, P6, R15, R2, 0x1 ;  /* 0x000000020f068211 */ /* 0x002fc800078c08ff */
[----:B------:R-:W-:-:S05]  /*1950*/  @!P0 LEA.HI.X R7, R15, R3, R14, 0x1, P6 ;  /* 0x000000030f078211 */ /* 0x000fca00030f0c0e */
[----:B------:R1:W-:Y:S01]  /*1960*/  @!P0 LDGSTS.E.BYPASS.LTC128B.128 [R228+0x7100], [R6.64], !P4 ;  /* 0x0710000006e48fae */ /* 0x0003e2000e101d46 */
[----:B--2---:R-:W-:Y:S01]  /*1970*/  IMAD.WIDE.U32 R4, R10, c[0x0][0x1e0], RZ ;  /* 0x000078000a047a25 */ /* 0x004fe200078e00ff */
[----:B------:R-:W-:Y:S02]  /*1980*/  ISETP.GE.AND P4, PT, R0, 0x41, PT ;  /* 0x000000410000780c */ /* 0x000fe40003f86270 */
[----:B------:R-:W0:Y:S01]  /*1990*/  LDGDEPBAR ;  /* 0x00000000000079af */ /* 0x000e220000000000 */
[----:B------:R-:W-:Y:S01]  /*19a0*/  IMAD.IADD R8, R5, 0x1, R8 ;  /* 0x0000000105087824 */ /* 0x000fe200078e0208 */
[----:B------:R-:W-:-:S04]  /*19b0*/  LEA R2, P6, R4, R160, 0x7 ;  /* 0x000000a004027211 */ /* 0x000fc800078c38ff */
[----:B------:R-:W-:Y:S02]  /*19c0*/  LEA.HI.X R3, R4, R159, R8, 0x7, P6 ;  /* 0x0000009f04037211 */ /* 0x000fe400030f3c08 */
[----:B------:R-:W-:-:S04]  /*19d0*/  @P1 LEA R4, P6, R2, c[0x0][0x1c8], 0x1 ;  /* 0x0000720002041a11 */ /* 0x000fc800078c08ff */
[----:B------:R-:W-:Y:S02]  /*19e0*/  @P1 LEA.HI.X R5, R2, c[0x0][0x1cc], R3, 0x1, P6 ;  /* 0x0000730002051a11 */ /* 0x000fe400030f0c03 */
[----:B------:R-:W-:-:S03]  /*19f0*/  ISETP.GE.AND P6, PT, R0, 0x21, PT ;  /* 0x000000210000780c */ /* 0x000fc60003fc6270 */
[----:B------:R2:W-:Y:S04]  /*1a00*/  @P1 LDGSTS.E.BYPASS.LTC128B.128 [R228+0x8100], [R4.64], !P3 ;  /* 0x0810000004e41fae */ /* 0x0005e8000d901d46 */
[----:B------:R2:W-:Y:S01]  /*1a10*/  @P1 LDGSTS.E.BYPASS.LTC128B.128 [R228+0xc100], [R4.64+0x80], !P2 ;  /* 0x0c10008004e41fae */ /* 0x0005e2000d101d46 */
[----:B------:R-:W-:-:S05]  /*1a20*/  ISETP.GE.AND P1, PT, R0, 0x61, PT ;  /* 0x000000610000780c */ /* 0x000fca0003f26270 */
[----:B-1----:R-:W-:-:S04]  /*1a30*/  @P6 LEA R6, P0, R153, R2, 0x5 ;  /* 0x0000000299066211 */ /* 0x002fc800078028ff */
[----:B------:R-:W-:Y:S02]  /*1a40*/  @P6 LEA.HI.X R0, R153, R3, R154, 0x5, P0 ;  /* 0x0000000399006211 */ /* 0x000fe400000f2c9a */
[----:B------:R-:W-:-:S04]  /*1a50*/  @P6 LEA R8, P0, R6, c[0x0][0x1c8], 0x1 ;  /* 0x0000720006086a11 */ /* 0x000fc800078008ff */
[----:B------:R-:W-:Y:S01]  /*1a60*/  @P6 LEA.HI.X R9, R6, c[0x0][0x1cc], R0, 0x1, P0 ;  /* 0x0000730006096a11 */ /* 0x000fe200000f0c00 */
[----:B------:R-:W-:-:S04]  /*1a70*/  IMAD.SHL.U32 R6, R154, 0x40, RZ ;  /* 0x000000409a067824 */ /* 0x000fc800078e00ff */
[----:B------:R1:W-:Y:S04]  /*1a80*/  @P6 LDGSTS.E.BYPASS.LTC128B.128 [R228+0x9100], [R8.64], !P3 ;  /* 0x0910000008e46fae */ /* 0x0003e8000d901d46 */
[----:B------:R1:W-:Y:S01]  /*1a90*/  @P6 LDGSTS.E.BYPASS.LTC128B.128 [R228+0xd100], [R8.64+0x80], !P2 ;  /* 0x0d10008008e46fae */ /* 0x0003e2000d101d46 */
[----:B--2---:R-:W-:-:S05]  /*1aa0*/  IMAD.WIDE.U32 R4, R153, 0x40, RZ ;  /* 0x0000004099047825 */ /* 0x004fca00078e00ff */
[----:B------:R-:W-:Y:S01]  /*1ab0*/  @P4 IADD3 R0, P0, R2, R4, RZ ;  /* 0x0000000402004210 */ /* 0x000fe20007f1e0ff */
[----:B------:R-:W-:-:S03]  /*1ac0*/  @P1 IMAD R4, R154, 0x60, RZ ;  /* 0x000000609a041824 */ /* 0x000fc600078e02ff */
[----:B------:R-:W-:Y:S01]  /*1ad0*/  @P4 IADD3.X R5, R3, R5, R6, P0, !PT ;  /* 0x0000000503054210 */ /* 0x000fe200007fe406 */
[----:B------:R-:W-:Y:S01]  /*1ae0*/  @P1 IMAD.WIDE.U32 R2, R153, 0x60, R2 ;  /* 0x0000006099021825 */ /* 0x000fe200078e0002 */
[----:B------:R-:W-:-:S04]  /*1af0*/  @P4 LEA R6, P0, R0, c[0x0][0x1c8], 0x1 ;  /* 0x0000720000064a11 */ /* 0x000fc800078008ff */
[----:B------:R-:W-:Y:S01]  /*1b00*/  @P4 LEA.HI.X R7, R0, c[0x0][0x1cc], R5, 0x1, P0 ;  /* 0x0000730000074a11 */ /* 0x000fe200000f0c05 */
[----:B------:R-:W-:Y:S01]  /*1b10*/  @P1 IMAD.IADD R0, R3, 0x1, R4 ;  /* 0x0000000103001824 */ /* 0x000fe200078e0204 */
[----:B------:R-:W-:-:S03]  /*1b20*/  @P1 LEA R4, P0, R2, c[0x0][0x1c8], 0x1 ;  /* 0x0000720002041a11 */ /* 0x000fc600078008ff */
[----:B------:R2:W-:Y:S01]  /*1b30*/  @P4 LDGSTS.E.BYPASS.LTC128B.128 [R228+0xa100], [R6.64], !P3 ;  /* 0x0a10000006e44fae */ /* 0x0005e2000d901d46 */
[----:B------:R-:W-:-:S03]  /*1b40*/  @P1 LEA.HI.X R5, R2, c[0x0][0x1cc], R0, 0x1, P0 ;  /* 0x0000730002051a11 */ /* 0x000fc600000f0c00 */
[----:B------:R2:W-:Y:S04]  /*1b50*/  @P4 LDGSTS.E.BYPASS.LTC128B.128 [R228+0xe100], [R6.64+0x80], !P2 ;  /* 0x0e10008006e44fae */ /* 0x0005e8000d101d46 */
[----:B------:R2:W-:Y:S04]  /*1b60*/  @P1 LDGSTS.E.BYPASS.LTC128B.128 [R228+0xb100], [R4.64], !P3 ;  /* 0x0b10000004e41fae */ /* 0x0005e8000d901d46 */
[----:B------:R2:W-:Y:S04]  /*1b70*/  @P1 LDGSTS.E.BYPASS.LTC128B.128 [R228+0xf100], [R4.64+0x80], !P2 ;  /* 0x0f10008004e41fae */ /* 0x0005e8000d101d46 */
[----:B------:R-:W0:Y:S01]  /*1b80*/  LDGDEPBAR ;  /* 0x00000000000079af */ /* 0x000e220000000000 */
[----:B------:R-:W-:-:S04]  /*1b90*/  DEPBAR.LE SB0, 0x1 ;  /* 0x000080400000791a */ /* 0x000fc80000000000 */
[----:B------:R-:W-:Y:S06]  /*1ba0*/  BAR.SYNC.DEFER_BLOCKING 0x0 ;  /* 0x0000000000007b1d */ /* 0x000fec0000010000 */
[----:B------:R-:W-:Y:S04]  /*1bb0*/  LDSM.16.M88.4 R136, [R224] ;  /* 0x00000000e088783b */ /* 0x000fe80000000200 */
[----:B------:R-:W-:Y:S04]  /*1bc0*/  LDSM.16.M88.4 R140, [R225] ;  /* 0x00000000e18c783b */ /* 0x000fe80000000200 */
[----:B------:R-:W-:Y:S04]  /*1bd0*/  LDSM.16.M88.4 R168, [R227] ;  /* 0x00000000e3a8783b */ /* 0x000fe80000000200 */
[----:B------:R-:W-:Y:S04]  /*1be0*/  LDSM.16.M88.4 R172, [R226] ;  /* 0x00000000e2ac783b */ /* 0x000fe80000000200 */
[----:B------:R-:W-:Y:S04]  /*1bf0*/  LDSM.16.M88.4 R184, [R224+0x4000] ;  /* 0x00400000e0b8783b */ /* 0x000fe80000000200 */
[----:B------:R-:W-:Y:S04]  /*1c00*/  LDSM.16.M88.4 R188, [R225+0x4000] ;  /* 0x00400000e1bc783b */ /* 0x000fe80000000200 */
[----:B------:R-:W-:Y:S04]  /*1c10*/  LDSM.16.M88.4 R192, [R227+0x4000] ;  /* 0x00400000e3c0783b */ /* 0x000fe80000000200 */
[----:B------:R-:W-:Y:S04]  /*1c20*/  LDSM.16.M88.4 R196, [R226+0x4000] ;  /* 0x00400000e2c4783b */ /* 0x000fe80000000200 */
[----:B------:R-:W-:Y:S06]  /*1c30*/  BAR.SYNC.DEFER_BLOCKING 0x0 ;  /* 0x0000000000007b1d */ /* 0x000fec0000010000 */
[----:B------:R-:W-:-:S04]  /*1c40*/  DEPBAR.LE SB0, 0x0 ;  /* 0x000080000000791a */ /* 0x000fc80000000000 */
[----:B------:R-:W-:Y:S06]  /*1c50*/  BAR.SYNC.DEFER_BLOCKING 0x0 ;  /* 0x0000000000007b1d */ /* 0x000fec0000010000 */
[----:B--2---:R-:W5:Y:S04]  /*1c60*/  LDSM.16.M88.4 R4, [R201] ;  /* 0x00000000c904783b */ /* 0x004f680000000200 */
[----:B------:R-:W2:Y:S04]  /*1c70*/  LDSM.16.M88.4 R20, [R201+0x800] ;  /* 0x00080000c914783b */ /* 0x000ea80000000200 */
[----:B------:R-:W3:Y:S04]  /*1c80*/  LDSM.16.M88.4 R24, [R207] ;  /* 0x00000000cf18783b */ /* 0x000ee80000000200 */
[----:B------:R-:W4:Y:S04]  /*1c90*/  LDSM.16.M88.4 R32, [R201+0x1000] ;  /* 0x00100000c920783b */ /* 0x000f280000000200 */
[----:B------:R-:W1:Y:S04]  /*1ca0*/  LDSM.16.M88.4 R36, [R222] ;  /* 0x00000000de24783b */ /* 0x000e680000000200 */
[----:B------:R-:W1:Y:S04]  /*1cb0*/  LDSM.16.M88.4 R28, [R221] ;  /* 0x00000000dd1c783b */ /* 0x000e680000000200 */
[----:B------:R-:W1:Y:S01]  /*1cc0*/  LDSM.16.M88.4 R40, [R201+0x1800] ;  /* 0x00180000c928783b */ /* 0x000e620000000200 */
[C---:B-----5:R-:W-:Y:S08]  /*1cd0*/  HMMA.16816.F32.BF16 R12, R136.reuse, R4, RZ ;  /* 0x00000004880c723c */ /* 0x060ff000000418ff */
[C---:B------:R-:W-:Y:S08]  /*1ce0*/  HMMA.16816.F32.BF16 R4, R136.reuse, R6, RZ ;  /* 0x000000068804723c */ /* 0x040ff000000418ff */
[----:B--2---:R-:W-:Y:S08]  /*1cf0*/  HMMA.16816.F32.BF16 R16, R136, R20, RZ ;  /* 0x000000148810723c */ /* 0x004ff000000418ff */
[C---:B---3--:R-:W-:Y:S08]  /*1d00*/  HMMA.16816.F32.BF16 R108, R140.reuse, R24, R12 ;  /* 0x000000188c6c723c */ /* 0x048ff0000004180c */
[----:B------:R-:W-:Y:S01]  /*1d10*/  HMMA.16816.F32.BF16 R100, R140, R26, R4 ;  /* 0x0000001a8c64723c */ /* 0x000fe20000041804 */
[----:B------:R-:W2:Y:S07]  /*1d20*/  LDSM.16.M88.4 R24, [R220] ;  /* 0x00000000dc18783b */ /* 0x000eae0000000200 */
[C---:B----4-:R-:W-:Y:S08]  /*1d30*/  HMMA.16816.F32.BF16 R4, R136.reuse, R32, RZ ;  /* 0x000000208804723c */ /* 0x050ff000000418ff */
[----:B------:R-:W-:Y:S08]  /*1d40*/  HMMA.16816.F32.BF16 R12, R136, R22, RZ ;  /* 0x00000016880c723c */ /* 0x000ff000000418ff */
[----:B-1----:R-:W-:Y:S08]  /*1d50*/  HMMA.16816.F32.BF16 R96, R140, R36, R16 ;  /* 0x000000248c60723c */ /* 0x002ff00000041810 */
[----:B------:R-:W-:Y:S01]  /*1d60*/  HMMA.16816.F32.BF16 R16, R136, R34, RZ ;  /* 0x000000228810723c */ /* 0x000fe200000418ff */
[----:B------:R-:W1:Y:S01]  /*1d70*/  LDSM.16.M88.4 R32, [R201+0x2000] ;  /* 0x00200000c920783b */ /* 0x000e620000000200 */
[----:B------:R-:W-:-:S02]  /*1d80*/  IMAD R0, R11, c[0x0][0x208], RZ ;  /* 0x000082000b007a24 */ /* 0x000fc400078e02ff */
[----:B------:R-:W-:-:S04]  /*1d90*/  IMAD.WIDE.U32 R2, R10, c[0x0][0x208], RZ ;  /* 0x000082000a027a25 */ /* 0x000fc800078e00ff */
[----:B------:R-:W-:Y:S01]  /*1da0*/  HMMA.16816.F32.BF16 R64, R140, R28, R4 ;  /* 0x0000001c8c40723c */ /* 0x000fe20000041804 */
[----:B------:R-:W-:-:S06]  /*1db0*/  IMAD.MOV.U32 R11, RZ, RZ, c[0x0][0x208] ;  /* 0x00008200ff0b7624 */ /* 0x000fcc00078e00ff */
[----:B------:R-:W-:Y:S01]  /*1dc0*/  IMAD R4, R10, c[0x0][0x20c], R0 ;  /* 0x000083000a047a24 */ /* 0x000fe200078e0200 */
[----:B------:R-:W-:Y:S01]  /*1dd0*/  HMMA.16816.F32.BF16 R20, R136, R40, RZ ;  /* 0x000000288814723c */ /* 0x000fe200000418ff */
[----:B------:R-:W-:Y:S02]  /*1de0*/  LEA R0, P0, R2, R48, 0x7 ;  /* 0x0000003002007211 */ /* 0x000fe400078038ff */
[----:B------:R-:W-:-:S05]  /*1df0*/  IMAD.IADD R3, R3, 0x1, R4 ;  /* 0x0000000103037824 */ /* 0x000fca00078e0204 */
[----:B------:R-:W-:Y:S01]  /*1e00*/  HMMA.16816.F32.BF16 R92, R140, R38, R12 ;  /* 0x000000268c5c723c */ /* 0x000fe2000004180c */
[----:B------:R-:W3:Y:S01]  /*1e10*/  LDSM.16.M88.4 R36, [R201+0x2800] ;  /* 0x00280000c924783b */ /* 0x000ee20000000200 */
[----:B------:R-:W-:Y:S02]  /*1e20*/  IMAD.MOV.U32 R155, RZ, RZ, -0x80 ;  /* 0xffffff80ff9b7424 */ /* 0x000fe400078e00ff */
[----:B------:R-:W-:Y:S01]  /*1e30*/  IMAD.MOV.U32 R5, RZ, RZ, 0x6 ;  /* 0x00000006ff057424 */ /* 0x000fe200078e00ff */
[----:B------:R-:W-:Y:S03]  /*1e40*/  LDSM.16.M88.4 R48, [R216] ;  /* 0x00000000d830783b */ /* 0x000fe60000000200 */
[----:B------:R-:W-:Y:S01]  /*1e50*/  HMMA.16816.F32.BF16 R12, R136, R42, RZ ;  /* 0x0000002a880c723c */ /* 0x000fe200000418ff */
[----:B------:R-:W-:Y:S01]  /*1e60*/  LEA.HI.X R3, R2, R46, R3, 0x7, P0 ;  /* 0x0000002e02037211 */ /* 0x000fe200000f3c03 */
[C---:B------:R-:W-:Y:S01]  /*1e70*/  IMAD.SHL.U32 R52, R11.reuse, 0x40, RZ ;  /* 0x000000400b347824 */ /* 0x040fe200078e00ff */
[----:B------:R-:W-:Y:S01]  /*1e80*/  LEA R2, P0, R0, c[0x0][0x1f8], 0x1 ;  /* 0x00007e0000027a11 */ /* 0x000fe200078008ff */
[----:B------:R-:W-:Y:S01]  /*1e90*/  IMAD R152, R10, R155, c[0x0][0x1d0] ;  /* 0x000074000a987624 */ /* 0x000fe200078e029b */
[----:B------:R-:W-:Y:S01]  /*1ea0*/  LOP3.LUT R4, R44, 0x1, RZ, 0xc0, !PT ;  /* 0x000000012c047812 */ /* 0x000fe200078ec0ff */
[----:B------:R-:W-:Y:S01]  /*1eb0*/  LDSM.16.M88.4 R40, [R218] ;  /* 0x00000000da28783b */ /* 0x000fe20000000200 */
[----:B------:R-:W-:-:S02]  /*1ec0*/  SHF.L.U64.HI R11, R11, R5, c[0x0][0x20c] ;  /* 0x000083000b0b7619 */ /* 0x000fc40000010205 */
[----:B------:R-:W-:Y:S02]  /*1ed0*/  LEA.HI.X R3, R0, c[0x0][0x1fc], R3, 0x1, P0 ;  /* 0x00007f0000037a11 */ /* 0x000fe400000f0c03 */
[----:B------:R-:W-:Y:S01]  /*1ee0*/  IADD3 R6, P6, R52, R2, RZ ;  /* 0x0000000234067210 */ /* 0x000fe20007fde0ff */
[----:B------:R-:W-:Y:S01]  /*1ef0*/  IMAD.IADD R0, R152, 0x1, -R45 ;  /* 0x0000000198007824 */ /* 0x000fe200078e0a2d */
[----:B------:R-:W-:Y:S02]  /*1f00*/  IADD3 R8, P1, P0, R52, 0x80, R2 ;  /* 0x0000008034087810 */ /* 0x000fe4000783e002 */
[----:B------:R-:W-:Y:S01]  /*1f10*/  ISETP.NE.U32.AND P4, PT, R4, 0x1, PT ;  /* 0x000000010400780c */ /* 0x000fe20003f85070 */
[C-C-:B------:R-:W-:Y:S01]  /*1f20*/  IMAD.X R7, R11.reuse, 0x1, R3.reuse, P6 ;  /* 0x000000010b077824 */ /* 0x140fe200030e0603 */
[----:B------:R-:W-:Y:S02]  /*1f30*/  IADD3 R4, P6, R6, R52, RZ ;  /* 0x0000003406047210 */ /* 0x000fe40007fde0ff */
[----:B------:R-:W-:-:S02]  /*1f40*/  IADD3.X R9, R11, RZ, R3, P1, P0 ;  /* 0x000000ff0b097210 */ /* 0x000fc40000fe0403 */
[----:B------:R-:W-:Y:S02]  /*1f50*/  ISETP.LT.OR P0, PT, R0, 0x1, P4 ;  /* 0x000000010000780c */ /* 0x000fe40002701670 */
[----:B------:R-:W-:Y:S01]  /*1f60*/  LOP3.LUT P1, RZ, R44, 0x2, RZ, 0xc0, !PT ;  /* 0x000000022cff7812 */ /* 0x000fe2000782c0ff */
[----:B------:R-:W-:Y:S01]  /*1f70*/  IMAD.X R5, R7, 0x1, R11, P6 ;  /* 0x0000000107057824 */ /* 0x000fe200030e060b */
[----:B------:R-:W-:Y:S01]  /*1f80*/  HMMA.16816.F32.BF16 R72, R140, R30, R16 ;  /* 0x0000001e8c48723c */ /* 0x000fe20000041810 */
[----:B------:R-:W4:Y:S01]  /*1f90*/  LDSM.16.M88.4 R28, [R219] ;  /* 0x00000000db1c783b */ /* 0x000f220000000200 */
[----:B------:R-:W-:-:S03]  /*1fa0*/  ISETP.LT.OR P6, PT, R0, 0x1, !P1 ;  /* 0x000000010000780c */ /* 0x000fc60004fc1670 */
[----:B------:R-:W-:Y:S03]  /*1fb0*/  LDSM.16.M88.4 R44, [R217] ;  /* 0x00000000d92c783b */ /* 0x000fe60000000200 */
[C---:B--2---:R-:W-:Y:S08]  /*1fc0*/  HMMA.16816.F32.BF16 R80, R140.reuse, R24, R20 ;  /* 0x000000188c50723c */ /* 0x044ff00000041814 */
[----:B------:R-:W-:Y:S01]  /*1fd0*/  HMMA.16816.F32.BF16 R104, R140, R26, R12 ;  /* 0x0000001a8c68723c */ /* 0x000fe2000004180c */
[----:B------:R-:W2:Y:S07]  /*1fe0*/  LDSM.16.M88.4 R24, [R201+0x3000] ;  /* 0x00300000c918783b */ /* 0x000eae0000000200 */
[C---:B-1----:R-:W-:Y:S08]  /*1ff0*/  HMMA.16816.F32.BF16 R20, R136.reuse, R32, RZ ;  /* 0x000000208814723c */ /* 0x042ff000000418ff */
[----:B------:R-:W-:Y:S01]  /*2000*/  HMMA.16816.F32.BF16 R16, R136, R34, RZ ;  /* 0x000000228810723c */ /* 0x000fe200000418ff */
[----:B------:R-:W1:Y:S04]  /*2010*/  LDSM.16.M88.4 R32, [R201+0x3800] ;  /* 0x00380000c920783b */ /* 0x000e680000000200 */
[----:B------:R-:W-:Y:S01]  /*2020*/  @!PT LDS RZ, [RZ] ;  /* 0x00000000fffff984 */ /* 0x000fe20000000800 */
[----:B------:R-:W-:Y:S01]  /*2030*/  @!PT LDS RZ, [RZ] ;  /* 0x00000000fffff984 */ /* 0x000fe20000000800 */
[----:B------:R-:W-:Y:S01]  /*2040*/  @!PT LDS RZ, [RZ] ;  /* 0x00000000fffff984 */ /* 0x000fe20000000800 */
[----:B------:R5:W-:Y:S01]  /*2050*/  LDGSTS.E.BYPASS.LTC128B.128 [R228+0x100], [R2.64], !P0 ;  /* 0x0010000002e47fae */ /* 0x000be2000c101d46 */
[----:B------:R-:W-:-:S03]  /*2060*/  ISETP.LT.OR P0, PT, R0, 0x21, P4 ;  /* 0x000000210000780c */ /* 0x000fc60002701670 */
[----:B------:R5:W-:Y:S01]  /*2070*/  LDGSTS.E.BYPASS.LTC128B.128 [R228+0x4100], [R2.64+0x80], !P6 ;  /* 0x0410008002e47fae */ /* 0x000be2000f101d46 */
[C---:B------:R-:W-:Y:S01]  /*2080*/  ISETP.LT.OR P6, PT, R0.reuse, 0x21, !P1 ;  /* 0x000000210000780c */ /* 0x040fe20004fc1670 */
[----:B---3--:R-:W-:Y:S08]  /*2090*/  HMMA.16816.F32.BF16 R12, R136, R36, RZ ;  /* 0x00000024880c723c */ /* 0x008ff000000418ff */
[----:B------:R3:W-:Y:S04]  /*20a0*/  LDGSTS.E.BYPASS.LTC128B.128 [R228+0x1100], [R6.64], !P0 ;  /* 0x0110000006e47fae */ /* 0x0007e8000c101d46 */
[----:B------:R1:W-:Y:S01]  /*20b0*/  LDGSTS.E.BYPASS.LTC128B.128 [R228+0x5100], [R8.64], !P6 ;  /* 0x0510000008e47fae */ /* 0x0003e2000f101d46 */
[----:B------:R-:W-:-:S02]  /*20c0*/  ISETP.LT.OR P6, PT, R0, 0x41, P4 ;  /* 0x000000410000780c */ /* 0x000fc400027c1670 */
[----:B-----5:R-:W-:Y:S01]  /*20d0*/  IADD3 R2, P0, R4, R52, RZ ;  /* 0x0000003404027210 */ /* 0x020fe20007f1e0ff */
[C---:B----4-:R-:W-:Y:S10]  /*20e0*/  HMMA.16816.F32.BF16 R88, R140.reuse, R28, R20 ;  /* 0x0000001c8c58723c */ /* 0x050ff40000041814 */
[----:B------:R3:W-:Y:S01]  /*20f0*/  LDGSTS.E.BYPASS.LTC128B.128 [R228+0x2100], [R4.64], !P6 ;  /* 0x0210000004e47fae */ /* 0x0007e2000f101d46 */
[----:B------:R-:W-:Y:S01]  /*2100*/  IMAD.X R3, R5, 0x1, R11, P0 ;  /* 0x0000000105037824 */ /* 0x000fe200000e060b */
[C---:B------:R-:W-:Y:S01]  /*2110*/  ISETP.LT.OR P0, PT, R0.reuse, 0x41, !P1 ;  /* 0x000000410000780c */ /* 0x040fe20004f01670 */
[C---:B------:R-:W-:Y:S08]  /*2120*/  HMMA.16816.F32.BF16 R84, R140.reuse, R30, R16 ;  /* 0x0000001e8c54723c */ /* 0x040ff00000041810 */
[----:B------:R-:W-:Y:S04]  /*2130*/  HMMA.16816.F32.BF16 R76, R140, R40, R12 ;  /* 0x000000288c4c723c */ /* 0x000fe8000004180c */
[----:B------:R3:W-:Y:S04]  /*2140*/  LDGSTS.E.BYPASS.LTC128B.128 [R228+0x6100], [R4.64+0x80], !P0 ;  /* 0x0610008004e47fae */ /* 0x0007e8000c101d46 */
[C---:B------:R-:W-:Y:S08]  /*2150*/  HMMA.16816.F32.BF16 R28, R136.reuse, R38, RZ ;  /* 0x00000026881c723c */ /* 0x040ff000000418ff */
[C---:B--2---:R-:W-:Y:S08]  /*2160*/  HMMA.16816.F32.BF16 R16, R136.reuse, R26, RZ ;  /* 0x0000001a8810723c */ /* 0x044ff000000418ff */
[C---:B-1----:R-:W-:Y:S08]  /*2170*/  HMMA.16816.F32.BF16 R12, R136.reuse, R32, RZ ;  /* 0x00000020880c723c */ /* 0x042ff000000418ff */
[----:B---3--:R-:W-:Y:S01]  /*2180*/  HMMA.16816.F32.BF16 R4, R136, R34, RZ ;  /* 0x000000228804723c */ /* 0x008fe200000418ff */
[----:B------:R-:W-:-:S02]  /*2190*/  ISETP.LT.OR P4, PT, R0, 0x61, P4 ;  /* 0x000000610000780c */ /* 0x000fc40002781670 */
[----:B------:R-:W-:-:S05]  /*21a0*/  ISETP.LT.OR P1, PT, R0, 0x61, !P1 ;  /* 0x000000610000780c */ /* 0x000fca0004f21670 */
[C---:B------:R-:W-:Y:S06]  /*21b0*/  HMMA.16816.F32.BF16 R68, R140.reuse, R42, R28 ;  /* 0x0000002a8c44723c */ /* 0x040fec000004181c */
[----:B------:R1:W-:Y:S02]  /*21c0*/  LDGSTS.E.BYPASS.LTC128B.128 [R228+0x3100], [R2.64], !P4 ;  /* 0x0310000002e47fae */ /* 0x0003e4000e101d46 */
[C---:B------:R-:W-:Y:S02]  /*21d0*/  HMMA.16816.F32.BF16 R56, R140.reuse, R46, R16 ;  /* 0x0000002e8c38723c */ /* 0x040fe40000041810 */
[----:B------:R1:W-:Y:S04]  /*21e0*/  LDGSTS.E.BYPASS.LTC128B.128 [R228+0x7100], [R2.64+0x80], !P1 ;  /* 0x0710008002e47fae */ /* 0x0003e8000c901d46 */
[----:B------:R-:W2:Y:S02]  /*21f0*/  LDSM.16.M88.4 R36, [R205+0x800] ;  /* 0x00080000cd24783b */ /* 0x000ea40000000200 */
[----:B------:R-:W-:Y:S02]  /*2200*/  HMMA.16816.F32.BF16 R52, R140, R48, R12 ;  /* 0x000000308c34723c */ /* 0x000fe4000004180c */
[----:B------:R-:W3:Y:S04]  /*2210*/  LDSM.16.M88.4 R28, [R205+0x1000] ;  /* 0x00100000cd1c783b */ /* 0x000ee80000000200 */
[----:B------:R-:W4:Y:S02]  /*2220*/  LDSM.16.M88.4 R16, [R205+0x1800] ;  /* 0x00180000cd10783b */ /* 0x000f240000000200 */
[----:B------:R-:W-:Y:S02]  /*2230*/  HMMA.16816.F32.BF16 R20, R136, R24, RZ ;  /* 0x000000188814723c */ /* 0x000fe400000418ff */
[----:B------:R-:W-:Y:S04]  /*2240*/  LDSM.16.M88.4 R24, [R205] ;  /* 0x00000000cd18783b */ /* 0x000fe80000000200 */
[----:B------:R-:W-:Y:S02]  /*2250*/  LDSM.16.M88.4 R12, [R205+0x2800] ;  /* 0x00280000cd0c783b */ /* 0x000fe40000000200 */
[C---:B------:R-:W-:Y:S02]  /*2260*/  HMMA.16816.F32.BF16 R48, R140.reuse, R50, R4 ;  /* 0x000000328c30723c */ /* 0x040fe40000041804 */
[----:B------:R-:W5:Y:S04]  /*2270*/  LDSM.16.M88.4 R4, [R205+0x2000] ;  /* 0x00200000cd04783b */ /* 0x000f680000000200 */
[----:B------:R-:W-:Y:S04]  /*2280*/  LDSM.16.M88.4 R132, [R205+0x4000] ;  /* 0x00400000cd84783b */ /* 0x000fe80000000200 */
[----:B------:R-:W-:Y:S04]  /*2290*/  LDSM.16.M88.4 R148, [R202+0x7000] ;  /* 0x00700000ca94783b */ /* 0x000fe80000000200 */
[----:B------:R-:W0:Y:S02]  /*22a0*/  LDGDEPBAR ;  /* 0x00000000000079af */ /* 0x000e240000000000 */
[----:B------:R-:W-:Y:S02]  /*22b0*/  HMMA.16816.F32.BF16 R60, R140, R44, R20 ;  /* 0x0000002c8c3c723c */ /* 0x000fe40000041814 */
[----:B------:R-:W1:Y:S06]  /*22c0*/  LDSM.16.M88.4 R20, [R205+0x3000] ;  /* 0x00300000cd14783b */ /* 0x000e6c0000000200 */
[C---:B--2---:R-:W-:Y:S08]  /*22d0*/  HMMA.16816.F32.BF16 R40, R168.reuse, R36, R96 ;  /* 0x00000024a828723c */ /* 0x044ff00000041860 */
[C---:B---3--:R-:W-:Y:S08]  /*22e0*/  HMMA.16816.F32.BF16 R64, R168.reuse, R28, R64 ;  /* 0x0000001ca840723c */ /* 0x048ff00000041840 */
[C---:B------:R-:W-:Y:S01]  /*22f0*/  HMMA.16816.F32.BF16 R72, R168.reuse, R30, R72 ;  /* 0x0000001ea848723c */ /* 0x040fe20000041848 */
[----:B------:R-:W2:Y:S07]  /*2300*/  LDSM.16.M88.4 R28, [R205+0x3800] ;  /* 0x00380000cd1c783b */ /* 0x000eae0000000200 */
[C---:B----4-:R-:W-:Y:S08]  /*2310*/  HMMA.16816.F32.BF16 R80, R168.reuse, R16, R80 ;  /* 0x00000010a850723c */ /* 0x050ff00000041850 */
[C---:B------:R-:W-:Y:S01]  /*2320*/  HMMA.16816.F32.BF16 R104, R168.reuse, R18, R104 ;  /* 0x00000012a868723c */ /* 0x040fe20000041868 */
[----:B------:R-:W3:Y:S07]  /*2330*/  LDSM.16.M88.4 R16, [R202] ;  /* 0x00000000ca10783b */ /* 0x000eee0000000200 */
[C---:B-----5:R-:W-:Y:S08]  /*2340*/  HMMA.16816.F32.BF16 R88, R168.reuse, R4, R88 ;  /* 0x00000004a858723c */ /* 0x060ff00000041858 */
[C---:B------:R-:W-:Y:S01]  /*2350*/  HMMA.16816.F32.BF16 R96, R168.reuse, R6, R84 ;  /* 0x00000006a860723c */ /* 0x040fe20000041854 */
[----:B------:R-:W4:Y:S07]  /*2360*/  LDSM.16.M88.4 R4, [R202+0x800] ;  /* 0x00080000ca04783b */ /* 0x000f2e0000000200 */
[C---:B------:R-:W-:Y:S08]  /*2370*/  HMMA.16816.F32.BF16 R44, R168.reuse, R24, R108 ;  /* 0x00000018a82c723c */ /* 0x040ff0000004186c */
[C---:B------:R-:W-:Y:S01]  /*2380*/  HMMA.16816.F32.BF16 R32, R168.reuse, R26, R100 ;  /* 0x0000001aa820723c */ /* 0x040fe20000041864 */
[----:B------:R-:W5:Y:S07]  /*2390*/  LDSM.16.M88.4 R24, [R202+0x1800] ;  /* 0x00180000ca18783b */ /* 0x000f6e0000000200 */
[C---:B------:R-:W-:Y:S08]  /*23a0*/  HMMA.16816.F32.BF16 R36, R168.reuse, R38, R92 ;  /* 0x00000026a824723c */ /* 0x040ff0000004185c */
[C---:B-1----:R-:W-:Y:S08]  /*23b0*/  HMMA.16816.F32.BF16 R112, R168.reuse, R20, R60 ;  /* 0x00000014a870723c */ /* 0x042ff0000004183c */
[C---:B------:R-:W-:Y:S01]  /*23c0*/  HMMA.16816.F32.BF16 R92, R168.reuse, R22, R56 ;  /* 0x00000016a85c723c */ /* 0x040fe20000041838 */
[----:B------:R-:W1:Y:S04]  /*23d0*/  LDSM.16.M88.4 R20, [R202+0x2800] ;  /* 0x00280000ca14783b */ /* 0x000e680000000200 */
[----:B------:R-:W-:Y:S03]  /*23e0*/  LDSM.16.M88.4 R56, [R202+0x2000] ;  /* 0x00200000ca38783b */ /* 0x000fe60000000200 */
[C---:B------:R-:W-:Y:S08]  /*23f0*/  HMMA.16816.F32.BF16 R100, R168.reuse, R12, R76 ;  /* 0x0000000ca864723c */ /* 0x040ff0000004184c */
[C---:B------:R-:W-:Y:S01]  /*2400*/  HMMA.16816.F32.BF16 R108, R168.reuse, R14, R68 ;  /* 0x0000000ea86c723c */ /* 0x040fe20000041844 */
[----:B------:R-:W1:Y:S07]  /*2410*/  LDSM.16.M88.4 R12, [R202+0x1000] ;  /* 0x00100000ca0c783b */ /* 0x000e6e0000000200 */
[----:B--2---:R-:W-:Y:S08]  /*2420*/  HMMA.16816.F32.BF16 R76, R168, R30, R48 ;  /* 0x0000001ea84c723c */ /* 0x004ff00000041830 */
[C---:B---3--:R-:W-:Y:S08]  /*2430*/  HMMA.16816.F32.BF16 R68, R172.reuse, R16, R44 ;  /* 0x00000010ac44723c */ /* 0x048ff0000004182c */
[----:B------:R-:W-:Y:S01]  /*2440*/  HMMA.16816.F32.BF16 R60, R172, R18, R32 ;  /* 0x00000012ac3c723c */ /* 0x000fe20000041820 */
[----:B------:R-:W2:Y:S04]  /*2450*/  LDSM.16.M88.4 R16, [R202+0x3800] ;  /* 0x00380000ca10783b */ /* 0x000ea80000000200 */
[----:B------:R-:W-:Y:S03]  /*2460*/  LDSM.16.M88.4 R32, [R201+0x4000] ;  /* 0x00400000c920783b */ /* 0x000fe60000000200 */
[----:B------:R-:W-:Y:S08]  /*2470*/  HMMA.16816.F32.BF16 R84, R168, R28, R52 ;  /* 0x0000001ca854723c */ /* 0x000ff00000041834 */
[C---:B----4-:R-:W-:Y:S08]  /*2480*/  HMMA.16816.F32.BF16 R48, R172.reuse, R6, R36 ;  /* 0x00000006ac30723c */ /* 0x050ff00000041824 */
[C---:B------:R-:W-:Y:S01]  /*2490*/  HMMA.16816.F32.BF16 R52, R172.reuse, R4, R40 ;  /* 0x00000004ac34723c */ /* 0x040fe20000041828 */
[----:B------:R-:W3:Y:S07]  /*24a0*/  LDSM.16.M88.4 R4, [R202+0x3000] ;  /* 0x00300000ca04783b */ /* 0x000eee0000000200 */
[C---:B-----5:R-:W-:Y:S08]  /*24b0*/  HMMA.16816.F32.BF16 R36, R172.reuse, R24, R80 ;  /* 0x00000018ac24723c */ /* 0x060ff00000041850 */
[C---:B------:R-:W-:Y:S01]  /*24c0*/  HMMA.16816.F32.BF16 R28, R172.reuse, R26, R104 ;  /* 0x0000001aac1c723c */ /* 0x040fe20000041868 */
[----:B------:R-:W4:Y:S07]  /*24d0*/  LDSM.16.M88.4 R24, [R201+0x4800] ;  /* 0x00480000c918783b */ /* 0x000f2e0000000200 */
[C---:B-1----:R-:W-:Y:S08]  /*24e0*/  HMMA.16816.F32.BF16 R100, R172.reuse, R20, R100 ;  /* 0x00000014ac64723c */ /* 0x042ff00000041864 */
[C---:B------:R-:W-:Y:S01]  /*24f0*/  HMMA.16816.F32.BF16 R108, R172.reuse, R22, R108 ;  /* 0x00000016ac6c723c */ /* 0x040fe2000004186c */
[----:B------:R-:W1:Y:S07]  /*2500*/  LDSM.16.M88.4 R20, [R201+0x5000] ;  /* 0x00500000c914783b */ /* 0x000e6e0000000200 */
[C---:B------:R-:W-:Y:S01]  /*2510*/  HMMA.16816.F32.BF16 R44, R172.reuse, R12, R64 ;  /* 0x0000000cac2c723c */ /* 0x040fe20000041840 */
[----:B------:R-:W-:Y:S07]  /*2520*/  LDSM.16.M88.4 R64, [R215] ;  /* 0x00000000d740783b */ /* 0x000fee0000000200 */
[C---:B------:R-:W-:Y:S01]  /*2530*/  HMMA.16816.F32.BF16 R40, R172.reuse, R14, R72 ;  /* 0x0000000eac28723c */ /* 0x040fe20000041848 */
[----:B------:R-:W5:Y:S07]  /*2540*/  LDSM.16.M88.4 R12, [R201+0x5800] ;  /* 0x00580000c90c783b */ /* 0x000f6e0000000200 */
[C---:B------:R-:W-:Y:S08]  /*2550*/  HMMA.16816.F32.BF16 R72, R172.reuse, R56, R88 ;  /* 0x00000038ac48723c */ /* 0x040ff00000041858 */
[C---:B--2---:R-:W-:Y:S08]  /*2560*/  HMMA.16816.F32.BF16 R120, R172.reuse, R16, R84 ;  /* 0x00000010ac78723c */ /* 0x044ff00000041854 */
[C---:B------:R-:W-:Y:S01]  /*2570*/  HMMA.16816.F32.BF16 R116, R172.reuse, R18, R76 ;  /* 0x00000012ac74723c */ /* 0x040fe2000004184c */
[----:B------:R-:W2:Y:S07]  /*2580*/  LDSM.16.M88.4 R16, [R201+0x6800] ;  /* 0x00680000c910783b */ /* 0x000eae0000000200 */
[C---:B------:R-:W-:Y:S01]  /*2590*/  HMMA.16816.F32.BF16 R88, R172.reuse, R58, R96 ;  /* 0x0000003aac58723c */ /* 0x040fe20000041860 */
[----:B------:R-:W-:Y:S07]  /*25a0*/  LDSM.16.M88.4 R56, [R213] ;  /* 0x00000000d538783b */ /* 0x000fee0000000200 */
[C---:B---3--:R-:W-:Y:S08]  /*25b0*/  HMMA.16816.F32.BF16 R128, R172.reuse, R4, R112 ;  /* 0x00000004ac80723c */ /* 0x048ff00000041870 */
[----:B------:R-:W-:Y:S01]  /*25c0*/  HMMA.16816.F32.BF16 R124, R172, R6, R92 ;  /* 0x00000006ac7c723c */ /* 0x000fe2000004185c */
[----:B------:R-:W3:Y:S07]  /*25d0*/  LDSM.16.M88.4 R4, [R201+0x6000] ;  /* 0x00600000c904783b */ /* 0x000eee0000000200 */
[C---:B----4-:R-:W-:Y:S01]  /*25e0*/  HMMA.16816.F32.BF16 R96, R184.reuse, R26, R48 ;  /* 0x0000001ab860723c */ /* 0x050fe20000041830 */
[----:B------:R-:W4:Y:S07]  /*25f0*/  LDSM.16.M88.4 R48, [R201+0x7000] ;  /* 0x00700000c930783b */ /* 0x000f2e0000000200 */
[C---:B------:R-:W-:Y:S01]  /*2600*/  HMMA.16816.F32.BF16 R76, R184.reuse, R32, R68 ;  /* 0x00000020b84c723c */ /* 0x040fe20000041844 */
[----:B------:R-:W2:Y:S07]  /*2610*/  LDSM.16.M88.4 R68, [R201+0x7800] ;  /* 0x00780000c944783b */ /* 0x000eae0000000200 */
[C---:B------:R-:W-:Y:S01]  /*2620*/  HMMA.16816.F32.BF16 R112, R184.reuse, R34, R60 ;  /* 0x00000022b870723c */ /* 0x040fe2000004183c */
[----:B------:R-:W2:Y:S04]  /*2630*/  LDSM.16.M88.4 R60, [R214] ;  /* 0x00000000d63c783b */ /* 0x000ea80000000200 */
[----:B------:R-:W-:Y:S03]  /*2640*/  LDSM.16.M88.4 R32, [R210] ;  /* 0x00000000d220783b */ /* 0x000fe60000000200 */
[C---:B------:R-:W-:Y:S08]  /*2650*/  HMMA.16816.F32.BF16 R104, R184.reuse, R24, R52 ;  /* 0x00000018b868723c */ /* 0x040ff00000041834 */
[C---:B-1----:R-:W-:Y:S01]  /*2660*/  HMMA.16816.F32.BF16 R92, R184.reuse, R20, R44 ;  /* 0x00000014b85c723c */ /* 0x042fe2000004182c */
[----:B------:R-:W1:Y:S07]  /*2670*/  LDSM.16.M88.4 R44, [R212] ;  /* 0x00000000d42c783b */ /* 0x000e6e0000000200 */
[C---:B-----5:R-:W-:Y:S01]  /*2680*/  HMMA.16816.F32.BF16 R80, R184.reuse, R12, R36 ;  /* 0x0000000cb850723c */ /* 0x060fe20000041824 */
[----:B------:R-:W5:Y:S07]  /*2690*/  LDSM.16.M88.4 R36, [R211] ;  /* 0x00000000d324783b */ /* 0x000f6e0000000200 */
[C---:B------:R-:W-:Y:S01]  /*26a0*/  HMMA.16816.F32.BF16 R52, R184.reuse, R14, R28 ;  /* 0x0000000eb834723c */ /* 0x040fe2000004181c */
[----:B------:R-:W1:Y:S07]  /*26b0*/  LDSM.16.M88.4 R28, [R209] ;  /* 0x00000000d11c783b */ /* 0x000e6e0000000200 */
[C---:B------:R-:W-:Y:S08]  /*26c0*/  HMMA.16816.F32.BF16 R84, R184.reuse, R22, R40 ;  /* 0x00000016b854723c */ /* 0x040ff00000041828 */
[C---:B--2---:R-:W-:Y:S08]  /*26d0*/  HMMA.16816.F32.BF16 R20, R184.reuse, R16, R100 ;  /* 0x00000010b814723c */ /* 0x044ff00000041864 */
[C---:B------:R-:W-:Y:S08]  /*26e0*/  HMMA.16816.F32.BF16 R16, R184.reuse, R18, R108 ;  /* 0x00000012b810723c */ /* 0x040ff0000004186c */
[C---:B---3--:R-:W-:Y:S01]  /*26f0*/  HMMA.16816.F32.BF16 R24, R184.reuse, R6, R88 ;  /* 0x00000006b818723c */ /* 0x048fe20000041858 */
[----:B------:R-:W-:Y:S07]  /*2700*/  LDSM.16.M88.4 R88, [R205+0x5000] ;  /* 0x00500000cd58783b */ /* 0x000fee0000000200 */
[C---:B----4-:R-:W-:Y:S08]  /*2710*/  HMMA.16816.F32.BF16 R12, R184.reuse, R48, R128 ;  /* 0x00000030b80c723c */ /* 0x050ff00000041880 */
[----:B------:R-:W-:Y:S01]  /*2720*/  HMMA.16816.F32.BF16 R40, R184, R4, R72 ;  /* 0x00000004b828723c */ /* 0x000fe20000041848 */
[----:B------:R-:W2:Y:S07]  /*2730*/  LDSM.16.M88.4 R72, [R208] ;  /* 0x00000000d048783b */ /* 0x000eae0000000200 */
[----:B------:R-:W-:Y:S01]  /*2740*/  HMMA.16816.F32.BF16 R144, R188, R58, R84 ;  /* 0x0000003abc90723c */ /* 0x000fe20000041854 */
[----:B------:R-:W3:Y:S07]  /*2750*/  LDSM.16.M88.4 R84, [R205+0x4800] ;  /* 0x00480000cd54783b */ /* 0x000eee0000000200 */
[C---:B------:R-:W-:Y:S08]  /*2760*/  HMMA.16816.F32.BF16 R4, R184.reuse, R50, R124 ;  /* 0x00000032b804723c */ /* 0x040ff0000004187c */
[C---:B------:R-:W-:Y:S08]  /*2770*/  HMMA.16816.F32.BF16 R48, R184.reuse, R68, R120 ;  /* 0x00000044b830723c */ /* 0x040ff00000041878 */
[----:B------:R-:W-:Y:S08]  /*2780*/  HMMA.16816.F32.BF16 R68, R184, R70, R116 ;  /* 0x00000046b844723c */ /* 0x000ff00000041874 */
[C---:B------:R-:W-:Y:S08]  /*2790*/  HMMA.16816.F32.BF16 R120, R188.reuse, R60, R104 ;  /* 0x0000003cbc78723c */ /* 0x040ff00000041868 */
[C---:B------:R-:W-:Y:S01]  /*27a0*/  HMMA.16816.F32.BF16 R108, R188.reuse, R62, R96 ;  /* 0x0000003ebc6c723c */ /* 0x040fe20000041860 */
[----:B------:R-:W-:Y:S07]  /*27b0*/  LDSM.16.M88.4 R60, [R202+0x4800] ;  /* 0x00480000ca3c783b */ /* 0x000fee0000000200 */
[C---:B-1----:R-:W-:Y:S08]  /*27c0*/  HMMA.16816.F32.BF16 R128, R188.reuse, R44, R80 ;  /* 0x0000002cbc80723c */ /* 0x042ff00000041850 */
[C---:B------:R-:W-:Y:S01]  /*27d0*/  HMMA.16816.F32.BF16 R104, R188.reuse, R32, R20 ;  /* 0x00000020bc68723c */ /* 0x040fe20000041814 */
[----:B------:R-:W1:Y:S07]  /*27e0*/  LDSM.16.M88.4 R20, [R205+0x6000] ;  /* 0x00600000cd14783b */ /* 0x000e6e0000000200 */
[C---:B------:R-:W-:Y:S01]  /*27f0*/  HMMA.16816.F32.BF16 R100, R188.reuse, R34, R16 ;  /* 0x00000022bc64723c */ /* 0x040fe20000041810 */
[----:B------:R-:W4:Y:S04]  /*2800*/  LDSM.16.M88.4 R16, [R205+0x6800] ;  /* 0x00680000cd10783b */ /* 0x000f280000000200 */
[----:B------:R-:W-:Y:S03]  /*2810*/  LDSM.16.M88.4 R32, [R205+0x7800] ;  /* 0x00780000cd20783b */ /* 0x000fe60000000200 */
[C---:B------:R-:W-:Y:S08]  /*2820*/  HMMA.16816.F32.BF16 R92, R188.reuse, R56, R92 ;  /* 0x00000038bc5c723c */ /* 0x040ff0000004185c */
[C---:B-----5:R-:W-:Y:S01]  /*2830*/  HMMA.16816.F32.BF16 R96, R188.reuse, R38, R24 ;  /* 0x00000026bc60723c */ /* 0x060fe20000041818 */
[----:B------:R-:W5:Y:S07]  /*2840*/  LDSM.16.M88.4 R24, [R205+0x5800] ;  /* 0x00580000cd18783b */ /* 0x000f6e0000000200 */
[C---:B------:R-:W-:Y:S01]  /*2850*/  HMMA.16816.F32.BF16 R80, R188.reuse, R28, R12 ;  /* 0x0000001cbc50723c */ /* 0x040fe2000004180c */
[----:B------:R-:W1:Y:S07]  /*2860*/  LDSM.16.M88.4 R12, [R205+0x7000] ;  /* 0x00700000cd0c783b */ /* 0x000e6e0000000200 */
[C---:B------:R-:W-:Y:S08]  /*2870*/  HMMA.16816.F32.BF16 R76, R188.reuse, R64, R76 ;  /* 0x00000040bc4c723c */ /* 0x040ff0000004184c */
[C---:B------:R-:W-:Y:S01]  /*2880*/  HMMA.16816.F32.BF16 R112, R188.reuse, R66, R112 ;  /* 0x00000042bc70723c */ /* 0x040fe20000041870 */
[----:B------:R-:W1:Y:S07]  /*2890*/  LDSM.16.M88.4 R64, [R202+0x4000] ;  /* 0x00400000ca40783b */ /* 0x000e6e0000000200 */
[C---:B------:R-:W-:Y:S08]  /*28a0*/  HMMA.16816.F32.BF16 R116, R188.reuse, R36, R40 ;  /* 0x00000024bc74723c */ /* 0x040ff00000041828 */
[C---:B------:R-:W-:Y:S08]  /*28b0*/  HMMA.16816.F32.BF16 R4, R188.reuse, R30, R4 ;  /* 0x0000001ebc04723c */ /* 0x040ff00000041804 */
[C---:B------:R-:W-:Y:S08]  /*28c0*/  HMMA.16816.F32.BF16 R124, R188.reuse, R46, R52 ;  /* 0x0000002ebc7c723c */ /* 0x040ff00000041834 */
[C---:B--2---:R-:W-:Y:S08]  /*28d0*/  HMMA.16816.F32.BF16 R28, R188.reuse, R72, R48 ;  /* 0x00000048bc1c723c */ /* 0x044ff00000041830 */
[----:B------:R-:W-:Y:S01]  /*28e0*/  HMMA.16816.F32.BF16 R36, R188, R74, R68 ;  /* 0x0000004abc24723c */ /* 0x000fe20000041844 */
[----:B------:R-:W2:Y:S07]  /*28f0*/  LDSM.16.M88.4 R68, [R202+0x5000] ;  /* 0x00500000ca44783b */ /* 0x000eae0000000200 */
[C---:B------:R-:W-:Y:S01]  /*2900*/  HMMA.16816.F32.BF16 R40, R192.reuse, R88, R92 ;  /* 0x00000058c028723c */ /* 0x040fe2000004185c */
[----:B------:R-:W2:Y:S07]  /*2910*/  LDSM.16.M88.4 R92, [R202+0x5800] ;  /* 0x00580000ca5c783b */ /* 0x000eae0000000200 */
[C---:B------:R-:W-:Y:S08]  /*2920*/  HMMA.16816.F32.BF16 R56, R192.reuse, R132, R76 ;  /* 0x00000084c038723c */ /* 0x040ff0000004184c */
[C---:B------:R-:W-:Y:S01]  /*2930*/  HMMA.16816.F32.BF16 R52, R192.reuse, R134, R112 ;  /* 0x00000086c034723c */ /* 0x040fe20000041870 */
[----:B------:R-:W-:Y:S07]  /*2940*/  LDSM.16.M88.4 R132, [R202+0x6800] ;  /* 0x00680000ca84783b */ /* 0x000fee0000000200 */
[C---:B---3--:R-:W-:Y:S01]  /*2950*/  HMMA.16816.F32.BF16 R44, R192.reuse, R86, R108 ;  /* 0x00000056c02c723c */ /* 0x048fe2000004186c */
[----:B------:R-:W3:Y:S07]  /*2960*/  LDSM.16.M88.4 R108, [R202+0x6000] ;  /* 0x00600000ca6c783b */ /* 0x000eee0000000200 */
[----:B------:R-:W-:Y:S01]  /*2970*/  HMMA.16816.F32.BF16 R72, R192, R90, R144 ;  /* 0x0000005ac048723c */ /* 0x000fe20000041890 */
[----:B------:R-:W2:Y:S01]  /*2980*/  LDSM.16.M88.4 R144, [R202+0x7800] ;  /* 0x00780000ca90783b */ /* 0x000ea20000000200 */
[----:B------:R-:W-:Y:S01]  /*2990*/  ISETP.GT.AND P0, PT, R10, R156, PT ;  /* 0x0000009c0a00720c */ /* 0x000fe20003f04270 */
[----:B------:R-:W-:-:S05]  /*29a0*/  DEPBAR.LE SB0, 0x0 ;  /* 0x000080000000791a */ /* 0x000fca0000000000 */
[C---:B-1----:R-:W-:Y:S08]  /*29b0*/  HMMA.16816.F32.BF16 R88, R192.reuse, R20, R116 ;  /* 0x00000014c058723c */ /* 0x042ff00000041874 */
[C---:B------:R-:W-:Y:S08]  /*29c0*/  HMMA.16816.F32.BF16 R96, R192.reuse, R22, R96 ;  /* 0x00000016c060723c */ /* 0x040ff00000041860 */
[C---:B----4-:R-:W-:Y:S08]  /*29d0*/  HMMA.16816.F32.BF16 R104, R192.reuse, R16, R104 ;  /* 0x00000010c068723c */ /* 0x050ff00000041868 */
[C---:B------:R-:W-:Y:S08]  /*29e0*/  HMMA.16816.F32.BF16 R100, R192.reuse, R18, R100 ;  /* 0x00000012c064723c */ /* 0x040ff00000041864 */
[C---:B------:R-:W-:Y:S08]  /*29f0*/  HMMA.16816.F32.BF16 R48, R192.reuse, R84, R120 ;  /* 0x00000054c030723c */ /* 0x040ff00000041878 */
[C---:B-----5:R-:W-:Y:S08]  /*2a00*/  HMMA.16816.F32.BF16 R76, R192.reuse, R24, R128 ;  /* 0x00000018c04c723c */ /* 0x060ff00000041880 */
[C---:B------:R-:W-:Y:S08]  /*2a10*/  HMMA.16816.F32.BF16 R20, R192.reuse, R12, R80 ;  /* 0x0000000cc014723c */ /* 0x040ff00000041850 */
[C---:B------:R-:W-:Y:S08]  /*2a20*/  HMMA.16816.F32.BF16 R16, R192.reuse, R14, R4 ;  /* 0x0000000ec010723c */ /* 0x040ff00000041804 */
[C---:B------:R-:W-:Y:S08]  /*2a30*/  HMMA.16816.F32.BF16 R84, R192.reuse, R26, R124 ;  /* 0x0000001ac054723c */ /* 0x040ff0000004187c */
[C---:B------:R-:W-:Y:S08]  /*2a40*/  HMMA.16816.F32.BF16 R12, R192.reuse, R32, R28 ;  /* 0x00000020c00c723c */ /* 0x040ff0000004181c */
[----:B------:R-:W-:Y:S01]  /*2a50*/  HMMA.16816.F32.BF16 R4, R192, R34, R36 ;  /* 0x00000022c004723c */ /* 0x000fe20000041824 */
[----:B------:R-:W-:Y:S07]  /*2a60*/  BSSY B0, `(.L_x_68) ;  /* 0x0000033000007945 */ /* 0x000fee0003800000 */
[C---:B------:R-:W-:Y:S08]  /*2a70*/  HMMA.16816.F32.BF16 R120, R196.reuse, R64, R56 ;  /* 0x00000040c478723c */ /* 0x040ff00000041838 */
[C---:B------:R-:W-:Y:S08]  /*2a80*/  HMMA.16816.F32.BF16 R116, R196.reuse, R66, R52 ;  /* 0x00000042c474723c */ /* 0x040ff00000041834 */
[C---:B------:R-:W-:Y:S08]  /*2a90*/  HMMA.16816.F32.BF16 R112, R196.reuse, R60, R48 ;  /* 0x0000003cc470723c */ /* 0x040ff00000041830 */
[C---:B--2---:R-:W-:Y:S08]  /*2aa0*/  HMMA.16816.F32.BF16 R28, R196.reuse, R70, R72 ;  /* 0x00000046c41c723c */ /* 0x044ff00000041848 */
[C---:B------:R-:W-:Y:S08]  /*2ab0*/  HMMA.16816.F32.BF16 R24, R196.reuse, R92, R76 ;  /* 0x0000005cc418723c */ /* 0x040ff0000004184c */
[C---:B------:R-:W-:Y:S08]  /*2ac0*/  HMMA.16816.F32.BF16 R80, R196.reuse, R62, R44 ;  /* 0x0000003ec450723c */ /* 0x040ff0000004182c */
[C---:B------:R-:W-:Y:S08]  /*2ad0*/  HMMA.16816.F32.BF16 R40, R196.reuse, R68, R40 ;  /* 0x00000044c428723c */ /* 0x040ff00000041828 */
[C---:B------:R-:W-:Y:S08]  /*2ae0*/  HMMA.16816.F32.BF16 R32, R196.reuse, R94, R84 ;  /* 0x0000005ec420723c */ /* 0x040ff00000041854 */
[C---:B---3--:R-:W-:Y:S08]  /*2af0*/  HMMA.16816.F32.BF16 R36, R196.reuse, R108, R88 ;  /* 0x0000006cc424723c */ /* 0x048ff00000041858 */
[C---:B------:R-:W-:Y:S08]  /*2b00*/  HMMA.16816.F32.BF16 R48, R196.reuse, R110, R96 ;  /* 0x0000006ec430723c */ /* 0x040ff00000041860 */
[C---:B------:R-:W-:Y:S08]  /*2b10*/  HMMA.16816.F32.BF16 R52, R196.reuse, R132, R104 ;  /* 0x00000084c434723c */ /* 0x040ff00000041868 */
[C---:B------:R-:W-:Y:S08]  /*2b20*/  HMMA.16816.F32.BF16 R56, R196.reuse, R134, R100 ;  /* 0x00000086c438723c */ /* 0x040ff00000041864 */
[C---:B------:R-:W-:Y:S08]  /*2b30*/  HMMA.16816.F32.BF16 R64, R196.reuse, R148, R20 ;  /* 0x00000094c440723c */ /* 0x040ff00000041814 */
[C---:B------:R-:W-:Y:S08]  /*2b40*/  HMMA.16816.F32.BF16 R16, R196.reuse, R150, R16 ;  /* 0x00000096c410723c */ /* 0x040ff00000041810 */
[C---:B------:R-:W-:Y:S08]  /*2b50*/  HMMA.16816.F32.BF16 R72, R196.reuse, R144, R12 ;  /* 0x00000090c448723c */ /* 0x040ff0000004180c */
[----:B------:R-:W-:Y:S01]  /*2b60*/  HMMA.16816.F32.BF16 R76, R196, R146, R4 ;  /* 0x00000092c44c723c */ /* 0x000fe20000041804 */
[----:B------:R-:W-:Y:S06]  /*2b70*/  BAR.SYNC.DEFER_BLOCKING 0x0 ;  /* 0x0000000000007b1d */ /* 0x000fec0000010000 */
[----:B------:R-:W-:Y:S01]  /*2b80*/  @!UPT UIADD3 URZ, URZ, URZ, URZ ;  /* 0x0000003f3f3ff290 */ /* 0x000fe2000fffe03f */
[----:B------:R-:W-:Y:S11]  /*2b90*/  @!P0 BRA `(.L_x_69) ;  /* 0x000001f000008947 */ /* 0x000ff60003800000 */
[----:B------:R-:W-:Y:S01]  /*2ba0*/  IADD3 R0, R157, -0x2, RZ ;  /* 0xfffffffe9d007810 */ /* 0x000fe20007ffe0ff */
[C---:B------:R-:W-:Y:S01]  /*2bb0*/  IMAD.SHL.U32 R8, R153.reuse, 0x40, RZ ;  /* 0x0000004099087824 */ /* 0x040fe200078e00ff */
[----:B------:R-:W-:-:S02]  /*2bc0*/  SHF.L.U64.HI R9, R153, 0x6, R154 ;  /* 0x0000000699097819 */ /* 0x000fc4000001029a */
[----:B------:R-:W-:Y:S01]  /*2bd0*/  SHF.R.S32.HI R2, RZ, 0x1f, R0 ;  /* 0x0000001fff027819 */ /* 0x000fe20000011400 */
[----:B------:R-:W-:-:S04]  /*2be0*/  IMAD.WIDE.U32 R4, R0, c[0x0][0x1e0], RZ ;  /* 0x0000780000047a25 */ /* 0x000fc800078e00ff */
[----:B------:R-:W-:-:S04]  /*2bf0*/  IMAD R2, R2, c[0x0][0x1e0], RZ ;  /* 0x0000780002027a24 */ /* 0x000fc800078e02ff */
[----:B------:R-:W-:Y:S01]  /*2c00*/  IMAD R2, R0, c[0x0][0x1e4], R2 ;  /* 0x0000790000027a24 */ /* 0x000fe200078e0202 */
[----:B------:R-:W-:-:S03]  /*2c10*/  LEA R0, P1, R4, R160, 0x7 ;  /* 0x000000a004007211 */ /* 0x000fc600078238ff */
[----:B------:R-:W-:Y:S01]  /*2c20*/  IMAD.IADD R3, R5, 0x1, R2 ;  /* 0x0000000105037824 */ /* 0x000fe200078e0202 */
[----:B------:R-:W-:-:S04]  /*2c30*/  LEA R2, P0, R0, c[0x0][0x1c8], 0x1 ;  /* 0x0000720000027a11 */ /* 0x000fc800078008ff */
[----:B------:R-:W-:Y:S02]  /*2c40*/  LEA.HI.X R3, R4, R159, R3, 0x7, P1 ;  /* 0x0000009f04037211 */ /* 0x000fe400008f3c03 */
[----:B------:R-:W-:Y:S02]  /*2c50*/  IADD3 R6, P6, R8, R2, RZ ;  /* 0x0000000208067210 */ /* 0x000fe40007fde0ff */
[----:B------:R-:W-:Y:S02]  /*2c60*/  LEA.HI.X R3, R0, c[0x0][0x1cc], R3, 0x1, P0 ;  /* 0x0000730000037a11 */ /* 0x000fe400000f0c03 */
[----:B------:R-:W-:Y:S02]  /*2c70*/  IADD3 R12, P4, P1, R8, 0x80, R2 ;  /* 0x00000080080c7810 */ /* 0x000fe4000799e002 */
[-C--:B------:R-:W-:Y:S01]  /*2c80*/  IADD3 R4, P0, R6, R8.reuse, RZ ;  /* 0x0000000806047210 */ /* 0x080fe20007f1e0ff */
[C-C-:B------:R-:W-:Y:S01]  /*2c90*/  IMAD.X R7, R9.reuse, 0x1, R3.reuse, P6 ;  /* 0x0000000109077824 */ /* 0x140fe200030e0603 */
[----:B------:R-:W-:Y:S01]  /*2ca0*/  IADD3.X R13, R9, RZ, R3, P4, P1 ;  /* 0x000000ff090d7210 */ /* 0x000fe200027e2403 */
[----:B------:R-:W-:Y:S01]  /*2cb0*/  @!PT LDS RZ, [RZ] ;  /* 0x00000000fffff984 */ /* 0x000fe20000000800 */
[----:B------:R-:W-:Y:S01]  /*2cc0*/  @!PT LDS RZ, [RZ] ;  /* 0x00000000fffff984 */ /* 0x000fe20000000800 */
[----:B------:R-:W-:Y:S01]  /*2cd0*/  @!PT LDS RZ, [RZ] ;  /* 0x00000000fffff984 */ /* 0x000fe20000000800 */
[----:B------:R1:W-:Y:S01]  /*2ce0*/  LDGSTS.E.BYPASS.LTC128B.128 [R228+0x8100], [R2.64], !P3 ;  /* 0x0810000002e47fae */ /* 0x0003e2000d901d46 */
[----:B------:R-:W-:Y:S01]  /*2cf0*/  IADD3 R8, P1, R4, R8, RZ ;  /* 0x0000000804087210 */ /* 0x000fe20007f3e0ff */
[----:B------:R-:W-:-:S02]  /*2d00*/  IMAD.X R5, R7, 0x1, R9, P0 ;  /* 0x0000000107057824 */ /* 0x000fc400000e0609 */
[----:B------:R1:W-:Y:S02]  /*2d10*/  LDGSTS.E.BYPASS.LTC128B.128 [R228+0xc100], [R2.64+0x80], !P2 ;  /* 0x0c10008002e47fae */ /* 0x0003e4000d101d46 */
[----:B------:R-:W-:Y:S02]  /*2d20*/  IMAD.X R9, R5, 0x1, R9, P1 ;  /* 0x0000000105097824 */ /* 0x000fe400008e0609 */
[----:B------:R1:W-:Y:S04]  /*2d30*/  LDGSTS.E.BYPASS.LTC128B.128 [R228+0x9100], [R6.64], !P3 ;  /* 0x0910000006e47fae */ /* 0x0003e8000d901d46 */
[----:B------:R1:W-:Y:S04]  /*2d40*/  LDGSTS.E.BYPASS.LTC128B.128 [R228+0xd100], [R12.64], !P2 ;  /* 0x0d1000000ce47fae */ /* 0x0003e8000d101d46 */
[----:B------:R1:W-:Y:S04]  /*2d50*/  LDGSTS.E.BYPASS.LTC128B.128 [R228+0xa100], [R4.64], !P3 ;  /* 0x0a10000004e47fae */ /* 0x0003e8000d901d46 */
[----:B------:R1:W-:Y:S04]  /*2d60*/  LDGSTS.E.BYPASS.LTC128B.128 [R228+0xe100], [R4.64+0x80], !P2 ;  /* 0x0e10008004e47fae */ /* 0x0003e8000d101d46 */
[----:B------:R1:W-:Y:S04]  /*2d70*/  LDGSTS.E.BYPASS.LTC128B.128 [R228+0xb100], [R8.64], !P3 ;  /* 0x0b10000008e47fae */ /* 0x0003e8000d901d46 */
[----:B------:R1:W-:Y:S02]  /*2d80*/  LDGSTS.E.BYPASS.LTC128B.128 [R228+0xf100], [R8.64+0x80], !P2 ;  /* 0x0f10008008e47fae */ /* 0x0003e4000d101d46 */
.L_x_69:
[----:B------:R-:W-:Y:S05]  /*2d90*/  BSYNC B0 ;  /* 0x0000000000007941 */ /* 0x000fea0003800000 */
.L_x_68:
[----:B------:R-:W2:Y:S04]  /*2da0*/  LDL R0, [R1+0x50] ;  /* 0x0000500001007983 */ /* 0x000ea80000100800 */
[----:B-1----:R-:W3:Y:S04]  /*2db0*/  LDL R3, [R1+0x2c] ;  /* 0x00002c0001037983 */ /* 0x002ee80000100800 */
[----:B------:R-:W-:Y:S04]  /*2dc0*/  LDSM.16.MT88.4 R12, [R204] ;  /* 0x00000000cc0c783b */ /* 0x000fe80000004200 */
[----:B------:R-:W0:Y:S01]  /*2dd0*/  LDGDEPBAR ;  /* 0x00000000000079af */ /* 0x000e220000000000 */
[----:B--2---:R-:W-:-:S04]  /*2de0*/  IMAD.IADD R0, R0, 0x1, R158 ;  /* 0x0000000100007824 */ /* 0x004fc800078e029e */
[----:B------:R-:W-:Y:S01]  /*2df0*/  @P5 IMAD.HI.U32 R2, R0, c[0x0][0x2c8], RZ ;  /* 0x0000b20000025a27 */ /* 0x000fe200078e00ff */
[----:B------:R1:W-:Y:S04]  /*2e00*/  STL [R1+0xc], R0 ;  /* 0x00000c0001007387 */ /* 0x0003e80000100800 */
[----:B-1----:R-:W-:-:S05]  /*2e10*/  @P5 SHF.R.U32.HI R0, RZ, c[0x0][0x2cc], R2 ;  /* 0x0000b300ff005a19 */ /* 0x002fca0000011602 */
[----:B------:R-:W1:Y:S04]  /*2e20*/  SHFL.IDX PT, R2, R0, RZ, 0x1c1f ;  /* 0x001c1fff00027589 */ /* 0x000e6800000e0000 */
[----:B------:R2:W4:Y:S02]  /*2e30*/  SHFL.IDX PT, R4, R0, 0x1, 0x1c1f ;  /* 0x003c1f0000047f89 */ /* 0x00052400000e0000 */
[----:B--2---:R-:W-:-:S05]  /*2e40*/  IMAD R0, R10, R155, 0x1 ;  /* 0x000000010a007424 */ /* 0x004fca00078e029b */
[----:B---3--:R-:W-:Y:S01]  /*2e50*/  IADD3 R0, -R3, c[0x0][0x1d0], R0 ;  /* 0x0000740003007a10 */ /* 0x008fe20007ffe100 */
[----:B------:R-:W-:-:S03]  /*2e60*/  IMAD.IADD R3, R152, 0x1, -R3 ;  /* 0x0000000198037824 */ /* 0x000fc600078e0a03 */
[----:B------:R-:W-:-:S05]  /*2e70*/  IADD3 R0, R0, -c[0x0][0x168], RZ ;  /* 0x80005a0000007a10 */ /* 0x000fca0007ffe0ff */
[C---:B-1----:R-:W-:Y:S02]  /*2e80*/  IMAD.IADD R2, R0.reuse, 0x1, R2 ;  /* 0x0000000100027824 */ /* 0x042fe400078e0202 */
[----:B----4-:R-:W-:-:S03]  /*2e90*/  IMAD.IADD R0, R0, 0x1, R4 ;  /* 0x0000000100007824 */ /* 0x010fc600078e0204 */
[C---:B------:R-:W-:Y:S02]  /*2ea0*/  IMNMX R2, R3.reuse, R2, PT ;  /* 0x0000000203027217 */ /* 0x040fe40003800200 */
[----:B------:R-:W-:Y:S02]  /*2eb0*/  IMNMX R0, R3, R0, PT ;  /* 0x0000000003007217 */ /* 0x000fe40003800200 */
[----:B------:R-:W-:Y:S02]  /*2ec0*/  ISETP.GT.AND P1, PT, R2, RZ, PT ;  /* 0x000000ff0200720c */ /* 0x000fe40003f24270 */
[----:B------:R-:W-:Y:S02]  /*2ed0*/  ISETP.GT.AND P0, PT, R0, 0x1, PT ;  /* 0x000000010000780c */ /* 0x000fe40003f04270 */
[----:B------:R-:W-:Y:S02]  /*2ee0*/  ISETP.GT.AND P6, PT, R2, 0x1, PT ;  /* 0x000000010200780c */ /* 0x000fe40003fc4270 */
[----:B------:R-:W-:-:S02]  /*2ef0*/  FSEL R10, R123, -INF , P0 ;  /* 0xff8000007b0a7808 */ /* 0x000fc40000000000 */
[----:B------:R-:W-:Y:S02]  /*2f00*/  ISETP.GT.AND P0, PT, R2, 0x9, PT ;  /* 0x000000090200780c */ /* 0x000fe40003f04270 */
[----:B------:R-:W-:Y:S02]  /*2f10*/  FSEL R5, R120, -INF , P1 ;  /* 0xff80000078057808 */ /* 0x000fe40000800000 */
[----:B------:R-:W-:Y:S02]  /*2f20*/  FSEL R8, R117, -INF , P0 ;  /* 0xff80000075087808 */ /* 0x000fe40000000000 */
[C---:B------:R-:W-:Y:S02]  /*2f30*/  ISETP.GT.AND P1, PT, R2.reuse, 0x8, PT ;  /* 0x000000080200780c */ /* 0x040fe40003f24270 */
[----:B------:R-:W-:Y:S02]  /*2f40*/  FSEL R6, R121, -INF , P6 ;  /* 0xff80000079067808 */ /* 0x000fe40003000000 */
[----:B------:R-:W-:-:S02]  /*2f50*/  ISETP.GT.AND P0, PT, R2, 0x10, PT ;  /* 0x000000100200780c */ /* 0x000fc40003f04270 */
[----:B------:R-:W-:Y:S02]  /*2f60*/  FSEL R7, R116, -INF , P1 ;  /* 0xff80000074077808 */ /* 0x000fe40000800000 */
[----:B------:R-:W-:Y:S02]  /*2f70*/  FSEL R44, R112, -INF , P0 ;  /* 0xff800000702c7808 */ /* 0x000fe40000000000 */
[----:B------:R-:W-:Y:S02]  /*2f80*/  FMNMX.FTZ R3, R5, R6, !PT ;  /* 0x0000000605037209 */ /* 0x000fe40007810000 */
[C---:B------:R-:W-:Y:S02]  /*2f90*/  ISETP.GT.AND P0, PT, R0.reuse, 0x11, PT ;  /* 0x000000110000780c */ /* 0x040fe40003f04270 */
[C---:B------:R-:W-:Y:S02]  /*2fa0*/  ISETP.GT.AND P1, PT, R0.reuse, 0x9, PT ;  /* 0x000000090000780c */ /* 0x040fe40003f24270 */
[----:B------:R-:W-:-:S02]  /*2fb0*/  ISETP.GT.AND P4, PT, R0, RZ, PT ;  /* 0x000000ff0000720c */ /* 0x000fc40003f84270 */
[----:B------:R-:W-:Y:S02]  /*2fc0*/  FMNMX.FTZ R3, R7, R3, !PT ;  /* 0x0000000307037209 */ /* 0x000fe40007810000 */
[----:B------:R-:W-:Y:S02]  /*2fd0*/  FSEL R62, R115, -INF , P0 ;  /* 0xff800000733e7808 */ /* 0x000fe40000000000 */
[----:B------:R-:W-:Y:S02]  /*2fe0*/  FSEL R21, R119, -INF , P1 ;  /* 0xff80000077157808 */ /* 0x000fe40000800000 */
[----:B------:R-:W-:Y:S02]  /*2ff0*/  ISETP.GT.AND P0, PT, R2, 0x19, PT ;  /* 0x000000190200780c */ /* 0x000fe40003f04270 */
[----:B------:R-:W-:Y:S02]  /*3000*/  FSEL R9, R122, -INF , P4 ;  /* 0xff8000007a097808 */ /* 0x000fe40002000000 */
[----:B------:R-:W-:-:S02]  /*3010*/  ISETP.GT.AND P1, PT, R2, 0x11, PT ;  /* 0x000000110200780c */ /* 0x000fc40003f24270 */
[----:B------:R-:W-:Y:S02]  /*3020*/  ISETP.GT.AND P4, PT, R0, 0x8, PT ;  /* 0x000000080000780c */ /* 0x000fe40003f84270 */
[----:B------:R-:W-:Y:S02]  /*3030*/  FMNMX.FTZ R3, R8, R3, !PT ;  /* 0x0000000308037209 */ /* 0x000fe40007810000 */
[----:B------:R-:W-:Y:S02]  /*3040*/  FSEL R60, R81, -INF , P0 ;  /* 0xff800000513c7808 */ /* 0x000fe40000000000 */
[----:B------:R-:W-:Y:S02]  /*3050*/  FSEL R45, R113, -INF , P1 ;  /* 0xff800000712d7808 */ /* 0x000fe40000800000 */
[----:B------:R-:W-:Y:S02]  /*3060*/  ISETP.GT.AND P0, PT, R2, 0x20, PT ;  /* 0x000000200200780c */ /* 0x000fe40003f04270 */
[----:B------:R-:W-:-:S02]  /*3070*/  FSEL R20, R118, -INF , P4 ;  /* 0xff80000076147808 */ /* 0x000fc40002000000 */
[----:B------:R-:W-:Y:S02]  /*3080*/  ISETP.GT.AND P1, PT, R2, 0x18, PT ;  /* 0x000000180200780c */ /* 0x000fe40003f24270 */
[----:B------:R-:W-:Y:S02]  /*3090*/  FMNMX.FTZ R3, R44, R3, !PT ;  /* 0x000000032c037209 */ /* 0x000fe40007810000 */
[----:B------:R-:W-:Y:S02]  /*30a0*/  ISETP.GT.AND P4, PT, R0, 0x10, PT ;  /* 0x000000100000780c */ /* 0x000fe40003f84270 */
[----:B------:R-:W-:Y:S02]  /*30b0*/  FSEL R100, R40, -INF , P0 ;  /* 0xff80000028647808 */ /* 0x000fe40000000000 */
[----:B------:R-:W-:Y:S02]  /*30c0*/  FSEL R46, R80, -INF , P1 ;  /* 0xff800000502e7808 */ /* 0x000fe40000800000 */
[----:B------:R-:W-:-:S02]  /*30d0*/  ISETP.GT.AND P0, PT, R0, 0x21, PT ;  /* 0x000000210000780c */ /* 0x000fc40003f04270 */
[----:B------:R-:W-:Y:S02]  /*30e0*/  FMNMX.FTZ R3, R45, R3, !PT ;  /* 0x000000032d037209 */ /* 0x000fe40007810000 */
[----:B------:R-:W-:Y:S02]  /*30f0*/  FSEL R61, R114, -INF , P4 ;  /* 0xff800000723d7808 */ /* 0x000fe40002000000 */
[----:B------:R-:W-:Y:S02]  /*3100*/  FMNMX.FTZ R4, R9, R10, !PT ;  /* 0x0000000a09047209 */ /* 0x000fe40007810000 */
[----:B------:R-:W-:Y:S02]  /*3110*/  ISETP.GT.AND P4, PT, R0, 0x18, PT ;  /* 0x000000180000780c */ /* 0x000fe40003f84270 */
[----:B------:R-:W-:Y:S02]  /*3120*/  FSEL R109, R43, -INF , P0 ;  /* 0xff8000002b6d7808 */ /* 0x000fe40000000000 */
[----:B------:R-:W-:-:S02]  /*3130*/  FMNMX.FTZ R3, R46, R3, !PT ;  /* 0x000000032e037209 */ /* 0x000fc40007810000 */
[----:B------:R-:W-:Y:S02]  /*3140*/  ISETP.GT.AND P0, PT, R2, 0x29, PT ;  /* 0x000000290200780c */ /* 0x000fe40003f04270 */
[----:B------:R-:W-:Y:S02]  /*3150*/  FMNMX.FTZ R4, R20, R4, !PT ;  /* 0x0000000414047209 */ /* 0x000fe40007810000 */
[----:B------:R-:W-:Y:S02]  /*3160*/  FSEL R63, R82, -INF , P4 ;  /* 0xff800000523f7808 */ /* 0x000fe40002000000 */
[----:B------:R-:W-:Y:S02]  /*3170*/  ISETP.GT.AND P4, PT, R2, 0x21, PT ;  /* 0x000000210200780c */ /* 0x000fe40003f84270 */
[----:B------:R-:W-:Y:S02]  /*3180*/  FMNMX.FTZ R3, R60, R3, !PT ;  /* 0x000000033c037209 */ /* 0x000fe40007810000 */
[----:B------:R-:W-:-:S02]  /*3190*/  FSEL R103, R29, -INF , P0 ;  /* 0xff8000001d677808 */ /* 0x000fc40000000000 */
[----:B------:R-:W-:Y:S02]  /*31a0*/  FMNMX.FTZ R4, R21, R4, !PT ;  /* 0x0000000415047209 */ /* 0x000fe40007810000 */
[C---:B------:R-:W-:Y:S02]  /*31b0*/  ISETP.GT.AND P1, PT, R0.reuse, 0x19, PT ;  /* 0x000000190000780c */ /* 0x040fe40003f24270 */
[----:B------:R-:W-:Y:S02]  /*31c0*/  ISETP.GT.AND P0, PT, R0, 0x28, PT ;  /* 0x000000280000780c */ /* 0x000fe40003f04270 */
[----:B------:R-:W-:Y:S02]  /*31d0*/  FSEL R102, R41, -INF , P4 ;  /* 0xff80000029667808 */ /* 0x000fe40002000000 */
[----:B------:R-:W-:Y:S02]  /*31e0*/  ISETP.GT.AND P4, PT, R2, 0x28, PT ;  /* 0x000000280200780c */ /* 0x000fe40003f84270 */
[----:B------:R-:W-:-:S02]  /*31f0*/  FMNMX.FTZ R3, R100, R3, !PT ;  /* 0x0000000364037209 */ /* 0x000fc40007810000 */
[----:B------:R-:W-:Y:S02]  /*3200*/  FMNMX.FTZ R4, R61, R4, !PT ;  /* 0x000000043d047209 */ /* 0x000fe40007810000 */
[----:B------:R-:W-:Y:S02]  /*3210*/  FSEL R68, R83, -INF , P1 ;  /* 0xff80000053447808 */ /* 0x000fe40000800000 */
[----:B------:R-:W-:Y:S02]  /*3220*/  FSEL R111, R30, -INF , P0 ;  /* 0xff8000001e6f7808 */ /* 0x000fe40000000000 */
[C---:B------:R-:W-:Y:S02]  /*3230*/  ISETP.GT.AND P1, PT, R0.reuse, 0x20, PT ;  /* 0x000000200000780c */ /* 0x040fe40003f24270 */
[----:B------:R-:W-:Y:S02]  /*3240*/  ISETP.GT.AND P0, PT, R0, 0x31, PT ;  /* 0x000000310000780c */ /* 0x000fe40003f04270 */
[----:B------:R-:W-:-:S02]  /*3250*/  FSEL R101, R28, -INF , P4 ;  /* 0xff8000001c657808 */ /* 0x000fc40002000000 */
[----:B------:R-:W-:Y:S02]  /*3260*/  FMNMX.FTZ R3, R102, R3, !PT ;  /* 0x0000000366037209 */ /* 0x000fe40007810000 */
[----:B------:R-:W-:Y:S02]  /*3270*/  FMNMX.FTZ R4, R62, R4, !PT ;  /* 0x000000043e047209 */ /* 0x000fe40007810000 */
[----:B------:R-:W-:Y:S02]  /*3280*/  FSEL R108, R42, -INF , P1 ;  /* 0xff8000002a6c7808 */ /* 0x000fe40000800000 */
[----:B------:R-:W-:Y:S02]  /*3290*/  FSEL R124, R27, -INF , P0 ;  /* 0xff8000001b7c7808 */ /* 0x000fe40000000000 */
[C---:B------:R-:W-:Y:S02]  /*32a0*/  ISETP.GT.AND P1, PT, R2.reuse, 0x30, PT ;  /* 0x000000300200780c */ /* 0x040fe40003f24270 */
[----:B------:R-:W-:-:S02]  /*32b0*/  ISETP.GT.AND P0, PT, R2, 0x38, PT ;  /* 0x000000380200780c */ /* 0x000fc40003f04270 */
[----:B------:R-:W-:Y:S02]  /*32c0*/  FMNMX.FTZ R3, R101, R3, !PT ;  /* 0x0000000365037209 */ /* 0x000fe40007810000 */
[----:B------:R-:W-:Y:S02]  /*32d0*/  FMNMX.FTZ R4, R63, R4, !PT ;  /* 0x000000043f047209 */ /* 0x000fe40007810000 */
[----:B------:R-:W-:Y:S02]  /*32e0*/  ISETP.GT.AND P6, PT, R2, 0x31, PT ;  /* 0x000000310200780c */ /* 0x000fe40003fc4270 */
[----:B------:R-:W-:Y:S02]  /*32f0*/  FSEL R113, R24, -INF , P1 ;  /* 0xff80000018717808 */ /* 0x000fe40000800000 */
[----:B------:R-:W-:Y:S02]  /*3300*/  FSEL R112, R32, -INF , P0 ;  /* 0xff80000020707808 */ /* 0x000fe40000000000 */
[----:B------:R-:W-:-:S02]  /*3310*/  FMNMX.FTZ R3, R103, R3, !PT ;  /* 0x0000000367037209 */ /* 0x000fc40007810000 */
[----:B------:R-:W-:Y:S02]  /*3320*/  ISETP.GT.AND P0, PT, R0, 0x39, PT ;  /* 0x000000390000780c */ /* 0x000fe40003f04270 */
[----:B------:R-:W-:Y:S02]  /*3330*/  FMNMX.FTZ R4, R68, R4, !PT ;  /* 0x0000000444047209 */ /* 0x000fe40007810000 */
[----:B------:R-:W-:Y:S02]  /*3340*/  ISETP.GT.AND P4, PT, R0, 0x29, PT ;  /* 0x000000290000780c */ /* 0x000fe40003f84270 */
[----:B------:R-:W-:Y:S02]  /*3350*/  FSEL R114, R25, -INF , P6 ;  /* 0xff80000019727808 */ /* 0x000fe40003000000 */
[----:B------:R-:W-:Y:S02]  /*3360*/  FMNMX.FTZ R3, R113, R3, !PT ;  /* 0x0000000371037209 */ /* 0x000fe40007810000 */
[----:B------:R-:W-:-:S02]  /*3370*/  FSEL R119, R35, -INF , P0 ;  /* 0xff80000023777808 */ /* 0x000fc40000000000 */
[----:B------:R-:W-:Y:S02]  /*3380*/  FMNMX.FTZ R4, R108, R4, !PT ;  /* 0x000000046c047209 */ /* 0x000fe40007810000 */
[C---:B------:R-:W-:Y:S02]  /*3390*/  ISETP.GT.AND P0, PT, R2.reuse, 0x40, PT ;  /* 0x000000400200780c */ /* 0x040fe40003f04270 */
[----:B------:R-:W-:Y:S02]  /*33a0*/  FSEL R110, R31, -INF , P4 ;  /* 0xff8000001f6e7808 */ /* 0x000fe40002000000 */
[----:B------:R-:W-:Y:S02]  /*33b0*/  ISETP.GT.AND P4, PT, R2, 0x39, PT ;  /* 0x000000390200780c */ /* 0x000fe40003f84270 */
[----:B------:R-:W-:Y:S02]  /*33c0*/  FMNMX.FTZ R3, R114, R3, !PT ;  /* 0x0000000372037209 */ /* 0x000fe40007810000 */
[----:B------:R-:W-:-:S02]  /*33d0*/  FMNMX.FTZ R4, R109, R4, !PT ;  /* 0x000000046d047209 */ /* 0x000fc40007810000 */
[----:B------:R-:W-:Y:S02]  /*33e0*/  FSEL R127, R36, -INF , P0 ;  /* 0xff800000247f7808 */ /* 0x000fe40000000000 */
[----:B------:R-:W-:Y:S02]  /*33f0*/  ISETP.GT.AND P0, PT, R0, 0x41, PT ;  /* 0x000000410000780c */ /* 0x000fe40003f04270 */
[----:B------:R-:W-:Y:S02]  /*3400*/  FSEL R115, R33, -INF , P4 ;  /* 0xff80000021737808 */ /* 0x000fe40002000000 */
[----:B------:R-:W-:Y:S02]  /*3410*/  FMNMX.FTZ R3, R112, R3, !PT ;  /* 0x0000000370037209 */ /* 0x000fe40007810000 */
[----:B------:R-:W-:Y:S02]  /*3420*/  ISETP.GT.AND P1, PT, R0, 0x30, PT ;  /* 0x000000300000780c */ /* 0x000fe40003f24270 */
[----:B------:R-:W-:-:S02]  /*3430*/  FMNMX.FTZ R4, R111, R4, !PT ;  /* 0x000000046f047209 */ /* 0x000fc40007810000 */
[----:B------:R-:W-:Y:S02]  /*3440*/  FSEL R133, R39, -INF , P0 ;  /* 0xff80000027857808 */ /* 0x000fe40000000000 */
[C---:B------:R-:W-:Y:S02]  /*3450*/  ISETP.GT.AND P4, PT, R2.reuse, 0x41, PT ;  /* 0x000000410200780c */ /* 0x040fe40003f84270 */
[----:B------:R-:W-:Y:S02]  /*3460*/  ISETP.GT.AND P0, PT, R2, 0x48, PT ;  /* 0x000000480200780c */ /* 0x000fe40003f04270 */
[----:B------:R-:W-:Y:S02]  /*3470*/  FMNMX.FTZ R3, R115, R3, !PT ;  /* 0x0000000373037209 */ /* 0x000fe40007810000 */
[----:B------:R-:W-:Y:S02]  /*3480*/  FSEL R118, R26, -INF , P1 ;  /* 0xff8000001a767808 */ /* 0x000fe40000800000 */
[----:B------:R-:W-:Y:S01]  /*3490*/  FMNMX.FTZ R4, R110, R4, !PT ;  /* 0x000000046e047209 */ /* 0x000fe20007810000 */
[----:B------:R-:W-:Y:S01]  /*34a0*/  LDSM.16.MT88.4 R24, [R200+0x4000] ;  /* 0x00400000c818783b */ /* 0x000fe20000004200 */
[----:B------:R-:W-:-:S02]  /*34b0*/  ISETP.GT.AND P1, PT, R0, 0x38, PT ;  /* 0x000000380000780c */ /* 0x000fc40003f24270 */
[----:B------:R-:W-:Y:S02]  /*34c0*/  FSEL R129, R37, -INF , P4 ;  /* 0xff80000025817808 */ /* 0x000fe40002000000 */
[----:B------:R-:W-:Y:S02]  /*34d0*/  FSEL R126, R48, -INF , P0 ;  /* 0xff800000307e7808 */ /* 0x000fe40000000000 */
[----:B------:R-:W-:Y:S02]  /*34e0*/  FMNMX.FTZ R3, R127, R3, !PT ;  /* 0x000000037f037209 */ /* 0x000fe40007810000 */
[----:B------:R-:W-:Y:S02]  /*34f0*/  ISETP.GT.AND P0, PT, R0, 0x49, PT ;  /* 0x000000490000780c */ /* 0x000fe40003f04270 */
[----:B------:R-:W-:Y:S02]  /*3500*/  FMNMX.FTZ R4, R118, R4, !PT ;  /* 0x0000000476047209 */ /* 0x000fe40007810000 */
[----:B------:R-:W-:-:S02]  /*3510*/  FSEL R125, R34, -INF , P1 ;  /* 0xff800000227d7808 */ /* 0x000fc40000800000 */
[----:B------:R-:W-:Y:S02]  /*3520*/  ISETP.GT.AND P1, PT, R0, 0x40, PT ;  /* 0x000000400000780c */ /* 0x000fe40003f24270 */
[----:B------:R-:W-:Y:S02]  /*3530*/  ISETP.GT.AND P4, PT, R2, 0x49, PT ;  /* 0x000000490200780c */ /* 0x000fe40003f84270 */
[----:B------:R-:W-:Y:S02]  /*3540*/  FMNMX.FTZ R3, R129, R3, !PT ;  /* 0x0000000381037209 */ /* 0x000fe40007810000 */
[----:B------:R-:W-:Y:S02]  /*3550*/  FSEL R131, R51, -INF , P0 ;  /* 0xff80000033837808 */ /* 0x000fe40000000000 */
[----:B------:R-:W-:Y:S02]  /*3560*/  FMNMX.FTZ R4, R124, R4, !PT ;  /* 0x000000047c047209 */ /* 0x000fe40007810000 */
        /* <DEDUP_REMOVED lines=15> */
[----:B------:R-:W-:Y:S02]  /*3660*/  ISETP.GT.AND P0, PT, R2, 0x58, PT ;  /* 0x000000580200780c */ /* 0x000fe40003f04270 */
[----:B------:R-:W-:Y:S02]  /*3670*/  FMNMX.FTZ R3, R135, R3, !PT ;  /* 0x0000000387037209 */ /* 0x000fe40007810000 */
[----:B------:R-:W-:Y:S02]  /*3680*/  FMNMX.FTZ R4, R130, R4, !PT ;  /* 0x0000000482047209 */ /* 0x000fe40007810000 */
[----:B------:R-:W-:-:S02]  /*3690*/  FSEL R146, R54, -INF , P1 ;  /* 0xff80000036927808 */ /* 0x000fc40000800000 */
[----:B------:R-:W-:Y:S02]  /*36a0*/  ISETP.GT.AND P1, PT, R0, 0x58, PT ;  /* 0x000000580000780c */ /* 0x000fe40003f24270 */
[----:B------:R-:W-:Y:S02]  /*36b0*/  ISETP.GT.AND P4, PT, R2, 0x59, PT ;  /* 0x000000590200780c */ /* 0x000fe40003f84270 */
[----:B------:R-:W-:Y:S02]  /*36c0*/  FSEL R134, R56, -INF , P0 ;  /* 0xff80000038867808 */ /* 0x000fe40000000000 */
[----:B------:R-:W-:Y:S02]  /*36d0*/  FMNMX.FTZ R3, R145, R3, !PT ;  /* 0x0000000391037209 */ /* 0x000fe40007810000 */
        /* <DEDUP_REMOVED lines=9> */
[----:B------:R-:W-:Y:S02]  /*3770*/  FSEL R179, R64, -INF , P1 ;  /* 0xff80000040b37808 */ /* 0x000fe40000800000 */
[----:B------:R-:W-:Y:S02]  /*3780*/  FMNMX.FTZ R3, R144, R3, !PT ;  /* 0x0000000390037209 */ /* 0x000fe40007810000 */
[----:B------:R-:W-:Y:S02]  /*3790*/  FMNMX.FTZ R4, R131, R4, !PT ;  /* 0x0000000483047209 */ /* 0x000fe40007810000 */
[----:B------:R-:W-:Y:S02]  /*37a0*/  ISETP.GT.AND P4, PT, R2, 0x68, PT ;  /* 0x000000680200780c */ /* 0x000fe40003f84270 */
[----:B------:R-:W-:-:S02]  /*37b0*/  FSEL R180, R65, -INF , P0 ;  /* 0xff80000041b47808 */ /* 0x000fc40000000000 */
[----:B------:R-:W-:Y:S02]  /*37c0*/  FMNMX.FTZ R3, R179, R3, !PT ;  /* 0x00000003b3037209 */ /* 0x000fe40007810000 */
[----:B------:R-:W-:Y:S02]  /*37d0*/  ISETP.GT.AND P1, PT, R2, 0x69, PT ;  /* 0x000000690200780c */ /* 0x000fe40003f24270 */
[----:B------:R-:W-:Y:S02]  /*37e0*/  FMNMX.FTZ R4, R146, R4, !PT ;  /* 0x0000000492047209 */ /* 0x000fe40007810000 */
[----:B------:R-:W-:Y:S02]  /*37f0*/  FSEL R181, R16, -INF , P4 ;  /* 0xff80000010b57808 */ /* 0x000fe40002000000 */
[----:B------:R-:W-:Y:S02]  /*3800*/  FMNMX.FTZ R3, R180, R3, !PT ;  /* 0x00000003b4037209 */ /* 0x000fe40007810000 */
[----:B------:R-:W-:-:S02]  /*3810*/  FSEL R183, R17, -INF , P1 ;  /* 0xff80000011b77808 */ /* 0x000fc40000800000 */
[----:B------:R-:W-:Y:S02]  /*3820*/  FMNMX.FTZ R4, R163, R4, !PT ;  /* 0x00000004a3047209 */ /* 0x000fe40007810000 */
[----:B------:R-:W-:Y:S02]  /*3830*/  ISETP.GT.AND P1, PT, R0, 0x60, PT ;  /* 0x000000600000780c */ /* 0x000fe40003f24270 */
[----:B------:R-:W-:Y:S02]  /*3840*/  ISETP.GT.AND P0, PT, R2, 0x70, PT ;  /* 0x000000700200780c */ /* 0x000fe40003f04270 */
[----:B------:R-:W-:Y:S02]  /*3850*/  FMNMX.FTZ R3, R181, R3, !PT ;  /* 0x00000003b5037209 */ /* 0x000fe40007810000 */
[----:B------:R-:W-:Y:S02]  /*3860*/  FMNMX.FTZ R4, R161, R4, !PT ;  /* 0x00000004a1047209 */ /* 0x000fe40007810000 */
[----:B------:R-:W-:-:S02]  /*3870*/  FSEL R182, R66, -INF , P1 ;  /* 0xff80000042b67808 */ /* 0x000fc40000800000 */
[C---:B------:R-:W-:Y:S02]  /*3880*/  ISETP.GT.AND P6, PT, R2.reuse, 0x71, PT ;  /* 0x000000710200780c */ /* 0x040fe40003fc4270 */
[----:B------:R-:W-:Y:S02]  /*3890*/  ISETP.GT.AND P4, PT, R2, 0x78, PT ;  /* 0x000000780200780c */ /* 0x000fe40003f84270 */
[----:B------:R-:W-:Y:S02]  /*38a0*/  FSEL R240, R72, -INF , P0 ;  /* 0xff80000048f07808 */ /* 0x000fe40000000000 */
[----:B------:R-:W-:Y:S02]  /*38b0*/  ISETP.GT.AND P1, PT, R2, 0x79, PT ;  /* 0x000000790200780c */ /* 0x000fe40003f24270 */
[----:B------:R-:W-:Y:S02]  /*38c0*/  ISETP.GT.AND P0, PT, R0, 0x61, PT ;  /* 0x000000610000780c */ /* 0x000fe40003f04270 */
[----:B------:R-:W-:-:S02]  /*38d0*/  FMNMX.FTZ R2, R183, R3, !PT ;  /* 0x00000003b7027209 */ /* 0x000fc40007810000 */
[----:B------:R-:W-:Y:S02]  /*38e0*/  FMNMX.FTZ R3, R160, R4, !PT ;  /* 0x00000004a0037209 */ /* 0x000fe40007810000 */
[----:B------:R-:W-:Y:S02]  /*38f0*/  FSEL R231, R67, -INF , P0 ;  /* 0xff80000043e77808 */ /* 0x000fe40000000000 */
[----:B------:R-:W-:Y:S02]  /*3900*/  FSEL R239, R73, -INF , P6 ;  /* 0xff80000049ef7808 */ /* 0x000fe40003000000 */
[----:B------:R-:W-:Y:S02]  /*3910*/  FMNMX.FTZ R2, R240, R2, !PT ;  /* 0x00000002f0027209 */ /* 0x000fe40007810000 */
[----:B------:R-:W-:Y:S02]  /*3920*/  ISETP.GT.AND P0, PT, R0, 0x68, PT ;  /* 0x000000680000780c */ /* 0x000fe40003f04270 */
[----:B------:R-:W-:-:S02]  /*3930*/  FMNMX.FTZ R3, R182, R3, !PT ;  /* 0x00000003b6037209 */ /* 0x000fc40007810000 */
[----:B------:R-:W-:Y:S02]  /*3940*/  FSEL R238, R76, -INF , P4 ;  /* 0xff8000004cee7808 */ /* 0x000fe40002000000 */
[----:B------:R-:W-:Y:S02]  /*3950*/  FMNMX.FTZ R117, R239, R2, !PT ;  /* 0x00000002ef757209 */ /* 0x000fe40007810000 */
[----:B------:R-:W-:Y:S02]  /*3960*/  ISETP.GT.AND P4, PT, R0, 0x69, PT ;  /* 0x000000690000780c */ /* 0x000fe40003f84270 */
[----:B------:R-:W-:Y:S02]  /*3970*/  FSEL R230, R18, -INF , P0 ;  /* 0xff80000012e67808 */ /* 0x000fe40000000000 */
[----:B------:R-:W-:Y:S02]  /*3980*/  FMNMX.FTZ R2, R231, R3, !PT ;  /* 0x00000003e7027209 */ /* 0x000fe40007810000 */
[----:B------:R-:W-:-:S02]  /*3990*/  FSEL R242, R77, -INF , P1 ;  /* 0xff8000004df27808 */ /* 0x000fc40000800000 */
[----:B------:R-:W-:Y:S02]  /*39a0*/  FSEL R229, R19, -INF , P4 ;  /* 0xff80000013e57808 */ /* 0x000fe40002000000 */
[----:B------:R-:W-:Y:S01]  /*39b0*/  ISETP.GT.AND P1, PT, R0, 0x70, PT ;  /* 0x000000700000780c */ /* 0x000fe20003f24270 */
[----:B------:R-:W-:Y:S01]  /*39c0*/  LDSM.16.MT88.4 R16, [R200] ;  /* 0x00000000c810783b */ /* 0x000fe20000004200 */
[----:B------:R-:W-:Y:S02]  /*39d0*/  FMNMX.FTZ R2, R230, R2, !PT ;  /* 0x00000002e6027209 */ /* 0x000fe40007810000 */
[----:B------:R-:W-:Y:S02]  /*39e0*/  FMNMX.FTZ R117, R238, R117, !PT ;  /* 0x00000075ee757209 */ /* 0x000fe40007810000 */
[----:B------:R-:W-:Y:S02]  /*39f0*/  ISETP.GT.AND P0, PT, R0, 0x71, PT ;  /* 0x000000710000780c */ /* 0x000fe40003f04270 */
[----:B------:R-:W-:-:S02]  /*3a00*/  FSEL R241, R74, -INF , P1 ;  /* 0xff8000004af17808 */ /* 0x000fc40000800000 */
[----:B------:R-:W-:Y:S02]  /*3a10*/  FMNMX.FTZ R2, R229, R2, !PT ;  /* 0x00000002e5027209 */ /* 0x000fe40007810000 */
[----:B------:R-:W-:Y:S02]  /*3a20*/  FMNMX.FTZ R117, R242, R117, !PT ;  /* 0x00000075f2757209 */ /* 0x000fe40007810000 */
[----:B------:R-:W-:Y:S02]  /*3a30*/  FSEL R244, R75, -INF , P0 ;  /* 0xff8000004bf47808 */ /* 0x000fe40000000000 */
[C---:B------:R-:W-:Y:S01]  /*3a40*/  ISETP.GT.AND P1, PT, R0.reuse, 0x78, PT ;  /* 0x000000780000780c */ /* 0x040fe20003f24270 */
[----:B------:R-:W1:Y:S01]  /*3a50*/  SHFL.BFLY PT, R3, R117, 0x2, 0x1f ;  /* 0x0c401f0075037f89 */ /* 0x000e6200000e0000 */
[----:B------:R-:W-:Y:S02]  /*3a60*/  FMNMX.FTZ R2, R241, R2, !PT ;  /* 0x00000002f1027209 */ /* 0x000fe40007810000 */
[----:B------:R-:W-:-:S02]  /*3a70*/  ISETP.GT.AND P0, PT, R0, 0x79, PT ;  /* 0x000000790000780c */ /* 0x000fc40003f04270 */
[----:B------:R-:W-:Y:S02]  /*3a80*/  FSEL R243, R78, -INF , P1 ;  /* 0xff8000004ef37808 */ /* 0x000fe40000800000 */
[----:B------:R-:W-:Y:S02]  /*3a90*/  FMNMX.FTZ R0, R244, R2, !PT ;  /* 0x00000002f4007209 */ /* 0x000fe40007810000 */
[----:B------:R-:W-:Y:S02]  /*3aa0*/  FSEL R248, R79, -INF , P0 ;  /* 0xff8000004ff87808 */ /* 0x000fe40000000000 */
        /* <DEDUP_REMOVED lines=11> */
[----:B------:R-:W-:-:S04]  /*3b60*/  FFMA.FTZ R3, R5, c[0x0][0x2d0], -R2 ;  /* 0x0000b40005037a23 */ /* 0x000fc80000010802 */
[----:B------:R1:W-:Y:S01]  /*3b70*/  MUFU.EX2 R150, R3 ;  /* 0x0000000300967308 */ /* 0x0003e20000000800 */
[----:B--2---:R-:W-:Y:S01]  /*3b80*/  FMNMX.FTZ R116, R0, R116, !PT ;  /* 0x0000007400747209 */ /* 0x004fe20007810000 */
[----:B------:R-:W-:-:S03]  /*3b90*/  FFMA.FTZ R0, R6, c[0x0][0x2d0], -R2 ;  /* 0x0000b40006007a23 */ /* 0x000fc60000010802 */
[----:B------:R-:W-:-:S03]  /*3ba0*/  FSETP.NEU.FTZ.AND P0, PT, R116, -INF , PT ;  /* 0xff8000007400780b */ /* 0x000fc60003f1d000 */
[----:B------:R2:W3:Y:S01]  /*3bb0*/  MUFU.EX2 R152, R0 ;  /* 0x0000000000987308 */ /* 0x0004e20000000800 */
[----:B-1----:R-:W-:-:S07]  /*3bc0*/  FFMA.FTZ R3, R7, c[0x0][0x2d0], -R2 ;  /* 0x0000b40007037a23 */ /* 0x002fce0000010802 */
[----:B------:R1:W-:Y:S01]  /*3bd0*/  MUFU.EX2 R149, R3 ;  /* 0x0000000300957308 */ /* 0x0003e20000000800 */
[----:B--2---:R-:W-:Y:S01]  /*3be0*/  FMUL.FTZ R0, R116, c[0x0][0x2d0] ;  /* 0x0000b40074007a20 */ /* 0x004fe20000410000 */
[----:B---3--:R-:W-:-:S04]  /*3bf0*/  F2FP.BF16.PACK_AB R4, R152, R150 ;  /* 0x000000969804723e */ /* 0x008fc800000010ff */
[----:B------:R-:W-:Y:S01]  /*3c00*/  FSEL R0, R0, RZ, P0 ;  /* 0x000000ff00007208 */ /* 0x000fe20000000000 */
[----:B-1----:R-:W-:-:S04]  /*3c10*/  FFMA.FTZ R3, R8, c[0x0][0x2d0], -R2 ;  /* 0x0000b40008037a23 */ /* 0x002fc80000010802 */
[----:B------:R1:W2:Y:S02]  /*3c20*/  MUFU.EX2 R155, R3 ;  /* 0x00000003009b7308 */ /* 0x0002a40000000800 */
[----:B-1----:R-:W-:Y:S01]  /*3c30*/  FFMA.FTZ R3, R9, c[0x0][0x2d0], -R0 ;  /* 0x0000b40009037a23 */ /* 0x002fe20000010800 */
[----:B--2---:R-:W-:-:S05]  /*3c40*/  F2FP.BF16.PACK_AB R6, R155, R149 ;  /* 0x000000959b06723e */ /* 0x004fca00000010ff */
[----:B------:R1:W-:Y:S02]  /*3c50*/  MUFU.EX2 R151, R3 ;  /* 0x0000000300977308 */ /* 0x0003e40000000800 */
[--C-:B-1----:R-:W-:Y:S02]  /*3c60*/  FFMA.FTZ R3, R10, c[0x0][0x2d0], -R0.reuse ;  /* 0x0000b4000a037a23 */ /* 0x102fe40000010800 */
[----:B------:R-:W1:Y:S04]  /*3c70*/  LDSM.16.MT88.4 R8, [R203] ;  /* 0x00000000cb08783b */ /* 0x000e680000004200 */
[----:B------:R2:W3:Y:S02]  /*3c80*/  MUFU.EX2 R148, R3 ;  /* 0x0000000300947308 */ /* 0x0004e40000000800 */
[----:B--2---:R-:W-:Y:S01]  /*3c90*/  FFMA.FTZ R3, R20, c[0x0][0x2d0], -R0 ;  /* 0x0000b40014037a23 */ /* 0x004fe20000010800 */
[----:B---3--:R-:W-:-:S05]  /*3ca0*/  F2FP.BF16.PACK_AB R5, R148, R151 ;  /* 0x000000979405723e */ /* 0x008fca00000010ff */
[----:B------:R2:W-:Y:S02]  /*3cb0*/  MUFU.EX2 R147, R3 ;  /* 0x0000000300937308 */ /* 0x0005e40000000800 */
[----:B--2---:R-:W-:Y:S02]  /*3cc0*/  FFMA.FTZ R3, R21, c[0x0][0x2d0], -R0 ;  /* 0x0000b40015037a23 */ /* 0x004fe40000010800 */
[----:B------:R-:W2:Y:S04]  /*3cd0*/  LDSM.16.MT88.4 R20, [R223] ;  /* 0x00000000df14783b */ /* 0x000ea80000004200 */
[----:B------:R-:W3:Y:S02]  /*3ce0*/  MUFU.EX2 R153, R3 ;  /* 0x0000000300997308 */ /* 0x000ee40000000800 */
[----:B---3--:R-:W-:Y:S01]  /*3cf0*/  F2FP.BF16.PACK_AB R7, R153, R147 ;  /* 0x000000939907723e */ /* 0x008fe200000010ff */
[----:B------:R-:W-:-:S05]  /*3d00*/  FFMA.FTZ R3, R44, c[0x0][0x2d0], -R2 ;  /* 0x0000b4002c037a23 */ /* 0x000fca0000010802 */
[----:B------:R3:W-:Y:S01]  /*3d10*/  MUFU.EX2 R251, R3 ;  /* 0x0000000300fb7308 */ /* 0x0007e20000000800 */
[C---:B------:R-:W-:Y:S08]  /*3d20*/  HMMA.16816.F32.BF16 R32, R4.reuse, R16, RZ ;  /* 0x000000100420723c */ /* 0x040ff000000418ff */
[----:B------:R-:W-:Y:S01]  /*3d30*/  HMMA.16816.F32.BF16 R40, R4, R18, RZ ;  /* 0x000000120428723c */ /* 0x000fe200000418ff */
[----:B------:R-:W4:Y:S01]  /*3d40*/  LDSM.16.MT88.4 R16, [R204+0x4000] ;  /* 0x00400000cc10783b */ /* 0x000f220000004200 */
[----:B---3--:R-:W-:-:S06]  /*3d50*/  FFMA.FTZ R3, R45, c[0x0][0x2d0], -R2 ;  /* 0x0000b4002d037a23 */ /* 0x008fcc0000010802 */
[C---:B-1----:R-:W-:Y:S01]  /*3d60*/  HMMA.16816.F32.BF16 R28, R4.reuse, R8, RZ ;  /* 0x00000008041c723c */ /* 0x042fe200000418ff */
[----:B------:R1:W3:Y:S07]  /*3d70*/  MUFU.EX2 R252, R3 ;  /* 0x0000000300fc7308 */ /* 0x0002ee0000000800 */
[C---:B------:R-:W-:Y:S01]  /*3d80*/  HMMA.16816.F32.BF16 R56, R4.reuse, R10, RZ ;  /* 0x0000000a0438723c */ /* 0x040fe200000418ff */
[----:B------:R-:W5:Y:S07]  /*3d90*/  LDSM.16.MT88.4 R8, [R206+0x4000] ;  /* 0x00400000ce08783b */ /* 0x000f6e0000004200 */
[----:B------:R-:W-:Y:S01]  /*3da0*/  HMMA.16816.F32.BF16 R48, R4, R12, RZ ;  /* 0x0000000c0430723c */ /* 0x000fe200000418ff */
[----:B-1----:R-:W-:-:S04]  /*3db0*/  FFMA.FTZ R3, R46, c[0x0][0x2d0], -R2 ;  /* 0x0000b4002e037a23 */ /* 0x002fc80000010802 */
[----:B------:R1:W-:Y:S03]  /*3dc0*/  MUFU.EX2 R250, R3 ;  /* 0x0000000300fa7308 */ /* 0x0003e60000000800 */
[C---:B------:R-:W-:Y:S01]  /*3dd0*/  HMMA.16816.F32.BF16 R36, R4.reuse, R14, RZ ;  /* 0x0000000e0424723c */ /* 0x040fe200000418ff */
[----:B------:R-:W3:Y:S07]  /*3de0*/  LDSM.16.MT88.4 R12, [R203+0x4000] ;  /* 0x00400000cb0c783b */ /* 0x000eee0000004200 */
[----:B--2---:R-:W-:Y:S01]  /*3df0*/  HMMA.16816.F32.BF16 R52, R4, R20, RZ ;  /* 0x000000140434723c */ /* 0x004fe200000418ff */
[----:B-1----:R-:W-:-:S07]  /*3e00*/  FFMA.FTZ R3, R60, c[0x0][0x2d0], -R2 ;  /* 0x0000b4003c037a23 */ /* 0x002fce0000010802 */
[C---:B------:R-:W-:Y:S01]  /*3e10*/  HMMA.16816.F32.BF16 R44, R4.reuse, R22, RZ ;  /* 0x00000016042c723c */ /* 0x040fe200000418ff */
[----:B------:R-:W1:Y:S01]  /*3e20*/  LDSM.16.MT88.4 R20, [R204+0x800] ;  /* 0x00080000cc14783b */ /* 0x000e620000004200 */
[----:B------:R2:W-:Y:S06]  /*3e30*/  MUFU.EX2 R154, R3 ;  /* 0x00000003009a7308 */ /* 0x0005ec0000000800 */
[C---:B------:R-:W-:Y:S08]  /*3e40*/  HMMA.16816.F32.BF16 R64, R4.reuse, R24, RZ ;  /* 0x000000180440723c */ /* 0x040ff000000418ff */
[----:B------:R-:W-:Y:S01]  /*3e50*/  HMMA.16816.F32.BF16 R72, R4, R26, RZ ;  /* 0x0000001a0448723c */ /* 0x000fe200000418ff */
[----:B------:R-:W1:Y:S01]  /*3e60*/  LDSM.16.MT88.4 R24, [R200+0x800] ;  /* 0x00080000c818783b */ /* 0x000e620000004200 */
[----:B--2---:R-:W-:-:S04]  /*3e70*/  FFMA.FTZ R3, R61, c[0x0][0x2d0], -R0 ;  /* 0x0000b4003d037a23 */ /* 0x004fc80000010800 */
[----:B------:R2:W-:Y:S02]  /*3e80*/  MUFU.EX2 R247, R3 ;  /* 0x0000000300f77308 */ /* 0x0005e40000000800 */
[C---:B----4-:R-:W-:Y:S08]  /*3e90*/  HMMA.16816.F32.BF16 R76, R4.reuse, R16, RZ ;  /* 0x00000010044c723c */ /* 0x050ff000000418ff */
[----:B-----5:R-:W-:Y:S01]  /*3ea0*/  HMMA.16816.F32.BF16 R88, R4, R8, RZ ;  /* 0x000000080458723c */ /* 0x020fe200000418ff */
[----:B--2---:R-:W-:-:S07]  /*3eb0*/  FFMA.FTZ R3, R62, c[0x0][0x2d0], -R0 ;  /* 0x0000b4003e037a23 */ /* 0x004fce0000010800 */
[C---:B------:R-:W-:Y:S01]  /*3ec0*/  HMMA.16816.F32.BF16 R92, R4.reuse, R10, RZ ;  /* 0x0000000a045c723c */ /* 0x040fe200000418ff */
[----:B------:R-:W-:Y:S01]  /*3ed0*/  LDSM.16.MT88.4 R8, [R206+0x800] ;  /* 0x00080000ce08783b */ /* 0x000fe20000004200 */
[----:B------:R2:W4:Y:S06]  /*3ee0*/  MUFU.EX2 R245, R3 ;  /* 0x0000000300f57308 */ /* 0x00052c0000000800 */
[----:B---3--:R-:W-:Y:S01]  /*3ef0*/  HMMA.16816.F32.BF16 R84, R4, R14, RZ ;  /* 0x0000000e0454723c */ /* 0x008fe200000418ff */
[----:B--2---:R-:W-:-:S07]  /*3f00*/  FFMA.FTZ R3, R63, c[0x0][0x2d0], -R0 ;  /* 0x0000b4003f037a23 */ /* 0x004fce0000010800 */
[----:B------:R-:W-:Y:S01]  /*3f10*/  HMMA.16816.F32.BF16 R60, R4, R18, RZ ;  /* 0x00000012043c723c */ /* 0x000fe200000418ff */
[----:B------:R-:W2:Y:S01]  /*3f20*/  LDSM.16.MT88.4 R16, [R203+0x800] ;  /* 0x00080000cb10783b */ /* 0x000ea20000004200 */
[----:B------:R3:W-:Y:S02]  /*3f30*/  MUFU.EX2 R246, R3 ;  /* 0x0000000300f67308 */ /* 0x0007e40000000800 */
[----:B---3--:R-:W-:-:S04]  /*3f40*/  FFMA.FTZ R3, R68, c[0x0][0x2d0], -R0 ;  /* 0x0000b40044037a23 */ /* 0x008fc80000010800 */
[----:B------:R-:W-:Y:S01]  /*3f50*/  HMMA.16816.F32.BF16 R68, R4, R12, RZ ;  /* 0x0000000c0444723c */ /* 0x000fe200000418ff */
[----:B------:R-:W-:Y:S01]  /*3f60*/  LDSM.16.MT88.4 R12, [R200+0x4800] ;  /* 0x00480000c80c783b */ /* 0x000fe20000004200 */
[----:B------:R-:W3:Y:S05]  /*3f70*/  MUFU.EX2 R249, R3 ;  /* 0x0000000300f97308 */ /* 0x000eea0000000800 */
[----:B------:R-:W-:Y:S02]  /*3f80*/  F2FP.BF16.PACK_AB R4, R252, R251 ;  /* 0x000000fbfc04723e */ /* 0x000fe400000010ff */
[----:B----4-:R-:W-:Y:S02]  /*3f90*/  F2FP.BF16.PACK_AB R5, R245, R247 ;  /* 0x000000f7f505723e */ /* 0x010fe400000010ff */
[----:B------:R-:W-:-:S02]  /*3fa0*/  F2FP.BF16.PACK_AB R6, R154, R250 ;  /* 0x000000fa9a06723e */ /* 0x000fc400000010ff */
[----:B---3--:R-:W-:Y:S01]  /*3fb0*/  F2FP.BF16.PACK_AB R7, R249, R246 ;  /* 0x000000f6f907723e */ /* 0x008fe200000010ff */
[----:B------:R-:W-:-:S04]  /*3fc0*/  FFMA.FTZ R3, R100, c[0x0][0x2d0], -R2 ;  /* 0x0000b40064037a23 */ /* 0x000fc80000010802 */
[----:B------:R3:W-:Y:S02]  /*3fd0*/  MUFU.EX2 R237, R3 ;  /* 0x0000000300ed7308 */ /* 0x0007e40000000800 */
[C---:B-1----:R-:W-:Y:S08]  /*3fe0*/  HMMA.16816.F32.BF16 R104, R4.reuse, R20, R48 ;  /* 0x000000140468723c */ /* 0x042ff00000041830 */
[----:B------:R-:W-:Y:S01]  /*3ff0*/  HMMA.16816.F32.BF16 R80, R4, R22, R36 ;  /* 0x000000160450723c */ /* 0x000fe20000041824 */
[----:B------:R-:W1:Y:S01]  /*4000*/  LDSM.16.MT88.4 R20, [R204+0x4800] ;  /* 0x00480000cc14783b */ /* 0x000e620000004200 */
[----:B---3--:R-:W-:-:S06]  /*4010*/  FFMA.FTZ R3, R102, c[0x0][0x2d0], -R2 ;  /* 0x0000b40066037a23 */ /* 0x008fcc0000010802 */
[C---:B------:R-:W-:Y:S01]  /*4020*/  HMMA.16816.F32.BF16 R120, R4.reuse, R24, R32 ;  /* 0x000000180478723c */ /* 0x040fe20000041820 */
[----:B------:R3:W4:Y:S07]  /*4030*/  MUFU.EX2 R235, R3 ;  /* 0x0000000300eb7308 */ /* 0x00072e0000000800 */
[C---:B--2---:R-:W-:Y:S08]  /*4040*/  HMMA.16816.F32.BF16 R36, R4.reuse, R16, R28 ;  /* 0x000000100424723c */ /* 0x044ff0000004181c */
[----:B------:R-:W-:Y:S01]  /*4050*/  HMMA.16816.F32.BF16 R32, R4, R8, R52 ;  /* 0x000000080420723c */ /* 0x000fe20000041834 */
[----:B---3--:R-:W-:-:S04]  /*4060*/  FFMA.FTZ R3, R101, c[0x0][0x2d0], -R2 ;  /* 0x0000b40065037a23 */ /* 0x008fc80000010802 */
[----:B------:R2:W-:Y:S03]  /*4070*/  MUFU.EX2 R234, R3 ;  /* 0x0000000300ea7308 */ /* 0x0005e60000000800 */
[C---:B------:R-:W-:Y:S01]  /*4080*/  HMMA.16816.F32.BF16 R28, R4.reuse, R10, R44 ;  /* 0x0000000a041c723c */ /* 0x040fe2000004182c */
[----:B------:R-:W3:Y:S07]  /*4090*/  LDSM.16.MT88.4 R8, [R206+0x4800] ;  /* 0x00480000ce08783b */ /* 0x000eee0000004200 */
[----:B------:R-:W-:Y:S01]  /*40a0*/  HMMA.16816.F32.BF16 R96, R4, R26, R40 ;  /* 0x0000001a0460723c */ /* 0x000fe20000041828 */
[----:B------:R-:W-:Y:S01]  /*40b0*/  LDSM.16.MT88.4 R24, [R200+0x1000] ;  /* 0x00100000c818783b */ /* 0x000fe20000004200 */
[----:B--2---:R-:W-:-:S06]  /*40c0*/  FFMA.FTZ R3, R103, c[0x0][0x2d0], -R2 ;  /* 0x0000b40067037a23 */ /* 0x004fcc0000010802 */
[C---:B------:R-:W-:Y:S01]  /*40d0*/  HMMA.16816.F32.BF16 R40, R4.reuse, R18, R56 ;  /* 0x000000120428723c */ /* 0x040fe20000041838 */
[----:B------:R-:W2:Y:S01]  /*40e0*/  LDSM.16.MT88.4 R16, [R203+0x4800] ;  /* 0x00480000cb10783b */ /* 0x000ea20000004200 */
[----:B------:R5:W-:Y:S06]  /*40f0*/  MUFU.EX2 R236, R3 ;  /* 0x0000000300ec7308 */ /* 0x000bec0000000800 */
[C---:B-1----:R-:W-:Y:S08]  /*4100*/  HMMA.16816.F32.BF16 R52, R4.reuse, R20, R76 ;  /* 0x000000140434723c */ /* 0x042ff0000004184c */
[----:B------:R-:W-:Y:S01]  /*4110*/  HMMA.16816.F32.BF16 R56, R4, R22, R60 ;  /* 0x000000160438723c */ /* 0x000fe2000004183c */
[----:B------:R-:W1:Y:S01]  /*4120*/  LDSM.16.MT88.4 R20, [R204+0x1000] ;  /* 0x00100000cc14783b */ /* 0x000e620000004200 */
[----:B-----5:R-:W-:-:S04]  /*4130*/  FFMA.FTZ R3, R108, c[0x0][0x2d0], -R0 ;  /* 0x0000b4006c037a23 */ /* 0x020fc80000010800 */
[----:B------:R5:W-:Y:S02]  /*4140*/  MUFU.EX2 R233, R3 ;  /* 0x0000000300e97308 */ /* 0x000be40000000800 */
[C---:B------:R-:W-:Y:S08]  /*4150*/  HMMA.16816.F32.BF16 R44, R4.reuse, R12, R64 ;  /* 0x0000000c042c723c */ /* 0x040ff00000041840 */
[----:B------:R-:W-:Y:S01]  /*4160*/  HMMA.16816.F32.BF16 R48, R4, R14, R72 ;  /* 0x0000000e0430723c */ /* 0x000fe20000041848 */
[----:B------:R-:W1:Y:S01]  /*4170*/  LDSM.16.MT88.4 R12, [R203+0x1000] ;  /* 0x00100000cb0c783b */ /* 0x000e620000004200 */
[----:B-----5:R-:W-:-:S06]  /*4180*/  FFMA.FTZ R3, R109, c[0x0][0x2d0], -R0 ;  /* 0x0000b4006d037a23 */ /* 0x020fcc0000010800 */
[C---:B---3--:R-:W-:Y:S01]  /*4190*/  HMMA.16816.F32.BF16 R72, R4.reuse, R8, R88 ;  /* 0x000000080448723c */ /* 0x048fe20000041858 */
[----:B------:R3:W5:Y:S07]  /*41a0*/  MUFU.EX2 R109, R3 ;  /* 0x00000003006d7308 */ /* 0x00076e0000000800 */
[C---:B------:R-:W-:Y:S01]  /*41b0*/  HMMA.16816.F32.BF16 R76, R4.reuse, R10, R92 ;  /* 0x0000000a044c723c */ /* 0x040fe2000004185c */
[----:B------:R-:W1:Y:S07]  /*41c0*/  LDSM.16.MT88.4 R8, [R206+0x1000] ;  /* 0x00100000ce08783b */ /* 0x000e6e0000004200 */
[----:B--2---:R-:W-:Y:S01]  /*41d0*/  HMMA.16816.F32.BF16 R60, R4, R16, R68 ;  /* 0x00000010043c723c */ /* 0x004fe20000041844 */
[----:B---3--:R-:W-:-:S02]  /*41e0*/  FFMA.FTZ R3, R111, c[0x0][0x2d0], -R0 ;  /* 0x0000b4006f037a23 */ /* 0x008fc40000010800 */
[----:B------:R-:W-:Y:S02]  /*41f0*/  IMAD.MOV.U32 R111, RZ, RZ, R158 ;  /* 0x000000ffff6f7224 */ /* 0x000fe400078e009e */
[----:B------:R2:W-:Y:S03]  /*4200*/  MUFU.EX2 R108, R3 ;  /* 0x00000003006c7308 */ /* 0x0005e60000000800 */
[----:B------:R-:W-:Y:S01]  /*4210*/  HMMA.16816.F32.BF16 R64, R4, R18, R84 ;  /* 0x000000120440723c */ /* 0x000fe20000041854 */
[----:B------:R-:W3:Y:S06]  /*4220*/  LDSM.16.MT88.4 R16, [R200+0x5000] ;  /* 0x00500000c810783b */ /* 0x000eec0000004200 */
[----:B----4-:R-:W-:-:S02]  /*4230*/  F2FP.BF16.PACK_AB R4, R235, R237 ;  /* 0x000000edeb04723e */ /* 0x010fc400000010ff */
[----:B-----5:R-:W-:Y:S02]  /*4240*/  F2FP.BF16.PACK_AB R5, R109, R233 ;  /* 0x000000e96d05723e */ /* 0x020fe400000010ff */
[----:B------:R-:W-:Y:S01]  /*4250*/  F2FP.BF16.PACK_AB R6, R236, R234 ;  /* 0x000000eaec06723e */ /* 0x000fe200000010ff */
[----:B--2---:R-:W-:Y:S02]  /*4260*/  FFMA.FTZ R3, R110, c[0x0][0x2d0], -R0 ;  /* 0x0000b4006e037a23 */ /* 0x004fe40000010800 */
[----:B------:R-:W-:Y:S02]  /*4270*/  IMAD.MOV.U32 R110, RZ, RZ, R157 ;  /* 0x000000ffff6e7224 */ /* 0x000fe400078e009d */
[----:B------:R-:W2:Y:S02]  /*4280*/  MUFU.EX2 R232, R3 ;  /* 0x0000000300e87308 */ /* 0x000ea40000000800 */
[----:B--2---:R-:W-:Y:S01]  /*4290*/  F2FP.BF16.PACK_AB R7, R232, R108 ;  /* 0x0000006ce807723e */ /* 0x004fe200000010ff */
[----:B------:R-:W-:-:S05]  /*42a0*/  FFMA.FTZ R3, R113, c[0x0][0x2d0], -R2 ;  /* 0x0000b40071037a23 */ /* 0x000fca0000010802 */
[----:B------:R2:W-:Y:S01]  /*42b0*/  MUFU.EX2 R178, R3 ;  /* 0x0000000300b27308 */ /* 0x0005e20000000800 */
[C---:B-1----:R-:W-:Y:S07]  /*42c0*/  HMMA.16816.F32.BF16 R100, R4.reuse, R20, R104 ;  /* 0x000000140464723c */ /* 0x042fee0000041868 */
[----:B------:R-:W-:Y:S01]  /*42d0*/  IMAD.MOV.U32 R107, RZ, RZ, R148 ;  /* 0x000000ffff6b7224 */ /* 0x000fe200078e0094 */
[----:B------:R-:W-:Y:S01]  /*42e0*/  HMMA.16816.F32.BF16 R88, R4, R22, R80 ;  /* 0x000000160458723c */ /* 0x000fe20000041850 */
[----:B------:R-:W1:Y:S01]  /*42f0*/  LDSM.16.MT88.4 R20, [R204+0x5000] ;  /* 0x00500000cc14783b */ /* 0x000e620000004200 */
[----:B------:R-:W-:-:S02]  /*4300*/  IMAD.MOV.U32 R106, RZ, RZ, R147 ;  /* 0x000000ffff6a7224 */ /* 0x000fc400078e0093 */
[----:B------:R-:W-:Y:S02]  /*4310*/  IMAD.MOV.U32 R105, RZ, RZ, R107 ;  /* 0x000000ffff697224 */ /* 0x000fe400078e006b */
[--C-:B--2---:R-:W-:Y:S02]  /*4320*/  FFMA.FTZ R3, R114, c[0x0][0x2d0], -R2.reuse ;  /* 0x0000b40072037a23 */ /* 0x104fe40000010802 */
[C---:B------:R-:W-:Y:S02]  /*4330*/  HMMA.16816.F32.BF16 R84, R4.reuse, R12, R36 ;  /* 0x0000000c0454723c */ /* 0x040fe40000041824 */
[----:B------:R2:W4:Y:S06]  /*4340*/  MUFU.EX2 R177, R3 ;  /* 0x0000000300b17308 */ /* 0x00052c0000000800 */
[C---:B------:R-:W-:Y:S01]  /*4350*/  HMMA.16816.F32.BF16 R80, R4.reuse, R14, R40 ;  /* 0x0000000e0450723c */ /* 0x040fe20000041828 */
[----:B------:R-:W5:Y:S07]  /*4360*/  LDSM.16.MT88.4 R12, [R203+0x5000] ;  /* 0x00500000cb0c783b */ /* 0x000f6e0000004200 */
[----:B------:R-:W-:Y:S01]  /*4370*/  HMMA.16816.F32.BF16 R68, R4, R8, R32 ;  /* 0x000000080444723c */ /* 0x000fe20000041820 */
[----:B--2---:R-:W-:-:S04]  /*4380*/  FFMA.FTZ R3, R112, c[0x0][0x2d0], -R2 ;  /* 0x0000b40070037a23 */ /* 0x004fc80000010802 */
[----:B------:R2:W-:Y:S03]  /*4390*/  MUFU.EX2 R167, R3 ;  /* 0x0000000300a77308 */ /* 0x0005e60000000800 */
[C---:B------:R-:W-:Y:S01]  /*43a0*/  HMMA.16816.F32.BF16 R28, R4.reuse, R10, R28 ;  /* 0x0000000a041c723c */ /* 0x040fe2000004181c */
[----:B------:R-:W4:Y:S07]  /*43b0*/  LDSM.16.MT88.4 R8, [R206+0x5000] ;  /* 0x00500000ce08783b */ /* 0x000f2e0000004200 */
[----:B---3--:R-:W-:Y:S01]  /*43c0*/  HMMA.16816.F32.BF16 R40, R4, R16, R44 ;  /* 0x000000100428723c */ /* 0x008fe2000004182c */
[----:B--2---:R-:W-:-:S07]  /*43d0*/  FFMA.FTZ R3, R115, c[0x0][0x2d0], -R2 ;  /* 0x0000b40073037a23 */ /* 0x004fce0000010802 */
[C---:B------:R-:W-:Y:S01]  /*43e0*/  HMMA.16816.F32.BF16 R32, R4.reuse, R18, R48 ;  /* 0x000000120420723c */ /* 0x040fe20000041830 */
[----:B------:R-:W2:Y:S01]  /*43f0*/  LDSM.16.MT88.4 R16, [R200+0x1800] ;  /* 0x00180000c810783b */ /* 0x000ea20000004200 */
[----:B------:R3:W-:Y:S06]  /*4400*/  MUFU.EX2 R176, R3 ;  /* 0x0000000300b07308 */ /* 0x0007ec0000000800 */
[C---:B------:R-:W-:Y:S08]  /*4410*/  HMMA.16816.F32.BF16 R120, R4.reuse, R24, R120 ;  /* 0x000000180478723c */ /* 0x040ff00000041878 */
[----:B------:R-:W-:Y:S01]  /*4420*/  HMMA.16816.F32.BF16 R92, R4, R26, R96 ;  /* 0x0000001a045c723c */ /* 0x000fe20000041860 */
[----:B---3--:R-:W-:-:S04]  /*4430*/  FFMA.FTZ R3, R118, c[0x0][0x2d0], -R0 ;  /* 0x0000b40076037a23 */ /* 0x008fc80000010800 */
[----:B------:R3:W-:Y:S02]  /*4440*/  MUFU.EX2 R166, R3 ;  /* 0x0000000300a67308 */ /* 0x0007e40000000800 */
[----:B------:R-:W-:Y:S01]  /*4450*/  IMAD.MOV.U32 R99, RZ, RZ, R155 ;  /* 0x000000ffff637224 */ /* 0x000fe200078e009b */
[----:B-1----:R-:W-:Y:S01]  /*4460*/  HMMA.16816.F32.BF16 R36, R4, R20, R52 ;  /* 0x000000140424723c */ /* 0x002fe20000041834 */
[----:B------:R-:W-:Y:S02]  /*4470*/  IMAD.MOV.U32 R97, RZ, RZ, R150 ;  /* 0x000000ffff617224 */ /* 0x000fe400078e0096 */
[----:B------:R-:W-:Y:S02]  /*4480*/  IMAD.MOV.U32 R96, RZ, RZ, R149 ;  /* 0x000000ffff607224 */ /* 0x000fe400078e0095 */
[----:B------:R-:W-:-:S03]  /*4490*/  IMAD.MOV.U32 R98, RZ, RZ, R151 ;  /* 0x000000ffff627224 */ /* 0x000fc600078e0097 */
[----:B------:R-:W-:Y:S01]  /*44a0*/  HMMA.16816.F32.BF16 R24, R4, R22, R56 ;  /* 0x000000160418723c */ /* 0x000fe20000041838 */
[----:B------:R-:W1:Y:S01]  /*44b0*/  LDSM.16.MT88.4 R20, [R204+0x1800] ;  /* 0x00180000cc14783b */ /* 0x000e620000004200 */
[----:B---3--:R-:W-:-:S06]  /*44c0*/  FFMA.FTZ R3, R124, c[0x0][0x2d0], -R0 ;  /* 0x0000b4007c037a23 */ /* 0x008fcc0000010800 */
[C---:B-----5:R-:W-:Y:S01]  /*44d0*/  HMMA.16816.F32.BF16 R48, R4.reuse, R12, R60 ;  /* 0x0000000c0430723c */ /* 0x060fe2000004183c */
[----:B------:R3:W5:Y:S07]  /*44e0*/  MUFU.EX2 R165, R3 ;  /* 0x0000000300a57308 */ /* 0x00076e0000000800 */
[C---:B------:R-:W-:Y:S01]  /*44f0*/  HMMA.16816.F32.BF16 R56, R4.reuse, R14, R64 ;  /* 0x0000000e0438723c */ /* 0x040fe20000041840 */
[----:B------:R-:W1:Y:S07]  /*4500*/  LDSM.16.MT88.4 R12, [R203+0x1800] ;  /* 0x00180000cb0c783b */ /* 0x000e6e0000004200 */
[----:B----4-:R-:W-:Y:S01]  /*4510*/  HMMA.16816.F32.BF16 R60, R4, R8, R72 ;  /* 0x00000008043c723c */ /* 0x010fe20000041848 */
[----:B---3--:R-:W-:-:S04]  /*4520*/  FFMA.FTZ R3, R125, c[0x0][0x2d0], -R0 ;  /* 0x0000b4007d037a23 */ /* 0x008fc80000010800 */
[----:B------:R3:W-:Y:S03]  /*4530*/  MUFU.EX2 R164, R3 ;  /* 0x0000000300a47308 */ /* 0x0007e60000000800 */
[----:B------:R-:W-:Y:S01]  /*4540*/  HMMA.16816.F32.BF16 R64, R4, R10, R76 ;  /* 0x0000000a0440723c */ /* 0x000fe2000004184c */
[----:B------:R-:W4:Y:S06]  /*4550*/  LDSM.16.MT88.4 R8, [R206+0x1800] ;  /* 0x00180000ce08783b */ /* 0x000f2c0000004200 */
[----:B------:R-:W-:-:S02]  /*4560*/  F2FP.BF16.PACK_AB R4, R177, R178 ;  /* 0x000000b2b104723e */ /* 0x000fc400000010ff */
[----:B-----5:R-:W-:Y:S02]  /*4570*/  F2FP.BF16.PACK_AB R5, R165, R166 ;  /* 0x000000a6a505723e */ /* 0x020fe400000010ff */
[----:B------:R-:W-:Y:S01]  /*4580*/  F2FP.BF16.PACK_AB R6, R176, R167 ;  /* 0x000000a7b006723e */ /* 0x000fe200000010ff */
[----:B---3--:R-:W-:-:S04]  /*4590*/  FFMA.FTZ R3, R119, c[0x0][0x2d0], -R0 ;  /* 0x0000b40077037a23 */ /* 0x008fc80000010800 */
[----:B------:R-:W3:Y:S02]  /*45a0*/  MUFU.EX2 R162, R3 ;  /* 0x0000000300a27308 */ /* 0x000ee40000000800 */
[----:B---3--:R-:W-:Y:S01]  /*45b0*/  F2FP.BF16.PACK_AB R7, R162, R164 ;  /* 0x000000a4a207723e */ /* 0x008fe200000010ff */
[----:B------:R-:W-:-:S05]  /*45c0*/  FFMA.FTZ R3, R127, c[0x0][0x2d0], -R2 ;  /* 0x0000b4007f037a23 */ /* 0x000fca0000010802 */
[----:B------:R3:W-:Y:S01]  /*45d0*/  MUFU.EX2 R159, R3 ;  /* 0x00000003009f7308 */ /* 0x0007e20000000800 */
[C---:B--2---:R-:W-:Y:S08]  /*45e0*/  HMMA.16816.F32.BF16 R120, R4.reuse, R16, R120 ;  /* 0x000000100478723c */ /* 0x044ff00000041878 */
[----:B------:R-:W-:Y:S01]  /*45f0*/  HMMA.16816.F32.BF16 R92, R4, R18, R92 ;  /* 0x00000012045c723c */ /* 0x000fe2000004185c */
[----:B------:R-:W2:Y:S01]  /*4600*/  LDSM.16.MT88.4 R16, [R200+0x5800] ;  /* 0x00580000c810783b */ /* 0x000ea20000004200 */
[----:B---3--:R-:W-:-:S06]  /*4610*/  FFMA.FTZ R3, R129, c[0x0][0x2d0], -R2 ;  /* 0x0000b40081037a23 */ /* 0x008fcc0000010802 */
[C---:B-1----:R-:W-:Y:S01]  /*4620*/  HMMA.16816.F32.BF16 R100, R4.reuse, R20, R100 ;  /* 0x000000140464723c */ /* 0x042fe20000041864 */
[----:B------:R-:W-:Y:S01]  /*4630*/  IMAD.MOV.U32 R129, RZ, RZ, R156 ;  /* 0x000000ffff817224 */ /* 0x000fe200078e009c */
[----:B------:R1:W3:Y:S06]  /*4640*/  MUFU.EX2 R158, R3 ;  /* 0x00000003009e7308 */ /* 0x0002ec0000000800 */
[C---:B------:R-:W-:Y:S01]  /*4650*/  HMMA.16816.F32.BF16 R88, R4.reuse, R22, R88 ;  /* 0x000000160458723c */ /* 0x040fe20000041858 */
[----:B------:R-:W5:Y:S07]  /*4660*/  LDSM.16.MT88.4 R20, [R204+0x5800] ;  /* 0x00580000cc14783b */ /* 0x000f6e0000004200 */
[----:B------:R-:W-:Y:S01]  /*4670*/  HMMA.16816.F32.BF16 R84, R4, R12, R84 ;  /* 0x0000000c0454723c */ /* 0x000fe20000041854 */
[----:B-1----:R-:W-:-:S02]  /*4680*/  FFMA.FTZ R3, R126, c[0x0][0x2d0], -R2 ;  /* 0x0000b4007e037a23 */ /* 0x002fc40000010802 */
[----:B------:R-:W-:Y:S02]  /*4690*/  LDSM.16.MT88.4 R124, [R200+0x3800] ;  /* 0x00380000c87c783b */ /* 0x000fe40000004200 */
[----:B------:R1:W-:Y:S03]  /*46a0*/  MUFU.EX2 R156, R3 ;  /* 0x00000003009c7308 */ /* 0x0003e60000000800 */
[C---:B------:R-:W-:Y:S01]  /*46b0*/  HMMA.16816.F32.BF16 R80, R4.reuse, R14, R80 ;  /* 0x0000000e0450723c */ /* 0x040fe20000041850 */
[----:B------:R-:W3:Y:S07]  /*46c0*/  LDSM.16.MT88.4 R12, [R203+0x5800] ;  /* 0x00580000cb0c783b */ /* 0x000eee0000004200 */
[----:B----4-:R-:W-:Y:S01]  /*46d0*/  HMMA.16816.F32.BF16 R76, R4, R8, R68 ;  /* 0x00000008044c723c */ /* 0x010fe20000041844 */
[----:B-1----:R-:W-:-:S07]  /*46e0*/  FFMA.FTZ R3, R128, c[0x0][0x2d0], -R2 ;  /* 0x0000b40080037a23 */ /* 0x002fce0000010802 */
[----:B------:R-:W-:Y:S01]  /*46f0*/  HMMA.16816.F32.BF16 R72, R4, R10, R28 ;  /* 0x0000000a0448723c */ /* 0x000fe2000004181c */
[----:B------:R-:W1:Y:S01]  /*4700*/  LDSM.16.MT88.4 R8, [R206+0x5800] ;  /* 0x00580000ce08783b */ /* 0x000e620000004200 */
[----:B------:R4:W-:Y:S01]  /*4710*/  MUFU.EX2 R157, R3 ;  /* 0x00000003009d7308 */ /* 0x0009e20000000800 */
[----:B------:R-:W-:-:S05]  /*4720*/  IMAD.MOV.U32 R128, RZ, RZ, R154 ;  /* 0x000000ffff807224 */ /* 0x000fca00078e009a */
[C---:B--2---:R-:W-:Y:S08]  /*4730*/  HMMA.16816.F32.BF16 R68, R4.reuse, R16, R40 ;  /* 0x000000100444723c */ /* 0x044ff00000041828 */
[----:B------:R-:W-:Y:S01]  /*4740*/  HMMA.16816.F32.BF16 R52, R4, R18, R32 ;  /* 0x000000120434723c */ /* 0x000fe20000041820 */
[----:B------:R-:W2:Y:S01]  /*4750*/  LDSM.16.MT88.4 R16, [R200+0x2000] ;  /* 0x00200000c810783b */ /* 0x000ea20000004200 */
[----:B----4-:R-:W-:-:S02]  /*4760*/  FFMA.FTZ R3, R130, c[0x0][0x2d0], -R0 ;  /* 0x0000b40082037a23 */ /* 0x010fc40000010800 */
[----:B------:R-:W-:Y:S02]  /*4770*/  IMAD.MOV.U32 R130, RZ, RZ, R153 ;  /* 0x000000ffff827224 */ /* 0x000fe400078e0099 */
[----:B------:R4:W-:Y:S02]  /*4780*/  MUFU.EX2 R155, R3 ;  /* 0x00000003009b7308 */ /* 0x0009e40000000800 */
[C---:B-----5:R-:W-:Y:S08]  /*4790*/  HMMA.16816.F32.BF16 R44, R4.reuse, R20, R36 ;  /* 0x00000014042c723c */ /* 0x060ff00000041824 */
[----:B------:R-:W-:Y:S01]  /*47a0*/  HMMA.16816.F32.BF16 R32, R4, R22, R24 ;  /* 0x000000160420723c */ /* 0x000fe20000041818 */
[----:B------:R-:W5:Y:S01]  /*47b0*/  LDSM.16.MT88.4 R20, [R204+0x2000] ;  /* 0x00200000cc14783b */ /* 0x000f620000004200 */
[----:B----4-:R-:W-:-:S06]  /*47c0*/  FFMA.FTZ R3, R133, c[0x0][0x2d0], -R0 ;  /* 0x0000b40085037a23 */ /* 0x010fcc0000010800 */
[C---:B---3--:R-:W-:Y:S01]  /*47d0*/  HMMA.16816.F32.BF16 R40, R4.reuse, R12, R48 ;  /* 0x0000000c0428723c */ /* 0x048fe20000041830 */
[----:B------:R3:W4:Y:S07]  /*47e0*/  MUFU.EX2 R154, R3 ;  /* 0x00000003009a7308 */ /* 0x00072e0000000800 */
[C---:B------:R-:W-:Y:S01]  /*47f0*/  HMMA.16816.F32.BF16 R36, R4.reuse, R14, R56 ;  /* 0x0000000e0424723c */ /* 0x040fe20000041838 */
[----:B------:R-:W2:Y:S07]  /*4800*/  LDSM.16.MT88.4 R12, [R203+0x2000] ;  /* 0x00200000cb0c783b */ /* 0x000eae0000004200 */
[----:B-1----:R-:W-:Y:S01]  /*4810*/  HMMA.16816.F32.BF16 R28, R4, R8, R60 ;  /* 0x00000008041c723c */ /* 0x002fe2000004183c */
[----:B---3--:R-:W-:-:S04]  /*4820*/  FFMA.FTZ R3, R132, c[0x0][0x2d0], -R0 ;  /* 0x0000b40084037a23 */ /* 0x008fc80000010800 */
[----:B------:R1:W-:Y:S03]  /*4830*/  MUFU.EX2 R153, R3 ;  /* 0x0000000300997308 */ /* 0x0003e60000000800 */
[----:B------:R-:W-:Y:S01]  /*4840*/  HMMA.16816.F32.BF16 R24, R4, R10, R64 ;  /* 0x0000000a0418723c */ /* 0x000fe20000041840 */
[----:B------:R-:W3:Y:S06]  /*4850*/  LDSM.16.MT88.4 R8, [R206+0x2000] ;  /* 0x00200000ce08783b */ /* 0x000eec0000004200 */
[----:B------:R-:W-:-:S02]  /*4860*/  F2FP.BF16.PACK_AB R4, R158, R159 ;  /* 0x0000009f9e04723e */ /* 0x000fc400000010ff */
[----:B----4-:R-:W-:Y:S02]  /*4870*/  F2FP.BF16.PACK_AB R5, R154, R155 ;  /* 0x0000009b9a05723e */ /* 0x010fe400000010ff */
[----:B------:R-:W-:Y:S01]  /*4880*/  F2FP.BF16.PACK_AB R6, R157, R156 ;  /* 0x0000009c9d06723e */ /* 0x000fe200000010ff */
[----:B-1----:R-:W-:Y:S02]  /*4890*/  FFMA.FTZ R3, R131, c[0x0][0x2d0], -R0 ;  /* 0x0000b40083037a23 */ /* 0x002fe40000010800 */
[----:B------:R-:W-:Y:S02]  /*48a0*/  IMAD.MOV.U32 R131, RZ, RZ, R99 ;  /* 0x000000ffff837224 */ /* 0x000fe400078e0063 */
[----:B------:R-:W-:Y:S02]  /*48b0*/  IMAD.MOV.U32 R99, RZ, RZ, R152 ;  /* 0x000000ffff637224 */ /* 0x000fe400078e0098 */
[----:B------:R-:W1:Y:S02]  /*48c0*/  MUFU.EX2 R152, R3 ;  /* 0x0000000300987308 */ /* 0x000e640000000800 */
[----:B------:R-:W-:Y:S01]  /*48d0*/  IMAD.MOV.U32 R107, RZ, RZ, R99 ;  /* 0x000000ffff6b7224 */ /* 0x000fe200078e0063 */
[----:B-1----:R-:W-:Y:S01]  /*48e0*/  F2FP.BF16.PACK_AB R7, R152, R153 ;  /* 0x000000999807723e */ /* 0x002fe200000010ff */
[----:B------:R-:W-:-:S04]  /*48f0*/  FFMA.FTZ R3, R135, c[0x0][0x2d0], -R2 ;  /* 0x0000b40087037a23 */ /* 0x000fc80000010802 */
[----:B------:R1:W-:Y:S02]  /*4900*/  MUFU.EX2 R150, R3 ;  /* 0x0000000300967308 */ /* 0x0003e40000000800 */
[C---:B--2---:R-:W-:Y:S08]  /*4910*/  HMMA.16816.F32.BF16 R120, R4.reuse, R16, R120 ;  /* 0x000000100478723c */ /* 0x044ff00000041878 */
[----:B------:R-:W-:Y:S01]  /*4920*/  HMMA.16816.F32.BF16 R56, R4, R18, R92 ;  /* 0x000000120438723c */ /* 0x000fe2000004185c */
[----:B------:R-:W2:Y:S01]  /*4930*/  LDSM.16.MT88.4 R16, [R200+0x6000] ;  /* 0x00600000c810783b */ /* 0x000ea20000004200 */
[----:B-1----:R-:W-:-:S06]  /*4940*/  FFMA.FTZ R3, R145, c[0x0][0x2d0], -R2 ;  /* 0x0000b40091037a23 */ /* 0x002fcc0000010802 */
[C---:B-----5:R-:W-:Y:S01]  /*4950*/  HMMA.16816.F32.BF16 R100, R4.reuse, R20, R100 ;  /* 0x000000140464723c */ /* 0x060fe20000041864 */
[----:B------:R1:W4:Y:S07]  /*4960*/  MUFU.EX2 R149, R3 ;  /* 0x0000000300957308 */ /* 0x00032e0000000800 */
[C---:B------:R-:W-:Y:S01]  /*4970*/  HMMA.16816.F32.BF16 R88, R4.reuse, R22, R88 ;  /* 0x000000160458723c */ /* 0x040fe20000041858 */
[----:B------:R-:W5:Y:S07]  /*4980*/  LDSM.16.MT88.4 R20, [R204+0x6000] ;  /* 0x00600000cc14783b */ /* 0x000f6e0000004200 */
[----:B------:R-:W-:Y:S01]  /*4990*/  HMMA.16816.F32.BF16 R84, R4, R12, R84 ;  /* 0x0000000c0454723c */ /* 0x000fe20000041854 */
[----:B-1----:R-:W-:-:S04]  /*49a0*/  FFMA.FTZ R3, R134, c[0x0][0x2d0], -R2 ;  /* 0x0000b40086037a23 */ /* 0x002fc80000010802 */
[----:B------:R1:W-:Y:S03]  /*49b0*/  MUFU.EX2 R148, R3 ;  /* 0x0000000300947308 */ /* 0x0003e60000000800 */
[C---:B------:R-:W-:Y:S01]  /*49c0*/  HMMA.16816.F32.BF16 R80, R4.reuse, R14, R80 ;  /* 0x0000000e0450723c */ /* 0x040fe20000041850 */
[----:B------:R-:W4:Y:S07]  /*49d0*/  LDSM.16.MT88.4 R12, [R203+0x6000] ;  /* 0x00600000cb0c783b */ /* 0x000f2e0000004200 */
[----:B---3--:R-:W-:Y:S01]  /*49e0*/  HMMA.16816.F32.BF16 R76, R4, R8, R76 ;  /* 0x00000008044c723c */ /* 0x008fe2000004184c */
[----:B-1----:R-:W-:-:S07]  /*49f0*/  FFMA.FTZ R3, R144, c[0x0][0x2d0], -R2 ;  /* 0x0000b40090037a23 */ /* 0x002fce0000010802 */
[C---:B------:R-:W-:Y:S01]  /*4a00*/  HMMA.16816.F32.BF16 R72, R4.reuse, R10, R72 ;  /* 0x0000000a0448723c */ /* 0x040fe20000041848 */
[----:B------:R-:W1:Y:S01]  /*4a10*/  LDSM.16.MT88.4 R8, [R206+0x6000] ;  /* 0x00600000ce08783b */ /* 0x000e620000004200 */
[----:B------:R3:W-:Y:S06]  /*4a20*/  MUFU.EX2 R151, R3 ;  /* 0x0000000300977308 */ /* 0x0007ec0000000800 */
[C---:B--2---:R-:W-:Y:S08]  /*4a30*/  HMMA.16816.F32.BF16 R68, R4.reuse, R16, R68 ;  /* 0x000000100444723c */ /* 0x044ff00000041844 */
[----:B------:R-:W-:Y:S01]  /*4a40*/  HMMA.16816.F32.BF16 R52, R4, R18, R52 ;  /* 0x000000120434723c */ /* 0x000fe20000041834 */
[----:B------:R-:W2:Y:S01]  /*4a50*/  LDSM.16.MT88.4 R16, [R200+0x2800] ;  /* 0x00280000c810783b */ /* 0x000ea20000004200 */
[----:B---3--:R-:W-:-:S04]  /*4a60*/  FFMA.FTZ R3, R146, c[0x0][0x2d0], -R0 ;  /* 0x0000b40092037a23 */ /* 0x008fc80000010800 */
[----:B------:R3:W-:Y:S02]  /*4a70*/  MUFU.EX2 R147, R3 ;  /* 0x0000000300937308 */ /* 0x0007e40000000800 */
[C---:B-----5:R-:W-:Y:S08]  /*4a80*/  HMMA.16816.F32.BF16 R44, R4.reuse, R20, R44 ;  /* 0x00000014042c723c */ /* 0x060ff0000004182c */
[----:B------:R-:W-:Y:S01]  /*4a90*/  HMMA.16816.F32.BF16 R32, R4, R22, R32 ;  /* 0x000000160420723c */ /* 0x000fe20000041820 */
[----:B------:R-:W5:Y:S01]  /*4aa0*/  LDSM.16.MT88.4 R20, [R204+0x2800] ;  /* 0x00280000cc14783b */ /* 0x000f620000004200 */
[----:B---3--:R-:W-:-:S06]  /*4ab0*/  FFMA.FTZ R3, R163, c[0x0][0x2d0], -R0 ;  /* 0x0000b400a3037a23 */ /* 0x008fcc0000010800 */
[----:B----4-:R-:W-:Y:S01]  /*4ac0*/  HMMA.16816.F32.BF16 R40, R4, R12, R40 ;  /* 0x0000000c0428723c */ /* 0x010fe20000041828 */
[----:B------:R-:W-:Y:S01]  /*4ad0*/  IMAD.MOV.U32 R163, RZ, RZ, R106 ;  /* 0x000000ffffa37224 */ /* 0x000fe200078e006a */
[----:B------:R3:W4:Y:S01]  /*4ae0*/  MUFU.EX2 R135, R3 ;  /* 0x0000000300877308 */ /* 0x0007220000000800 */
[----:B------:R-:W-:-:S05]  /*4af0*/  IMAD.MOV.U32 R106, RZ, RZ, R97 ;  /* 0x000000ffff6a7224 */ /* 0x000fca00078e0061 */
[C---:B------:R-:W-:Y:S01]  /*4b00*/  HMMA.16816.F32.BF16 R36, R4.reuse, R14, R36 ;  /* 0x0000000e0424723c */ /* 0x040fe20000041824 */
[----:B------:R-:W2:Y:S07]  /*4b10*/  LDSM.16.MT88.4 R12, [R203+0x2800] ;  /* 0x00280000cb0c783b */ /* 0x000eae0000004200 */
[----:B-1----:R-:W-:Y:S01]  /*4b20*/  HMMA.16816.F32.BF16 R28, R4, R8, R28 ;  /* 0x00000008041c723c */ /* 0x002fe2000004181c */
[----:B---3--:R-:W-:Y:S02]  /*4b30*/  FFMA.FTZ R3, R161, c[0x0][0x2d0], -R0 ;  /* 0x0000b400a1037a23 */ /* 0x008fe40000010800 */
[----:B------:R-:W-:-:S02]  /*4b40*/  IMAD.MOV.U32 R161, RZ, RZ, R96 ;  /* 0x000000ffffa17224 */ /* 0x000fc400078e0060 */
        /* <DEDUP_REMOVED lines=8> */
[----:B------:R-:W1:Y:S02]  /*4bd0*/  MUFU.EX2 R133, R3 ;  /* 0x0000000300857308 */ /* 0x000e640000000800 */
[----:B-1----:R-:W-:Y:S01]  /*4be0*/  F2FP.BF16.PACK_AB R7, R133, R134 ;  /* 0x000000868507723e */ /* 0x002fe200000010ff */
[----:B------:R-:W-:-:S02]  /*4bf0*/  FFMA.FTZ R3, R179, c[0x0][0x2d0], -R2 ;  /* 0x0000b400b3037a23 */ /* 0x000fc40000010802 */
[----:B------:R-:W-:-:S03]  /*4c00*/  IMAD.MOV.U32 R179, RZ, RZ, R105 ;  /* 0x000000ffffb37224 */ /* 0x000fc600078e0069 */
[----:B------:R1:W-:Y:S01]  /*4c10*/  MUFU.EX2 R132, R3 ;  /* 0x0000000300847308 */ /* 0x0003e20000000800 */
[C---:B--2---:R-:W-:Y:S08]  /*4c20*/  HMMA.16816.F32.BF16 R120, R4.reuse, R16, R120 ;  /* 0x000000100478723c */ /* 0x044ff00000041878 */
[----:B------:R-:W-:Y:S01]  /*4c30*/  HMMA.16816.F32.BF16 R56, R4, R18, R56 ;  /* 0x000000120438723c */ /* 0x000fe20000041838 */
[----:B------:R-:W2:Y:S01]  /*4c40*/  LDSM.16.MT88.4 R16, [R200+0x6800] ;  /* 0x00680000c810783b */ /* 0x000ea20000004200 */
[----:B-1----:R-:W-:-:S06]  /*4c50*/  FFMA.FTZ R3, R180, c[0x0][0x2d0], -R2 ;  /* 0x0000b400b4037a23 */ /* 0x002fcc0000010802 */
[C---:B-----5:R-:W-:Y:S01]  /*4c60*/  HMMA.16816.F32.BF16 R100, R4.reuse, R20, R100 ;  /* 0x000000140464723c */ /* 0x060fe20000041864 */
[----:B------:R-:W-:Y:S01]  /*4c70*/  IMAD.MOV.U32 R180, RZ, RZ, R106 ;  /* 0x000000ffffb47224 */ /* 0x000fe200078e006a */
[----:B------:R1:W4:Y:S06]  /*4c80*/  MUFU.EX2 R145, R3 ;  /* 0x0000000300917308 */ /* 0x00032c0000000800 */
[C---:B------:R-:W-:Y:S01]  /*4c90*/  HMMA.16816.F32.BF16 R96, R4.reuse, R22, R88 ;  /* 0x000000160460723c */ /* 0x040fe20000041858 */
[----:B------:R-:W5:Y:S07]  /*4ca0*/  LDSM.16.MT88.4 R20, [R204+0x6800] ;  /* 0x00680000cc14783b */ /* 0x000f6e0000004200 */
[----:B------:R-:W-:Y:S01]  /*4cb0*/  HMMA.16816.F32.BF16 R88, R4, R12, R84 ;  /* 0x0000000c0458723c */ /* 0x000fe20000041854 */
[----:B-1----:R-:W-:-:S02]  /*4cc0*/  FFMA.FTZ R3, R181, c[0x0][0x2d0], -R2 ;  /* 0x0000b400b5037a23 */ /* 0x002fc40000010802 */
[----:B------:R-:W-:Y:S02]  /*4cd0*/  IMAD.MOV.U32 R181, RZ, RZ, R107 ;  /* 0x000000ffffb57224 */ /* 0x000fe400078e006b */
        /* <DEDUP_REMOVED lines=14> */
[----:B----4-:R-:W-:Y:S01]  /*4dc0*/  HMMA.16816.F32.BF16 R44, R4, R12, R40 ;  /* 0x0000000c042c723c */ /* 0x010fe20000041828 */
[----:B---3--:R-:W-:-:S07]  /*4dd0*/  FFMA.FTZ R3, R231, c[0x0][0x2d0], -R0 ;  /* 0x0000b400e7037a23 */ /* 0x008fce0000010800 */
[C---:B------:R-:W-:Y:S01]  /*4de0*/  HMMA.16816.F32.BF16 R40, R4.reuse, R14, R36 ;  /* 0x0000000e0428723c */ /* 0x040fe20000041824 */
[----:B------:R-:W3:Y:S01]  /*4df0*/  LDSM.16.MT88.4 R12, [R203+0x3000] ;  /* 0x00300000cb0c783b */ /* 0x000ee20000004200 */
[----:B------:R4:W5:Y:S06]  /*4e00*/  MUFU.EX2 R118, R3 ;  /* 0x0000000300767308 */ /* 0x00096c0000000800 */
[C---:B------:R-:W-:Y:S01]  /*4e10*/  HMMA.16816.F32.BF16 R48, R4.reuse, R22, R32 ;  /* 0x000000160430723c */ /* 0x040fe20000041820 */
[----:B------:R-:W2:Y:S07]  /*4e20*/  LDSM.16.MT88.4 R20, [R204+0x3000] ;  /* 0x00300000cc14783b */ /* 0x000eae0000004200 */
[----:B-1----:R-:W-:Y:S01]  /*4e30*/  HMMA.16816.F32.BF16 R32, R4, R8, R28 ;  /* 0x000000080420723c */ /* 0x002fe2000004181c */
[----:B----4-:R-:W-:-:S04]  /*4e40*/  FFMA.FTZ R3, R230, c[0x0][0x2d0], -R0 ;  /* 0x0000b400e6037a23 */ /* 0x010fc80000010800 */
[----:B------:R1:W-:Y:S03]  /*4e50*/  MUFU.EX2 R55, R3 ;  /* 0x0000000300377308 */ /* 0x0003e60000000800 */
[----:B------:R-:W-:Y:S01]  /*4e60*/  HMMA.16816.F32.BF16 R24, R4, R10, R24 ;  /* 0x0000000a0418723c */ /* 0x000fe20000041818 */
[----:B------:R-:W4:Y:S06]  /*4e70*/  LDSM.16.MT88.4 R8, [R206+0x3000] ;  /* 0x00300000ce08783b */ /* 0x000f2c0000004200 */
[----:B------:R-:W-:-:S02]  /*4e80*/  F2FP.BF16.PACK_AB R4, R145, R132 ;  /* 0x000000849104723e */ /* 0x000fc400000010ff */
[----:B-----5:R-:W-:Y:S02]  /*4e90*/  F2FP.BF16.PACK_AB R5, R118, R119 ;  /* 0x000000777605723e */ /* 0x020fe400000010ff */
[----:B------:R-:W-:Y:S01]  /*4ea0*/  F2FP.BF16.PACK_AB R6, R146, R144 ;  /* 0x000000909206723e */ /* 0x000fe200000010ff */
[----:B-1----:R-:W-:-:S04]  /*4eb0*/  FFMA.FTZ R3, R229, c[0x0][0x2d0], -R0 ;  /* 0x0000b400e5037a23 */ /* 0x002fc80000010800 */
[----:B------:R-:W1:Y:S02]  /*4ec0*/  MUFU.EX2 R54, R3 ;  /* 0x0000000300367308 */ /* 0x000e640000000800 */
[----:B-1----:R-:W-:Y:S01]  /*4ed0*/  F2FP.BF16.PACK_AB R7, R54, R55 ;  /* 0x000000373607723e */ /* 0x002fe200000010ff */
[----:B------:R-:W-:-:S05]  /*4ee0*/  FFMA.FTZ R3, R240, c[0x0][0x2d0], -R2 ;  /* 0x0000b400f0037a23 */ /* 0x000fca0000010802 */
[----:B------:R1:W-:Y:S01]  /*4ef0*/  MUFU.EX2 R53, R3 ;  /* 0x0000000300357308 */ /* 0x0003e20000000800 */
[C---:B--2---:R-:W-:Y:S08]  /*4f00*/  HMMA.16816.F32.BF16 R120, R4.reuse, R16, R120 ;  /* 0x000000100478723c */ /* 0x044ff00000041878 */
[----:B------:R-:W-:Y:S01]  /*4f10*/  HMMA.16816.F32.BF16 R28, R4, R18, R56 ;  /* 0x00000012041c723c */ /* 0x000fe20000041838 */
[----:B------:R-:W2:Y:S01]  /*4f20*/  LDSM.16.MT88.4 R16, [R200+0x7000] ;  /* 0x00700000c810783b */ /* 0x000ea20000004200 */
[----:B-1----:R-:W-:-:S06]  /*4f30*/  FFMA.FTZ R3, R239, c[0x0][0x2d0], -R2 ;  /* 0x0000b400ef037a23 */ /* 0x002fcc0000010802 */
[C---:B---3--:R-:W-:Y:S01]  /*4f40*/  HMMA.16816.F32.BF16 R76, R4.reuse, R12, R88 ;  /* 0x0000000c044c723c */ /* 0x048fe20000041858 */
[----:B------:R-:W-:Y:S01]  /*4f50*/  LDSM.16.MT88.4 R88, [R206+0x3800] ;  /* 0x00380000ce58783b */ /* 0x000fe20000004200 */
[----:B------:R1:W3:Y:S06]  /*4f60*/  MUFU.EX2 R52, R3 ;  /* 0x0000000300347308 */ /* 0x0002ec0000000800 */
[C---:B------:R-:W-:Y:S01]  /*4f70*/  HMMA.16816.F32.BF16 R56, R4.reuse, R14, R92 ;  /* 0x0000000e0438723c */ /* 0x040fe2000004185c */
[----:B------:R-:W5:Y:S07]  /*4f80*/  LDSM.16.MT88.4 R12, [R203+0x7000] ;  /* 0x00700000cb0c783b */ /* 0x000f6e0000004200 */
[----:B------:R-:W-:Y:S01]  /*4f90*/  HMMA.16816.F32.BF16 R68, R4, R20, R100 ;  /* 0x000000140444723c */ /* 0x000fe20000041864 */
[----:B------:R-:W-:Y:S01]  /*4fa0*/  LDSM.16.MT88.4 R100, [R204+0x7800] ;  /* 0x00780000cc64783b */ /* 0x000fe20000004200 */
[--C-:B-1----:R-:W-:Y:S01]  /*4fb0*/  FFMA.FTZ R3, R238, c[0x0][0x2d0], -R2.reuse ;  /* 0x0000b400ee037a23 */ /* 0x102fe20000010802 */
[----:B---3--:R-:W-:Y:S01]  /*4fc0*/  F2FP.BF16.PACK_AB R112, R52, R53 ;  /* 0x000000353470723e */ /* 0x008fe200000010ff */
[----:B------:R-:W-:-:S04]  /*4fd0*/  FFMA.FTZ R2, R242, c[0x0][0x2d0], -R2 ;  /* 0x0000b400f2027a23 */ /* 0x000fc80000010802 */
[C---:B------:R-:W-:Y:S01]  /*4fe0*/  HMMA.16816.F32.BF16 R36, R4.reuse, R22, R96 ;  /* 0x000000160424723c */ /* 0x040fe20000041860 */
[----:B------:R-:W1:Y:S04]  /*4ff0*/  LDSM.16.MT88.4 R20, [R204+0x7000] ;  /* 0x00700000cc14783b */ /* 0x000e680000004200 */
[----:B------:R-:W-:Y:S03]  /*5000*/  LDSM.16.MT88.4 R96, [R200+0x7800] ;  /* 0x00780000c860783b */ /* 0x000fe60000004200 */
[C---:B----4-:R-:W-:Y:S08]  /*5010*/  HMMA.16816.F32.BF16 R84, R4.reuse, R8, R84 ;  /* 0x000000080454723c */ /* 0x050ff00000041854 */
[C---:B--2---:R-:W-:Y:S01]  /*5020*/  HMMA.16816.F32.BF16 R64, R4.reuse, R18, R64 ;  /* 0x000000120440723c */ /* 0x044fe20000041840 */
[----:B------:R2:W-:Y:S07]  /*5030*/  MUFU.EX2 R18, R2 ;  /* 0x0000000200127308 */ /* 0x0005ee0000000800 */
[C---:B------:R-:W-:Y:S01]  /*5040*/  HMMA.16816.F32.BF16 R104, R4.reuse, R16, R72 ;  /* 0x000000100468723c */ /* 0x040fe20000041848 */
[----:B------:R-:W3:Y:S01]  /*5050*/  MUFU.EX2 R19, R3 ;  /* 0x0000000300137308 */ /* 0x000ee20000000800 */
[----:B------:R-:W-:Y:S06]  /*5060*/  LDSM.16.MT88.4 R72, [R204+0x3800] ;  /* 0x00380000cc48783b */ /* 0x000fec0000004200 */
[----:B-----5:R-:W-:Y:S01]  /*5070*/  HMMA.16816.F32.BF16 R44, R4, R12, R44 ;  /* 0x0000000c042c723c */ /* 0x020fe2000004182c */
[----:B--2---:R-:W-:-:S04]  /*5080*/  FFMA.FTZ R2, R241, c[0x0][0x2d0], -R0 ;  /* 0x0000b400f1027a23 */ /* 0x004fc80000010800 */
[----:B------:R2:W-:Y:S03]  /*5090*/  MUFU.EX2 R17, R2 ;  /* 0x0000000200117308 */ /* 0x0005e60000000800 */
[----:B------:R-:W-:Y:S01]  /*50a0*/  HMMA.16816.F32.BF16 R92, R4, R10, R80 ;  /* 0x0000000a045c723c */ /* 0x000fe20000041850 */
[----:B------:R-:W4:Y:S01]  /*50b0*/  LDSM.16.MT88.4 R8, [R206+0x7000] ;  /* 0x00700000ce08783b */ /* 0x000f220000004200 */
[----:B---3--:R-:W-:-:S03]  /*50c0*/  F2FP.BF16.PACK_AB R114, R18, R19 ;  /* 0x000000131272723e */ /* 0x008fc600000010ff */
[----:B------:R-:W3:Y:S03]  /*50d0*/  LDSM.16.MT88.4 R80, [R203+0x3800] ;  /* 0x00380000cb50783b */ /* 0x000ee60000004200 */
[----:B-1----:R-:W-:Y:S01]  /*50e0*/  HMMA.16816.F32.BF16 R60, R4, R20, R60 ;  /* 0x00000014043c723c */ /* 0x002fe2000004183c */
[----:B--2---:R-:W-:-:S07]  /*50f0*/  FFMA.FTZ R2, R244, c[0x0][0x2d0], -R0 ;  /* 0x0000b400f4027a23 */ /* 0x004fce0000010800 */
[C---:B------:R-:W-:Y:S01]  /*5100*/  HMMA.16816.F32.BF16 R48, R4.reuse, R22, R48 ;  /* 0x000000160430723c */ /* 0x040fe20000041830 */
[----:B------:R1:W2:Y:S07]  /*5110*/  MUFU.EX2 R16, R2 ;  /* 0x0000000200107308 */ /* 0x0002ae0000000800 */
[----:B------:R-:W-:Y:S01]  /*5120*/  HMMA.16816.F32.BF16 R40, R4, R14, R40 ;  /* 0x0000000e0428723c */ /* 0x000fe20000041828 */
[--C-:B-1----:R-:W-:Y:S01]  /*5130*/  FFMA.FTZ R2, R243, c[0x0][0x2d0], -R0.reuse ;  /* 0x0000b400f3027a23 */ /* 0x102fe20000010800 */
[----:B--2---:R-:W-:Y:S01]  /*5140*/  F2FP.BF16.PACK_AB R113, R16, R17 ;  /* 0x000000111071723e */ /* 0x004fe200000010ff */
[----:B------:R-:W-:-:S02]  /*5150*/  FFMA.FTZ R0, R248, c[0x0][0x2d0], -R0 ;  /* 0x0000b400f8007a23 */ /* 0x000fc40000010800 */
[----:B------:R1:W-:Y:S03]  /*5160*/  MUFU.EX2 R13, R2 ;  /* 0x00000002000d7308 */ /* 0x0003e60000000800 */
[C---:B----4-:R-:W-:Y:S05]  /*5170*/  HMMA.16816.F32.BF16 R32, R4.reuse, R8, R32 ;  /* 0x000000080420723c */ /* 0x050fea0000041820 */
[----:B------:R-:W2:Y:S03]  /*5180*/  MUFU.EX2 R12, R0 ;  /* 0x00000000000c7308 */ /* 0x000ea60000000800 */
[----:B------:R-:W-:Y:S01]  /*5190*/  HMMA.16816.F32.BF16 R24, R4, R10, R24 ;  /* 0x0000000a0418723c */ /* 0x000fe20000041818 */
[----:B------:R-:W-:Y:S01]  /*51a0*/  LDSM.16.MT88.4 R8, [R206+0x7800] ;  /* 0x00780000ce08783b */ /* 0x000fe20000004200 */
[----:B-1----:R-:W-:-:S05]  /*51b0*/  FADD.FTZ R2, R180, R181 ;  /* 0x000000b5b4027221 */ /* 0x002fca0000010000 */
[----:B------:R-:W-:Y:S02]  /*51c0*/  IMAD.MOV.U32 R5, RZ, RZ, c[0x0][0x168] ;  /* 0x00005a00ff057624 */ /* 0x000fe400078e00ff */
[----:B------:R-:W-:Y:S02]  /*51d0*/  FADD.FTZ R3, R161, R2 ;  /* 0x00000002a1037221 */ /* 0x000fe40000010000 */
[----:B------:R-:W-:Y:S01]  /*51e0*/  IMAD.MOV.U32 R161, RZ, RZ, R110 ;  /* 0x000000ffffa17224 */ /* 0x000fe200078e006e */
[----:B--2---:R-:W-:Y:S01]  /*51f0*/  F2FP.BF16.PACK_AB R115, R12, R13 ;  /* 0x0000000d0c73723e */ /* 0x004fe200000010ff */
[----:B------:R-:W-:Y:S02]  /*5200*/  FADD.FTZ R0, R160, R179 ;  /* 0x000000b3a0007221 */ /* 0x000fe40000010000 */
[----:B------:R-:W-:Y:S01]  /*5210*/  IMAD.MOV.U32 R160, RZ, RZ, R111 ;  /* 0x000000ffffa07224 */ /* 0x000fe200078e006f */
[----:B------:R-:W-:Y:S01]  /*5220*/  IADD3 R230, R161, -0x2, RZ ;  /* 0xfffffffea1e67810 */ /* 0x000fe20007ffe0ff */
[----:B------:R-:W-:-:S02]  /*5230*/  FADD.FTZ R2, R163, R0 ;  /* 0x00000000a3027221 */ /* 0x000fc40000010000 */
[----:B------:R-:W-:Y:S01]  /*5240*/  FADD.FTZ R0, R131, R3 ;  /* 0x0000000383007221 */ /* 0x000fe20000010000 */
[C---:B------:R-:W-:Y:S01]  /*5250*/  HMMA.16816.F32.BF16 R84, R112.reuse, R88, R84 ;  /* 0x000000587054723c */ /* 0x040fe20000041854 */
[----:B------:R-:W-:Y:S02]  /*5260*/  FADD.FTZ R2, R130, R2 ;  /* 0x0000000282027221 */ /* 0x000fe40000010000 */
[----:B------:R-:W-:Y:S02]  /*5270*/  FADD.FTZ R0, R251, R0 ;  /* 0x00000000fb007221 */ /* 0x000fe40000010000 */
[----:B------:R-:W-:Y:S02]  /*5280*/  FADD.FTZ R2, R247, R2 ;  /* 0x00000002f7027221 */ /* 0x000fe40000010000 */
[----:B------:R-:W-:Y:S01]  /*5290*/  FADD.FTZ R0, R252, R0 ;  /* 0x00000000fc007221 */ /* 0x000fe20000010000 */
[----:B------:R-:W-:Y:S01]  /*52a0*/  HMMA.16816.F32.BF16 R88, R112, R90, R92 ;  /* 0x0000005a7058723c */ /* 0x000fe2000004185c */
[----:B------:R-:W-:-:S02]  /*52b0*/  FADD.FTZ R2, R245, R2 ;  /* 0x00000002f5027221 */ /* 0x000fc40000010000 */
[----:B------:R-:W-:Y:S02]  /*52c0*/  FADD.FTZ R0, R250, R0 ;  /* 0x00000000fa007221 */ /* 0x000fe40000010000 */
[----:B------:R-:W-:Y:S02]  /*52d0*/  FADD.FTZ R2, R246, R2 ;  /* 0x00000002f6027221 */ /* 0x000fe40000010000 */
[----:B------:R-:W-:Y:S01]  /*52e0*/  FADD.FTZ R0, R128, R0 ;  /* 0x0000000080007221 */ /* 0x000fe20000010000 */
[----:B------:R-:W-:Y:S01]  /*52f0*/  HMMA.16816.F32.BF16 R92, R112, R96, R104 ;  /* 0x00000060705c723c */ /* 0x000fe20000041868 */
[----:B------:R-:W-:Y:S02]  /*5300*/  FADD.FTZ R2, R249, R2 ;  /* 0x00000002f9027221 */ /* 0x000fe40000010000 */
[----:B------:R-:W-:Y:S02]  /*5310*/  FADD.FTZ R0, R237, R0 ;  /* 0x00000000ed007221 */ /* 0x000fe40000010000 */
[----:B------:R-:W-:-:S02]  /*5320*/  FADD.FTZ R2, R233, R2 ;  /* 0x00000002e9027221 */ /* 0x000fc40000010000 */
[----:B------:R-:W-:Y:S01]  /*5330*/  FADD.FTZ R0, R235, R0 ;  /* 0x00000000eb007221 */ /* 0x000fe20000010000 */
[C---:B------:R-:W-:Y:S01]  /*5340*/  HMMA.16816.F32.BF16 R120, R112.reuse, R124, R120 ;  /* 0x0000007c7078723c */ /* 0x040fe20000041878 */
[----:B------:R-:W-:Y:S02]  /*5350*/  FADD.FTZ R2, R109, R2 ;  /* 0x000000026d027221 */ /* 0x000fe40000010000 */
[----:B------:R-:W-:Y:S02]  /*5360*/  FADD.FTZ R0, R234, R0 ;  /* 0x00000000ea007221 */ /* 0x000fe40000010000 */
[----:B------:R-:W-:Y:S02]  /*5370*/  FADD.FTZ R2, R108, R2 ;  /* 0x000000026c027221 */ /* 0x000fe40000010000 */
[----:B------:R-:W-:Y:S01]  /*5380*/  FADD.FTZ R0, R236, R0 ;  /* 0x00000000ec007221 */ /* 0x000fe20000010000 */
[----:B------:R-:W1:Y:S01]  /*5390*/  LDSM.16.MT88.4 R108, [R203+0x7800] ;  /* 0x00780000cb6c783b */ /* 0x000e620000004200 */
[----:B------:R-:W-:Y:S01]  /*53a0*/  FADD.FTZ R2, R232, R2 ;  /* 0x00000002e8027221 */ /* 0x000fe20000010000 */
[----:B------:R-:W-:Y:S01]  /*53b0*/  HMMA.16816.F32.BF16 R68, R112, R72, R68 ;  /* 0x000000487044723c */ /* 0x000fe20000041844 */
[----:B------:R-:W-:-:S02]  /*53c0*/  FADD.FTZ R0, R178, R0 ;  /* 0x00000000b2007221 */ /* 0x000fc40000010000 */
[----:B------:R-:W-:Y:S02]  /*53d0*/  FADD.FTZ R2, R166, R2 ;  /* 0x00000002a6027221 */ /* 0x000fe40000010000 */
[----:B------:R-:W-:Y:S02]  /*53e0*/  FADD.FTZ R0, R177, R0 ;  /* 0x00000000b1007221 */ /* 0x000fe40000010000 */
[----:B------:R-:W-:Y:S01]  /*53f0*/  FADD.FTZ R2, R165, R2 ;  /* 0x00000002a5027221 */ /* 0x000fe20000010000 */
[----:B---3--:R-:W-:Y:S01]  /*5400*/  HMMA.16816.F32.BF16 R76, R112, R80, R76 ;  /* 0x00000050704c723c */ /* 0x008fe2000004184c */
        /* <DEDUP_REMOVED lines=18> */
[----:B------:R-:W-:Y:S01]  /*5530*/  @P5 IMAD.HI.U32 R2, R160, c[0x0][0x2c8], RZ ;  /* 0x0000b200a0025a27 */ /* 0x000fe200078e00ff */
[C---:B-1----:R-:W-:Y:S03]  /*5540*/  HMMA.16816.F32.BF16 R104, R112.reuse, R108, R44 ;  /* 0x0000006c7068723c */ /* 0x042fe6000004182c */
[----:B------:R-:W-:Y:S02]  /*5550*/  FADD.FTZ R3, R135, R3 ;  /* 0x0000000387037221 */ /* 0x000fe40000010000 */
[----:B------:R-:W-:Y:S02]  /*5560*/  FADD.FTZ R4, R148, R4 ;  /* 0x0000000494047221 */ /* 0x000fe40000010000 */
[----:B------:R-:W-:Y:S01]  /*5570*/  IMAD.MOV.U32 R0, RZ, RZ, R160 ;  /* 0x000000ffff007224 */ /* 0x000fe200078e00a0 */
[----:B------:R-:W-:Y:S01]  /*5580*/  @P5 SHF.R.U32.HI R0, RZ, c[0x0][0x2cc], R2 ;  /* 0x0000b300ff005a19 */ /* 0x000fe20000011602 */
[----:B------:R-:W-:Y:S01]  /*5590*/  FADD.FTZ R3, R134, R3 ;  /* 0x0000000386037221 */ /* 0x000fe20000010000 */
[----:B------:R-:W-:Y:S01]  /*55a0*/  HMMA.16816.F32.BF16 R96, R112, R98, R64 ;  /* 0x000000627060723c */ /* 0x000fe20000041840 */
[----:B------:R-:W-:Y:S01]  /*55b0*/  FADD.FTZ R2, R151, R4 ;  /* 0x0000000497027221 */ /* 0x000fe20000010000 */
[----:B------:R-:W-:Y:S01]  /*55c0*/  IADD3 R0, R0, c[0x0][0x1d0], -R5 ;  /* 0x0000740000007a10 */ /* 0x000fe20007ffe805 */
[----:B------:R-:W-:-:S02]  /*55d0*/  FADD.FTZ R3, R133, R3 ;  /* 0x0000000385037221 */ /* 0x000fc40000010000 */
[----:B------:R-:W-:Y:S02]  /*55e0*/  FADD.FTZ R4, R132, R2 ;  /* 0x0000000284047221 */ /* 0x000fe40000010000 */
[----:B------:R-:W-:Y:S01]  /*55f0*/  FADD.FTZ R2, R119, R3 ;  /* 0x0000000377027221 */ /* 0x000fe20000010000 */
[C---:B------:R-:W-:Y:S01]  /*5600*/  HMMA.16816.F32.BF16 R108, R112.reuse, R110, R40 ;  /* 0x0000006e706c723c */ /* 0x040fe20000041828 */
[----:B------:R-:W-:Y:S01]  /*5610*/  FADD.FTZ R3, R145, R4 ;  /* 0x0000000491037221 */ /* 0x000fe20000010000 */
[----:B------:R-:W-:Y:S01]  /*5620*/  SHF.R.S32.HI R4, RZ, 0x1f, R0 ;  /* 0x0000001fff047819 */ /* 0x000fe20000011400 */
[----:B------:R-:W-:Y:S02]  /*5630*/  FADD.FTZ R2, R118, R2 ;  /* 0x0000000276027221 */ /* 0x000fe40000010000 */
[----:B------:R-:W-:Y:S01]  /*5640*/  FADD.FTZ R3, R144, R3 ;  /* 0x0000000390037221 */ /* 0x000fe20000010000 */
[----:B------:R-:W-:Y:S01]  /*5650*/  LEA.HI R4, R4, R0, RZ, 0x7 ;  /* 0x0000000004047211 */ /* 0x000fe200078f38ff */
[----:B------:R-:W-:Y:S01]  /*5660*/  FADD.FTZ R0, R55, R2 ;  /* 0x0000000237007221 */ /* 0x000fe20000010000 */
[----:B------:R-:W-:Y:S01]  /*5670*/  HMMA.16816.F32.BF16 R132, R112, R8, R32 ;  /* 0x000000087084723c */ /* 0x000fe20000041820 */
[----:B------:R-:W-:Y:S01]  /*5680*/  FADD.FTZ R2, R146, R3 ;  /* 0x0000000392027221 */ /* 0x000fe20000010000 */
[----:B------:R-:W-:Y:S01]  /*5690*/  SHF.R.S32.HI R3, RZ, 0x7, R4 ;  /* 0x00000007ff037819 */ /* 0x000fe20000011404 */
[----:B------:R-:W-:-:S02]  /*56a0*/  FADD.FTZ R0, R54, R0 ;  /* 0x0000000036007221 */ /* 0x000fc40000010000 */
[----:B------:R-:W-:Y:S02]  /*56b0*/  FADD.FTZ R2, R53, R2 ;  /* 0x0000000235027221 */ /* 0x000fe40000010000 */
[----:B------:R-:W-:Y:S02]  /*56c0*/  FADD.FTZ R0, R17, R0 ;  /* 0x0000000011007221 */ /* 0x000fe40000010000 */
[----:B------:R-:W-:Y:S02]  /*56d0*/  FADD.FTZ R2, R52, R2 ;  /* 0x0000000234027221 */ /* 0x000fe40000010000 */
[----:B------:R-:W-:Y:S02]  /*56e0*/  FADD.FTZ R0, R16, R0 ;  /* 0x0000000010007221 */ /* 0x000fe40000010000 */
[----:B------:R-:W-:Y:S02]  /*56f0*/  IMAD.MOV.U32 R163, RZ, RZ, R129 ;  /* 0x000000ffffa37224 */ /* 0x000fe400078e0081 */
[----:B------:R-:W-:Y:S01]  /*5700*/  FADD.FTZ R0, R13, R0 ;  /* 0x000000000d007221 */ /* 0x000fe20000010000 */
[----:B------:R-:W-:Y:S01]  /*5710*/  HMMA.16816.F32.BF16 R128, R112, R100, R60 ;  /* 0x000000647080723c */ /* 0x000fe2000004183c */
[----:B------:R-:W-:Y:S01]  /*5720*/  FADD.FTZ R2, R19, R2 ;  /* 0x0000000213027221 */ /* 0x000fe20000010000 */
[----:B------:R-:W-:Y:S01]  /*5730*/  IMNMX R3, R163, R3, !PT ;  /* 0x00000003a3037217 */ /* 0x000fe20007800200 */
[----:B------:R-:W-:-:S02]  /*5740*/  FADD.FTZ R0, R12, R0 ;  /* 0x000000000c007221 */ /* 0x000fc40000010000 */
[----:B------:R-:W-:Y:S01]  /*5750*/  FADD.FTZ R2, R18, R2 ;  /* 0x0000000212027221 */ /* 0x000fe20000010000 */
[----:B------:R-:W-:Y:S01]  /*5760*/  ISETP.GE.AND P0, PT, R230, R3, PT ;  /* 0x00000003e600720c */ /* 0x000fe20003f06270 */
[----:B------:R1:W-:Y:S01]  /*5770*/  STL [R1+0x28], R3 ;  /* 0x0000280301007387 */ /* 0x0003e20000100800 */
[C---:B------:R-:W-:Y:S03]  /*5780*/  HMMA.16816.F32.BF16 R100, R112.reuse, R102, R48 ;  /* 0x000000667064723c */ /* 0x040fe60000041830 */
[----:B------:R1:W-:Y:S04]  /*5790*/  STL [R1+0x8], R0 ;  /* 0x0000080001007387 */ /* 0x0003e80000100800 */
[----:B------:R1:W-:Y:S01]  /*57a0*/  STL [R1+0x4], R2 ;  /* 0x0000040201007387 */ /* 0x0003e20000100800 */
[----:B------:R-:W-:Y:S03]  /*57b0*/  HMMA.16816.F32.BF16 R112, R112, R10, R24 ;  /* 0x0000000a7070723c */ /* 0x000fe60000041818 */
[----:B------:R-:W-:Y:S10]  /*57c0*/  @!P0 BRA `(.L_x_70) ;  /* 0x0000421000008947 */ /* 0x000ff40003800000 */
[----:B------:R-:W-:Y:S02]  /*57d0*/  MOV R118, R116 ;  /* 0x0000007400767202 */ /* 0x000fe40000000f00 */
[----:B-1----:R-:W-:-:S02]  /*57e0*/  MOV R3, R117 ;  /* 0x0000007500037202 */ /* 0x002fc40000000f00 */
[----:B------:R-:W-:-:S07]  /*57f0*/  MOV R229, R230 ;  /* 0x000000e600e57202 */ /* 0x000fce0000000f00 */
.L_x_71:
[----:B------:R-:W2:Y:S01]  /*5800*/  LDL R230, [R1] ;  /* 0x0000000001e67983 */ /* 0x000ea20000100800 */
[----:B------:R-:W-:Y:S04]  /*5810*/  DEPBAR.LE SB0, 0x0 ;  /* 0x000080000000791a */ /* 0x000fe80000000000 */
[----:B------:R-:W3:Y:S01]  /*5820*/  LDL.64 R178, [R1+0x18] ;  /* 0x0000180001b27983 */ /* 0x000ee20000100a00 */
[----:B------:R-:W-:Y:S05]  /*5830*/  WARPSYNC 0xffffffff ;  /* 0xffffffff00007948 */ /* 0x000fea0003800000 */
[----:B------:R-:W3:Y:S04]  /*5840*/  LDL R181, [R1+0x24] ;  /* 0x0000240001b57983 */ /* 0x000ee80000100800 */
[----:B------:R-:W-:Y:S08]  /*5850*/  BAR.SYNC.DEFER_BLOCKING 0x0 ;  /* 0x0000000000007b1d */ /* 0x000ff00000010000 */
[----:B------:R-:W1:Y:S08]  /*5860*/  LDSM.16.M88.4 R8, [R201] ;  /* 0x00000000c908783b */ /* 0x000e700000000200 */
[----:B------:R-:W5:Y:S08]  /*5870*/  LDSM.16.M88.4 R16, [R201+0x800] ;  /* 0x00080000c910783b */ /* 0x000f700000000200 */
[----:B------:R-:W5:Y:S08]  /*5880*/  LDSM.16.M88.4 R24, [R201+0x1000] ;  /* 0x00100000c918783b */ /* 0x000f700000000200 */
[----:B------:R-:W5:Y:S08]  /*5890*/  LDSM.16.M88.4 R32, [R201+0x1800] ;  /* 0x00180000c920783b */ /* 0x000f700000000200 */
[----:B------:R-:W5:Y:S01]  /*58a0*/  LDSM.16.M88.4 R40, [R201+0x2000] ;  /* 0x00200000c928783b */ /* 0x000f620000000200 */
[C---:B-1----:R-:W-:Y:S07]  /*58b0*/  HMMA.16816.F32.BF16 R4, R136.reuse, R8, RZ ;  /* 0x000000088804723c */ /* 0x042fee00000418ff */
[----:B------:R-:W1:Y:S01]  /*58c0*/  LDSM.16.M88.4 R48, [R201+0x2800] ;  /* 0x00280000c930783b */ /* 0x000e620000000200 */
[C---:B------:R-:W-:Y:S07]  /*58d0*/  HMMA.16816.F32.BF16 R8, R136.reuse, R10, RZ ;  /* 0x0000000a8808723c */ /* 0x040fee00000418ff */
[----:B------:R-:W1:Y:S01]  /*58e0*/  LDSM.16.M88.4 R56, [R201+0x3000] ;  /* 0x00300000c938783b */ /* 0x000e620000000200 */
[C---:B-----5:R-:W-:Y:S07]  /*58f0*/  HMMA.16816.F32.BF16 R12, R136.reuse, R16, RZ ;  /* 0x00000010880c723c */ /* 0x060fee00000418ff */
[----:B------:R-:W5:Y:S01]  /*5900*/  LDSM.16.M88.4 R64, [R201+0x3800] ;  /* 0x00380000c940783b */ /* 0x000f620000000200 */
[C---:B------:R-:W-:Y:S07]  /*5910*/  HMMA.16816.F32.BF16 R16, R136.reuse, R18, RZ ;  /* 0x000000128810723c */ /* 0x040fee00000418ff */
[----:B------:R-:W1:Y:S01]  /*5920*/  LDSM.16.M88.4 R144, [R207] ;  /* 0x00000000cf90783b */ /* 0x000e620000000200 */
[C---:B------:R-:W-:Y:S07]  /*5930*/  HMMA.16816.F32.BF16 R20, R136.reuse, R24, RZ ;  /* 0x000000188814723c */ /* 0x040fee00000418ff */
[----:B------:R-:W1:Y:S01]  /*5940*/  LDSM.16.M88.4 R148, [R222] ;  /* 0x00000000de94783b */ /* 0x000e620000000200 */
[C---:B------:R-:W-:Y:S07]  /*5950*/  HMMA.16816.F32.BF16 R24, R136.reuse, R26, RZ ;  /* 0x0000001a8818723c */ /* 0x040fee00000418ff */
[----:B------:R-:W5:Y:S01]  /*5960*/  LDSM.16.M88.4 R152, [R221] ;  /* 0x00000000dd98783b */ /* 0x000f620000000200 */
[C---:B------:R-:W-:Y:S07]  /*5970*/  HMMA.16816.F32.BF16 R28, R136.reuse, R32, RZ ;  /* 0x00000020881c723c */ /* 0x040fee00000418ff */
[----:B------:R-:W-:Y:S01]  /*5980*/  LDSM.16.M88.4 R156, [R218] ;  /* 0x00000000da9c783b */ /* 0x000fe20000000200 */
[C---:B------:R-:W-:Y:S07]  /*5990*/  HMMA.16816.F32.BF16 R32, R136.reuse, R34, RZ ;  /* 0x000000228820723c */ /* 0x040fee00000418ff */
[----:B------:R-:W-:Y:S01]  /*59a0*/  LDSM.16.M88.4 R160, [R217] ;  /* 0x00000000d9a0783b */ /* 0x000fe20000000200 */
[C---:B------:R-:W-:Y:S07]  /*59b0*/  HMMA.16816.F32.BF16 R36, R136.reuse, R40, RZ ;  /* 0x000000288824723c */ /* 0x040fee00000418ff */
[----:B------:R-:W-:Y:S01]  /*59c0*/  LDSM.16.M88.4 R164, [R216] ;  /* 0x00000000d8a4783b */ /* 0x000fe20000000200 */
[C---:B------:R-:W-:Y:S07]  /*59d0*/  HMMA.16816.F32.BF16 R40, R136.reuse, R42, RZ ;  /* 0x0000002a8828723c */ /* 0x040fee00000418ff */
[----:B------:R-:W4:Y:S04]  /*59e0*/  LDL R232, [R1+0xc] ;  /* 0x00000c0001e87983 */ /* 0x000f280000100800 */
[----:B------:R-:W4:Y:S01]  /*59f0*/  LDL R231, [R1+0x2c] ;  /* 0x00002c0001e77983 */ /* 0x000f220000100800 */
[C---:B-1----:R-:W-:Y:S08]  /*5a00*/  HMMA.16816.F32.BF16 R44, R136.reuse, R48, RZ ;  /* 0x00000030882c723c */ /* 0x042ff000000418ff */
[C---:B------:R-:W-:Y:S08]  /*5a10*/  HMMA.16816.F32.BF16 R48, R136.reuse, R50, RZ ;  /* 0x000000328830723c */ /* 0x040ff000000418ff */
[C---:B------:R-:W-:Y:S08]  /*5a20*/  HMMA.16816.F32.BF16 R52, R136.reuse, R56, RZ ;  /* 0x000000388834723c */ /* 0x040ff000000418ff */
[C---:B------:R-:W-:Y:S08]  /*5a30*/  HMMA.16816.F32.BF16 R56, R136.reuse, R58, RZ ;  /* 0x0000003a8838723c */ /* 0x040ff000000418ff */
[C---:B-----5:R-:W-:Y:S08]  /*5a40*/  HMMA.16816.F32.BF16 R60, R136.reuse, R64, RZ ;  /* 0x00000040883c723c */ /* 0x060ff000000418ff */
[----:B------:R-:W-:Y:S08]  /*5a50*/  HMMA.16816.F32.BF16 R64, R136, R66, RZ ;  /* 0x000000428840723c */ /* 0x000ff000000418ff */
[C---:B------:R-:W-:Y:S08]  /*5a60*/  HMMA.16816.F32.BF16 R4, R140.reuse, R144, R4 ;  /* 0x000000908c04723c */ /* 0x040ff00000041804 */
[C---:B------:R-:W-:Y:S01]  /*5a70*/  HMMA.16816.F32.BF16 R8, R140.reuse, R146, R8 ;  /* 0x000000928c08723c */ /* 0x040fe20000041808 */
[----:B------:R-:W1:Y:S07]  /*5a80*/  LDSM.16.M88.4 R144, [R220] ;  /* 0x00000000dc90783b */ /* 0x000e6e0000000200 */
[C---:B------:R-:W-:Y:S08]  /*5a90*/  HMMA.16816.F32.BF16 R12, R140.reuse, R148, R12 ;  /* 0x000000948c0c723c */ /* 0x040ff0000004180c */
[C---:B------:R-:W-:Y:S01]  /*5aa0*/  HMMA.16816.F32.BF16 R16, R140.reuse, R150, R16 ;  /* 0x000000968c10723c */ /* 0x040fe20000041810 */
[----:B------:R-:W5:Y:S07]  /*5ab0*/  LDSM.16.M88.4 R148, [R219] ;  /* 0x00000000db94783b */ /* 0x000f6e0000000200 */
[C---:B------:R-:W-:Y:S08]  /*5ac0*/  HMMA.16816.F32.BF16 R20, R140.reuse, R152, R20 ;  /* 0x000000988c14723c */ /* 0x040ff00000041814 */
[C---:B------:R-:W-:Y:S08]  /*5ad0*/  HMMA.16816.F32.BF16 R24, R140.reuse, R154, R24 ;  /* 0x0000009a8c18723c */ /* 0x040ff00000041818 */
[C---:B-1----:R-:W-:Y:S08]  /*5ae0*/  HMMA.16816.F32.BF16 R28, R140.reuse, R144, R28 ;  /* 0x000000908c1c723c */ /* 0x042ff0000004181c */
[C---:B------:R-:W-:Y:S08]  /*5af0*/  HMMA.16816.F32.BF16 R32, R140.reuse, R146, R32 ;  /* 0x000000928c20723c */ /* 0x040ff00000041820 */
[C---:B-----5:R-:W-:Y:S08]  /*5b00*/  HMMA.16816.F32.BF16 R36, R140.reuse, R148, R36 ;  /* 0x000000948c24723c */ /* 0x060ff00000041824 */
[C---:B------:R-:W-:Y:S08]  /*5b10*/  HMMA.16816.F32.BF16 R40, R140.reuse, R150, R40 ;  /* 0x000000968c28723c */ /* 0x040ff00000041828 */
[C---:B------:R-:W-:Y:S08]  /*5b20*/  HMMA.16816.F32.BF16 R44, R140.reuse, R156, R44 ;  /* 0x0000009c8c2c723c */ /* 0x040ff0000004182c */
[C---:B------:R-:W-:Y:S03]  /*5b30*/  HMMA.16816.F32.BF16 R48, R140.reuse, R158, R48 ;  /* 0x0000009e8c30723c */ /* 0x040fe60000041830 */
[----:B--2---:R-:W-:Y:S05]  /*5b40*/  ISETP.GT.AND P6, PT, R230, R229, PT ;  /* 0x000000e5e600720c */ /* 0x004fea0003fc4270 */
[C---:B------:R-:W-:Y:S08]  /*5b50*/  HMMA.16816.F32.BF16 R52, R140.reuse, R160, R52 ;  /* 0x000000a08c34723c */ /* 0x040ff00000041834 */
[C---:B------:R-:W-:Y:S01]  /*5b60*/  HMMA.16816.F32.BF16 R56, R140.reuse, R162, R56 ;  /* 0x000000a28c38723c */ /* 0x040fe20000041838 */
[----:B------:R-:W-:Y:S03]  /*5b70*/  @!P6 IMAD.MOV.U32 R176, RZ, RZ, 0x6 ;  /* 0x00000006ffb0e424 */ /* 0x000fe600078e00ff */
[----:B------:R-:W-:Y:S01]  /*5b80*/  @!P6 SHF.R.S32.HI R0, RZ, 0x1f, R229 ;  /* 0x0000001fff00e819 */ /* 0x000fe200000114e5 */
[C---:B------:R-:W-:Y:S03]  /*5b90*/  @!P6 IMAD.WIDE.U32 R116, R229.reuse, c[0x0][0x208], RZ ;  /* 0x00008200e574ea25 */ /* 0x040fe600078e00ff */
[C---:B------:R-:W-:Y:S04]  /*5ba0*/  HMMA.16816.F32.BF16 R60, R140.reuse, R164, R60 ;  /* 0x000000a48c3c723c */ /* 0x040fe8000004183c */
[----:B------:R-:W-:Y:S02]  /*5bb0*/  @!P6 IMAD R0, R0, c[0x0][0x208], RZ ;  /* 0x000082000000ea24 */ /* 0x000fe400078e02ff */
[----:B------:R-:W-:Y:S02]  /*5bc0*/  @!P6 IMAD.SHL.U32 R2, R116, 0x80, RZ ;  /* 0x000000807402e824 */ /* 0x000fe400078e00ff */
[----:B------:R-:W-:Y:S04]  /*5bd0*/  HMMA.16816.F32.BF16 R64, R140, R166, R64 ;  /* 0x000000a68c40723c */ /* 0x000fe80000041840 */
[----:B------:R-:W-:Y:S04]  /*5be0*/  @!P6 IMAD R0, R229, c[0x0][0x20c], R0 ;  /* 0x00008300e500ea24 */ /* 0x000fe800078e0200 */
[----:B------:R-:W-:Y:S01]  /*5bf0*/  @!P6 IMAD.IADD R119, R117, 0x1, R0 ;  /* 0x000000017577e824 */ /* 0x000fe200078e0200 */
[----:B---3--:R-:W-:Y:S04]  /*5c00*/  @!P6 IADD3 R0, P1, R2, R178, RZ ;  /* 0x000000b20200e210 */ /* 0x008fe80007f3e0ff */
[----:B------:R-:W-:Y:S02]  /*5c10*/  @!P6 SHF.L.U64.HI R119, R116, 0x7, R119 ;  /* 0x000000077477e819 */ /* 0x000fe40000010277 */
[----:B------:R-:W-:Y:S03]  /*5c20*/  @!P6 LEA R116, P0, R0, c[0x0][0x1f8], 0x1 ;  /* 0x00007e000074ea11 */ /* 0x000fe600078008ff */
[C---:B------:R-:W-:Y:S01]  /*5c30*/  @!P6 IMAD.X R117, R119.reuse, 0x1, R181, P1 ;  /* 0x000000017775e824 */ /* 0x040fe200008e06b5 */
[----:B------:R-:W-:Y:S04]  /*5c40*/  @!P6 IADD3 R2, P4, P1, R2, 0x40, R178 ;  /* 0x000000400202e810 */ /* 0x000fe8000799e0b2 */
[----:B------:R-:W-:Y:S01]  /*5c50*/  @!P6 LEA.HI.X R117, R0, c[0x0][0x1fc], R117, 0x1, P0 ;  /* 0x00007f000075ea11 */ /* 0x000fe200000f0c75 */
[----:B------:R-:W-:Y:S01]  /*5c60*/  @!P6 IMAD.MOV.U32 R0, RZ, RZ, c[0x0][0x208] ;  /* 0x00008200ff00e624 */ /* 0x000fe200078e00ff */
[----:B------:R-:W-:Y:S02]  /*5c70*/  @!P6 IADD3.X R119, R119, RZ, R181, P4, P1 ;  /* 0x000000ff7777e210 */ /* 0x000fe400027e24b5 */
[----:B------:R-:W-:Y:S01]  /*5c80*/  @!P6 LEA R178, P0, R2, c[0x0][0x1f8], 0x1 ;  /* 0x00007e0002b2ea11 */ /* 0x000fe200078008ff */
[----:B------:R-:W-:Y:S01]  /*5c90*/  @!PT LDS RZ, [RZ] ;  /* 0x00000000fffff984 */ /* 0x000fe20000000800 */
[----:B------:R-:W-:Y:S01]  /*5ca0*/  @!PT LDS RZ, [RZ] ;  /* 0x00000000fffff984 */ /* 0x000fe20000000800 */
[----:B------:R-:W-:Y:S01]  /*5cb0*/  @!PT LDS RZ, [RZ] ;  /* 0x00000000fffff984 */ /* 0x000fe20000000800 */
[----:B------:R1:W-:Y:S01]  /*5cc0*/  @!P6 LDGSTS.E.BYPASS.LTC128B.128 [R228+0x100], [R116.64], !P3 ;  /* 0x0010000074e4efae */ /* 0x0003e2000d901d46 */
[C---:B------:R-:W-:Y:S01]  /*5cd0*/  @!P6 IMAD.SHL.U32 R180, R0.reuse, 0x40, RZ ;  /* 0x0000004000b4e824 */ /* 0x040fe200078e00ff */
[----:B------:R-:W-:Y:S02]  /*5ce0*/  @!P6 SHF.L.U64.HI R0, R0, R176, c[0x0][0x20c] ;  /* 0x000083000000e619 */ /* 0x000fe400000102b0 */
[----:B------:R-:W-:Y:S02]  /*5cf0*/  @!P6 LEA.HI.X R179, R2, c[0x0][0x1fc], R119, 0x1, P0 ;  /* 0x00007f0002b3ea11 */ /* 0x000fe400000f0c77 */
[----:B------:R-:W-:Y:S03]  /*5d00*/  @!P6 IADD3 R176, P1, R116, R180, RZ ;  /* 0x000000b474b0e210 */ /* 0x000fe60007f3e0ff */
[----:B------:R2:W-:Y:S01]  /*5d10*/  @!P6 LDGSTS.E.BYPASS.LTC128B.128 [R228+0x4100], [R178.64], !P2 ;  /* 0x04100000b2e4efae */ /* 0x0005e2000d101d46 */
[----:B------:R-:W-:Y:S07]  /*5d20*/  @!P6 IADD3.X R177, R117, R0, RZ, P1, !PT ;  /* 0x0000000075b1e210 */ /* 0x000fee0000ffe4ff */
[----:B------:R2:W-:Y:S08]  /*5d30*/  @!P6 LDGSTS.E.BYPASS.LTC128B.128 [R228+0x1100], [R176.64], !P3 ;  /* 0x01100000b0e4efae */ /* 0x0005f0000d901d46 */
[----:B------:R2:W-:Y:S01]  /*5d40*/  @!P6 LDGSTS.E.BYPASS.LTC128B.128 [R228+0x5100], [R176.64+0x80], !P2 ;  /* 0x05100080b0e4efae */ /* 0x0005e2000d101d46 */
[-C--:B-1----:R-:W-:Y:S04]  /*5d50*/  @!P6 IADD3 R116, P0, R176, R180.reuse, RZ ;  /* 0x000000b4b074e210 */ /* 0x082fe80007f1e0ff */
[----:B------:R-:W-:Y:S01]  /*5d60*/  @!P6 IADD3 R152, P1, R116, R180, RZ ;  /* 0x000000b47498e210 */ /* 0x000fe20007f3e0ff */
[--C-:B------:R-:W-:Y:S04]  /*5d70*/  @!P6 IMAD.X R117, R177, 0x1, R0.reuse, P0 ;  /* 0x00000001b175e824 */ /* 0x100fe800000e0600 */
[----:B------:R-:W-:Y:S01]  /*5d80*/  @!P6 IMAD.X R153, R117, 0x1, R0, P1 ;  /* 0x000000017599e824 */ /* 0x000fe200008e0600 */
[----:B------:R1:W-:Y:S08]  /*5d90*/  @!P6 LDGSTS.E.BYPASS.LTC128B.128 [R228+0x2100], [R116.64], !P3 ;  /* 0x0210000074e4efae */ /* 0x0003f0000d901d46 */
[----:B------:R1:W-:Y:S08]  /*5da0*/  @!P6 LDGSTS.E.BYPASS.LTC128B.128 [R228+0x6100], [R116.64+0x80], !P2 ;  /* 0x0610008074e4efae */ /* 0x0003f0000d101d46 */
[----:B------:R3:W-:Y:S08]  /*5db0*/  @!P6 LDGSTS.E.BYPASS.LTC128B.128 [R228+0x3100], [R152.64], !P3 ;  /* 0x0310000098e4efae */ /* 0x0007f0000d901d46 */
[----:B------:R3:W-:Y:S08]  /*5dc0*/  @!P6 LDGSTS.E.BYPASS.LTC128B.128 [R228+0x7100], [R152.64+0x80], !P2 ;  /* 0x0710008098e4efae */ /* 0x0007f0000d101d46 */
[----:B------:R-:W-:Y:S08]  /*5dd0*/  LDSM.16.M88.4 R144, [R205+0x800] ;  /* 0x00080000cd90783b */ /* 0x000ff00000000200 */
[----:B------:R-:W-:Y:S08]  /*5de0*/  LDSM.16.M88.4 R148, [R205+0x1000] ;  /* 0x00100000cd94783b */ /* 0x000ff00000000200 */
[----:B------:R-:W-:Y:S08]  /*5df0*/  LDSM.16.M88.4 R156, [R205+0x1800] ;  /* 0x00180000cd9c783b */ /* 0x000ff00000000200 */
[----:B---3--:R-:W3:Y:S01]  /*5e00*/  LDSM.16.M88.4 R152, [R205] ;  /* 0x00000000cd98783b */ /* 0x008ee20000000200 */
[----:B----4-:R-:W-:Y:S04]  /*5e10*/  @P5 IMAD.HI.U32 R2, R232, c[0x0][0x2c8], RZ ;  /* 0x0000b200e8025a27 */ /* 0x010fe800078e00ff */
[----:B------:R-:W-:Y:S03]  /*5e20*/  IMAD.MOV.U32 R0, RZ, RZ, R232 ;  /* 0x000000ffff007224 */ /* 0x000fe600078e00e8 */
[----:B------:R-:W0:Y:S01]  /*5e30*/  LDGDEPBAR ;  /* 0x00000000000079af */ /* 0x000e220000000000 */
[----:B------:R-:W-:Y:S07]  /*5e40*/  @P5 SHF.R.U32.HI R0, RZ, c[0x0][0x2cc], R2 ;  /* 0x0000b300ff005a19 */ /* 0x000fee0000011602 */
[----:B------:R-:W4:Y:S08]  /*5e50*/  LDSM.16.M88.4 R160, [R205+0x2000] ;  /* 0x00200000cda0783b */ /* 0x000f300000000200 */
[----:B------:R-:W5:Y:S08]  /*5e60*/  LDSM.16.M88.4 R164, [R205+0x2800] ;  /* 0x00280000cda4783b */ /* 0x000f700000000200 */
[----:B--2---:R-:W-:Y:S01]  /*5e70*/  LDSM.16.M88.4 R176, [R202+0x3000] ;  /* 0x00300000cab0783b */ /* 0x004fe20000000200 */
[C---:B---3--:R-:W-:Y:S07]  /*5e80*/  HMMA.16816.F32.BF16 R4, R168.reuse, R152, R4 ;  /* 0x00000098a804723c */ /* 0x048fee0000041804 */
[----:B------:R-:W-:Y:S01]  /*5e90*/  LDSM.16.M88.4 R180, [R202+0x3800] ;  /* 0x00380000cab4783b */ /* 0x000fe20000000200 */
[C---:B------:R-:W-:Y:S07]  /*5ea0*/  HMMA.16816.F32.BF16 R8, R168.reuse, R154, R8 ;  /* 0x0000009aa808723c */ /* 0x040fee0000041808 */
[----:B------:R-:W-:Y:S01]  /*5eb0*/  LDSM.16.M88.4 R152, [R205+0x3000] ;  /* 0x00300000cd98783b */ /* 0x000fe20000000200 */
[C---:B------:R-:W-:Y:S07]  /*5ec0*/  HMMA.16816.F32.BF16 R12, R168.reuse, R144, R12 ;  /* 0x00000090a80c723c */ /* 0x040fee000004180c */
[----:B-1----:R-:W-:Y:S01]  /*5ed0*/  SHFL.IDX PT, R116, R0, 0x1, 0x1c1f ;  /* 0x003c1f0000747f89 */ /* 0x002fe200000e0000 */
[C---:B------:R-:W-:Y:S07]  /*5ee0*/  HMMA.16816.F32.BF16 R16, R168.reuse, R146, R16 ;  /* 0x00000092a810723c */ /* 0x040fee0000041810 */
[----:B------:R-:W-:Y:S01]  /*5ef0*/  LDSM.16.M88.4 R144, [R205+0x3800] ;  /* 0x00380000cd90783b */ /* 0x000fe20000000200 */
[C---:B------:R-:W-:Y:S07]  /*5f00*/  HMMA.16816.F32.BF16 R20, R168.reuse, R148, R20 ;  /* 0x00000094a814723c */ /* 0x040fee0000041814 */
[----:B------:R1:W2:Y:S01]  /*5f10*/  SHFL.IDX PT, R2, R0, RZ, 0x1c1f ;  /* 0x001c1fff00027589 */ /* 0x0002a200000e0000 */
[C---:B------:R-:W-:Y:S07]  /*5f20*/  HMMA.16816.F32.BF16 R24, R168.reuse, R150, R24 ;  /* 0x00000096a818723c */ /* 0x040fee0000041818 */
[----:B------:R-:W3:Y:S01]  /*5f30*/  LDSM.16.M88.4 R148, [R202] ;  /* 0x00000000ca94783b */ /* 0x000ee20000000200 */
[C---:B------:R-:W-:Y:S08]  /*5f40*/  HMMA.16816.F32.BF16 R28, R168.reuse, R156, R28 ;  /* 0x0000009ca81c723c */ /* 0x040ff0000004181c */
[C---:B------:R-:W-:Y:S01]  /*5f50*/  HMMA.16816.F32.BF16 R32, R168.reuse, R158, R32 ;  /* 0x0000009ea820723c */ /* 0x040fe20000041820 */
[----:B------:R-:W3:Y:S03]  /*5f60*/  LDSM.16.M88.4 R156, [R202+0x800] ;  /* 0x00080000ca9c783b */ /* 0x000ee60000000200 */
[----:B-1----:R-:W-:Y:S04]  /*5f70*/  IMAD.MOV.U32 R0, RZ, RZ, -0x80 ;  /* 0xffffff80ff007424 */ /* 0x002fe800078e00ff */
[C---:B----4-:R-:W-:Y:S04]  /*5f80*/  HMMA.16816.F32.BF16 R36, R168.reuse, R160, R36 ;  /* 0x000000a0a824723c */ /* 0x050fe80000041824 */
[----:B------:R-:W-:Y:S04]  /*5f90*/  IMAD R0, R229, R0, 0x1 ;  /* 0x00000001e5007424 */ /* 0x000fe800078e0200 */
[C---:B------:R-:W-:Y:S01]  /*5fa0*/  HMMA.16816.F32.BF16 R40, R168.reuse, R162, R40 ;  /* 0x000000a2a828723c */ /* 0x040fe20000041828 */
[----:B------:R-:W1:Y:S03]  /*5fb0*/  LDSM.16.M88.4 R160, [R202+0x1000] ;  /* 0x00100000caa0783b */ /* 0x000e660000000200 */
[----:B------:R-:W-:Y:S04]  /*5fc0*/  IADD3 R0, R0, c[0x0][0x1d0], -R231 ;  /* 0x0000740000007a10 */ /* 0x000fe80007ffe8e7 */
[C---:B-----5:R-:W-:Y:S04]  /*5fd0*/  HMMA.16816.F32.BF16 R44, R168.reuse, R164, R44 ;  /* 0x000000a4a82c723c */ /* 0x060fe8000004182c */
[----:B------:R-:W-:Y:S04]  /*5fe0*/  IADD3 R0, R0, -c[0x0][0x168], RZ ;  /* 0x80005a0000007a10 */ /* 0x000fe80007ffe0ff */
[C---:B------:R-:W-:Y:S01]  /*5ff0*/  HMMA.16816.F32.BF16 R48, R168.reuse, R166, R48 ;  /* 0x000000a6a830723c */ /* 0x040fe20000041830 */
[----:B------:R-:W-:Y:S03]  /*6000*/  LDSM.16.M88.4 R164, [R202+0x2800] ;  /* 0x00280000caa4783b */ /* 0x000fe60000000200 */
[C---:B--2---:R-:W-:Y:S02]  /*6010*/  IMAD.IADD R2, R0.reuse, 0x1, R2 ;  /* 0x0000000100027824 */ /* 0x044fe400078e0202 */
[----:B------:R-:W-:Y:S02]  /*6020*/  IMAD.IADD R0, R0, 0x1, R116 ;  /* 0x0000000100007824 */ /* 0x000fe400078e0274 */
[C---:B------:R-:W-:Y:S03]  /*6030*/  HMMA.16816.F32.BF16 R52, R168.reuse, R152, R52 ;  /* 0x00000098a834723c */ /* 0x040fe60000041834 */
[C---:B------:R-:W-:Y:S02]  /*6040*/  ISETP.GT.AND P1, PT, R0.reuse, RZ, PT ;  /* 0x000000ff0000720c */ /* 0x040fe40003f24270 */
[----:B------:R-:W-:Y:S02]  /*6050*/  ISETP.GT.AND P0, PT, R0, 0x1, PT ;  /* 0x000000010000780c */ /* 0x000fe40003f04270 */
[C---:B------:R-:W-:Y:S01]  /*6060*/  ISETP.GT.AND P4, PT, R2.reuse, 0x1, PT ;  /* 0x000000010200780c */ /* 0x040fe20003f84270 */
[C---:B------:R-:W-:Y:S01]  /*6070*/  HMMA.16816.F32.BF16 R56, R168.reuse, R154, R56 ;  /* 0x0000009aa838723c */ /* 0x040fe20000041838 */
[----:B------:R-:W2:Y:S02]  /*6080*/  LDSM.16.M88.4 R152, [R202+0x1800] ;  /* 0x00180000ca98783b */ /* 0x000ea40000000200 */
[----:B------:R-:W-:Y:S05]  /*6090*/  ISETP.GT.AND P6, PT, R2, RZ, PT ;  /* 0x000000ff0200720c */ /* 0x000fea0003fc4270 */
[C---:B------:R-:W-:Y:S08]  /*60a0*/  HMMA.16816.F32.BF16 R60, R168.reuse, R144, R60 ;  /* 0x00000090a83c723c */ /* 0x040ff0000004183c */
[----:B------:R-:W-:Y:S01]  /*60b0*/  HMMA.16816.F32.BF16 R64, R168, R146, R64 ;  /* 0x00000092a840723c */ /* 0x000fe20000041840 */
[----:B------:R-:W4:Y:S07]  /*60c0*/  LDSM.16.M88.4 R144, [R202+0x2000] ;  /* 0x00200000ca90783b */ /* 0x000f2e0000000200 */
[C---:B---3--:R-:W-:Y:S08]  /*60d0*/  HMMA.16816.F32.BF16 R4, R172.reuse, R148, R4 ;  /* 0x00000094ac04723c */ /* 0x048ff00000041804 */
[C---:B------:R-:W-:Y:S01]  /*60e0*/  HMMA.16816.F32.BF16 R8, R172.reuse, R150, R8 ;  /* 0x00000096ac08723c */ /* 0x040fe20000041808 */
[----:B------:R-:W3:Y:S07]  /*60f0*/  LDSM.16.M88.4 R148, [R201+0x4000] ;  /* 0x00400000c994783b */ /* 0x000eee0000000200 */
[C---:B------:R-:W-:Y:S08]  /*6100*/  HMMA.16816.F32.BF16 R12, R172.reuse, R156, R12 ;  /* 0x0000009cac0c723c */ /* 0x040ff0000004180c */
[C---:B------:R-:W-:Y:S01]  /*6110*/  HMMA.16816.F32.BF16 R16, R172.reuse, R158, R16 ;  /* 0x0000009eac10723c */ /* 0x040fe20000041810 */
[----:B------:R-:W5:Y:S07]  /*6120*/  LDSM.16.M88.4 R156, [R201+0x4800] ;  /* 0x00480000c99c783b */ /* 0x000f6e0000000200 */
[C---:B-1----:R-:W-:Y:S08]  /*6130*/  HMMA.16816.F32.BF16 R20, R172.reuse, R160, R20 ;  /* 0x000000a0ac14723c */ /* 0x042ff00000041814 */
[C---:B------:R-:W-:Y:S01]  /*6140*/  HMMA.16816.F32.BF16 R24, R172.reuse, R162, R24 ;  /* 0x000000a2ac18723c */ /* 0x040fe20000041818 */
[----:B------:R-:W1:Y:S07]  /*6150*/  LDSM.16.M88.4 R160, [R201+0x5000] ;  /* 0x00500000c9a0783b */ /* 0x000e6e0000000200 */
[C---:B--2---:R-:W-:Y:S08]  /*6160*/  HMMA.16816.F32.BF16 R28, R172.reuse, R152, R28 ;  /* 0x00000098ac1c723c */ /* 0x044ff0000004181c */
[C---:B------:R-:W-:Y:S01]  /*6170*/  HMMA.16816.F32.BF16 R32, R172.reuse, R154, R32 ;  /* 0x0000009aac20723c */ /* 0x040fe20000041820 */
[----:B------:R-:W-:Y:S07]  /*6180*/  LDSM.16.M88.4 R152, [R201+0x6000] ;  /* 0x00600000c998783b */ /* 0x000fee0000000200 */
[C---:B----4-:R-:W-:Y:S08]  /*6190*/  HMMA.16816.F32.BF16 R36, R172.reuse, R144, R36 ;  /* 0x00000090ac24723c */ /* 0x050ff00000041824 */
[C---:B------:R-:W-:Y:S01]  /*61a0*/  HMMA.16816.F32.BF16 R40, R172.reuse, R146, R40 ;  /* 0x00000092ac28723c */ /* 0x040fe20000041828 */
[----:B------:R-:W2:Y:S07]  /*61b0*/  LDSM.16.M88.4 R144, [R201+0x5800] ;  /* 0x00580000c990783b */ /* 0x000eae0000000200 */
[C---:B------:R-:W-:Y:S08]  /*61c0*/  HMMA.16816.F32.BF16 R44, R172.reuse, R164, R44 ;  /* 0x000000a4ac2c723c */ /* 0x040ff0000004182c */
[C---:B------:R-:W-:Y:S01]  /*61d0*/  HMMA.16816.F32.BF16 R48, R172.reuse, R166, R48 ;  /* 0x000000a6ac30723c */ /* 0x040fe20000041830 */
[----:B------:R-:W4:Y:S07]  /*61e0*/  LDSM.16.M88.4 R164, [R201+0x6800] ;  /* 0x00680000c9a4783b */ /* 0x000f2e0000000200 */
[C---:B------:R-:W-:Y:S08]  /*61f0*/  HMMA.16816.F32.BF16 R52, R172.reuse, R176, R52 ;  /* 0x000000b0ac34723c */ /* 0x040ff00000041834 */
[C---:B------:R-:W-:Y:S01]  /*6200*/  HMMA.16816.F32.BF16 R56, R172.reuse, R178, R56 ;  /* 0x000000b2ac38723c */ /* 0x040fe20000041838 */
[----:B------:R-:W-:Y:S07]  /*6210*/  LDSM.16.M88.4 R176, [R209] ;  /* 0x00000000d1b0783b */ /* 0x000fee0000000200 */
[C---:B------:R-:W-:Y:S08]  /*6220*/  HMMA.16816.F32.BF16 R60, R172.reuse, R180, R60 ;  /* 0x000000b4ac3c723c */ /* 0x040ff0000004183c */
[----:B------:R-:W-:Y:S01]  /*6230*/  HMMA.16816.F32.BF16 R64, R172, R182, R64 ;  /* 0x000000b6ac40723c */ /* 0x000fe20000041840 */
[----:B------:R-:W-:Y:S07]  /*6240*/  LDSM.16.M88.4 R180, [R208] ;  /* 0x00000000d0b4783b */ /* 0x000fee0000000200 */
[C---:B---3--:R-:W-:Y:S08]  /*6250*/  HMMA.16816.F32.BF16 R4, R184.reuse, R148, R4 ;  /* 0x00000094b804723c */ /* 0x048ff00000041804 */
[C---:B------:R-:W-:Y:S01]  /*6260*/  HMMA.16816.F32.BF16 R8, R184.reuse, R150, R8 ;  /* 0x00000096b808723c */ /* 0x040fe20000041808 */
[----:B------:R-:W3:Y:S07]  /*6270*/  LDSM.16.M88.4 R148, [R201+0x7000] ;  /* 0x00700000c994783b */ /* 0x000eee0000000200 */
[C---:B-----5:R-:W-:Y:S08]  /*6280*/  HMMA.16816.F32.BF16 R12, R184.reuse, R156, R12 ;  /* 0x0000009cb80c723c */ /* 0x060ff0000004180c */
[C---:B------:R-:W-:Y:S01]  /*6290*/  HMMA.16816.F32.BF16 R16, R184.reuse, R158, R16 ;  /* 0x0000009eb810723c */ /* 0x040fe20000041810 */
[----:B------:R-:W5:Y:S07]  /*62a0*/  LDSM.16.M88.4 R156, [R201+0x7800] ;  /* 0x00780000c99c783b */ /* 0x000f6e0000000200 */
        /* <DEDUP_REMOVED lines=9> */
[C---:B----4-:R-:W-:Y:S08]  /*6340*/  HMMA.16816.F32.BF16 R44, R184.reuse, R164, R44 ;  /* 0x000000a4b82c723c */ /* 0x050ff0000004182c */
[C---:B------:R-:W-:Y:S01]  /*6350*/  HMMA.16816.F32.BF16 R48, R184.reuse, R166, R48 ;  /* 0x000000a6b830723c */ /* 0x040fe20000041830 */
[----:B------:R-:W-:Y:S07]  /*6360*/  LDSM.16.M88.4 R164, [R210] ;  /* 0x00000000d2a4783b */ /* 0x000fee0000000200 */
[C---:B---3--:R-:W-:Y:S08]  /*6370*/  HMMA.16816.F32.BF16 R52, R184.reuse, R148, R52 ;  /* 0x00000094b834723c */ /* 0x048ff00000041834 */
[C---:B------:R-:W-:Y:S01]  /*6380*/  HMMA.16816.F32.BF16 R56, R184.reuse, R150, R56 ;  /* 0x00000096b838723c */ /* 0x040fe20000041838 */
[----:B------:R-:W3:Y:S07]  /*6390*/  LDSM.16.M88.4 R148, [R212] ;  /* 0x00000000d494783b */ /* 0x000eee0000000200 */
[C---:B-----5:R-:W-:Y:S08]  /*63a0*/  HMMA.16816.F32.BF16 R60, R184.reuse, R156, R60 ;  /* 0x0000009cb83c723c */ /* 0x060ff0000004183c */
[----:B------:R-:W-:Y:S01]  /*63b0*/  HMMA.16816.F32.BF16 R64, R184, R158, R64 ;  /* 0x0000009eb840723c */ /* 0x000fe20000041840 */
[----:B------:R-:W4:Y:S07]  /*63c0*/  LDSM.16.M88.4 R156, [R211] ;  /* 0x00000000d39c783b */ /* 0x000f2e0000000200 */
        /* <DEDUP_REMOVED lines=8> */
[----:B------:R-:W-:Y:S07]  /*6450*/  LDSM.16.M88.4 R152, [R205+0x5800] ;  /* 0x00580000cd98783b */ /* 0x000fee0000000200 */
        /* <DEDUP_REMOVED lines=8> */
[----:B------:R-:W5:Y:S07]  /*64e0*/  LDSM.16.M88.4 R164, [R205+0x6800] ;  /* 0x00680000cda4783b */ /* 0x000f6e0000000200 */
[C---:B------:R-:W-:Y:S08]  /*64f0*/  HMMA.16816.F32.BF16 R52, R188.reuse, R176, R52 ;  /* 0x000000b0bc34723c */ /* 0x040ff00000041834 */
[C---:B------:R-:W-:Y:S01]  /*6500*/  HMMA.16816.F32.BF16 R56, R188.reuse, R178, R56 ;  /* 0x000000b2bc38723c */ /* 0x040fe20000041838 */
[----:B------:R-:W3:Y:S07]  /*6510*/  LDSM.16.M88.4 R176, [R205+0x7000] ;  /* 0x00700000cdb0783b */ /* 0x000eee0000000200 */
[C---:B------:R-:W-:Y:S08]  /*6520*/  HMMA.16816.F32.BF16 R60, R188.reuse, R180, R60 ;  /* 0x000000b4bc3c723c */ /* 0x040ff0000004183c */
[----:B------:R-:W-:Y:S01]  /*6530*/  HMMA.16816.F32.BF16 R64, R188, R182, R64 ;  /* 0x000000b6bc40723c */ /* 0x000fe20000041840 */
[----:B------:R-:W-:Y:S07]  /*6540*/  LDSM.16.M88.4 R180, [R202+0x4000] ;  /* 0x00400000cab4783b */ /* 0x000fee0000000200 */
[C---:B-1----:R-:W-:Y:S08]  /*6550*/  HMMA.16816.F32.BF16 R4, R192.reuse, R160, R4 ;  /* 0x000000a0c004723c */ /* 0x042ff00000041804 */
[C---:B------:R-:W-:Y:S01]  /*6560*/  HMMA.16816.F32.BF16 R8, R192.reuse, R162, R8 ;  /* 0x000000a2c008723c */ /* 0x040fe20000041808 */
[----:B------:R-:W1:Y:S07]  /*6570*/  LDSM.16.M88.4 R160, [R205+0x7800] ;  /* 0x00780000cda0783b */ /* 0x000e6e0000000200 */
[C---:B--2---:R-:W-:Y:S08]  /*6580*/  HMMA.16816.F32.BF16 R12, R192.reuse, R144, R12 ;  /* 0x00000090c00c723c */ /* 0x044ff0000004180c */
[C---:B------:R-:W-:Y:S01]  /*6590*/  HMMA.16816.F32.BF16 R16, R192.reuse, R146, R16 ;  /* 0x00000092c010723c */ /* 0x040fe20000041810 */
[----:B------:R-:W2:Y:S07]  /*65a0*/  LDSM.16.M88.4 R144, [R202+0x4800] ;  /* 0x00480000ca90783b */ /* 0x000eae0000000200 */
[C---:B---3--:R-:W-:Y:S08]  /*65b0*/  HMMA.16816.F32.BF16 R20, R192.reuse, R148, R20 ;  /* 0x00000094c014723c */ /* 0x048ff00000041814 */
[C---:B------:R-:W-:Y:S01]  /*65c0*/  HMMA.16816.F32.BF16 R24, R192.reuse, R150, R24 ;  /* 0x00000096c018723c */ /* 0x040fe20000041818 */
[----:B------:R-:W3:Y:S07]  /*65d0*/  LDSM.16.M88.4 R148, [R202+0x5000] ;  /* 0x00500000ca94783b */ /* 0x000eee0000000200 */
[C---:B------:R-:W-:Y:S08]  /*65e0*/  HMMA.16816.F32.BF16 R28, R192.reuse, R152, R28 ;  /* 0x00000098c01c723c */ /* 0x040ff0000004181c */
[C---:B------:R-:W-:Y:S01]  /*65f0*/  HMMA.16816.F32.BF16 R32, R192.reuse, R154, R32 ;  /* 0x0000009ac020723c */ /* 0x040fe20000041820 */
[----:B------:R-:W1:Y:S07]  /*6600*/  LDSM.16.M88.4 R152, [R202+0x5800] ;  /* 0x00580000ca98783b */ /* 0x000e6e0000000200 */
[C---:B----4-:R-:W-:Y:S08]  /*6610*/  HMMA.16816.F32.BF16 R36, R192.reuse, R156, R36 ;  /* 0x0000009cc024723c */ /* 0x050ff00000041824 */
[C---:B------:R-:W-:Y:S08]  /*6620*/  HMMA.16816.F32.BF16 R40, R192.reuse, R158, R40 ;  /* 0x0000009ec028723c */ /* 0x040ff00000041828 */
[C---:B-----5:R-:W-:Y:S08]  /*6630*/  HMMA.16816.F32.BF16 R44, R192.reuse, R164, R44 ;  /* 0x000000a4c02c723c */ /* 0x060ff0000004182c */
[C---:B------:R-:W-:Y:S08]  /*6640*/  HMMA.16816.F32.BF16 R48, R192.reuse, R166, R48 ;  /* 0x000000a6c030723c */ /* 0x040ff00000041830 */
[C---:B------:R-:W-:Y:S08]  /*6650*/  HMMA.16816.F32.BF16 R52, R192.reuse, R176, R52 ;  /* 0x000000b0c034723c */ /* 0x040ff00000041834 */
[C---:B------:R-:W-:Y:S08]  /*6660*/  HMMA.16816.F32.BF16 R56, R192.reuse, R178, R56 ;  /* 0x000000b2c038723c */ /* 0x040ff00000041838 */
[C---:B-1----:R-:W-:Y:S08]  /*6670*/  HMMA.16816.F32.BF16 R60, R192.reuse, R160, R60 ;  /* 0x000000a0c03c723c */ /* 0x042ff0000004183c */
[----:B------:R-:W-:Y:S08]  /*6680*/  HMMA.16816.F32.BF16 R64, R192, R162, R64 ;  /* 0x000000a2c040723c */ /* 0x000ff00000041840 */
[C---:B------:R-:W-:Y:S08]  /*6690*/  HMMA.16816.F32.BF16 R4, R196.reuse, R180, R4 ;  /* 0x000000b4c404723c */ /* 0x040ff00000041804 */
[C---:B------:R-:W-:Y:S08]  /*66a0*/  HMMA.16816.F32.BF16 R8, R196.reuse, R182, R8 ;  /* 0x000000b6c408723c */ /* 0x040ff00000041808 */
[C---:B--2---:R-:W-:Y:S08]  /*66b0*/  HMMA.16816.F32.BF16 R12, R196.reuse, R144, R12 ;  /* 0x00000090c40c723c */ /* 0x044ff0000004180c */
[C---:B------:R-:W-:Y:S01]  /*66c0*/  HMMA.16816.F32.BF16 R16, R196.reuse, R146, R16 ;  /* 0x00000092c410723c */ /* 0x040fe20000041810 */
[----:B------:R-:W1:Y:S03]  /*66d0*/  LDSM.16.M88.4 R144, [R202+0x6000] ;  /* 0x00600000ca90783b */ /* 0x000e660000000200 */
[----:B------:R-:W-:Y:S02]  /*66e0*/  FSEL R157, R6, -INF , P1 ;  /* 0xff800000069d7808 */ /* 0x000fe40000800000 */
[----:B------:R-:W-:Y:S02]  /*66f0*/  FSEL R159, R7, -INF , P0 ;  /* 0xff800000079f7808 */ /* 0x000fe40000000000 */
[C---:B---3--:R-:W-:Y:S03]  /*6700*/  HMMA.16816.F32.BF16 R20, R196.reuse, R148, R20 ;  /* 0x00000094c414723c */ /* 0x048fe60000041814 */
[----:B------:R-:W-:Y:S02]  /*6710*/  ISETP.GT.AND P1, PT, R0, 0x8, PT ;  /* 0x000000080000780c */ /* 0x000fe40003f24270 */
[----:B------:R-:W-:Y:S02]  /*6720*/  FSEL R156, R5, -INF , P4 ;  /* 0xff800000059c7808 */ /* 0x000fe40002000000 */
[----:B------:R-:W-:Y:S01]  /*6730*/  FSEL R116, R4, -INF , P6 ;  /* 0xff80000004747808 */ /* 0x000fe20003000000 */
[C---:B------:R-:W-:Y:S01]  /*6740*/  HMMA.16816.F32.BF16 R24, R196.reuse, R150, R24 ;  /* 0x00000096c418723c */ /* 0x040fe20000041818 */
[----:B------:R-:W2:Y:S02]  /*6750*/  LDSM.16.M88.4 R4, [R202+0x6800] ;  /* 0x00680000ca04783b */ /* 0x000ea40000000200 */
[----:B------:R-:W-:Y:S02]  /*6760*/  ISETP.GT.AND P0, PT, R0, 0x9, PT ;  /* 0x000000090000780c */ /* 0x000fe40003f04270 */
[----:B------:R-:W-:Y:S02]  /*6770*/  ISETP.GT.AND P4, PT, R2, 0x9, PT ;  /* 0x000000090200780c */ /* 0x000fe40003f84270 */
[----:B------:R-:W-:Y:S01]  /*6780*/  FSEL R151, R10, -INF , P1 ;  /* 0xff8000000a977808 */ /* 0x000fe20000800000 */
[C---:B------:R-:W-:Y:S03]  /*6790*/  HMMA.16816.F32.BF16 R28, R196.reuse, R152, R28 ;  /* 0x00000098c41c723c */ /* 0x040fe6000004181c */
[C---:B------:R-:W-:Y:S02]  /*67a0*/  ISETP.GT.AND P1, PT, R0.reuse, 0x10, PT ;  /* 0x000000100000780c */ /* 0x040fe40003f24270 */
[----:B------:R-:W-:Y:S02]  /*67b0*/  FSEL R158, R11, -INF , P0 ;  /* 0xff8000000b9e7808 */ /* 0x000fe40000000000 */
[----:B------:R-:W-:Y:S01]  /*67c0*/  ISETP.GT.AND P0, PT, R0, 0x11, PT ;  /* 0x000000110000780c */ /* 0x000fe20003f04270 */
[C---:B------:R-:W-:Y:S03]  /*67d0*/  HMMA.16816.F32.BF16 R32, R196.reuse, R154, R32 ;  /* 0x0000009ac420723c */ /* 0x040fe60000041820 */
[----:B------:R-:W-:Y:S02]  /*67e0*/  ISETP.GT.AND P6, PT, R2, 0x8, PT ;  /* 0x000000080200780c */ /* 0x000fe40003fc4270 */
[----:B------:R-:W-:Y:S02]  /*67f0*/  FSEL R150, R9, -INF , P4 ;  /* 0xff80000009967808 */ /* 0x000fe40002000000 */
[----:B------:R-:W-:Y:S01]  /*6800*/  FSEL R160, R14, -INF , P1 ;  /* 0xff8000000ea07808 */ /* 0x000fe20000800000 */
[C---:B-1----:R-:W-:Y:S04]  /*6810*/  HMMA.16816.F32.BF16 R36, R196.reuse, R144, R36 ;  /* 0x00000090c424723c */ /* 0x042fe80000041824 */
[----:B------:R-:W-:Y:S02]  /*6820*/  FSEL R161, R15, -INF , P0 ;  /* 0xff8000000fa17808 */ /* 0x000fe40000000000 */
[C---:B------:R-:W-:Y:S02]  /*6830*/  ISETP.GT.AND P1, PT, R0.reuse, 0x18, PT ;  /* 0x000000180000780c */ /* 0x040fe40003f24270 */
[----:B------:R-:W-:Y:S01]  /*6840*/  ISETP.GT.AND P0, PT, R0, 0x19, PT ;  /* 0x000000190000780c */ /* 0x000fe20003f04270 */
[C---:B------:R-:W-:Y:S03]  /*6850*/  HMMA.16816.F32.BF16 R40, R196.reuse, R146, R40 ;  /* 0x00000092c428723c */ /* 0x040fe60000041828 */
[----:B------:R-:W-:Y:S02]  /*6860*/  ISETP.GT.AND P4, PT, R2, 0x11, PT ;  /* 0x000000110200780c */ /* 0x000fe40003f84270 */
[----:B------:R-:W-:Y:S02]  /*6870*/  FSEL R162, R18, -INF , P1 ;  /* 0xff80000012a27808 */ /* 0x000fe40000800000 */
[----:B------:R-:W-:Y:S01]  /*6880*/  FSEL R163, R19, -INF , P0 ;  /* 0xff80000013a37808 */ /* 0x000fe20000000000 */
[C---:B--2---:R-:W-:Y:S01]  /*6890*/  HMMA.16816.F32.BF16 R44, R196.reuse, R4, R44 ;  /* 0x00000004c42c723c */ /* 0x044fe2000004182c */
[----:B------:R-:W2:Y:S02]  /*68a0*/  LDL.64 R18, [R1+0x10] ;  /* 0x0000100001127983 */ /* 0x000ea40000100a00 */
[----:B------:R-:W-:Y:S02]  /*68b0*/  ISETP.GT.AND P1, PT, R0, 0x20, PT ;  /* 0x000000200000780c */ /* 0x000fe40003f24270 */
[----:B------:R-:W-:Y:S02]  /*68c0*/  FSEL R153, R13, -INF , P4 ;  /* 0xff8000000d997808 */ /* 0x000fe40002000000 */
[----:B------:R-:W-:Y:S01]  /*68d0*/  ISETP.GT.AND P4, PT, R2, 0x19, PT ;  /* 0x000000190200780c */ /* 0x000fe20003f84270 */
[C---:B------:R-:W-:Y:S01]  /*68e0*/  HMMA.16816.F32.BF16 R48, R196.reuse, R6, R48 ;  /* 0x00000006c430723c */ /* 0x040fe20000041830 */
[----:B------:R-:W-:Y:S02]  /*68f0*/  LDSM.16.M88.4 R4, [R202+0x7800] ;  /* 0x00780000ca04783b */ /* 0x000fe40000000200 */
[----:B------:R-:W-:Y:S02]  /*6900*/  ISETP.GT.AND P0, PT, R0, 0x21, PT ;  /* 0x000000210000780c */ /* 0x000fe40003f04270 */
[----:B------:R-:W-:Y:S02]  /*6910*/  FSEL R155, R17, -INF , P4 ;  /* 0xff800000119b7808 */ /* 0x000fe40002000000 */
[----:B------:R-:W-:Y:S02]  /*6920*/  FSEL R148, R8, -INF , P6 ;  /* 0xff80000008947808 */ /* 0x000fe40003000000 */
[----:B------:R-:W3:Y:S01]  /*6930*/  LDL R17, [R1+0x20] ;  /* 0x0000200001117983 */ /* 0x000ee20000100800 */
[C---:B------:R-:W-:Y:S02]  /*6940*/  ISETP.GT.AND P6, PT, R2.reuse, 0x10, PT ;  /* 0x000000100200780c */ /* 0x040fe40003fc4270 */
[----:B------:R-:W-:Y:S01]  /*6950*/  ISETP.GT.AND P4, PT, R2, 0x21, PT ;  /* 0x000000210200780c */ /* 0x000fe20003f84270 */
[----:B------:R-:W1:Y:S01]  /*6960*/  LDSM.16.M88.4 R8, [R202+0x7000] ;  /* 0x00700000ca08783b */ /* 0x000e620000000200 */
[----:B------:R-:W-:Y:S01]  /*6970*/  FSEL R152, R12, -INF , P6 ;  /* 0xff8000000c987808 */ /* 0x000fe20003000000 */
[----:B------:R-:W-:Y:S04]  /*6980*/  DEPBAR.LE SB0, 0x0 ;  /* 0x000080000000791a */ /* 0x000fe80000000000 */
[----:B------:R-:W-:Y:S02]  /*6990*/  FMNMX.FTZ R12, R116, R3, !PT ;  /* 0x00000003740c7209 */ /* 0x000fe40007810000 */
[----:B------:R-:W-:Y:S01]  /*69a0*/  BAR.SYNC.DEFER_BLOCKING 0x0 ;  /* 0x0000000000007b1d */ /* 0x000fe20000010000 */
[----:B------:R-:W-:Y:S02]  /*69b0*/  FSEL R165, R21, -INF , P4 ;  /* 0xff80000015a57808 */ /* 0x000fe40002000000 */
[----:B------:R-:W-:Y:S02]  /*69c0*/  FMNMX.FTZ R12, R156, R12, !PT ;  /* 0x0000000c9c0c7209 */ /* 0x000fe40007810000 */
[----:B------:R-:W-:Y:S02]  /*69d0*/  FSEL R166, R22, -INF , P1 ;  /* 0xff80000016a67808 */ /* 0x000fe40000800000 */
[----:B------:R-:W-:Y:S02]  /*69e0*/  FMNMX.FTZ R12, R148, R12, !PT ;  /* 0x0000000c940c7209 */ /* 0x000fe40007810000 */
[----:B------:R-:W-:Y:S02]  /*69f0*/  FSEL R176, R23, -INF , P0 ;  /* 0xff80000017b07808 */ /* 0x000fe40000000000 */
[----:B------:R-:W-:Y:S02]  /*6a00*/  FMNMX.FTZ R12, R150, R12, !PT ;  /* 0x0000000c960c7209 */ /* 0x000fe40007810000 */
[----:B------:R-:W-:Y:S02]  /*6a10*/  ISETP.GT.AND P1, PT, R0, 0x28, PT ;  /* 0x000000280000780c */ /* 0x000fe40003f24270 */
[----:B------:R-:W-:Y:S02]  /*6a20*/  FMNMX.FTZ R12, R152, R12, !PT ;  /* 0x0000000c980c7209 */ /* 0x000fe40007810000 */
[----:B------:R-:W-:Y:S02]  /*6a30*/  ISETP.GT.AND P0, PT, R0, 0x29, PT ;  /* 0x000000290000780c */ /* 0x000fe40003f04270 */
[----:B------:R-:W-:Y:S02]  /*6a40*/  FSEL R178, R26, -INF , P1 ;  /* 0xff8000001ab27808 */ /* 0x000fe40000800000 */
[----:B------:R-:W-:Y:S02]  /*6a50*/  FSEL R179, R27, -INF , P0 ;  /* 0xff8000001bb37808 */ /* 0x000fe40000000000 */
[C---:B------:R-:W-:Y:S02]  /*6a60*/  ISETP.GT.AND P1, PT, R0.reuse, 0x30, PT ;  /* 0x000000300000780c */ /* 0x040fe40003f24270 */
[----:B------:R-:W-:Y:S02]  /*6a70*/  ISETP.GT.AND P0, PT, R0, 0x31, PT ;  /* 0x000000310000780c */ /* 0x000fe40003f04270 */
[----:B------:R-:W-:Y:S02]  /*6a80*/  FSEL R182, R30, -INF , P1 ;  /* 0xff8000001eb67808 */ /* 0x000fe40000800000 */
[----:B------:R-:W-:Y:S02]  /*6a90*/  FSEL R231, R31, -INF , P0 ;  /* 0xff8000001fe77808 */ /* 0x000fe40000000000 */
[----:B------:R-:W-:Y:S01]  /*6aa0*/  ISETP.GT.AND P1, PT, R0, 0x38, PT ;  /* 0x000000380000780c */ /* 0x000fe20003f24270 */
[C---:B-1----:R-:W-:Y:S05]  /*6ab0*/  HMMA.16816.F32.BF16 R52, R196.reuse, R8, R52 ;  /* 0x00000008c434723c */ /* 0x042fea0000041834 */
[C---:B------:R-:W-:Y:S02]  /*6ac0*/  ISETP.GT.AND P6, PT, R2.reuse, 0x18, PT ;  /* 0x000000180200780c */ /* 0x040fe40003fc4270 */
[----:B------:R-:W-:Y:S01]  /*6ad0*/  FMNMX.FTZ R8, R153, R12, !PT ;  /* 0x0000000c99087209 */ /* 0x000fe20007810000 */
[C---:B------:R-:W-:Y:S03]  /*6ae0*/  HMMA.16816.F32.BF16 R56, R196.reuse, R10, R56 ;  /* 0x0000000ac438723c */ /* 0x040fe60000041838 */
[----:B------:R-:W-:Y:S02]  /*6af0*/  ISETP.GT.AND P4, PT, R2, 0x29, PT ;  /* 0x000000290200780c */ /* 0x000fe40003f84270 */
[----:B------:R-:W-:Y:S02]  /*6b00*/  FSEL R154, R16, -INF , P6 ;  /* 0xff800000109a7808 */ /* 0x000fe40003000000 */
[----:B------:R-:W-:Y:S01]  /*6b10*/  ISETP.GT.AND P6, PT, R2, 0x20, PT ;  /* 0x000000200200780c */ /* 0x000fe20003fc4270 */
[C---:B------:R-:W-:Y:S03]  /*6b20*/  HMMA.16816.F32.BF16 R60, R196.reuse, R4, R60 ;  /* 0x00000004c43c723c */ /* 0x040fe6000004183c */
[----:B------:R-:W-:Y:S02]  /*6b30*/  ISETP.GT.AND P0, PT, R0, 0x39, PT ;  /* 0x000000390000780c */ /* 0x000fe40003f04270 */
[----:B------:R-:W-:Y:S02]  /*6b40*/  FMNMX.FTZ R8, R154, R8, !PT ;  /* 0x000000089a087209 */ /* 0x000fe40007810000 */
[----:B------:R-:W-:Y:S01]  /*6b50*/  FSEL R164, R20, -INF , P6 ;  /* 0xff80000014a47808 */ /* 0x000fe20003000000 */
[----:B------:R-:W-:Y:S03]  /*6b60*/  HMMA.16816.F32.BF16 R64, R196, R6, R64 ;  /* 0x00000006c440723c */ /* 0x000fe60000041840 */
[----:B------:R-:W-:Y:S02]  /*6b70*/  ISETP.GT.AND P6, PT, R2, 0x28, PT ;  /* 0x000000280200780c */ /* 0x000fe40003fc4270 */
[----:B------:R-:W-:Y:S02]  /*6b80*/  FMNMX.FTZ R9, R157, R118, !PT ;  /* 0x000000769d097209 */ /* 0x000fe40007810000 */
[----:B------:R-:W-:Y:S02]  /*6b90*/  FMNMX.FTZ R8, R155, R8, !PT ;  /* 0x000000089b087209 */ /* 0x000fe40007810000 */
[----:B------:R-:W-:Y:S03]  /*6ba0*/  FMNMX.FTZ R9, R159, R9, !PT ;  /* 0x000000099f097209 */ /* 0x000fe60007810000 */
[----:B------:R-:W-:Y:S02]  /*6bb0*/  FMNMX.FTZ R8, R164, R8, !PT ;  /* 0x00000008a4087209 */ /* 0x000fe40007810000 */
[----:B------:R-:W-:Y:S02]  /*6bc0*/  FMNMX.FTZ R9, R151, R9, !PT ;  /* 0x0000000997097209 */ /* 0x000fe40007810000 */
[----:B------:R-:W-:Y:S02]  /*6bd0*/  FSEL R167, R24, -INF , P6 ;  /* 0xff80000018a77808 */ /* 0x000fe40003000000 */
[----:B------:R-:W-:Y:S02]  /*6be0*/  FMNMX.FTZ R8, R165, R8, !PT ;  /* 0x00000008a5087209 */ /* 0x000fe40007810000 */
[----:B------:R-:W-:Y:S02]  /*6bf0*/  FSEL R177, R25, -INF , P4 ;  /* 0xff80000019b17808 */ /* 0x000fe40002000000 */
[----:B------:R-:W-:Y:S02]  /*6c00*/  ISETP.GT.AND P6, PT, R2, 0x30, PT ;  /* 0x000000300200780c */ /* 0x000fe40003fc4270 */
[----:B------:R-:W-:Y:S02]  /*6c10*/  FMNMX.FTZ R9, R158, R9, !PT ;  /* 0x000000099e097209 */ /* 0x000fe40007810000 */
[----:B------:R-:W-:Y:S02]  /*6c20*/  FMNMX.FTZ R8, R167, R8, !PT ;  /* 0x00000008a7087209 */ /* 0x000fe40007810000 */
[----:B------:R-:W-:Y:S02]  /*6c30*/  FSEL R180, R28, -INF , P6 ;  /* 0xff8000001cb47808 */ /* 0x000fe40003000000 */
[----:B------:R-:W-:Y:S02]  /*6c40*/  ISETP.GT.AND P4, PT, R2, 0x31, PT ;  /* 0x000000310200780c */ /* 0x000fe40003f84270 */
[----:B------:R-:W-:Y:S02]  /*6c50*/  FMNMX.FTZ R8, R177, R8, !PT ;  /* 0x00000008b1087209 */ /* 0x000fe40007810000 */
[----:B------:R-:W-:Y:S02]  /*6c60*/  FMNMX.FTZ R9, R160, R9, !PT ;  /* 0x00000009a0097209 */ /* 0x000fe40007810000 */
[----:B------:R-:W-:Y:S02]  /*6c70*/  FSEL R181, R29, -INF , P4 ;  /* 0xff8000001db57808 */ /* 0x000fe40002000000 */
[----:B------:R-:W-:Y:S02]  /*6c80*/  FMNMX.FTZ R8, R180, R8, !PT ;  /* 0x00000008b4087209 */ /* 0x000fe40007810000 */
[----:B------:R-:W-:Y:S02]  /*6c90*/  ISETP.GT.AND P6, PT, R2, 0x38, PT ;  /* 0x000000380200780c */ /* 0x000fe40003fc4270 */
[----:B------:R-:W-:Y:S02]  /*6ca0*/  FMNMX.FTZ R9, R161, R9, !PT ;  /* 0x00000009a1097209 */ /* 0x000fe40007810000 */
[----:B------:R-:W-:Y:S02]  /*6cb0*/  FSEL R183, R32, -INF , P6 ;  /* 0xff80000020b77808 */ /* 0x000fe40003000000 */
[----:B------:R-:W-:Y:S02]  /*6cc0*/  FMNMX.FTZ R4, R181, R8, !PT ;  /* 0x00000008b5047209 */ /* 0x000fe40007810000 */
[----:B------:R-:W-:Y:S02]  /*6cd0*/  ISETP.GT.AND P4, PT, R2, 0x39, PT ;  /* 0x000000390200780c */ /* 0x000fe40003f84270 */
[----:B------:R-:W-:Y:S02]  /*6ce0*/  FMNMX.FTZ R5, R162, R9, !PT ;  /* 0x00000009a2057209 */ /* 0x000fe40007810000 */
[----:B------:R-:W-:Y:S02]  /*6cf0*/  ISETP.GT.AND P6, PT, R2, 0x40, PT ;  /* 0x000000400200780c */ /* 0x000fe40003fc4270 */
[----:B------:R-:W-:Y:S02]  /*6d00*/  FSEL R232, R33, -INF , P4 ;  /* 0xff80000021e87808 */ /* 0x000fe40002000000 */
        /* <DEDUP_REMOVED lines=8> */
[----:B------:R-:W-:Y:S02]  /*6d90*/  FMNMX.FTZ R4, R235, R4, !PT ;  /* 0x00000004eb047209 */ /* 0x000fe40007810000 */
        /* <DEDUP_REMOVED lines=10> */
[----:B------:R-:W-:Y:S02]  /*6e40*/  FSEL R234, R35, -INF , P0 ;  /* 0xff80000023ea7808 */ /* 0x000fe40000000000 */
[----:B------:R-:W-:Y:S02]  /*6e50*/  FMNMX.FTZ R4, R233, R4, !PT ;  /* 0x00000004e9047209 */ /* 0x000fe40007810000 */
[----:B------:R-:W-:Y:S02]  /*6e60*/  ISETP.GT.AND P6, PT, R2, 0x50, PT ;  /* 0x000000500200780c */ /* 0x000fe40003fc4270 */
[----:B------:R-:W-:Y:S02]  /*6e70*/  FSEL R240, R41, -INF , P4 ;  /* 0xff80000029f07808 */ /* 0x000fe40002000000 */
[----:B------:R-:W-:Y:S02]  /*6e80*/  FMNMX.FTZ R117, R239, R117, !PT ;  /* 0x00000075ef757209 */ /* 0x000fe40007810000 */
[----:B------:R-:W-:Y:S02]  /*6e90*/  FSEL R237, R38, -INF , P1 ;  /* 0xff80000026ed7808 */ /* 0x000fe40000800000 */
[C---:B------:R-:W-:Y:S02]  /*6ea0*/  ISETP.GT.AND P0, PT, R0.reuse, 0x41, PT ;  /* 0x000000410000780c */ /* 0x040fe40003f04270 */
[----:B------:R-:W-:Y:S02]  /*6eb0*/  ISETP.GT.AND P1, PT, R0, 0x48, PT ;  /* 0x000000480000780c */ /* 0x000fe40003f24270 */
[----:B------:R-:W-:Y:S02]  /*6ec0*/  FMNMX.FTZ R4, R234, R4, !PT ;  /* 0x00000004ea047209 */ /* 0x000fe40007810000 */
[----:B------:R-:W-:Y:S02]  /*6ed0*/  FSEL R243, R44, -INF , P6 ;  /* 0xff8000002cf37808 */ /* 0x000fe40003000000 */
[----:B------:R-:W-:Y:S02]  /*6ee0*/  ISETP.GT.AND P4, PT, R2, 0x51, PT ;  /* 0x000000510200780c */ /* 0x000fe40003f84270 */
[----:B------:R-:W-:Y:S02]  /*6ef0*/  FMNMX.FTZ R117, R240, R117, !PT ;  /* 0x00000075f0757209 */ /* 0x000fe40007810000 */
[----:B------:R-:W-:Y:S02]  /*6f00*/  FSEL R238, R39, -INF , P0 ;  /* 0xff80000027ee7808 */ /* 0x000fe40000000000 */
[----:B------:R-:W-:Y:S02]  /*6f10*/  ISETP.GT.AND P0, PT, R0, 0x49, PT ;  /* 0x000000490000780c */ /* 0x000fe40003f04270 */
[----:B------:R-:W-:Y:S02]  /*6f20*/  FSEL R241, R42, -INF , P1 ;  /* 0xff8000002af17808 */ /* 0x000fe40000800000 */
[----:B------:R-:W-:Y:S02]  /*6f30*/  ISETP.GT.AND P1, PT, R0, 0x50, PT ;  /* 0x000000500000780c */ /* 0x000fe40003f24270 */
[----:B------:R-:W-:Y:S02]  /*6f40*/  FMNMX.FTZ R4, R237, R4, !PT ;  /* 0x00000004ed047209 */ /* 0x000fe40007810000 */
[----:B------:R-:W-:Y:S02]  /*6f50*/  FSEL R244, R45, -INF , P4 ;  /* 0xff8000002df47808 */ /* 0x000fe40002000000 */
[----:B------:R-:W-:Y:S02]  /*6f60*/  ISETP.GT.AND P6, PT, R2, 0x58, PT ;  /* 0x000000580200780c */ /* 0x000fe40003fc4270 */
[----:B------:R-:W-:Y:S02]  /*6f70*/  FMNMX.FTZ R117, R243, R117, !PT ;  /* 0x00000075f3757209 */ /* 0x000fe40007810000 */
[----:B------:R-:W-:Y:S02]  /*6f80*/  FSEL R245, R46, -INF , P1 ;  /* 0xff8000002ef57808 */ /* 0x000fe40000800000 */
[C---:B------:R-:W-:Y:S02]  /*6f90*/  ISETP.GT.AND P1, PT, R0.reuse, 0x58, PT ;  /* 0x000000580000780c */ /* 0x040fe40003f24270 */
[----:B------:R-:W-:Y:S02]  /*6fa0*/  FSEL R242, R43, -INF , P0 ;  /* 0xff8000002bf27808 */ /* 0x000fe40000000000 */
[----:B------:R-:W-:Y:S02]  /*6fb0*/  ISETP.GT.AND P0, PT, R0, 0x51, PT ;  /* 0x000000510000780c */ /* 0x000fe40003f04270 */
[----:B------:R-:W-:Y:S02]  /*6fc0*/  ISETP.GT.AND P4, PT, R2, 0x59, PT ;  /* 0x000000590200780c */ /* 0x000fe40003f84270 */
[----:B------:R-:W-:Y:S02]  /*6fd0*/  FMNMX.FTZ R4, R238, R4, !PT ;  /* 0x00000004ee047209 */ /* 0x000fe40007810000 */
[----:B------:R-:W-:Y:S02]  /*6fe0*/  FSEL R247, R48, -INF , P6 ;  /* 0xff80000030f77808 */ /* 0x000fe40003000000 */
[----:B------:R-:W-:Y:S02]  /*6ff0*/  FMNMX.FTZ R117, R244, R117, !PT ;  /* 0x00000075f4757209 */ /* 0x000fe40007810000 */
[----:B------:R-:W-:Y:S02]  /*7000*/  FSEL R246, R47, -INF , P0 ;  /* 0xff8000002ff67808 */ /* 0x000fe40000000000 */
[C---:B------:R-:W-:Y:S02]  /*7010*/  ISETP.GT.AND P0, PT, R2.reuse, 0x60, PT ;  /* 0x000000600200780c */ /* 0x040fe40003f04270 */
[C---:B------:R-:W-:Y:S02]  /*7020*/  ISETP.GT.AND P6, PT, R2.reuse, 0x61, PT ;  /* 0x000000610200780c */ /* 0x040fe40003fc4270 */
[----:B------:R-:W-:Y:S02]  /*7030*/  FSEL R249, R49, -INF , P4 ;  /* 0xff80000031f97808 */ /* 0x000fe40002000000 */
[----:B------:R-:W-:Y:S02]  /*7040*/  ISETP.GT.AND P4, PT, R2, 0x68, PT ;  /* 0x000000680200780c */ /* 0x000fe40003f84270 */
[----:B------:R-:W-:Y:S02]  /*7050*/  FSEL R250, R50, -INF , P1 ;  /* 0xff80000032fa7808 */ /* 0x000fe40000800000 */
[----:B------:R-:W-:Y:S02]  /*7060*/  ISETP.GT.AND P1, PT, R2, 0x69, PT ;  /* 0x000000690200780c */ /* 0x000fe40003f24270 */
[----:B------:R-:W-:Y:S02]  /*7070*/  FMNMX.FTZ R4, R241, R4, !PT ;  /* 0x00000004f1047209 */ /* 0x000fe40007810000 */
[----:B------:R-:W-:Y:S02]  /*7080*/  FMNMX.FTZ R117, R247, R117, !PT ;  /* 0x00000075f7757209 */ /* 0x000fe40007810000 */
[----:B------:R-:W-:Y:S02]  /*7090*/  FSEL R15, R52, -INF , P0 ;  /* 0xff800000340f7808 */ /* 0x000fe40000000000 */
[----:B------:R-:W-:Y:S02]  /*70a0*/  FSEL R53, R53, -INF , P6 ;  /* 0xff80000035357808 */ /* 0x000fe40003000000 */
[C---:B------:R-:W-:Y:S02]  /*70b0*/  ISETP.GT.AND P6, PT, R2.reuse, 0x71, PT ;  /* 0x000000710200780c */ /* 0x040fe40003fc4270 */
[----:B------:R-:W-:Y:S02]  /*70c0*/  ISETP.GT.AND P0, PT, R2, 0x70, PT ;  /* 0x000000700200780c */ /* 0x000fe40003f04270 */
[----:B------:R-:W-:Y:S02]  /*70d0*/  FSEL R251, R56, -INF , P4 ;  /* 0xff80000038fb7808 */ /* 0x000fe40002000000 */
[C---:B------:R-:W-:Y:S02]  /*70e0*/  ISETP.GT.AND P4, PT, R2.reuse, 0x78, PT ;  /* 0x000000780200780c */ /* 0x040fe40003f84270 */
[----:B------:R-:W-:Y:S02]  /*70f0*/  FSEL R57, R57, -INF , P1 ;  /* 0xff80000039397808 */ /* 0x000fe40000800000 */
[----:B------:R-:W-:Y:S02]  /*7100*/  ISETP.GT.AND P1, PT, R2, 0x79, PT ;  /* 0x000000790200780c */ /* 0x000fe40003f24270 */
[----:B------:R-:W-:Y:S02]  /*7110*/  FMNMX.FTZ R2, R242, R4, !PT ;  /* 0x00000004f2027209 */ /* 0x000fe40007810000 */
[----:B------:R-:W-:Y:S02]  /*7120*/  FMNMX.FTZ R117, R249, R117, !PT ;  /* 0x00000075f9757209 */ /* 0x000fe40007810000 */
[----:B------:R-:W-:Y:S02]  /*7130*/  FMNMX.FTZ R2, R245, R2, !PT ;  /* 0x00000002f5027209 */ /* 0x000fe40007810000 */
        /* <DEDUP_REMOVED lines=10> */
[----:B------:R-:W-:Y:S02]  /*71e0*/  FSEL R32, R54, -INF , P0 ;  /* 0xff80000036207808 */ /* 0x000fe40000000000 */
[----:B------:R-:W-:Y:S02]  /*71f0*/  ISETP.GT.AND P1, PT, R0, 0x61, PT ;  /* 0x000000610000780c */ /* 0x000fe40003f24270 */
[----:B------:R-:W-:Y:S02]  /*7200*/  FMNMX.FTZ R2, R248, R2, !PT ;  /* 0x00000002f8027209 */ /* 0x000fe40007810000 */
[----:B------:R-:W-:Y:S02]  /*7210*/  FMNMX.FTZ R117, R57, R117, !PT ;  /* 0x0000007539757209 */ /* 0x000fe40007810000 */
[----:B------:R-:W-:Y:S02]  /*7220*/  FSEL R34, R55, -INF , P1 ;  /* 0xff80000037227808 */ /* 0x000fe40000800000 */
[----:B------:R-:W-:Y:S02]  /*7230*/  ISETP.GT.AND P1, PT, R0, 0x68, PT ;  /* 0x000000680000780c */ /* 0x000fe40003f24270 */
[----:B------:R-:W-:Y:S02]  /*7240*/  FMNMX.FTZ R2, R32, R2, !PT ;  /* 0x0000000220027209 */ /* 0x000fe40007810000 */
[----:B------:R-:W-:Y:S02]  /*7250*/  FSEL R16, R61, -INF , P6 ;  /* 0xff8000003d107808 */ /* 0x000fe40003000000 */
[----:B------:R-:W-:Y:S02]  /*7260*/  FMNMX.FTZ R117, R252, R117, !PT ;  /* 0x00000075fc757209 */ /* 0x000fe40007810000 */
[----:B------:R-:W-:Y:S02]  /*7270*/  ISETP.GT.AND P0, PT, R0, 0x69, PT ;  /* 0x000000690000780c */ /* 0x000fe40003f04270 */
[----:B------:R-:W-:Y:S02]  /*7280*/  FSEL R58, R58, -INF , P1 ;  /* 0xff8000003a3a7808 */ /* 0x000fe40000800000 */
        /* <DEDUP_REMOVED lines=12> */
[----:B------:R-:W-:Y:S01]  /*7350*/  FMNMX.FTZ R2, R62, R2, !PT ;  /* 0x000000023e027209 */ /* 0x000fe20007810000 */
[----:B------:R-:W1:Y:S01]  /*7360*/  SHFL.BFLY PT, R4, R117, 0x2, 0x1f ;  /* 0x0c401f0075047f89 */ /* 0x000e6200000e0000 */
[C---:B------:R-:W-:Y:S02]  /*7370*/  ISETP.GT.AND P1, PT, R0.reuse, 0x78, PT ;  /* 0x000000780000780c */ /* 0x040fe40003f24270 */
[----:B------:R-:W-:Y:S02]  /*7380*/  ISETP.GT.AND P0, PT, R0, 0x79, PT ;  /* 0x000000790000780c */ /* 0x000fe40003f04270 */
[----:B------:R-:W-:Y:S02]  /*7390*/  FMNMX.FTZ R0, R63, R2, !PT ;  /* 0x000000023f007209 */ /* 0x000fe40007810000 */
[----:B------:R-:W-:Y:S02]  /*73a0*/  FSEL R66, R66, -INF , P1 ;  /* 0xff80000042427808 */ /* 0x000fe40000800000 */
[----:B------:R-:W-:Y:S02]  /*73b0*/  FSEL R119, R67, -INF , P0 ;  /* 0xff80000043777808 */ /* 0x000fe40000000000 */
[----:B------:R-:W-:Y:S02]  /*73c0*/  FMNMX.FTZ R0, R66, R0, !PT ;  /* 0x0000000042007209 */ /* 0x000fe40007810000 */
[----:B------:R-:W-:Y:S02]  /*73d0*/  ISETP.GT.AND P6, PT, R229, R230, PT ;  /* 0x000000e6e500720c */ /* 0x000fe40003fc4270 */
[----:B------:R-:W-:Y:S02]  /*73e0*/  FMNMX.FTZ R0, R119, R0, !PT ;  /* 0x0000000077007209 */ /* 0x000fe40007810000 */
[----:B------:R-:W-:Y:S03]  /*73f0*/  IADD3 R230, R229, -0x1, RZ ;  /* 0xffffffffe5e67810 */ /* 0x000fe60007ffe0ff */
[----:B------:R-:W4:Y:S01]  /*7400*/  SHFL.BFLY PT, R2, R0, 0x2, 0x1f ;  /* 0x0c401f0000027f89 */ /* 0x000f2200000e0000 */
[----:B-1----:R-:W-:Y:S05]  /*7410*/  FMNMX.FTZ R117, R117, R4, !PT ;  /* 0x0000000475757209 */ /* 0x002fea0007810000 */
[----:B------:R-:W-:Y:S01]  /*7420*/  @P6 SHF.R.S32.HI R6, RZ, 0x1f, R230 ;  /* 0x0000001fff066819 */ /* 0x000fe200000114e6 */
[----:B------:R-:W-:Y:S01]  /*7430*/  @P6 IMAD.MOV.U32 R11, RZ, RZ, c[0x0][0x1e0] ;  /* 0x00007800ff0b6624 */ /* 0x000fe200078e00ff */
[----:B------:R-:W1:Y:S03]  /*7440*/  SHFL.BFLY PT, R4, R117, 0x1, 0x1f ;  /* 0x0c201f0075047f89 */ /* 0x000e6600000e0000 */
[----:B------:R-:W-:Y:S02]  /*7450*/  @P6 IMAD R6, R6, c[0x0][0x1e0], RZ ;  /* 0x0000780006066a24 */ /* 0x000fe400078e02ff */
[----:B------:R-:W-:Y:S02]  /*7460*/  @P6 IMAD.SHL.U32 R10, R11, 0x40, RZ ;  /* 0x000000400b0a6824 */ /* 0x000fe400078e00ff */
[----:B------:R-:W-:Y:S01]  /*7470*/  @P6 IMAD R6, R230, c[0x0][0x1e4], R6 ;  /* 0x00007900e6066a24 */ /* 0x000fe200078e0206 */
[----:B----4-:R-:W-:Y:S05]  /*7480*/  FMNMX.FTZ R0, R0, R2, !PT ;  /* 0x0000000200007209 */ /* 0x010fea0007810000 */
[----:B------:R-:W4:Y:S01]  /*7490*/  SHFL.BFLY PT, R2, R0, 0x1, 0x1f ;  /* 0x0c201f0000027f89 */ /* 0x000f2200000e0000 */
[----:B-1----:R-:W-:Y:S04]  /*74a0*/  FMNMX.FTZ R117, R117, R4, !PT ;  /* 0x0000000475757209 */ /* 0x002fe80007810000 */
[C---:B------:R-:W-:Y:S01]  /*74b0*/  FSETP.NEU.FTZ.AND P1, PT, R117.reuse, -INF , PT ;  /* 0xff8000007500780b */ /* 0x040fe20003f3d000 */
[----:B------:R-:W-:Y:S05]  /*74c0*/  FMUL.FTZ R149, R117, c[0x0][0x2d0] ;  /* 0x0000b40075957a20 */ /* 0x000fea0000410000 */
[----:B------:R-:W-:Y:S05]  /*74d0*/  FSEL R149, R149, RZ, P1 ;  /* 0x000000ff95957208 */ /* 0x000fea0000800000 */
[--C-:B------:R-:W-:Y:S02]  /*74e0*/  FFMA.FTZ R4, R116, c[0x0][0x2d0], -R149.reuse ;  /* 0x0000b40074047a23 */ /* 0x100fe40000010895 */
[--C-:B------:R-:W-:Y:S02]  /*74f0*/  FFMA.FTZ R7, R156, c[0x0][0x2d0], -R149.reuse ;  /* 0x0000b4009c077a23 */ /* 0x100fe40000010895 */
[----:B------:R1:W-:Y:S01]  /*7500*/  MUFU.EX2 R49, R4 ;  /* 0x0000000400317308 */ /* 0x0003e20000000800 */
[----:B----4-:R-:W-:Y:S01]  /*7510*/  FMNMX.FTZ R116, R0, R2, !PT ;  /* 0x0000000200747209 */ /* 0x010fe20007810000 */
[----:B------:R-:W-:Y:S02]  /*7520*/  FFMA.FTZ R0, R148, c[0x0][0x2d0], -R149 ;  /* 0x0000b40094007a23 */ /* 0x000fe40000010895 */
[----:B------:R-:W-:Y:S02]  /*7530*/  IMAD.MOV.U32 R156, RZ, RZ, R15 ;  /* 0x000000ffff9c7224 */ /* 0x000fe400078e000f */
[----:B------:R-:W-:Y:S04]  /*7540*/  FMUL.FTZ R148, R116, c[0x0][0x2d0] ;  /* 0x0000b40074947a20 */ /* 0x000fe80000410000 */
[----:B------:R4:W-:Y:S10]  /*7550*/  MUFU.EX2 R12, R0 ;  /* 0x00000000000c7308 */ /* 0x0009f40000000800 */
[----:B------:R-:W5:Y:S01]  /*7560*/  MUFU.EX2 R48, R7 ;  /* 0x0000000700307308 */ /* 0x000f620000000800 */
[----:B-1----:R-:W-:Y:S05]  /*7570*/  @P6 IMAD.WIDE.U32 R4, R230, c[0x0][0x1e0], RZ ;  /* 0x00007800e6046a25 */ /* 0x002fea00078e00ff */
[----:B------:R-:W-:Y:S01]  /*7580*/  @P6 IADD3 R5, R5, R6, RZ ;  /* 0x0000000605056210 */ /* 0x000fe20007ffe0ff */
[C---:B------:R-:W-:Y:S03]  /*7590*/  @P6 IMAD.SHL.U32 R6, R4.reuse, 0x80, RZ ;  /* 0x0000008004066824 */ /* 0x040fe600078e00ff */
[----:B------:R-:W-:Y:S01]  /*75a0*/  @P6 SHF.L.U64.HI R4, R4, 0x7, R5 ;  /* 0x0000000704046819 */ /* 0x000fe20000010205 */
[----:B----4-:R-:W-:Y:S01]  /*75b0*/  FFMA.FTZ R0, R150, c[0x0][0x2d0], -R149 ;  /* 0x0000b40096007a23 */ /* 0x010fe20000010895 */
[----:B--2---:R-:W-:Y:S02]  /*75c0*/  @P6 IADD3 R5, P4, P0, R6, 0x40, R18 ;  /* 0x0000004006056810 */ /* 0x004fe4000789e012 */
[----:B------:R-:W-:Y:S01]  /*75d0*/  MOV R150, R57 ;  /* 0x0000003900967202 */ /* 0x000fe20000000f00 */
[----:B------:R1:W-:Y:S01]  /*75e0*/  MUFU.EX2 R40, R0 ;  /* 0x0000000000287308 */ /* 0x0003e20000000800 */
[--C-:B---3--:R-:W-:Y:S02]  /*75f0*/  @P6 IADD3.X R9, R4, RZ, R17.reuse, P4, P0 ;  /* 0x000000ff04096210 */ /* 0x108fe400027e0411 */
[----:B------:R-:W-:Y:S02]  /*7600*/  FSETP.NEU.FTZ.AND P0, PT, R116, -INF , PT ;  /* 0xff8000007400780b */ /* 0x000fe40003f1d000 */
[----:B-----5:R-:W-:Y:S02]  /*7610*/  F2FP.BF16.PACK_AB R144, R48, R49 ;  /* 0x000000313090723e */ /* 0x020fe400000010ff */
[----:B------:R-:W-:Y:S05]  /*7620*/  FSEL R148, R148, RZ, P0 ;  /* 0x000000ff94947208 */ /* 0x000fea0000000000 */
[----:B------:R-:W-:Y:S01]  /*7630*/  FFMA.FTZ R2, R157, c[0x0][0x2d0], -R148 ;  /* 0x0000b4009d027a23 */ /* 0x000fe20000010894 */
[----:B------:R-:W-:Y:S03]  /*7640*/  MOV R157, R16 ;  /* 0x00000010009d7202 */ /* 0x000fe60000000f00 */
[----:B------:R2:W-:Y:S01]  /*7650*/  MUFU.EX2 R42, R2 ;  /* 0x00000002002a7308 */ /* 0x0005e20000000800 */
[----:B-1----:R-:W-:Y:S05]  /*7660*/  @P6 IADD3 R0, P4, R6, R18, RZ ;  /* 0x0000001206006210 */ /* 0x002fea0007f9e0ff */
[----:B------:R-:W-:Y:S01]  /*7670*/  @P6 IMAD.X R4, R4, 0x1, R17, P4 ;  /* 0x0000000104046824 */ /* 0x000fe200020e0611 */
[C---:B------:R-:W-:Y:S04]  /*7680*/  @P6 LEA R6, P4, R0.reuse, c[0x0][0x1c8], 0x1 ;  /* 0x0000720000066a11 */ /* 0x040fe800078808ff */
[----:B------:R-:W-:Y:S01]  /*7690*/  @P6 LEA.HI.X R7, R0, c[0x0][0x1cc], R4, 0x1, P4 ;  /* 0x0000730000076a11 */ /* 0x000fe200020f0c04 */
[----:B------:R-:W-:Y:S01]  /*76a0*/  FFMA.FTZ R0, R159, c[0x0][0x2d0], -R148 ;  /* 0x0000b4009f007a23 */ /* 0x000fe20000010894 */
[C---:B------:R-:W-:Y:S01]  /*76b0*/  @P6 LEA R8, P4, R5.reuse, c[0x0][0x1c8], 0x1 ;  /* 0x0000720005086a11 */ /* 0x040fe200078808ff */
[----:B------:R-:W-:Y:S02]  /*76c0*/  IMAD.MOV.U32 R159, RZ, RZ, R14 ;  /* 0x000000ffff9f7224 */ /* 0x000fe400078e000e */
[----:B------:R1:W3:Y:S01]  /*76d0*/  MUFU.EX2 R43, R0 ;  /* 0x00000000002b7308 */ /* 0x0002e20000000800 */
[----:B------:R4:W-:Y:S01]  /*76e0*/  @P6 LDGSTS.E.BYPASS.LTC128B.128 [R228+0x8100], [R6.64], !P3 ;  /* 0x0810000006e46fae */ /* 0x0009e2000d901d46 */
[----:B------:R-:W-:Y:S01]  /*76f0*/  @P6 LEA.HI.X R9, R5, c[0x0][0x1cc], R9, 0x1, P4 ;  /* 0x0000730005096a11 */ /* 0x000fe200020f0c09 */
[----:B--2---:R-:W-:Y:S01]  /*7700*/  @P6 IMAD.MOV.U32 R2, RZ, RZ, 0x6 ;  /* 0x00000006ff026424 */ /* 0x004fe200078e00ff */
[----:B------:R-:W-:Y:S04]  /*7710*/  @P6 IADD3 R4, P4, R6, R10, RZ ;  /* 0x0000000a06046210 */ /* 0x000fe80007f9e0ff */
[----:B------:R-:W-:Y:S01]  /*7720*/  @P6 SHF.L.U64.HI R2, R11, R2, c[0x0][0x1e4] ;  /* 0x000079000b026619 */ /* 0x000fe20000010202 */
[----:B------:R2:W-:Y:S04]  /*7730*/  @P6 LDGSTS.E.BYPASS.LTC128B.128 [R228+0xc100], [R8.64], !P2 ;  /* 0x0c10000008e46fae */ /* 0x0005e8000d101d46 */
[----:B------:R-:W-:Y:S05]  /*7740*/  @P6 IMAD.X R5, R2, 0x1, R7, P4 ;  /* 0x0000000102056824 */ /* 0x000fea00020e0607 */
[----:B------:R5:W-:Y:S01]  /*7750*/  @P6 LDGSTS.E.BYPASS.LTC128B.128 [R228+0x9100], [R4.64], !P3 ;  /* 0x0910000004e46fae */ /* 0x000be2000d901d46 */
[----:B-1----:R-:W-:Y:S01]  /*7760*/  FFMA.FTZ R0, R151, c[0x0][0x2d0], -R148 ;  /* 0x0000b40097007a23 */ /* 0x002fe20000010894 */
[----:B---3--:R-:W-:Y:S06]  /*7770*/  F2FP.BF16.PACK_AB R145, R43, R42 ;  /* 0x0000002a2b91723e */ /* 0x008fec00000010ff */
[----:B------:R5:W-:Y:S01]  /*7780*/  @P6 LDGSTS.E.BYPASS.LTC128B.128 [R228+0xd100], [R4.64+0x80], !P2 ;  /* 0x0d10008004e46fae */ /* 0x000be2000d101d46 */
[----:B------:R-:W-:Y:S01]  /*7790*/  IMAD.MOV.U32 R151, RZ, RZ, R12 ;  /* 0x000000ffff977224 */ /* 0x000fe200078e000c */
[----:B------:R1:W-:Y:S01]  /*77a0*/  MUFU.EX2 R35, R0 ;  /* 0x0000000000237308 */ /* 0x0003e20000000800 */
[-C--:B----4-:R-:W-:Y:S03]  /*77b0*/  @P6 IADD3 R6, P4, R4, R10.reuse, RZ ;  /* 0x0000000a04066210 */ /* 0x090fe60007f9e0ff */
[----:B------:R-:W-:Y:S02]  /*77c0*/  F2FP.BF16.PACK_AB R146, R40, R151 ;  /* 0x000000972892723e */ /* 0x000fe400000010ff */
[----:B------:R-:W-:Y:S02]  /*77d0*/  @P6 IMAD.X R7, R5, 0x1, R2, P4 ;  /* 0x0000000105076824 */ /* 0x000fe400020e0602 */
[----:B--2---:R-:W-:Y:S02]  /*77e0*/  FFMA.FTZ R9, R158, c[0x0][0x2d0], -R148 ;  /* 0x0000b4009e097a23 */ /* 0x004fe40000010894 */
[----:B------:R-:W-:Y:S01]  /*77f0*/  IMAD.MOV.U32 R158, RZ, RZ, R13 ;  /* 0x000000ffff9e7224 */ /* 0x000fe200078e000d */
[----:B------:R2:W-:Y:S01]  /*7800*/  @P6 LDGSTS.E.BYPASS.LTC128B.128 [R228+0xa100], [R6.64], !P3 ;  /* 0x0a10000006e46fae */ /* 0x0005e2000d901d46 */
[----:B------:R3:W4:Y:S07]  /*7810*/  MUFU.EX2 R41, R9 ;  /* 0x0000000900297308 */ /* 0x00072e0000000800 */
[----:B------:R2:W-:Y:S01]  /*7820*/  @P6 LDGSTS.E.BYPASS.LTC128B.128 [R228+0xe100], [R6.64+0x80], !P2 ;  /* 0x0e10008006e46fae */ /* 0x0005e2000d101d46 */
[----:B-1----:R-:W-:Y:S02]  /*7830*/  FSEL R0, R117, RZ, P1 ;  /* 0x000000ff75007208 */ /* 0x002fe40000800000 */
[----:B------:R-:W-:Y:S03]  /*7840*/  @P6 IADD3 R8, P1, R6, R10, RZ ;  /* 0x0000000a06086210 */ /* 0x000fe60007f3e0ff */
[----:B------:R-:W-:Y:S04]  /*7850*/  FADD.FTZ R0, -R0, R3 ;  /* 0x0000000300007221 */ /* 0x000fe80000010100 */
[----:B------:R-:W-:Y:S01]  /*7860*/  FMUL.FTZ R0, R0, c[0x0][0x2d0] ;  /* 0x0000b40000007a20 */ /* 0x000fe20000410000 */
[----:B---3--:R-:W-:Y:S03]  /*7870*/  @P6 IADD3.X R9, R7, R2, RZ, P1, !PT ;  /* 0x0000000207096210 */ /* 0x008fe60000ffe4ff */
[----:B------:R1:W5:Y:S01]  /*7880*/  MUFU.EX2 R3, R0 ;  /* 0x0000000000037308 */ /* 0x0003620000000800 */
[----:B------:R-:W-:Y:S02]  /*7890*/  FSEL R2, R116, RZ, P0 ;  /* 0x000000ff74027208 */ /* 0x000fe40000000000 */
[----:B----4-:R-:W-:Y:S01]  /*78a0*/  F2FP.BF16.PACK_AB R147, R41, R35 ;  /* 0x000000232993723e */ /* 0x010fe200000010ff */
[----:B------:R3:W-:Y:S08]  /*78b0*/  @P6 LDGSTS.E.BYPASS.LTC128B.128 [R228+0xb100], [R8.64], !P3 ;  /* 0x0b10000008e46fae */ /* 0x0007f0000d901d46 */
[----:B------:R3:W-:Y:S08]  /*78c0*/  @P6 LDGSTS.E.BYPASS.LTC128B.128 [R228+0xf100], [R8.64+0x80], !P2 ;  /* 0x0f10008008e46fae */ /* 0x0007f0000d101d46 */
[----:B------:R-:W4:Y:S01]  /*78d0*/  LDSM.16.MT88.4 R12, [R200] ;  /* 0x00000000c80c783b */ /* 0x000f220000004200 */
[----:B-1----:R-:W-:Y:S02]  /*78e0*/  FADD.FTZ R0, -R2, R118 ;  /* 0x0000007602007221 */ /* 0x002fe40000010100 */
[----:B------:R-:W-:Y:S02]  /*78f0*/  FFMA.FTZ R2, R152, c[0x0][0x2d0], -R149 ;  /* 0x0000b40098027a23 */ /* 0x000fe40000010895 */
[----:B------:R-:W-:Y:S03]  /*7900*/  FMUL.FTZ R0, R0, c[0x0][0x2d0] ;  /* 0x0000b40000007a20 */ /* 0x000fe60000410000 */
[----:B------:R-:W1:Y:S01]  /*7910*/  LDSM.16.MT88.4 R20, [R204] ;  /* 0x00000000cc14783b */ /* 0x000e620000004200 */
[----:B------:R-:W-:Y:S02]  /*7920*/  IMAD.MOV.U32 R118, RZ, RZ, R66 ;  /* 0x000000ffff767224 */ /* 0x000fe400078e0042 */
[C---:B-----5:R-:W-:Y:S01]  /*7930*/  FMUL.FTZ R4, R3.reuse, R120 ;  /* 0x0000007803047220 */ /* 0x060fe20000410000 */
[----:B------:R-:W5:Y:S01]  /*7940*/  MUFU.EX2 R0, R0 ;  /* 0x0000000000007308 */ /* 0x000f620000000800 */
[C---:B------:R-:W-:Y:S01]  /*7950*/  FMUL.FTZ R5, R3.reuse, R121 ;  /* 0x0000007903057220 */ /* 0x040fe20000410000 */
[----:B------:R-:W-:Y:S01]  /*7960*/  MOV R121, R40 ;  /* 0x0000002800797202 */ /* 0x000fe20000000f00 */
[C---:B------:R-:W-:Y:S01]  /*7970*/  FMUL.FTZ R24, R3.reuse, R80 ;  /* 0x0000005003187220 */ /* 0x040fe20000410000 */
[----:B------:R-:W1:Y:S01]  /*7980*/  LDSM.16.MT88.4 R28, [R203] ;  /* 0x00000000cb1c783b */ /* 0x000e620000004200 */
[C---:B---3--:R-:W-:Y:S02]  /*7990*/  FMUL.FTZ R8, R3.reuse, R124 ;  /* 0x0000007c03087220 */ /* 0x048fe40000410000 */
[C---:B------:R-:W-:Y:S02]  /*79a0*/  FMUL.FTZ R9, R3.reuse, R125 ;  /* 0x0000007d03097220 */ /* 0x040fe40000410000 */
[C---:B------:R-:W-:Y:S02]  /*79b0*/  FMUL.FTZ R16, R3.reuse, R72 ;  /* 0x0000004803107220 */ /* 0x040fe40000410000 */
[C---:B------:R-:W-:Y:S01]  /*79c0*/  FMUL.FTZ R17, R3.reuse, R73 ;  /* 0x0000004903117220 */ /* 0x040fe20000410000 */
[----:B------:R-:W3:Y:S01]  /*79d0*/  LDSM.16.MT88.4 R36, [R223] ;  /* 0x00000000df24783b */ /* 0x000ee20000004200 */
[C---:B------:R-:W-:Y:S02]  /*79e0*/  FMUL.FTZ R25, R3.reuse, R81 ;  /* 0x0000005103197220 */ /* 0x040fe40000410000 */
[----:B------:R-:W-:Y:S02]  /*79f0*/  IMAD.MOV.U32 R152, RZ, RZ, R32 ;  /* 0x000000ffff987224 */ /* 0x000fe400078e0020 */
[C---:B------:R-:W-:Y:S02]  /*7a00*/  FMUL.FTZ R32, R3.reuse, R88 ;  /* 0x0000005803207220 */ /* 0x040fe40000410000 */
[----:B------:R-:W-:Y:S01]  /*7a10*/  IMAD.MOV.U32 R88, RZ, RZ, R33 ;  /* 0x000000ffff587224 */ /* 0x000fe200078e0021 */
[----:B------:R-:W1:Y:S01]  /*7a20*/  LDSM.16.MT88.4 R44, [R200+0x4000] ;  /* 0x00400000c82c783b */ /* 0x000e620000004200 */
[C---:B------:R-:W-:Y:S02]  /*7a30*/  FMUL.FTZ R33, R3.reuse, R89 ;  /* 0x0000005903217220 */ /* 0x040fe40000410000 */
[----:B------:R-:W-:Y:S02]  /*7a40*/  IMAD.MOV.U32 R89, RZ, RZ, R34 ;  /* 0x000000ffff597224 */ /* 0x000fe400078e0022 */
[C---:B-----5:R-:W-:Y:S02]  /*7a50*/  FMUL.FTZ R11, R0.reuse, R127 ;  /* 0x0000007f000b7220 */ /* 0x060fe40000410000 */
[----:B------:R5:W-:Y:S01]  /*7a60*/  MUFU.EX2 R127, R2 ;  /* 0x00000002007f7308 */ /* 0x000be20000000800 */
[C---:B--2---:R-:W-:Y:S01]  /*7a70*/  FMUL.FTZ R6, R0.reuse, R122 ;  /* 0x0000007a00067220 */ /* 0x044fe20000410000 */
[----:B------:R-:W0:Y:S01]  /*7a80*/  LDGDEPBAR ;  /* 0x00000000000079af */ /* 0x000e220000000000 */
[C---:B------:R-:W-:Y:S02]  /*7a90*/  FMUL.FTZ R7, R0.reuse, R123 ;  /* 0x0000007b00077220 */ /* 0x040fe40000410000 */
[C---:B------:R-:W-:Y:S02]  /*7aa0*/  FMUL.FTZ R18, R0.reuse, R74 ;  /* 0x0000004a00127220 */ /* 0x040fe40000410000 */
[C---:B------:R-:W-:Y:S02]  /*7ab0*/  FMUL.FTZ R19, R0.reuse, R75 ;  /* 0x0000004b00137220 */ /* 0x040fe40000410000 */
[C---:B------:R-:W-:Y:S01]  /*7ac0*/  FMUL.FTZ R26, R0.reuse, R82 ;  /* 0x00000052001a7220 */ /* 0x040fe20000410000 */
[C---:B----4-:R-:W-:Y:S01]  /*7ad0*/  HMMA.16816.F32.BF16 R4, R144.reuse, R12, R4 ;  /* 0x0000000c9004723c */ /* 0x050fe20000041804 */
[----:B------:R-:W-:Y:S04]  /*7ae0*/  LDSM.16.MT88.4 R72, [R200+0x800] ;  /* 0x00080000c848783b */ /* 0x000fe80000004200 */
[C---:B------:R-:W-:Y:S02]  /*7af0*/  FMUL.FTZ R10, R0.reuse, R126 ;  /* 0x0000007e000a7220 */ /* 0x040fe40000410000 */
[C---:B------:R-:W-:Y:S02]  /*7b00*/  FMUL.FTZ R12, R3.reuse, R68 ;  /* 0x00000044030c7220 */ /* 0x040fe40000410000 */
[----:B------:R-:W-:Y:S03]  /*7b10*/  FMUL.FTZ R13, R3, R69 ;  /* 0x00000045030d7220 */ /* 0x000fe60000410000 */
[C---:B------:R-:W-:Y:S03]  /*7b20*/  HMMA.16816.F32.BF16 R8, R144.reuse, R14, R8 ;  /* 0x0000000e9008723c */ /* 0x040fe60000041808 */
[----:B-----5:R-:W-:Y:S02]  /*7b30*/  FFMA.FTZ R2, R153, c[0x0][0x2d0], -R149 ;  /* 0x0000b40099027a23 */ /* 0x020fe40000010895 */
[----:B------:R-:W-:Y:S02]  /*7b40*/  IMAD.MOV.U32 R122, RZ, RZ, R35 ;  /* 0x000000ffff7a7224 */ /* 0x000fe400078e0023 */
[----:B------:R2:W-:Y:S01]  /*7b50*/  MUFU.EX2 R66, R2 ;  /* 0x0000000200427308 */ /* 0x0005e20000000800 */
[C---:B------:R-:W-:Y:S04]  /*7b60*/  FMUL.FTZ R14, R0.reuse, R70 ;  /* 0x00000046000e7220 */ /* 0x040fe80000410000 */
[C---:B------:R-:W-:Y:S02]  /*7b70*/  FMUL.FTZ R15, R0.reuse, R71 ;  /* 0x00000047000f7220 */ /* 0x040fe40000410000 */
[----:B------:R-:W-:Y:S01]  /*7b80*/  LDSM.16.MT88.4 R68, [R206+0x4000] ;  /* 0x00400000ce44783b */ /* 0x000fe20000004200 */
[C---:B------:R-:W-:Y:S02]  /*7b90*/  FMUL.FTZ R27, R0.reuse, R83 ;  /* 0x00000053001b7220 */ /* 0x040fe40000410000 */
[----:B------:R-:W-:Y:S02]  /*7ba0*/  IMAD.MOV.U32 R126, RZ, RZ, R43 ;  /* 0x000000ffff7e7224 */ /* 0x000fe400078e002b */
[C---:B-1----:R-:W-:Y:S03]  /*7bb0*/  HMMA.16816.F32.BF16 R12, R144.reuse, R20, R12 ;  /* 0x00000014900c723c */ /* 0x042fe6000004180c */
[----:B------:R-:W-:Y:S02]  /*7bc0*/  FMUL.FTZ R35, R0, R91 ;  /* 0x0000005b00237220 */ /* 0x000fe40000410000 */
[----:B------:R-:W-:Y:S02]  /*7bd0*/  IMAD.MOV.U32 R125, RZ, RZ, R48 ;  /* 0x000000ffff7d7224 */ /* 0x000fe400078e0030 */
[C---:B------:R-:W-:Y:S01]  /*7be0*/  FMUL.FTZ R20, R3.reuse, R76 ;  /* 0x0000004c03147220 */ /* 0x040fe20000410000 */
[C---:B------:R-:W-:Y:S04]  /*7bf0*/  HMMA.16816.F32.BF16 R16, R144.reuse, R22, R16 ;  /* 0x000000169010723c */ /* 0x040fe80000041810 */
[----:B--2---:R-:W-:Y:S02]  /*7c00*/  FFMA.FTZ R2, R160, c[0x0][0x2d0], -R148 ;  /* 0x0000b400a0027a23 */ /* 0x004fe40000010894 */
[C---:B------:R-:W-:Y:S02]  /*7c10*/  FMUL.FTZ R21, R3.reuse, R77 ;  /* 0x0000004d03157220 */ /* 0x040fe40000410000 */
[----:B------:R1:W2:Y:S01]  /*7c20*/  MUFU.EX2 R65, R2 ;  /* 0x0000000200417308 */ /* 0x0002a20000000800 */
[C---:B------:R-:W-:Y:S03]  /*7c30*/  FMUL.FTZ R22, R0.reuse, R78 ;  /* 0x0000004e00167220 */ /* 0x040fe60000410000 */
[C---:B------:R-:W-:Y:S02]  /*7c40*/  FMUL.FTZ R23, R0.reuse, R79 ;  /* 0x0000004f00177220 */ /* 0x040fe40000410000 */
[----:B------:R-:W-:Y:S01]  /*7c50*/  LDSM.16.MT88.4 R76, [R204+0x800] ;  /* 0x00080000cc4c783b */ /* 0x000fe20000004200 */
[C---:B------:R-:W-:Y:S02]  /*7c60*/  FMUL.FTZ R34, R0.reuse, R90 ;  /* 0x0000005a00227220 */ /* 0x040fe40000410000 */
[C---:B------:R-:W-:Y:S02]  /*7c70*/  FMUL.FTZ R51, R0.reuse, R103 ;  /* 0x0000006700337220 */ /* 0x040fe40000410000 */
[C---:B------:R-:W-:Y:S03]  /*7c80*/  HMMA.16816.F32.BF16 R20, R144.reuse, R28, R20 ;  /* 0x0000001c9014723c */ /* 0x040fe60000041814 */
[----:B------:R-:W-:Y:S02]  /*7c90*/  IMAD.MOV.U32 R123, RZ, RZ, R42 ;  /* 0x000000ffff7b7224 */ /* 0x000fe400078e002a */
[----:B------:R-:W-:Y:S02]  /*7ca0*/  IMAD.MOV.U32 R120, RZ, RZ, R41 ;  /* 0x000000ffff787224 */ /* 0x000fe400078e0029 */
[C---:B------:R-:W-:Y:S01]  /*7cb0*/  FMUL.FTZ R28, R3.reuse, R84 ;  /* 0x00000054031c7220 */ /* 0x040fe20000410000 */
[C---:B------:R-:W-:Y:S04]  /*7cc0*/  HMMA.16816.F32.BF16 R24, R144.reuse, R30, R24 ;  /* 0x0000001e9018723c */ /* 0x040fe80000041818 */
[----:B------:R-:W-:Y:S02]  /*7cd0*/  FMUL.FTZ R29, R3, R85 ;  /* 0x00000055031d7220 */ /* 0x000fe40000410000 */
[----:B-1----:R-:W-:Y:S02]  /*7ce0*/  FFMA.FTZ R2, R161, c[0x0][0x2d0], -R148 ;  /* 0x0000b400a1027a23 */ /* 0x002fe40000010894 */
[C---:B------:R-:W-:Y:S02]  /*7cf0*/  FMUL.FTZ R30, R0.reuse, R86 ;  /* 0x00000056001e7220 */ /* 0x040fe40000410000 */
[----:B------:R1:W4:Y:S02]  /*7d00*/  MUFU.EX2 R67, R2 ;  /* 0x0000000200437308 */ /* 0x0003240000000800 */
[----:B------:R-:W-:Y:S02]  /*7d10*/  FMUL.FTZ R31, R0, R87 ;  /* 0x00000057001f7220 */ /* 0x000fe40000410000 */
[----:B------:R-:W-:Y:S02]  /*7d20*/  IMAD.MOV.U32 R87, RZ, RZ, R53 ;  /* 0x000000ffff577224 */ /* 0x000fe400078e0035 */
[----:B------:R-:W5:Y:S01]  /*7d30*/  LDSM.16.MT88.4 R52, [R204+0x4000] ;  /* 0x00400000cc34783b */ /* 0x000f620000004200 */
[----:B------:R-:W-:Y:S02]  /*7d40*/  IMAD.MOV.U32 R84, RZ, RZ, R62 ;  /* 0x000000ffff547224 */ /* 0x000fe400078e003e */
[C---:B---3--:R-:W-:Y:S03]  /*7d50*/  HMMA.16816.F32.BF16 R28, R144.reuse, R36, R28 ;  /* 0x00000024901c723c */ /* 0x048fe6000004181c */
[----:B------:R-:W-:Y:S02]  /*7d60*/  IMAD.MOV.U32 R85, RZ, RZ, R63 ;  /* 0x000000ffff557224 */ /* 0x000fe400078e003f */
[----:B------:R-:W3:Y:S01]  /*7d70*/  LDSM.16.MT88.4 R60, [R203+0x4000] ;  /* 0x00400000cb3c783b */ /* 0x000ee20000004200 */
[----:B------:R-:W-:Y:S02]  /*7d80*/  IMAD.MOV.U32 R86, RZ, RZ, R49 ;  /* 0x000000ffff567224 */ /* 0x000fe400078e0031 */
[C---:B------:R-:W-:Y:S04]  /*7d90*/  HMMA.16816.F32.BF16 R32, R144.reuse, R38, R32 ;  /* 0x000000269020723c */ /* 0x040fe80000041820 */
[C---:B------:R-:W-:Y:S02]  /*7da0*/  FMUL.FTZ R36, R3.reuse, R92 ;  /* 0x0000005c03247220 */ /* 0x040fe40000410000 */
[C---:B------:R-:W-:Y:S02]  /*7db0*/  FMUL.FTZ R37, R3.reuse, R93 ;  /* 0x0000005d03257220 */ /* 0x040fe40000410000 */
[----:B-1----:R-:W-:Y:S04]  /*7dc0*/  FFMA.FTZ R2, R154, c[0x0][0x2d0], -R149 ;  /* 0x0000b4009a027a23 */ /* 0x002fe80000010895 */
[----:B------:R1:W1:Y:S01]  /*7dd0*/  MUFU.EX2 R80, R2 ;  /* 0x0000000200507308 */ /* 0x0002620000000800 */
[C---:B------:R-:W-:Y:S02]  /*7de0*/  FMUL.FTZ R38, R0.reuse, R94 ;  /* 0x0000005e00267220 */ /* 0x040fe40000410000 */
[C---:B------:R-:W-:Y:S02]  /*7df0*/  FMUL.FTZ R39, R0.reuse, R95 ;  /* 0x0000005f00277220 */ /* 0x040fe40000410000 */
[----:B------:R-:W-:Y:S01]  /*7e00*/  LDSM.16.MT88.4 R92, [R204+0x1000] ;  /* 0x00100000cc5c783b */ /* 0x000fe20000004200 */
[C---:B------:R-:W-:Y:S02]  /*7e10*/  FMUL.FTZ R40, R3.reuse, R96 ;  /* 0x0000006003287220 */ /* 0x040fe40000410000 */
[----:B------:R-:W-:Y:S02]  /*7e20*/  FMUL.FTZ R41, R3, R97 ;  /* 0x0000006103297220 */ /* 0x000fe40000410000 */
[C---:B------:R-:W-:Y:S03]  /*7e30*/  HMMA.16816.F32.BF16 R36, R144.reuse, R44, R36 ;  /* 0x0000002c9024723c */ /* 0x040fe60000041824 */
[C---:B------:R-:W-:Y:S02]  /*7e40*/  FMUL.FTZ R42, R0.reuse, R98 ;  /* 0x00000062002a7220 */ /* 0x040fe40000410000 */
[C---:B------:R-:W-:Y:S02]  /*7e50*/  FMUL.FTZ R43, R0.reuse, R99 ;  /* 0x00000063002b7220 */ /* 0x040fe40000410000 */
[----:B------:R-:W-:Y:S02]  /*7e60*/  IMAD.MOV.U32 R98, RZ, RZ, R85 ;  /* 0x000000ffff627224 */ /* 0x000fe400078e0055 */
[----:B------:R-:W-:Y:S03]  /*7e70*/  IMAD.MOV.U32 R97, RZ, RZ, R84 ;  /* 0x000000ffff617224 */ /* 0x000fe600078e0054 */
[C---:B------:R-:W-:Y:S03]  /*7e80*/  HMMA.16816.F32.BF16 R40, R144.reuse, R46, R40 ;  /* 0x0000002e9028723c */ /* 0x040fe60000041828 */
[----:B-1----:R-:W-:Y:S02]  /*7e90*/  FFMA.FTZ R2, R155, c[0x0][0x2d0], -R149 ;  /* 0x0000b4009b027a23 */ /* 0x002fe40000010895 */
[C---:B------:R-:W-:Y:S02]  /*7ea0*/  FMUL.FTZ R44, R3.reuse, R128 ;  /* 0x00000080032c7220 */ /* 0x040fe40000410000 */
[----:B------:R1:W1:Y:S01]  /*7eb0*/  MUFU.EX2 R91, R2 ;  /* 0x00000002005b7308 */ /* 0x0002620000000800 */
[----:B------:R-:W-:Y:S04]  /*7ec0*/  FMUL.FTZ R45, R3, R129 ;  /* 0x00000081032d7220 */ /* 0x000fe80000410000 */
[C---:B------:R-:W-:Y:S02]  /*7ed0*/  FMUL.FTZ R46, R0.reuse, R130 ;  /* 0x00000082002e7220 */ /* 0x040fe40000410000 */
[----:B------:R-:W-:Y:S02]  /*7ee0*/  FMUL.FTZ R47, R0, R131 ;  /* 0x00000083002f7220 */ /* 0x000fe40000410000 */
[--C-:B------:R-:W-:Y:S02]  /*7ef0*/  FFMA.FTZ R97, R97, c[0x0][0x2d0], -R148.reuse ;  /* 0x0000b40061617a23 */ /* 0x100fe40000010894 */
[--C-:B------:R-:W-:Y:S02]  /*7f00*/  FFMA.FTZ R98, R98, c[0x0][0x2d0], -R148.reuse ;  /* 0x0000b40062627a23 */ /* 0x100fe40000010894 */
[C---:B------:R-:W-:Y:S01]  /*7f10*/  FMUL.FTZ R48, R3.reuse, R100 ;  /* 0x0000006403307220 */ /* 0x040fe20000410000 */
[C---:B-----5:R-:W-:Y:S03]  /*7f20*/  HMMA.16816.F32.BF16 R44, R144.reuse, R52, R44 ;  /* 0x00000034902c723c */ /* 0x060fe6000004182c */
[C---:B------:R-:W-:Y:S01]  /*7f30*/  FMUL.FTZ R49, R3.reuse, R101 ;  /* 0x0000006503317220 */ /* 0x040fe20000410000 */
[----:B------:R-:W-:Y:S01]  /*7f40*/  MOV R100, R158 ;  /* 0x0000009e00647202 */ /* 0x000fe20000000f00 */
[----:B------:R-:W-:Y:S02]  /*7f50*/  FMUL.FTZ R50, R0, R102 ;  /* 0x0000006600327220 */ /* 0x000fe40000410000 */
[C---:B------:R-:W-:Y:S02]  /*7f60*/  FMUL.FTZ R52, R3.reuse, R104 ;  /* 0x0000006803347220 */ /* 0x040fe40000410000 */
[C---:B------:R-:W-:Y:S03]  /*7f70*/  FMUL.FTZ R53, R3.reuse, R105 ;  /* 0x0000006903357220 */ /* 0x040fe60000410000 */
[C---:B------:R-:W-:Y:S03]  /*7f80*/  HMMA.16816.F32.BF16 R48, R144.reuse, R54, R48 ;  /* 0x000000369030723c */ /* 0x040fe60000041830 */
[----:B-1----:R-:W-:Y:S02]  /*7f90*/  FFMA.FTZ R2, R162, c[0x0][0x2d0], -R148 ;  /* 0x0000b400a2027a23 */ /* 0x002fe40000010894 */
[----:B------:R-:W-:Y:S02]  /*7fa0*/  IMAD.MOV.U32 R124, RZ, RZ, R58 ;  /* 0x000000ffff7c7224 */ /* 0x000fe400078e003a */
[----:B------:R1:W5:Y:S01]  /*7fb0*/  MUFU.EX2 R90, R2 ;  /* 0x00000002005a7308 */ /* 0x0003620000000800 */
[C---:B------:R-:W-:Y:S04]  /*7fc0*/  FMUL.FTZ R54, R0.reuse, R106 ;  /* 0x0000006a00367220 */ /* 0x040fe80000410000 */
[C---:B------:R-:W-:Y:S02]  /*7fd0*/  FMUL.FTZ R55, R0.reuse, R107 ;  /* 0x0000006b00377220 */ /* 0x040fe40000410000 */
[C---:B------:R-:W-:Y:S02]  /*7fe0*/  FMUL.FTZ R56, R3.reuse, R108 ;  /* 0x0000006c03387220 */ /* 0x040fe40000410000 */
[C---:B------:R-:W-:Y:S02]  /*7ff0*/  FMUL.FTZ R57, R3.reuse, R109 ;  /* 0x0000006d03397220 */ /* 0x040fe40000410000 */
[C---:B------:R-:W-:Y:S01]  /*8000*/  FMUL.FTZ R58, R0.reuse, R110 ;  /* 0x0000006e003a7220 */ /* 0x040fe20000410000 */
[C---:B---3--:R-:W-:Y:S03]  /*8010*/  HMMA.16816.F32.BF16 R52, R144.reuse, R60, R52 ;  /* 0x0000003c9034723c */ /* 0x048fe60000041834 */
[C---:B------:R-:W-:Y:S02]  /*8020*/  FMUL.FTZ R59, R0.reuse, R111 ;  /* 0x0000006f003b7220 */ /* 0x040fe40000410000 */
[C---:B------:R-:W-:Y:S02]  /*8030*/  FMUL.FTZ R64, R3.reuse, R112 ;  /* 0x0000007003407220 */ /* 0x040fe40000410000 */
[----:B------:R-:W-:Y:S02]  /*8040*/  FMUL.FTZ R61, R3, R133 ;  /* 0x00000085033d7220 */ /* 0x000fe40000410000 */
[----:B------:R-:W-:Y:S01]  /*8050*/  IMAD.MOV.U32 R133, RZ, RZ, R252 ;  /* 0x000000ffff857224 */ /* 0x000fe200078e00fc */
[C---:B------:R-:W-:Y:S03]  /*8060*/  HMMA.16816.F32.BF16 R56, R144.reuse, R62, R56 ;  /* 0x0000003e9038723c */ /* 0x040fe60000041838 */
[----:B-1----:R-:W-:Y:S02]  /*8070*/  FFMA.FTZ R2, R163, c[0x0][0x2d0], -R148 ;  /* 0x0000b400a3027a23 */ /* 0x002fe40000010894 */
[C---:B------:R-:W-:Y:S02]  /*8080*/  FMUL.FTZ R60, R3.reuse, R132 ;  /* 0x00000084033c7220 */ /* 0x040fe40000410000 */
[----:B------:R1:W3:Y:S01]  /*8090*/  MUFU.EX2 R103, R2 ;  /* 0x0000000200677308 */ /* 0x0002e20000000800 */
[C---:B------:R-:W-:Y:S04]  /*80a0*/  FMUL.FTZ R62, R0.reuse, R134 ;  /* 0x00000086003e7220 */ /* 0x040fe80000410000 */
[C---:B------:R-:W-:Y:S01]  /*80b0*/  FMUL.FTZ R63, R0.reuse, R135 ;  /* 0x00000087003f7220 */ /* 0x040fe20000410000 */
[----:B------:R-:W-:Y:S01]  /*80c0*/  MOV R135, R88 ;  /* 0x0000005800877202 */ /* 0x000fe20000000f00 */
[----:B------:R-:W-:Y:S02]  /*80d0*/  IMAD.MOV.U32 R132, RZ, RZ, R87 ;  /* 0x000000ffff847224 */ /* 0x000fe400078e0057 */
[----:B------:R-:W-:Y:S02]  /*80e0*/  IMAD.MOV.U32 R134, RZ, RZ, R89 ;  /* 0x000000ffff867224 */ /* 0x000fe400078e0059 */
[----:B--2---:R-:W-:Y:S01]  /*80f0*/  IMAD.MOV.U32 R112, RZ, RZ, R65 ;  /* 0x000000ffff707224 */ /* 0x004fe200078e0041 */
[C---:B------:R-:W-:Y:S03]  /*8100*/  HMMA.16816.F32.BF16 R60, R144.reuse, R68, R60 ;  /* 0x00000044903c723c */ /* 0x040fe6000004183c */
[----:B------:R-:W-:Y:S01]  /*8110*/  FMUL.FTZ R65, R3, R113 ;  /* 0x0000007103417220 */ /* 0x000fe20000410000 */
[----:B------:R-:W-:Y:S01]  /*8120*/  MOV R113, R66 ;  /* 0x0000004200717202 */ /* 0x000fe20000000f00 */
[C---:B------:R-:W-:Y:S02]  /*8130*/  FMUL.FTZ R66, R0.reuse, R114 ;  /* 0x0000007200427220 */ /* 0x040fe40000410000 */
[----:B----4-:R-:W-:Y:S01]  /*8140*/  IMAD.MOV.U32 R114, RZ, RZ, R67 ;  /* 0x000000ffff727224 */ /* 0x010fe200078e0043 */
[----:B------:R-:W-:Y:S01]  /*8150*/  F2FP.BF16.PACK_AB R68, R113, R127 ;  /* 0x0000007f7144723e */ /* 0x000fe200000010ff */
[----:B------:R-:W-:Y:S03]  /*8160*/  FMUL.FTZ R67, R0, R115 ;  /* 0x0000007300437220 */ /* 0x000fe60000410000 */
[----:B-1----:R-:W-:Y:S01]  /*8170*/  FFMA.FTZ R2, R164, c[0x0][0x2d0], -R149 ;  /* 0x0000b400a4027a23 */ /* 0x002fe20000010895 */
[----:B------:R-:W-:Y:S01]  /*8180*/  F2FP.BF16.PACK_AB R69, R114, R112 ;  /* 0x000000707245723e */ /* 0x000fe200000010ff */
[----:B------:R-:W-:Y:S02]  /*8190*/  IMAD.MOV.U32 R115, RZ, RZ, R80 ;  /* 0x000000ffff737224 */ /* 0x000fe400078e0050 */
[----:B------:R-:W-:Y:S01]  /*81a0*/  HMMA.16816.F32.BF16 R64, R144, R70, R64 ;  /* 0x000000469040723c */ /* 0x000fe20000041840 */
[----:B------:R1:W-:Y:S01]  /*81b0*/  MUFU.EX2 R102, R2 ;  /* 0x0000000200667308 */ /* 0x0003e20000000800 */
[----:B------:R-:W2:Y:S01]  /*81c0*/  LDSM.16.MT88.4 R80, [R203+0x800] ;  /* 0x00080000cb50783b */ /* 0x000ea20000004200 */
[----:B------:R-:W-:Y:S02]  /*81d0*/  IMAD.MOV.U32 R99, RZ, RZ, R159 ;  /* 0x000000ffff637224 */ /* 0x000fe400078e009f */
[----:B------:R-:W-:Y:S02]  /*81e0*/  IMAD.MOV.U32 R96, RZ, RZ, R157 ;  /* 0x000000ffff607224 */ /* 0x000fe400078e009d */
[----:B------:R-:W-:Y:S02]  /*81f0*/  IMAD.MOV.U32 R144, RZ, RZ, R251 ;  /* 0x000000ffff907224 */ /* 0x000fe400078e00fb */
[----:B------:R-:W-:Y:S03]  /*8200*/  IMAD.MOV.U32 R145, RZ, RZ, R91 ;  /* 0x000000ffff917224 */ /* 0x000fe600078e005b */
[----:B-----5:R-:W-:Y:S02]  /*8210*/  IMAD.MOV.U32 R146, RZ, RZ, R90 ;  /* 0x000000ffff927224 */ /* 0x020fe400078e005a */
[----:B------:R-:W-:Y:S01]  /*8220*/  F2FP.BF16.PACK_AB R70, R145, R115 ;  /* 0x000000739146723e */ /* 0x000fe200000010ff */
[----:B------:R-:W-:Y:S01]  /*8230*/  IMAD.MOV.U32 R147, RZ, RZ, R152 ;  /* 0x000000ffff937224 */ /* 0x000fe200078e0098 */
[----:B------:R-:W-:Y:S01]  /*8240*/  LDSM.16.MT88.4 R88, [R206+0x4800] ;  /* 0x00480000ce58783b */ /* 0x000fe20000004200 */
[----:B---3--:R-:W-:Y:S01]  /*8250*/  F2FP.BF16.PACK_AB R71, R103, R146 ;  /* 0x000000926747723e */ /* 0x008fe200000010ff */
[----:B------:R-:W-:Y:S02]  /*8260*/  IMAD.MOV.U32 R152, RZ, RZ, R86 ;  /* 0x000000ffff987224 */ /* 0x000fe400078e0056 */
[--C-:B------:R-:W-:Y:S02]  /*8270*/  FFMA.FTZ R96, R96, c[0x0][0x2d0], -R149.reuse ;  /* 0x0000b40060607a23 */ /* 0x100fe40000010895 */
[--C-:B------:R-:W-:Y:S02]  /*8280*/  FFMA.FTZ R99, R99, c[0x0][0x2d0], -R149.reuse ;  /* 0x0000b40063637a23 */ /* 0x100fe40000010895 */
[C---:B------:R-:W-:Y:S01]  /*8290*/  HMMA.16816.F32.BF16 R4, R68.reuse, R72, R4 ;  /* 0x000000484404723c */ /* 0x040fe20000041804 */
[----:B------:R-:W3:Y:S04]  /*82a0*/  LDSM.16.MT88.4 R84, [R206+0x800] ;  /* 0x00080000ce54783b */ /* 0x000ee80000004200 */
[--C-:B-1----:R-:W-:Y:S02]  /*82b0*/  FFMA.FTZ R2, R165, c[0x0][0x2d0], -R149.reuse ;  /* 0x0000b400a5027a23 */ /* 0x102fe40000010895 */
[--C-:B------:R-:W-:Y:S01]  /*82c0*/  FFMA.FTZ R118, R118, c[0x0][0x2d0], -R148.reuse ;  /* 0x0000b40076767a23 */ /* 0x100fe20000010894 */
[C---:B------:R-:W-:Y:S01]  /*82d0*/  HMMA.16816.F32.BF16 R8, R68.reuse, R74, R8 ;  /* 0x0000004a4408723c */ /* 0x040fe20000041808 */
[----:B------:R1:W4:Y:S01]  /*82e0*/  MUFU.EX2 R252, R2 ;  /* 0x0000000200fc7308 */ /* 0x0003220000000800 */
[----:B------:R-:W5:Y:S06]  /*82f0*/  LDSM.16.MT88.4 R72, [R200+0x4800] ;  /* 0x00480000c848783b */ /* 0x000f6c0000004200 */
[C---:B------:R-:W-:Y:S03]  /*8300*/  HMMA.16816.F32.BF16 R12, R68.reuse, R76, R12 ;  /* 0x0000004c440c723c */ /* 0x040fe6000004180c */
[----:B------:R-:W-:Y:S05]  /*8310*/  MUFU.EX2 R118, R118 ;  /* 0x0000007600767308 */ /* 0x000fea0000000800 */
[C---:B------:R-:W-:Y:S01]  /*8320*/  HMMA.16816.F32.BF16 R16, R68.reuse, R78, R16 ;  /* 0x0000004e4410723c */ /* 0x040fe20000041810 */
[----:B------:R-:W4:Y:S07]  /*8330*/  LDSM.16.MT88.4 R76, [R204+0x4800] ;  /* 0x00480000cc4c783b */ /* 0x000f2e0000004200 */
[C---:B--2---:R-:W-:Y:S04]  /*8340*/  HMMA.16816.F32.BF16 R20, R68.reuse, R80, R20 ;  /* 0x000000504414723c */ /* 0x044fe80000041814 */
[--C-:B-1----:R-:W-:Y:S04]  /*8350*/  FFMA.FTZ R2, R166, c[0x0][0x2d0], -R148.reuse ;  /* 0x0000b400a6027a23 */ /* 0x102fe80000010894 */
[C---:B------:R-:W-:Y:S01]  /*8360*/  HMMA.16816.F32.BF16 R24, R68.reuse, R82, R24 ;  /* 0x000000524418723c */ /* 0x040fe20000041818 */
[----:B------:R1:W-:Y:S01]  /*8370*/  MUFU.EX2 R101, R2 ;  /* 0x0000000200657308 */ /* 0x0003e20000000800 */
[----:B------:R-:W2:Y:S06]  /*8380*/  LDSM.16.MT88.4 R80, [R203+0x4800] ;  /* 0x00480000cb50783b */ /* 0x000eac0000004200 */
[C---:B---3--:R-:W-:Y:S08]  /*8390*/  HMMA.16816.F32.BF16 R28, R68.reuse, R84, R28 ;  /* 0x00000054441c723c */ /* 0x048ff0000004181c */
[C---:B------:R-:W-:Y:S01]  /*83a0*/  HMMA.16816.F32.BF16 R32, R68.reuse, R86, R32 ;  /* 0x000000564420723c */ /* 0x040fe20000041820 */
[----:B------:R-:W3:Y:S07]  /*83b0*/  LDSM.16.MT88.4 R84, [R200+0x1000] ;  /* 0x00100000c854783b */ /* 0x000eee0000004200 */
[C---:B-----5:R-:W-:Y:S04]  /*83c0*/  HMMA.16816.F32.BF16 R36, R68.reuse, R72, R36 ;  /* 0x000000484424723c */ /* 0x060fe80000041824 */
[----:B-1----:R-:W-:Y:S04]  /*83d0*/  FFMA.FTZ R2, R176, c[0x0][0x2d0], -R148 ;  /* 0x0000b400b0027a23 */ /* 0x002fe80000010894 */
[C---:B------:R-:W-:Y:S01]  /*83e0*/  HMMA.16816.F32.BF16 R40, R68.reuse, R74, R40 ;  /* 0x0000004a4428723c */ /* 0x040fe20000041828 */
[----:B------:R1:W5:Y:S01]  /*83f0*/  MUFU.EX2 R251, R2 ;  /* 0x0000000200fb7308 */ /* 0x0003620000000800 */
[----:B------:R-:W3:Y:S06]  /*8400*/  LDSM.16.MT88.4 R72, [R203+0x1000] ;  /* 0x00100000cb48783b */ /* 0x000eec0000004200 */
[C---:B----4-:R-:W-:Y:S08]  /*8410*/  HMMA.16816.F32.BF16 R44, R68.reuse, R76, R44 ;  /* 0x0000004c442c723c */ /* 0x050ff0000004182c */
[C---:B------:R-:W-:Y:S01]  /*8420*/  HMMA.16816.F32.BF16 R48, R68.reuse, R78, R48 ;  /* 0x0000004e4430723c */ /* 0x040fe20000041830 */
[----:B------:R-:W4:Y:S07]  /*8430*/  LDSM.16.MT88.4 R76, [R206+0x1000] ;  /* 0x00100000ce4c783b */ /* 0x000f2e0000004200 */
[C---:B--2---:R-:W-:Y:S04]  /*8440*/  HMMA.16816.F32.BF16 R52, R68.reuse, R80, R52 ;  /* 0x000000504434723c */ /* 0x044fe80000041834 */
[--C-:B-1----:R-:W-:Y:S04]  /*8450*/  FFMA.FTZ R2, R167, c[0x0][0x2d0], -R149.reuse ;  /* 0x0000b400a7027a23 */ /* 0x102fe80000010895 */
[C---:B------:R-:W-:Y:S01]  /*8460*/  HMMA.16816.F32.BF16 R56, R68.reuse, R82, R56 ;  /* 0x000000524438723c */ /* 0x040fe20000041838 */
[----:B------:R1:W-:Y:S01]  /*8470*/  MUFU.EX2 R176, R2 ;  /* 0x0000000200b07308 */ /* 0x0003e20000000800 */
[----:B------:R-:W2:Y:S06]  /*8480*/  LDSM.16.MT88.4 R80, [R200+0x5000] ;  /* 0x00500000c850783b */ /* 0x000eac0000004200 */
[C---:B------:R-:W-:Y:S07]  /*8490*/  HMMA.16816.F32.BF16 R60, R68.reuse, R88, R60 ;  /* 0x00000058443c723c */ /* 0x040fee000004183c */
[--C-:B------:R-:W-:Y:S01]  /*84a0*/  FFMA.FTZ R88, R183, c[0x0][0x2d0], -R149.reuse ;  /* 0x0000b400b7587a23 */ /* 0x100fe20000010895 */
[----:B------:R-:W-:Y:S03]  /*84b0*/  HMMA.16816.F32.BF16 R64, R68, R90, R64 ;  /* 0x0000005a4440723c */ /* 0x000fe60000041840 */
[----:B------:R2:W-:Y:S04]  /*84c0*/  MUFU.EX2 R164, R88 ;  /* 0x0000005800a47308 */ /* 0x0005e80000000800 */
[----:B------:R-:W-:Y:S01]  /*84d0*/  F2FP.BF16.PACK_AB R68, R252, R102 ;  /* 0x00000066fc44723e */ /* 0x000fe200000010ff */
[--C-:B-1----:R-:W-:Y:S01]  /*84e0*/  FFMA.FTZ R2, R177, c[0x0][0x2d0], -R149.reuse ;  /* 0x0000b400b1027a23 */ /* 0x102fe20000010895 */
[----:B-----5:R-:W-:Y:S04]  /*84f0*/  F2FP.BF16.PACK_AB R69, R251, R101 ;  /* 0x00000065fb45723e */ /* 0x020fe800000010ff */
[----:B------:R1:W5:Y:S01]  /*8500*/  MUFU.EX2 R167, R2 ;  /* 0x0000000200a77308 */ /* 0x0003620000000800 */
[----:B------:R-:W-:Y:S01]  /*8510*/  IMAD.MOV.U32 R177, RZ, RZ, R156 ;  /* 0x000000ffffb17224 */ /* 0x000fe200078e009c */
[----:B--2---:R-:W-:Y:S01]  /*8520*/  LDSM.16.MT88.4 R88, [R206+0x5800] ;  /* 0x00580000ce58783b */ /* 0x004fe20000004200 */
[----:B-1----:R-:W-:Y:S01]  /*8530*/  FFMA.FTZ R2, R178, c[0x0][0x2d0], -R148 ;  /* 0x0000b400b2027a23 */ /* 0x002fe20000010894 */
[----:B-----5:R-:W-:Y:S01]  /*8540*/  F2FP.BF16.PACK_AB R70, R167, R176 ;  /* 0x000000b0a746723e */ /* 0x020fe200000010ff */
[----:B------:R-:W-:Y:S05]  /*8550*/  IMAD.MOV.U32 R178, RZ, RZ, R146 ;  /* 0x000000ffffb27224 */ /* 0x000fea00078e0092 */
[----:B------:R1:W-:Y:S02]  /*8560*/  MUFU.EX2 R111, R2 ;  /* 0x00000002006f7308 */ /* 0x0003e40000000800 */
[----:B-1----:R-:W-:Y:S01]  /*8570*/  FFMA.FTZ R2, R179, c[0x0][0x2d0], -R148 ;  /* 0x0000b400b3027a23 */ /* 0x002fe20000010894 */
[----:B------:R-:W-:Y:S07]  /*8580*/  MOV R179, R115 ;  /* 0x0000007300b37202 */ /* 0x000fee0000000f00 */
[----:B------:R1:W2:Y:S02]  /*8590*/  MUFU.EX2 R110, R2 ;  /* 0x00000002006e7308 */ /* 0x0002a40000000800 */
[--C-:B-1----:R-:W-:Y:S01]  /*85a0*/  FFMA.FTZ R2, R180, c[0x0][0x2d0], -R149.reuse ;  /* 0x0000b400b4027a23 */ /* 0x102fe20000010895 */
[----:B--2---:R-:W-:Y:S01]  /*85b0*/  F2FP.BF16.PACK_AB R71, R110, R111 ;  /* 0x0000006f6e47723e */ /* 0x004fe200000010ff */
[----:B------:R-:W-:Y:S06]  /*85c0*/  IMAD.MOV.U32 R180, RZ, RZ, R114 ;  /* 0x000000ffffb47224 */ /* 0x000fec00078e0072 */
[----:B------:R1:W-:Y:S01]  /*85d0*/  MUFU.EX2 R109, R2 ;  /* 0x00000002006d7308 */ /* 0x0003e20000000800 */
[C---:B---3--:R-:W-:Y:S08]  /*85e0*/  HMMA.16816.F32.BF16 R4, R68.reuse, R84, R4 ;  /* 0x000000544404723c */ /* 0x048ff00000041804 */
[C---:B------:R-:W-:Y:S01]  /*85f0*/  HMMA.16816.F32.BF16 R8, R68.reuse, R86, R8 ;  /* 0x000000564408723c */ /* 0x040fe20000041808 */
[----:B------:R-:W2:Y:S07]  /*8600*/  LDSM.16.MT88.4 R84, [R204+0x5000] ;  /* 0x00500000cc54783b */ /* 0x000eae0000004200 */
[C---:B------:R-:W-:Y:S04]  /*8610*/  HMMA.16816.F32.BF16 R12, R68.reuse, R92, R12 ;  /* 0x0000005c440c723c */ /* 0x040fe8000004180c */
[----:B-1----:R-:W-:Y:S02]  /*8620*/  FFMA.FTZ R2, R181, c[0x0][0x2d0], -R149 ;  /* 0x0000b400b5027a23 */ /* 0x002fe40000010895 */
[----:B------:R-:W-:Y:S01]  /*8630*/  IMAD.MOV.U32 R181, RZ, RZ, R113 ;  /* 0x000000ffffb57224 */ /* 0x000fe200078e0071 */
[----:B------:R-:W-:Y:S01]  /*8640*/  MOV R113, R125 ;  /* 0x0000007d00717202 */ /* 0x000fe20000000f00 */
[C---:B------:R-:W-:Y:S01]  /*8650*/  HMMA.16816.F32.BF16 R16, R68.reuse, R94, R16 ;  /* 0x0000005e4410723c */ /* 0x040fe20000041810 */
[----:B------:R1:W3:Y:S01]  /*8660*/  MUFU.EX2 R166, R2 ;  /* 0x0000000200a67308 */ /* 0x0002e20000000800 */
[----:B------:R-:W-:Y:S06]  /*8670*/  LDSM.16.MT88.4 R92, [R204+0x2000] ;  /* 0x00200000cc5c783b */ /* 0x000fec0000004200 */
[C---:B------:R-:W-:Y:S08]  /*8680*/  HMMA.16816.F32.BF16 R20, R68.reuse, R72, R20 ;  /* 0x000000484414723c */ /* 0x040ff00000041814 */
[C---:B------:R-:W-:Y:S01]  /*8690*/  HMMA.16816.F32.BF16 R24, R68.reuse, R74, R24 ;  /* 0x0000004a4418723c */ /* 0x040fe20000041818 */
[----:B------:R-:W5:Y:S07]  /*86a0*/  LDSM.16.MT88.4 R72, [R203+0x5000] ;  /* 0x00500000cb48783b */ /* 0x000f6e0000004200 */
[C---:B----4-:R-:W-:Y:S04]  /*86b0*/  HMMA.16816.F32.BF16 R28, R68.reuse, R76, R28 ;  /* 0x0000004c441c723c */ /* 0x050fe8000004181c */
[----:B-1----:R-:W-:Y:S02]  /*86c0*/  FFMA.FTZ R2, R182, c[0x0][0x2d0], -R148 ;  /* 0x0000b400b6027a23 */ /* 0x002fe40000010894 */
[----:B------:R-:W-:Y:S02]  /*86d0*/  IMAD.MOV.U32 R182, RZ, RZ, R112 ;  /* 0x000000ffffb67224 */ /* 0x000fe400078e0070 */
[C---:B------:R-:W-:Y:S01]  /*86e0*/  HMMA.16816.F32.BF16 R32, R68.reuse, R78, R32 ;  /* 0x0000004e4420723c */ /* 0x040fe20000041820 */
[----:B------:R1:W-:Y:S01]  /*86f0*/  MUFU.EX2 R108, R2 ;  /* 0x00000002006c7308 */ /* 0x0003e20000000800 */
[----:B------:R-:W4:Y:S02]  /*8700*/  LDSM.16.MT88.4 R76, [R206+0x5000] ;  /* 0x00500000ce4c783b */ /* 0x000f240000004200 */
[----:B------:R-:W-:Y:S04]  /*8710*/  IMAD.MOV.U32 R112, RZ, RZ, R126 ;  /* 0x000000ffff707224 */ /* 0x000fe800078e007e */
[C---:B------:R-:W-:Y:S08]  /*8720*/  HMMA.16816.F32.BF16 R36, R68.reuse, R80, R36 ;  /* 0x000000504424723c */ /* 0x040ff00000041824 */
[C---:B------:R-:W-:Y:S01]  /*8730*/  HMMA.16816.F32.BF16 R40, R68.reuse, R82, R40 ;  /* 0x000000524428723c */ /* 0x040fe20000041828 */
[----:B------:R-:W3:Y:S07]  /*8740*/  LDSM.16.MT88.4 R80, [R200+0x1800] ;  /* 0x00180000c850783b */ /* 0x000eee0000004200 */
[C---:B--2---:R-:W-:Y:S04]  /*8750*/  HMMA.16816.F32.BF16 R44, R68.reuse, R84, R44 ;  /* 0x00000054442c723c */ /* 0x044fe8000004182c */
[--C-:B-1----:R-:W-:Y:S02]  /*8760*/  FFMA.FTZ R2, R231, c[0x0][0x2d0], -R148.reuse ;  /* 0x0000b400e7027a23 */ /* 0x102fe40000010894 */
[----:B------:R-:W-:Y:S02]  /*8770*/  IMAD.MOV.U32 R231, RZ, RZ, R127 ;  /* 0x000000ffffe77224 */ /* 0x000fe400078e007f */
[C---:B------:R-:W-:Y:S01]  /*8780*/  HMMA.16816.F32.BF16 R48, R68.reuse, R86, R48 ;  /* 0x000000564430723c */ /* 0x040fe20000041830 */
[----:B------:R1:W2:Y:S01]  /*8790*/  MUFU.EX2 R165, R2 ;  /* 0x0000000200a57308 */ /* 0x0002a20000000800 */
[----:B------:R-:W2:Y:S06]  /*87a0*/  LDSM.16.MT88.4 R84, [R204+0x1800] ;  /* 0x00180000cc54783b */ /* 0x000eac0000004200 */
[C---:B-----5:R-:W-:Y:S08]  /*87b0*/  HMMA.16816.F32.BF16 R52, R68.reuse, R72, R52 ;  /* 0x000000484434723c */ /* 0x060ff00000041834 */
[C---:B------:R-:W-:Y:S01]  /*87c0*/  HMMA.16816.F32.BF16 R56, R68.reuse, R74, R56 ;  /* 0x0000004a4438723c */ /* 0x040fe20000041838 */
[----:B------:R-:W5:Y:S07]  /*87d0*/  LDSM.16.MT88.4 R72, [R203+0x1800] ;  /* 0x00180000cb48783b */ /* 0x000f6e0000004200 */
[C---:B----4-:R-:W-:Y:S04]  /*87e0*/  HMMA.16816.F32.BF16 R60, R68.reuse, R76, R60 ;  /* 0x0000004c443c723c */ /* 0x050fe8000004183c */
[--C-:B-1----:R-:W-:Y:S04]  /*87f0*/  FFMA.FTZ R2, R232, c[0x0][0x2d0], -R149.reuse ;  /* 0x0000b400e8027a23 */ /* 0x102fe80000010895 */
[----:B------:R-:W-:Y:S01]  /*8800*/  HMMA.16816.F32.BF16 R64, R68, R78, R64 ;  /* 0x0000004e4440723c */ /* 0x000fe20000041840 */
[----:B------:R1:W4:Y:S01]  /*8810*/  MUFU.EX2 R163, R2 ;  /* 0x0000000200a37308 */ /* 0x0003220000000800 */
[----:B------:R-:W5:Y:S05]  /*8820*/  LDSM.16.MT88.4 R76, [R206+0x1800] ;  /* 0x00180000ce4c783b */ /* 0x000f6a0000004200 */
[----:B---3--:R-:W-:Y:S02]  /*8830*/  F2FP.BF16.PACK_AB R68, R166, R109 ;  /* 0x0000006da644723e */ /* 0x008fe400000010ff */
[----:B--2---:R-:W-:Y:S03]  /*8840*/  F2FP.BF16.PACK_AB R69, R165, R108 ;  /* 0x0000006ca545723e */ /* 0x004fe600000010ff */
[--C-:B-1----:R-:W-:Y:S01]  /*8850*/  FFMA.FTZ R2, R233, c[0x0][0x2d0], -R148.reuse ;  /* 0x0000b400e9027a23 */ /* 0x102fe20000010894 */
[----:B----4-:R-:W-:Y:S03]  /*8860*/  F2FP.BF16.PACK_AB R70, R163, R164 ;  /* 0x000000a4a346723e */ /* 0x010fe600000010ff */
[----:B------:R1:W-:Y:S02]  /*8870*/  MUFU.EX2 R162, R2 ;  /* 0x0000000200a27308 */ /* 0x0003e40000000800 */
[--C-:B-1----:R-:W-:Y:S08]  /*8880*/  FFMA.FTZ R2, R234, c[0x0][0x2d0], -R148.reuse ;  /* 0x0000b400ea027a23 */ /* 0x102ff00000010894 */
[----:B------:R1:W2:Y:S02]  /*8890*/  MUFU.EX2 R161, R2 ;  /* 0x0000000200a17308 */ /* 0x0002a40000000800 */
[--C-:B-1----:R-:W-:Y:S01]  /*88a0*/  FFMA.FTZ R2, R235, c[0x0][0x2d0], -R149.reuse ;  /* 0x0000b400eb027a23 */ /* 0x102fe20000010895 */
[----:B--2---:R-:W-:Y:S07]  /*88b0*/  F2FP.BF16.PACK_AB R71, R161, R162 ;  /* 0x000000a2a147723e */ /* 0x004fee00000010ff */
[----:B------:R1:W-:Y:S01]  /*88c0*/  MUFU.EX2 R159, R2 ;  /* 0x00000002009f7308 */ /* 0x0003e20000000800 */
[C---:B------:R-:W-:Y:S08]  /*88d0*/  HMMA.16816.F32.BF16 R4, R68.reuse, R80, R4 ;  /* 0x000000504404723c */ /* 0x040ff00000041804 */
[C---:B------:R-:W-:Y:S01]  /*88e0*/  HMMA.16816.F32.BF16 R8, R68.reuse, R82, R8 ;  /* 0x000000524408723c */ /* 0x040fe20000041808 */
[----:B------:R-:W2:Y:S07]  /*88f0*/  LDSM.16.MT88.4 R80, [R200+0x5800] ;  /* 0x00580000c850783b */ /* 0x000eae0000004200 */
[C---:B------:R-:W-:Y:S04]  /*8900*/  HMMA.16816.F32.BF16 R12, R68.reuse, R84, R12 ;  /* 0x00000054440c723c */ /* 0x040fe8000004180c */
[--C-:B-1----:R-:W-:Y:S04]  /*8910*/  FFMA.FTZ R2, R236, c[0x0][0x2d0], -R149.reuse ;  /* 0x0000b400ec027a23 */ /* 0x102fe80000010895 */
[C---:B------:R-:W-:Y:S01]  /*8920*/  HMMA.16816.F32.BF16 R16, R68.reuse, R86, R16 ;  /* 0x000000564410723c */ /* 0x040fe20000041810 */
[----:B------:R1:W3:Y:S01]  /*8930*/  MUFU.EX2 R160, R2 ;  /* 0x0000000200a07308 */ /* 0x0002e20000000800 */
[----:B------:R-:W4:Y:S06]  /*8940*/  LDSM.16.MT88.4 R84, [R204+0x5800] ;  /* 0x00580000cc54783b */ /* 0x000f2c0000004200 */
[C---:B-----5:R-:W-:Y:S08]  /*8950*/  HMMA.16816.F32.BF16 R20, R68.reuse, R72, R20 ;  /* 0x000000484414723c */ /* 0x060ff00000041814 */
[C---:B------:R-:W-:Y:S01]  /*8960*/  HMMA.16816.F32.BF16 R24, R68.reuse, R74, R24 ;  /* 0x0000004a4418723c */ /* 0x040fe20000041818 */
[----:B------:R-:W5:Y:S07]  /*8970*/  LDSM.16.MT88.4 R72, [R203+0x5800] ;  /* 0x00580000cb48783b */ /* 0x000f6e0000004200 */
[C---:B------:R-:W-:Y:S04]  /*8980*/  HMMA.16816.F32.BF16 R28, R68.reuse, R76, R28 ;  /* 0x0000004c441c723c */ /* 0x040fe8000004181c */
[--C-:B-1----:R-:W-:Y:S04]  /*8990*/  FFMA.FTZ R2, R237, c[0x0][0x2d0], -R148.reuse ;  /* 0x0000b400ed027a23 */ /* 0x102fe80000010894 */
[C---:B------:R-:W-:Y:S01]  /*89a0*/  HMMA.16816.F32.BF16 R32, R68.reuse, R78, R32 ;  /* 0x0000004e4420723c */ /* 0x040fe20000041820 */
[----:B------:R1:W-:Y:S01]  /*89b0*/  MUFU.EX2 R131, R2 ;  /* 0x0000000200837308 */ /* 0x0003e20000000800 */
[----:B------:R-:W3:Y:S06]  /*89c0*/  LDSM.16.MT88.4 R76, [R200+0x2000] ;  /* 0x00200000c84c783b */ /* 0x000eec0000004200 */
[C---:B--2---:R-:W-:Y:S08]  /*89d0*/  HMMA.16816.F32.BF16 R36, R68.reuse, R80, R36 ;  /* 0x000000504424723c */ /* 0x044ff00000041824 */
[C---:B------:R-:W-:Y:S01]  /*89e0*/  HMMA.16816.F32.BF16 R40, R68.reuse, R82, R40 ;  /* 0x000000524428723c */ /* 0x040fe20000041828 */
[----:B------:R-:W2:Y:S07]  /*89f0*/  LDSM.16.MT88.4 R80, [R203+0x2000] ;  /* 0x00200000cb50783b */ /* 0x000eae0000004200 */
[C---:B----4-:R-:W-:Y:S04]  /*8a00*/  HMMA.16816.F32.BF16 R44, R68.reuse, R84, R44 ;  /* 0x00000054442c723c */ /* 0x050fe8000004182c */
[--C-:B-1----:R-:W-:Y:S04]  /*8a10*/  FFMA.FTZ R2, R238, c[0x0][0x2d0], -R148.reuse ;  /* 0x0000b400ee027a23 */ /* 0x102fe80000010894 */
[C---:B------:R-:W-:Y:S01]  /*8a20*/  HMMA.16816.F32.BF16 R48, R68.reuse, R86, R48 ;  /* 0x000000564430723c */ /* 0x040fe20000041830 */
[----:B------:R1:W4:Y:S01]  /*8a30*/  MUFU.EX2 R130, R2 ;  /* 0x0000000200827308 */ /* 0x0003220000000800 */
[----:B------:R-:W-:Y:S06]  /*8a40*/  LDSM.16.MT88.4 R84, [R204+0x6000] ;  /* 0x00600000cc54783b */ /* 0x000fec0000004200 */
[C---:B-----5:R-:W-:Y:S08]  /*8a50*/  HMMA.16816.F32.BF16 R52, R68.reuse, R72, R52 ;  /* 0x000000484434723c */ /* 0x060ff00000041834 */
[C---:B------:R-:W-:Y:S01]  /*8a60*/  HMMA.16816.F32.BF16 R56, R68.reuse, R74, R56 ;  /* 0x0000004a4438723c */ /* 0x040fe20000041838 */
[----:B------:R-:W5:Y:S07]  /*8a70*/  LDSM.16.MT88.4 R72, [R206+0x2000] ;  /* 0x00200000ce48783b */ /* 0x000f6e0000004200 */
[C---:B------:R-:W-:Y:S04]  /*8a80*/  HMMA.16816.F32.BF16 R60, R68.reuse, R88, R60 ;  /* 0x00000058443c723c */ /* 0x040fe8000004183c */
[--C-:B-1----:R-:W-:Y:S04]  /*8a90*/  FFMA.FTZ R2, R239, c[0x0][0x2d0], -R149.reuse ;  /* 0x0000b400ef027a23 */ /* 0x102fe80000010895 */
[----:B------:R-:W-:Y:S01]  /*8aa0*/  HMMA.16816.F32.BF16 R64, R68, R90, R64 ;  /* 0x0000005a4440723c */ /* 0x000fe20000041840 */
[----:B------:R1:W-:Y:S01]  /*8ab0*/  MUFU.EX2 R129, R2 ;  /* 0x0000000200817308 */ /* 0x0003e20000000800 */
[----:B------:R-:W-:Y:S05]  /*8ac0*/  LDSM.16.MT88.4 R88, [R206+0x6000] ;  /* 0x00600000ce58783b */ /* 0x000fea0000004200 */
[----:B---3--:R-:W-:Y:S02]  /*8ad0*/  F2FP.BF16.PACK_AB R68, R160, R159 ;  /* 0x0000009fa044723e */ /* 0x008fe400000010ff */
[----:B----4-:R-:W-:Y:S03]  /*8ae0*/  F2FP.BF16.PACK_AB R69, R130, R131 ;  /* 0x000000838245723e */ /* 0x010fe600000010ff */
[--C-:B-1----:R-:W-:Y:S04]  /*8af0*/  FFMA.FTZ R2, R240, c[0x0][0x2d0], -R149.reuse ;  /* 0x0000b400f0027a23 */ /* 0x102fe80000010895 */
[----:B------:R1:W3:Y:S02]  /*8b00*/  MUFU.EX2 R158, R2 ;  /* 0x00000002009e7308 */ /* 0x0002e40000000800 */
[--C-:B-1----:R-:W-:Y:S01]  /*8b10*/  FFMA.FTZ R2, R241, c[0x0][0x2d0], -R148.reuse ;  /* 0x0000b400f1027a23 */ /* 0x102fe20000010894 */
[----:B---3--:R-:W-:Y:S07]  /*8b20*/  F2FP.BF16.PACK_AB R70, R158, R129 ;  /* 0x000000819e46723e */ /* 0x008fee00000010ff */
[----:B------:R1:W-:Y:S02]  /*8b30*/  MUFU.EX2 R128, R2 ;  /* 0x0000000200807308 */ /* 0x0003e40000000800 */
[--C-:B-1----:R-:W-:Y:S08]  /*8b40*/  FFMA.FTZ R2, R242, c[0x0][0x2d0], -R148.reuse ;  /* 0x0000b400f2027a23 */ /* 0x102ff00000010894 */
[----:B------:R1:W3:Y:S02]  /*8b50*/  MUFU.EX2 R157, R2 ;  /* 0x00000002009d7308 */ /* 0x0002e40000000800 */
[--C-:B-1----:R-:W-:Y:S01]  /*8b60*/  FFMA.FTZ R2, R243, c[0x0][0x2d0], -R149.reuse ;  /* 0x0000b400f3027a23 */ /* 0x102fe20000010895 */
[----:B---3--:R-:W-:Y:S07]  /*8b70*/  F2FP.BF16.PACK_AB R71, R157, R128 ;  /* 0x000000809d47723e */ /* 0x008fee00000010ff */
[----:B------:R1:W-:Y:S01]  /*8b80*/  MUFU.EX2 R156, R2 ;  /* 0x00000002009c7308 */ /* 0x0003e20000000800 */
[C---:B------:R-:W-:Y:S08]  /*8b90*/  HMMA.16816.F32.BF16 R4, R68.reuse, R76, R4 ;  /* 0x0000004c4404723c */ /* 0x040ff00000041804 */
[C---:B------:R-:W-:Y:S01]  /*8ba0*/  HMMA.16816.F32.BF16 R8, R68.reuse, R78, R8 ;  /* 0x0000004e4408723c */ /* 0x040fe20000041808 */
[----:B------:R-:W3:Y:S07]  /*8bb0*/  LDSM.16.MT88.4 R76, [R200+0x6000] ;  /* 0x00600000c84c783b */ /* 0x000eee0000004200 */
[C---:B------:R-:W-:Y:S04]  /*8bc0*/  HMMA.16816.F32.BF16 R12, R68.reuse, R92, R12 ;  /* 0x0000005c440c723c */ /* 0x040fe8000004180c */
[--C-:B-1----:R-:W-:Y:S04]  /*8bd0*/  FFMA.FTZ R2, R244, c[0x0][0x2d0], -R149.reuse ;  /* 0x0000b400f4027a23 */ /* 0x102fe80000010895 */
[C---:B------:R-:W-:Y:S01]  /*8be0*/  HMMA.16816.F32.BF16 R16, R68.reuse, R94, R16 ;  /* 0x0000005e4410723c */ /* 0x040fe20000041810 */
[----:B------:R1:W4:Y:S01]  /*8bf0*/  MUFU.EX2 R155, R2 ;  /* 0x00000002009b7308 */ /* 0x0003220000000800 */
[----:B------:R-:W-:Y:S06]  /*8c00*/  LDSM.16.MT88.4 R92, [R203+0x2800] ;  /* 0x00280000cb5c783b */ /* 0x000fec0000004200 */
[C---:B--2---:R-:W-:Y:S08]  /*8c10*/  HMMA.16816.F32.BF16 R20, R68.reuse, R80, R20 ;  /* 0x000000504414723c */ /* 0x044ff00000041814 */
[C---:B------:R-:W-:Y:S01]  /*8c20*/  HMMA.16816.F32.BF16 R24, R68.reuse, R82, R24 ;  /* 0x000000524418723c */ /* 0x040fe20000041818 */
[----:B------:R-:W2:Y:S07]  /*8c30*/  LDSM.16.MT88.4 R80, [R203+0x6000] ;  /* 0x00600000cb50783b */ /* 0x000eae0000004200 */
[C---:B-----5:R-:W-:Y:S04]  /*8c40*/  HMMA.16816.F32.BF16 R28, R68.reuse, R72, R28 ;  /* 0x00000048441c723c */ /* 0x060fe8000004181c */
[--C-:B-1----:R-:W-:Y:S04]  /*8c50*/  FFMA.FTZ R2, R245, c[0x0][0x2d0], -R148.reuse ;  /* 0x0000b400f5027a23 */ /* 0x102fe80000010894 */
[C---:B------:R-:W-:Y:S01]  /*8c60*/  HMMA.16816.F32.BF16 R32, R68.reuse, R74, R32 ;  /* 0x0000004a4420723c */ /* 0x040fe20000041820 */
[----:B------:R1:W-:Y:S01]  /*8c70*/  MUFU.EX2 R107, R2 ;  /* 0x00000002006b7308 */ /* 0x0003e20000000800 */
[----:B------:R-:W5:Y:S06]  /*8c80*/  LDSM.16.MT88.4 R72, [R200+0x2800] ;  /* 0x00280000c848783b */ /* 0x000f6c0000004200 */
[C---:B---3--:R-:W-:Y:S08]  /*8c90*/  HMMA.16816.F32.BF16 R36, R68.reuse, R76, R36 ;  /* 0x0000004c4424723c */ /* 0x048ff00000041824 */
[C---:B------:R-:W-:Y:S01]  /*8ca0*/  HMMA.16816.F32.BF16 R40, R68.reuse, R78, R40 ;  /* 0x0000004e4428723c */ /* 0x040fe20000041828 */
[----:B------:R-:W3:Y:S07]  /*8cb0*/  LDSM.16.MT88.4 R76, [R204+0x2800] ;  /* 0x00280000cc4c783b */ /* 0x000eee0000004200 */
[C---:B------:R-:W-:Y:S04]  /*8cc0*/  HMMA.16816.F32.BF16 R44, R68.reuse, R84, R44 ;  /* 0x00000054442c723c */ /* 0x040fe8000004182c */
[--C-:B-1----:R-:W-:Y:S04]  /*8cd0*/  FFMA.FTZ R2, R246, c[0x0][0x2d0], -R148.reuse ;  /* 0x0000b400f6027a23 */ /* 0x102fe80000010894 */
[C---:B------:R-:W-:Y:S01]  /*8ce0*/  HMMA.16816.F32.BF16 R48, R68.reuse, R86, R48 ;  /* 0x000000564430723c */ /* 0x040fe20000041830 */
[----:B------:R1:W1:Y:S01]  /*8cf0*/  MUFU.EX2 R106, R2 ;  /* 0x00000002006a7308 */ /* 0x0002620000000800 */
[----:B------:R-:W-:Y:S06]  /*8d00*/  LDSM.16.MT88.4 R84, [R200+0x6800] ;  /* 0x00680000c854783b */ /* 0x000fec0000004200 */
[C---:B--2---:R-:W-:Y:S08]  /*8d10*/  HMMA.16816.F32.BF16 R52, R68.reuse, R80, R52 ;  /* 0x000000504434723c */ /* 0x044ff00000041834 */
[C---:B------:R-:W-:Y:S01]  /*8d20*/  HMMA.16816.F32.BF16 R56, R68.reuse, R82, R56 ;  /* 0x000000524438723c */ /* 0x040fe20000041838 */
[----:B------:R-:W3:Y:S07]  /*8d30*/  LDSM.16.MT88.4 R80, [R206+0x2800] ;  /* 0x00280000ce50783b */ /* 0x000eee0000004200 */
[C---:B------:R-:W-:Y:S01]  /*8d40*/  HMMA.16816.F32.BF16 R60, R68.reuse, R88, R60 ;  /* 0x00000058443c723c */ /* 0x040fe2000004183c */
[----:B------:R-:W2:Y:S03]  /*8d50*/  LDL.LU R88, [R1+0x4] ;  /* 0x0000040001587983 */ /* 0x000ea60000300800 */
[--C-:B-1----:R-:W-:Y:S01]  /*8d60*/  FFMA.FTZ R2, R247, c[0x0][0x2d0], -R149.reuse ;  /* 0x0000b400f7027a23 */ /* 0x102fe20000010895 */
[----:B------:R-:W2:Y:S03]  /*8d70*/  LDL.LU R114, [R1+0x8] ;  /* 0x0000080001727983 */ /* 0x000ea60000300800 */
[----:B------:R-:W-:Y:S01]  /*8d80*/  HMMA.16816.F32.BF16 R64, R68, R90, R64 ;  /* 0x0000005a4440723c */ /* 0x000fe20000041840 */
[----:B------:R1:W-:Y:S06]  /*8d90*/  MUFU.EX2 R105, R2 ;  /* 0x0000000200697308 */ /* 0x0003ec0000000800 */
[----:B----4-:R-:W-:Y:S02]  /*8da0*/  F2FP.BF16.PACK_AB R68, R155, R156 ;  /* 0x0000009c9b44723e */ /* 0x010fe400000010ff */
[----:B------:R-:W-:Y:S03]  /*8db0*/  F2FP.BF16.PACK_AB R69, R106, R107 ;  /* 0x0000006b6a45723e */ /* 0x000fe600000010ff */
[--C-:B-1----:R-:W-:Y:S04]  /*8dc0*/  FFMA.FTZ R2, R249, c[0x0][0x2d0], -R149.reuse ;  /* 0x0000b400f9027a23 */ /* 0x102fe80000010895 */
[----:B------:R1:W4:Y:S02]  /*8dd0*/  MUFU.EX2 R154, R2 ;  /* 0x00000002009a7308 */ /* 0x0003240000000800 */
[--C-:B-1----:R-:W-:Y:S01]  /*8de0*/  FFMA.FTZ R2, R250, c[0x0][0x2d0], -R148.reuse ;  /* 0x0000b400fa027a23 */ /* 0x102fe20000010894 */
[----:B----4-:R-:W-:Y:S07]  /*8df0*/  F2FP.BF16.PACK_AB R70, R154, R105 ;  /* 0x000000699a46723e */ /* 0x010fee00000010ff */
[----:B------:R1:W-:Y:S02]  /*8e00*/  MUFU.EX2 R104, R2 ;  /* 0x0000000200687308 */ /* 0x0003e40000000800 */
[----:B-1----:R-:W-:Y:S08]  /*8e10*/  FFMA.FTZ R2, R248, c[0x0][0x2d0], -R148 ;  /* 0x0000b400f8027a23 */ /* 0x002ff00000010894 */
[----:B------:R1:W4:Y:S02]  /*8e20*/  MUFU.EX2 R153, R2 ;  /* 0x0000000200997308 */ /* 0x0003240000000800 */
[----:B-1----:R-:W-:Y:S01]  /*8e30*/  FFMA.FTZ R2, R177, c[0x0][0x2d0], -R149 ;  /* 0x0000b400b1027a23 */ /* 0x002fe20000010895 */
[----:B------:R-:W-:Y:S01]  /*8e40*/  MOV R177, R144 ;  /* 0x0000009000b17202 */ /* 0x000fe20000000f00 */
[----:B------:R-:W-:Y:S01]  /*8e50*/  IMAD.MOV.U32 R144, RZ, RZ, R133 ;  /* 0x000000ffff907224 */ /* 0x000fe200078e0085 */
[----:B----4-:R-:W-:Y:S01]  /*8e60*/  F2FP.BF16.PACK_AB R71, R153, R104 ;  /* 0x000000689947723e */ /* 0x010fe200000010ff */
[----:B------:R-:W-:Y:S02]  /*8e70*/  IMAD.MOV.U32 R133, RZ, RZ, R100 ;  /* 0x000000ffff857224 */ /* 0x000fe400078e0064 */
[----:B------:R-:W-:Y:S02]  /*8e80*/  IMAD.MOV.U32 R100, RZ, RZ, R152 ;  /* 0x000000ffff647224 */ /* 0x000fe400078e0098 */
[----:B------:R1:W-:Y:S02]  /*8e90*/  MUFU.EX2 R152, R2 ;  /* 0x0000000200987308 */ /* 0x0003e40000000800 */
[C---:B-----5:R-:W-:Y:S08]  /*8ea0*/  HMMA.16816.F32.BF16 R4, R68.reuse, R72, R4 ;  /* 0x000000484404723c */ /* 0x060ff00000041804 */
[C---:B------:R-:W-:Y:S01]  /*8eb0*/  HMMA.16816.F32.BF16 R8, R68.reuse, R74, R8 ;  /* 0x0000004a4408723c */ /* 0x040fe20000041808 */
[----:B------:R-:W4:Y:S07]  /*8ec0*/  LDSM.16.MT88.4 R72, [R204+0x6800] ;  /* 0x00680000cc48783b */ /* 0x000f2e0000004200 */
[C---:B---3--:R-:W-:Y:S04]  /*8ed0*/  HMMA.16816.F32.BF16 R12, R68.reuse, R76, R12 ;  /* 0x0000004c440c723c */ /* 0x048fe8000004180c */
[----:B-1----:R-:W-:Y:S04]  /*8ee0*/  FFMA.FTZ R2, R132, c[0x0][0x2d0], -R149 ;  /* 0x0000b40084027a23 */ /* 0x002fe80000010895 */
[C---:B------:R-:W-:Y:S01]  /*8ef0*/  HMMA.16816.F32.BF16 R16, R68.reuse, R78, R16 ;  /* 0x0000004e4410723c */ /* 0x040fe20000041810 */
[----:B------:R-:W1:Y:S03]  /*8f00*/  LDSM.16.MT88.4 R76, [R203+0x6800] ;  /* 0x00680000cb4c783b */ /* 0x000e660000004200 */
[----:B------:R-:W-:Y:S02]  /*8f10*/  IMAD.MOV.U32 R132, RZ, RZ, R124 ;  /* 0x000000ffff847224 */ /* 0x000fe400078e007c */
[----:B------:R-:W-:Y:S01]  /*8f20*/  IMAD.MOV.U32 R124, RZ, RZ, R123 ;  /* 0x000000ffff7c7224 */ /* 0x000fe200078e007b */
[----:B------:R-:W-:Y:S01]  /*8f30*/  MOV R123, R151 ;  /* 0x00000097007b7202 */ /* 0x000fe20000000f00 */
[C---:B------:R-:W-:Y:S01]  /*8f40*/  HMMA.16816.F32.BF16 R20, R68.reuse, R92, R20 ;  /* 0x0000005c4414723c */ /* 0x040fe20000041814 */
[----:B------:R3:W5:Y:S03]  /*8f50*/  MUFU.EX2 R151, R2 ;  /* 0x0000000200977308 */ /* 0x0007660000000800 */
[----:B------:R-:W-:Y:S02]  /*8f60*/  IMAD.MOV.U32 R115, RZ, RZ, R124 ;  /* 0x000000ffff737224 */ /* 0x000fe400078e007c */
[----:B------:R-:W-:Y:S02]  /*8f70*/  LDSM.16.MT88.4 R124, [R200+0x3800] ;  /* 0x00380000c87c783b */ /* 0x000fe40000004200 */
[C---:B------:R-:W-:Y:S06]  /*8f80*/  HMMA.16816.F32.BF16 R24, R68.reuse, R94, R24 ;  /* 0x0000005e4418723c */ /* 0x040fec0000041818 */
[----:B------:R-:W-:Y:S02]  /*8f90*/  LDSM.16.MT88.4 R92, [R204+0x7000] ;  /* 0x00700000cc5c783b */ /* 0x000fe40000004200 */
[C---:B------:R-:W-:Y:S08]  /*8fa0*/  HMMA.16816.F32.BF16 R28, R68.reuse, R80, R28 ;  /* 0x00000050441c723c */ /* 0x040ff0000004181c */
[C---:B------:R-:W-:Y:S01]  /*8fb0*/  HMMA.16816.F32.BF16 R32, R68.reuse, R82, R32 ;  /* 0x000000524420723c */ /* 0x040fe20000041820 */
[----:B------:R-:W5:Y:S03]  /*8fc0*/  LDSM.16.MT88.4 R80, [R206+0x6800] ;  /* 0x00680000ce50783b */ /* 0x000f660000004200 */
[--C-:B---3--:R-:W-:Y:S02]  /*8fd0*/  FFMA.FTZ R2, R147, c[0x0][0x2d0], -R148.reuse ;  /* 0x0000b40093027a23 */ /* 0x108fe40000010894 */
[----:B------:R-:W-:Y:S02]  /*8fe0*/  IMAD.MOV.U32 R147, RZ, RZ, R135 ;  /* 0x000000ffff937224 */ /* 0x000fe400078e0087 */
[C---:B------:R-:W-:Y:S01]  /*8ff0*/  HMMA.16816.F32.BF16 R36, R68.reuse, R84, R36 ;  /* 0x000000544424723c */ /* 0x040fe20000041824 */
[----:B------:R3:W-:Y:S07]  /*9000*/  MUFU.EX2 R135, R2 ;  /* 0x0000000200877308 */ /* 0x0007ee0000000800 */
[C---:B------:R-:W-:Y:S01]  /*9010*/  HMMA.16816.F32.BF16 R40, R68.reuse, R86, R40 ;  /* 0x000000564428723c */ /* 0x040fe20000041828 */
[----:B------:R-:W-:Y:S07]  /*9020*/  LDSM.16.MT88.4 R84, [R203+0x3000] ;  /* 0x00300000cb54783b */ /* 0x000fee0000004200 */
[C---:B----4-:R-:W-:Y:S08]  /*9030*/  HMMA.16816.F32.BF16 R44, R68.reuse, R72, R44 ;  /* 0x00000048442c723c */ /* 0x050ff0000004182c */
[C---:B------:R-:W-:Y:S01]  /*9040*/  HMMA.16816.F32.BF16 R48, R68.reuse, R74, R48 ;  /* 0x0000004a4430723c */ /* 0x040fe20000041830 */
[----:B------:R-:W4:Y:S03]  /*9050*/  LDSM.16.MT88.4 R72, [R200+0x3000] ;  /* 0x00300000c848783b */ /* 0x000f260000004200 */
[----:B---3--:R-:W-:Y:S04]  /*9060*/  FFMA.FTZ R2, R134, c[0x0][0x2d0], -R148 ;  /* 0x0000b40086027a23 */ /* 0x008fe80000010894 */
[C---:B-1----:R-:W-:Y:S01]  /*9070*/  HMMA.16816.F32.BF16 R52, R68.reuse, R76, R52 ;  /* 0x0000004c4434723c */ /* 0x042fe20000041834 */
[----:B------:R1:W3:Y:S07]  /*9080*/  MUFU.EX2 R134, R2 ;  /* 0x0000000200867308 */ /* 0x0002ee0000000800 */
[C---:B------:R-:W-:Y:S01]  /*9090*/  HMMA.16816.F32.BF16 R56, R68.reuse, R78, R56 ;  /* 0x0000004e4438723c */ /* 0x040fe20000041838 */
[----:B------:R-:W2:Y:S07]  /*90a0*/  LDSM.16.MT88.4 R76, [R204+0x3000] ;  /* 0x00300000cc4c783b */ /* 0x000eae0000004200 */
[C---:B-----5:R-:W-:Y:S08]  /*90b0*/  HMMA.16816.F32.BF16 R60, R68.reuse, R80, R60 ;  /* 0x00000050443c723c */ /* 0x060ff0000004183c */
[----:B------:R-:W-:Y:S01]  /*90c0*/  HMMA.16816.F32.BF16 R64, R68, R82, R64 ;  /* 0x000000524440723c */ /* 0x000fe20000041840 */
[----:B------:R-:W-:Y:S03]  /*90d0*/  LDSM.16.MT88.4 R80, [R200+0x7000] ;  /* 0x00700000c850783b */ /* 0x000fe60000004200 */
[----:B-1----:R-:W-:Y:S02]  /*90e0*/  FFMA.FTZ R2, R177, c[0x0][0x2d0], -R149 ;  /* 0x0000b400b1027a23 */ /* 0x002fe40000010895 */
[----:B------:R-:W-:Y:S01]  /*90f0*/  IMAD.MOV.U32 R177, RZ, RZ, R144 ;  /* 0x000000ffffb17224 */ /* 0x000fe200078e0090 */
[----:B------:R-:W-:Y:S01]  /*9100*/  F2FP.BF16.PACK_AB R68, R151, R152 ;  /* 0x000000989744723e */ /* 0x000fe200000010ff */
[----:B------:R-:W-:Y:S01]  /*9110*/  IMAD.MOV.U32 R144, RZ, RZ, R133 ;  /* 0x000000ffff907224 */ /* 0x000fe200078e0085 */
[----:B---3--:R-:W-:Y:S01]  /*9120*/  F2FP.BF16.PACK_AB R69, R134, R135 ;  /* 0x000000878645723e */ /* 0x008fe200000010ff */
[----:B------:R1:W-:Y:S02]  /*9130*/  MUFU.EX2 R133, R2 ;  /* 0x0000000200857308 */ /* 0x0003e40000000800 */
[----:B-1----:R-:W-:Y:S08]  /*9140*/  FFMA.FTZ R2, R150, c[0x0][0x2d0], -R149 ;  /* 0x0000b40096027a23 */ /* 0x002ff00000010895 */
[----:B------:R1:W3:Y:S01]  /*9150*/  MUFU.EX2 R150, R2 ;  /* 0x0000000200967308 */ /* 0x0002e20000000800 */
[----:B--2---:R-:W-:Y:S02]  /*9160*/  FFMA.FTZ R100, R3, R88, R100 ;  /* 0x0000005803647223 */ /* 0x004fe40000010064 */
[----:B------:R-:W2:Y:S07]  /*9170*/  LDSM.16.MT88.4 R88, [R206+0x3000] ;  /* 0x00300000ce58783b */ /* 0x000eae0000004200 */
[----:B------:R-:W-:Y:S01]  /*9180*/  MUFU.EX2 R3, R97 ;  /* 0x0000006100037308 */ /* 0x000fe20000000800 */
[----:B------:R-:W-:Y:S02]  /*9190*/  FFMA.FTZ R0, R0, R114, R115 ;  /* 0x0000007200007223 */ /* 0x000fe40000010073 */
[----:B-1----:R-:W-:Y:S01]  /*91a0*/  FFMA.FTZ R2, R132, c[0x0][0x2d0], -R148 ;  /* 0x0000b40084027a23 */ /* 0x002fe20000010894 */
[----:B---3--:R-:W-:Y:S01]  /*91b0*/  F2FP.BF16.PACK_AB R70, R150, R133 ;  /* 0x000000859646723e */ /* 0x008fe200000010ff */
[----:B------:R-:W-:Y:S05]  /*91c0*/  FADD.FTZ R0, R112, R0 ;  /* 0x0000000070007221 */ /* 0x000fea0000010000 */
[----:B------:R1:W-:Y:S01]  /*91d0*/  MUFU.EX2 R132, R2 ;  /* 0x0000000200847308 */ /* 0x0003e20000000800 */
[----:B------:R-:W-:Y:S04]  /*91e0*/  FADD.FTZ R0, R122, R0 ;  /* 0x000000007a007221 */ /* 0x000fe80000010000 */
[----:B------:R-:W-:Y:S04]  /*91f0*/  FADD.FTZ R0, R120, R0 ;  /* 0x0000000078007221 */ /* 0x000fe80000010000 */
[----:B------:R-:W-:Y:S04]  /*9200*/  FADD.FTZ R0, R182, R0 ;  /* 0x00000000b6007221 */ /* 0x000fe80000010000 */
[----:B------:R-:W-:Y:S04]  /*9210*/  FADD.FTZ R0, R180, R0 ;  /* 0x00000000b4007221 */ /* 0x000fe80000010000 */
[----:B------:R-:W-:Y:S04]  /*9220*/  FADD.FTZ R0, R178, R0 ;  /* 0x00000000b2007221 */ /* 0x000fe80000010000 */
[----:B------:R-:W-:Y:S02]  /*9230*/  FADD.FTZ R0, R103, R0 ;  /* 0x0000000067007221 */ /* 0x000fe40000010000 */
[--C-:B-1----:R-:W-:Y:S02]  /*9240*/  FFMA.FTZ R2, R147, c[0x0][0x2d0], -R148.reuse ;  /* 0x0000b40093027a23 */ /* 0x102fe40000010894 */
[----:B------:R-:W-:Y:S02]  /*9250*/  FFMA.FTZ R148, R119, c[0x0][0x2d0], -R148 ;  /* 0x0000b40077947a23 */ /* 0x000fe40000010894 */
[----:B------:R-:W1:Y:S01]  /*9260*/  MUFU.EX2 R147, R2 ;  /* 0x0000000200937308 */ /* 0x000e620000000800 */
[----:B------:R-:W-:Y:S04]  /*9270*/  FADD.FTZ R0, R101, R0 ;  /* 0x0000000065007221 */ /* 0x000fe80000010000 */
[----:B------:R-:W-:Y:S04]  /*9280*/  FADD.FTZ R0, R251, R0 ;  /* 0x00000000fb007221 */ /* 0x000fe80000010000 */
[----:B------:R-:W-:Y:S01]  /*9290*/  FADD.FTZ R0, R111, R0 ;  /* 0x000000006f007221 */ /* 0x000fe20000010000 */
[----:B------:R-:W-:Y:S03]  /*92a0*/  MUFU.EX2 R119, R99 ;  /* 0x0000006300777308 */ /* 0x000fe60000000800 */
[----:B------:R-:W-:Y:S04]  /*92b0*/  FADD.FTZ R0, R110, R0 ;  /* 0x000000006e007221 */ /* 0x000fe80000010000 */
[----:B------:R-:W-:Y:S03]  /*92c0*/  FADD.FTZ R0, R108, R0 ;  /* 0x000000006c007221 */ /* 0x000fe60000010000 */
[----:B------:R-:W3:Y:S01]  /*92d0*/  MUFU.EX2 R148, R148 ;  /* 0x0000009400947308 */ /* 0x000ee20000000800 */
[----:B------:R-:W-:Y:S01]  /*92e0*/  FADD.FTZ R0, R165, R0 ;  /* 0x00000000a5007221 */ /* 0x000fe20000010000 */
[----:B-1----:R-:W-:Y:S01]  /*92f0*/  F2FP.BF16.PACK_AB R71, R147, R132 ;  /* 0x000000849347723e */ /* 0x002fe200000010ff */
[--C-:B------:R-:W-:Y:S02]  /*9300*/  FFMA.FTZ R2, R177, c[0x0][0x2d0], -R149.reuse ;  /* 0x0000b400b1027a23 */ /* 0x100fe40000010895 */
[----:B------:R-:W-:Y:S02]  /*9310*/  FFMA.FTZ R149, R144, c[0x0][0x2d0], -R149 ;  /* 0x0000b40090957a23 */ /* 0x000fe40000010895 */
[----:B------:R-:W-:Y:S03]  /*9320*/  IMAD.MOV.U32 R177, RZ, RZ, R145 ;  /* 0x000000ffffb17224 */ /* 0x000fe600078e0091 */
[----:B------:R-:W-:Y:S01]  /*9330*/  MUFU.EX2 R144, R98 ;  /* 0x0000006200907308 */ /* 0x000fe20000000800 */
[C---:B----4-:R-:W-:Y:S03]  /*9340*/  HMMA.16816.F32.BF16 R4, R68.reuse, R72, R4 ;  /* 0x000000484404723c */ /* 0x050fe60000041804 */
[----:B------:R-:W-:Y:S04]  /*9350*/  FADD.FTZ R0, R162, R0 ;  /* 0x00000000a2007221 */ /* 0x000fe80000010000 */
[----:B------:R-:W-:Y:S01]  /*9360*/  FADD.FTZ R0, R161, R0 ;  /* 0x00000000a1007221 */ /* 0x000fe20000010000 */
[C---:B------:R-:W-:Y:S01]  /*9370*/  HMMA.16816.F32.BF16 R8, R68.reuse, R74, R8 ;  /* 0x0000004a4408723c */ /* 0x040fe20000041808 */
[----:B------:R-:W1:Y:S01]  /*9380*/  LDSM.16.MT88.4 R72, [R203+0x7000] ;  /* 0x00700000cb48783b */ /* 0x000e620000004200 */
[----:B------:R4:W-:Y:S02]  /*9390*/  MUFU.EX2 R145, R96 ;  /* 0x0000006000917308 */ /* 0x0009e40000000800 */
[----:B------:R-:W-:Y:S01]  /*93a0*/  FADD.FTZ R0, R131, R0 ;  /* 0x0000000083007221 */ /* 0x000fe20000010000 */
[----:B---3--:R-:W-:Y:S03]  /*93b0*/  F2FP.BF16.PACK_AB R115, R148, R118 ;  /* 0x000000769473723e */ /* 0x008fe600000010ff */
[C---:B------:R-:W-:Y:S04]  /*93c0*/  HMMA.16816.F32.BF16 R12, R68.reuse, R76, R12 ;  /* 0x0000004c440c723c */ /* 0x040fe8000004180c */
[----:B------:R3:W5:Y:S01]  /*93d0*/  MUFU.EX2 R146, R2 ;  /* 0x0000000200927308 */ /* 0x0007620000000800 */
[----:B------:R-:W-:Y:S03]  /*93e0*/  FADD.FTZ R0, R130, R0 ;  /* 0x0000000082007221 */ /* 0x000fe60000010000 */
[C---:B------:R-:W-:Y:S01]  /*93f0*/  HMMA.16816.F32.BF16 R16, R68.reuse, R78, R16 ;  /* 0x0000004e4410723c */ /* 0x040fe20000041810 */
[----:B------:R-:W1:Y:S03]  /*9400*/  LDSM.16.MT88.4 R76, [R206+0x7000] ;  /* 0x00700000ce4c783b */ /* 0x000e660000004200 */
[----:B------:R-:W-:Y:S02]  /*9410*/  FADD.FTZ R0, R128, R0 ;  /* 0x0000000080007221 */ /* 0x000fe40000010000 */
[----:B------:R-:W2:Y:S02]  /*9420*/  MUFU.EX2 R149, R149 ;  /* 0x0000009500957308 */ /* 0x000ea40000000800 */
[C---:B------:R-:W-:Y:S01]  /*9430*/  HMMA.16816.F32.BF16 R20, R68.reuse, R84, R20 ;  /* 0x000000544414723c */ /* 0x040fe20000041814 */
[----:B----4-:R-:W-:Y:S03]  /*9440*/  LDSM.16.MT88.4 R96, [R200+0x7800] ;  /* 0x00780000c860783b */ /* 0x010fe60000004200 */
[----:B------:R-:W-:Y:S04]  /*9450*/  FADD.FTZ R0, R157, R0 ;  /* 0x000000009d007221 */ /* 0x000fe80000010000 */
[C---:B------:R-:W-:Y:S01]  /*9460*/  HMMA.16816.F32.BF16 R24, R68.reuse, R86, R24 ;  /* 0x000000564418723c */ /* 0x040fe20000041818 */
[----:B------:R-:W-:Y:S03]  /*9470*/  LDSM.16.MT88.4 R84, [R203+0x3800] ;  /* 0x00380000cb54783b */ /* 0x000fe60000004200 */
[----:B---3--:R-:W-:Y:S01]  /*9480*/  FADD.FTZ R2, R113, R100 ;  /* 0x0000006471027221 */ /* 0x008fe20000010000 */
[----:B-----5:R-:W-:Y:S01]  /*9490*/  F2FP.BF16.PACK_AB R112, R145, R146 ;  /* 0x000000929170723e */ /* 0x020fe200000010ff */
[----:B------:R-:W-:Y:S01]  /*94a0*/  FADD.FTZ R0, R107, R0 ;  /* 0x000000006b007221 */ /* 0x000fe20000010000 */
[----:B------:R-:W-:Y:S01]  /*94b0*/  F2FP.BF16.PACK_AB R113, R144, R3 ;  /* 0x000000039071723e */ /* 0x000fe200000010ff */
[C---:B--2---:R-:W-:Y:S04]  /*94c0*/  HMMA.16816.F32.BF16 R28, R68.reuse, R88, R28 ;  /* 0x00000058441c723c */ /* 0x044fe8000004181c */
[----:B------:R-:W-:Y:S01]  /*94d0*/  FADD.FTZ R2, R123, R2 ;  /* 0x000000027b027221 */ /* 0x000fe20000010000 */
[----:B------:R-:W-:Y:S01]  /*94e0*/  F2FP.BF16.PACK_AB R114, R149, R119 ;  /* 0x000000779572723e */ /* 0x000fe200000010ff */
[----:B------:R-:W-:Y:S02]  /*94f0*/  FADD.FTZ R0, R106, R0 ;  /* 0x000000006a007221 */ /* 0x000fe40000010000 */
[C---:B------:R-:W-:Y:S01]  /*9500*/  HMMA.16816.F32.BF16 R32, R68.reuse, R90, R32 ;  /* 0x0000005a4420723c */ /* 0x040fe20000041820 */
[----:B------:R-:W-:Y:S03]  /*9510*/  LDSM.16.MT88.4 R88, [R206+0x3800] ;  /* 0x00380000ce58783b */ /* 0x000fe60000004200 */
[----:B------:R-:W-:Y:S02]  /*9520*/  FADD.FTZ R2, R121, R2 ;  /* 0x0000000279027221 */ /* 0x000fe40000010000 */
[----:B------:R-:W-:Y:S02]  /*9530*/  FADD.FTZ R0, R104, R0 ;  /* 0x0000000068007221 */ /* 0x000fe40000010000 */
[C---:B------:R-:W-:Y:S04]  /*9540*/  HMMA.16816.F32.BF16 R36, R68.reuse, R80, R36 ;  /* 0x000000504424723c */ /* 0x040fe80000041824 */
[----:B------:R-:W-:Y:S02]  /*9550*/  FADD.FTZ R2, R231, R2 ;  /* 0x00000002e7027221 */ /* 0x000fe40000010000 */
[----:B------:R-:W-:Y:S02]  /*9560*/  FADD.FTZ R0, R153, R0 ;  /* 0x0000000099007221 */ /* 0x000fe40000010000 */
[C---:B------:R-:W-:Y:S01]  /*9570*/  HMMA.16816.F32.BF16 R40, R68.reuse, R82, R40 ;  /* 0x000000524428723c */ /* 0x040fe20000041828 */
[----:B------:R-:W2:Y:S03]  /*9580*/  LDSM.16.MT88.4 R80, [R204+0x3800] ;  /* 0x00380000cc50783b */ /* 0x000ea60000004200 */
        /* <DEDUP_REMOVED lines=8> */
[C---:B-1----:R-:W-:Y:S04]  /*9610*/  HMMA.16816.F32.BF16 R52, R68.reuse, R72, R52 ;  /* 0x000000484434723c */ /* 0x042fe80000041834 */
[----:B------:R-:W-:Y:S02]  /*9620*/  FADD.FTZ R2, R102, R2 ;  /* 0x0000000266027221 */ /* 0x000fe40000010000 */
[----:B------:R-:W1:Y:S01]  /*9630*/  LDSM.16.MT88.4 R100, [R204+0x7800] ;  /* 0x00780000cc64783b */ /* 0x000e620000004200 */
[----:B------:R-:W-:Y:S01]  /*9640*/  FADD.FTZ R0, R147, R0 ;  /* 0x0000000093007221 */ /* 0x000fe20000010000 */
[C---:B------:R-:W-:Y:S04]  /*9650*/  HMMA.16816.F32.BF16 R56, R68.reuse, R74, R56 ;  /* 0x0000004a4438723c */ /* 0x040fe80000041838 */
[----:B------:R-:W-:Y:S02]  /*9660*/  FADD.FTZ R2, R252, R2 ;  /* 0x00000002fc027221 */ /* 0x000fe40000010000 */
[----:B------:R-:W-:Y:S02]  /*9670*/  FADD.FTZ R3, R3, R0 ;  /* 0x0000000003037221 */ /* 0x000fe40000010000 */
[C---:B------:R-:W-:Y:S04]  /*9680*/  HMMA.16816.F32.BF16 R60, R68.reuse, R76, R60 ;  /* 0x0000004c443c723c */ /* 0x040fe8000004183c */
[----:B------:R-:W-:Y:S02]  /*9690*/  FADD.FTZ R2, R176, R2 ;  /* 0x00000002b0027221 */ /* 0x000fe40000010000 */
[----:B------:R-:W-:Y:S02]  /*96a0*/  FADD.FTZ R3, R144, R3 ;  /* 0x0000000390037221 */ /* 0x000fe40000010000 */
[----:B------:R-:W-:Y:S04]  /*96b0*/  HMMA.16816.F32.BF16 R64, R68, R78, R64 ;  /* 0x0000004e4440723c */ /* 0x000fe80000041840 */
[----:B------:R-:W-:Y:S04]  /*96c0*/  FADD.FTZ R2, R167, R2 ;  /* 0x00000002a7027221 */ /* 0x000fe80000010000 */
[C---:B------:R-:W-:Y:S01]  /*96d0*/  HMMA.16816.F32.BF16 R120, R112.reuse, R124, R4 ;  /* 0x0000007c7078723c */ /* 0x040fe20000041804 */
[----:B------:R-:W-:Y:S04]  /*96e0*/  LDSM.16.MT88.4 R4, [R206+0x7800] ;  /* 0x00780000ce04783b */ /* 0x000fe80000004200 */
[----:B------:R-:W-:Y:S03]  /*96f0*/  FADD.FTZ R2, R109, R2 ;  /* 0x000000026d027221 */ /* 0x000fe60000010000 */
[C---:B------:R-:W-:Y:S01]  /*9700*/  HMMA.16816.F32.BF16 R124, R112.reuse, R126, R8 ;  /* 0x0000007e707c723c */ /* 0x040fe20000041808 */
[----:B------:R-:W3:Y:S03]  /*9710*/  LDL R8, [R1+0x28] ;  /* 0x0000280001087983 */ /* 0x000ee60000100800 */
[----:B------:R-:W-:Y:S01]  /*9720*/  FADD.FTZ R2, R166, R2 ;  /* 0x00000002a6027221 */ /* 0x000fe20000010000 */
[----:B------:R-:W4:Y:S03]  /*9730*/  LDSM.16.MT88.4 R108, [R203+0x7800] ;  /* 0x00780000cb6c783b */ /* 0x000f260000004200 */
[C---:B--2---:R-:W-:Y:S04]  /*9740*/  HMMA.16816.F32.BF16 R68, R112.reuse, R80, R12 ;  /* 0x000000507044723c */ /* 0x044fe8000004180c */
[----:B------:R-:W-:Y:S04]  /*9750*/  FADD.FTZ R2, R164, R2 ;  /* 0x00000002a4027221 */ /* 0x000fe80000010000 */
[C---:B------:R-:W-:Y:S04]  /*9760*/  HMMA.16816.F32.BF16 R72, R112.reuse, R82, R16 ;  /* 0x000000527048723c */ /* 0x040fe80000041810 */
        /* <DEDUP_REMOVED lines=13> */
[C---:B-1----:R-:W-:Y:S04]  /*9840*/  HMMA.16816.F32.BF16 R128, R112.reuse, R100, R44 ;  /* 0x000000647080723c */ /* 0x042fe8000004182c */
[----:B------:R-:W-:Y:S04]  /*9850*/  FADD.FTZ R2, R105, R2 ;  /* 0x0000000269027221 */ /* 0x000fe80000010000 */
[C---:B------:R-:W-:Y:S04]  /*9860*/  HMMA.16816.F32.BF16 R100, R112.reuse, R102, R48 ;  /* 0x000000667064723c */ /* 0x040fe80000041830 */
[----:B------:R-:W-:Y:S04]  /*9870*/  FADD.FTZ R2, R154, R2 ;  /* 0x000000029a027221 */ /* 0x000fe80000010000 */
[C---:B----4-:R-:W-:Y:S04]  /*9880*/  HMMA.16816.F32.BF16 R104, R112.reuse, R108, R52 ;  /* 0x0000006c7068723c */ /* 0x050fe80000041834 */
[----:B------:R-:W-:Y:S04]  /*9890*/  FADD.FTZ R2, R152, R2 ;  /* 0x0000000298027221 */ /* 0x000fe80000010000 */
[C---:B------:R-:W-:Y:S04]  /*98a0*/  HMMA.16816.F32.BF16 R108, R112.reuse, R110, R56 ;  /* 0x0000006e706c723c */ /* 0x040fe80000041838 */
[----:B------:R-:W-:Y:S04]  /*98b0*/  FADD.FTZ R2, R151, R2 ;  /* 0x0000000297027221 */ /* 0x000fe80000010000 */
[----:B------:R-:W-:Y:S02]  /*98c0*/  FADD.FTZ R2, R133, R2 ;  /* 0x0000000285027221 */ /* 0x000fe40000010000 */
[C---:B------:R-:W-:Y:S03]  /*98d0*/  HMMA.16816.F32.BF16 R132, R112.reuse, R4, R60 ;  /* 0x000000047084723c */ /* 0x040fe6000004183c */
[----:B------:R-:W-:Y:S04]  /*98e0*/  FADD.FTZ R2, R150, R2 ;  /* 0x0000000296027221 */ /* 0x000fe80000010000 */
[----:B------:R-:W-:Y:S01]  /*98f0*/  FADD.FTZ R2, R146, R2 ;  /* 0x0000000292027221 */ /* 0x000fe20000010000 */
[----:B------:R-:W-:Y:S04]  /*9900*/  HMMA.16816.F32.BF16 R112, R112, R6, R64 ;  /* 0x000000067070723c */ /* 0x000fe80000041840 */
[----:B------:R-:W-:Y:S04]  /*9910*/  FADD.FTZ R0, R145, R2 ;  /* 0x0000000291007221 */ /* 0x000fe80000010000 */
[----:B------:R-:W-:Y:S04]  /*9920*/  FADD.FTZ R2, R119, R0 ;  /* 0x0000000077027221 */ /* 0x000fe80000010000 */
[----:B------:R-:W-:Y:S02]  /*9930*/  FADD.FTZ R0, R118, R3 ;  /* 0x0000000376007221 */ /* 0x000fe40000010000 */
[----:B------:R-:W-:Y:S02]  /*9940*/  FADD.FTZ R2, R149, R2 ;  /* 0x0000000295027221 */ /* 0x000fe40000010000 */
[----:B------:R-:W-:Y:S02]  /*9950*/  FADD.FTZ R0, R148, R0 ;  /* 0x0000000094007221 */ /* 0x000fe40000010000 */
[----:B------:R-:W-:Y:S01]  /*9960*/  IMAD.MOV.U32 R118, RZ, RZ, R116 ;  /* 0x000000ffff767224 */ /* 0x000fe200078e0074 */
[----:B------:R1:W-:Y:S01]  /*9970*/  STL [R1+0x4], R2 ;  /* 0x0000040201007387 */ /* 0x0003e20000100800 */
[----:B------:R-:W-:Y:S03]  /*9980*/  IMAD.MOV.U32 R3, RZ, RZ, R117 ;  /* 0x000000ffff037224 */ /* 0x000fe600078e0075 */
[----:B------:R1:W-:Y:S01]  /*9990*/  STL [R1+0x8], R0 ;  /* 0x0000080001007387 */ /* 0x0003e20000100800 */
[----:B---3--:R-:W-:Y:S01]  /*99a0*/  ISETP.GT.AND P0, PT, R229, R8, PT ;  /* 0x00000008e500720c */ /* 0x008fe20003f04270 */
[----:B------:R-:W-:Y:S11]  /*99b0*/  IMAD.MOV.U32 R229, RZ, RZ, R230 ;  /* 0x000000ffffe57224 */ /* 0x000ff600078e00e6 */
[----:B------:R-:W-:Y:S01]  /*99c0*/  @!UPT UIADD3 URZ, URZ, URZ, URZ ;  /* 0x0000003f3f3ff290 */ /* 0x000fe2000fffe03f */
[----:B-1----:R-:W-:-:S05]  /*99d0*/  @P0 BRA `(.L_x_71) ;  /* 0xffffbe2000000947 */ /* 0x002fca000383ffff */
.L_x_70:
[----:B-1----:R-:W2:Y:S02]  /*99e0*/  LDL R0, [R1] ;  /* 0x0000000001007983 */ /* 0x002ea40000100800 */
[----:B--2---:R-:W-:-:S13]  /*99f0*/  ISETP.GE.AND P0, PT, R230, R0, PT ;  /* 0x00000000e600720c */ /* 0x004fda0003f06270 */
[----:B------:R-:W-:Y:S05]  /*9a00*/  @!P0 BRA `(.L_x_72) ;  /* 0x000034b000008947 */ /* 0x000fea0003800000 */
[----:B------:R-:W-:Y:S02]  /*9a10*/  MOV R119, R116 ;  /* 0x0000007400777202 */ /* 0x000fe40000000f00 */
[----:B------:R-:W-:Y:S02]  /*9a20*/  MOV R118, R117 ;  /* 0x0000007500767202 */ /* 0x000fe40000000f00 */
.L_x_73:
[----:B------:R-:W2:Y:S01]  /*9a30*/  LDL.64 R154, [R1+0x18] ;  /* 0x00001800019a7983 */ /* 0x000ea20000100a00 */
[----:B------:R-:W-:Y:S04]  /*9a40*/  DEPBAR.LE SB0, 0x0 ;  /* 0x000080000000791a */ /* 0x000fe80000000000 */
[----:B------:R-:W-:Y:S01]  /*9a50*/  WARPSYNC 0xffffffff ;  /* 0xffffffff00007948 */ /* 0x000fe20003800000 */
[----:B------:R-:W3:Y:S01]  /*9a60*/  LDL R152, [R1+0x24] ;  /* 0x0000240001987983 */ /* 0x000ee20000100800 */
[----:B------:R-:W-:Y:S01]  /*9a70*/  SHF.R.S32.HI R0, RZ, 0x1f, R230 ;  /* 0x0000001fff007819 */ /* 0x000fe200000114e6 */
[----:B------:R-:W-:Y:S01]  /*9a80*/  IMAD.WIDE.U32 R2, R230, c[0x0][0x208], RZ ;  /* 0x00008200e6027a25 */ /* 0x000fe200078e00ff */
[----:B------:R-:W-:Y:S01]  /*9a90*/  MOV R232, 0x6 ;  /* 0x0000000600e87802 */ /* 0x000fe20000000f00 */
[----:B------:R-:W-:Y:S02]  /*9aa0*/  BAR.SYNC.DEFER_BLOCKING 0x0 ;  /* 0x0000000000007b1d */ /* 0x000fe40000010000 */
[----:B------:R-:W-:Y:S01]  /*9ab0*/  IMAD R0, R0, c[0x0][0x208], RZ ;  /* 0x0000820000007a24 */ /* 0x000fe200078e02ff */
[----:B------:R-:W-:Y:S03]  /*9ac0*/  SHF.L.U32 R116, R2, 0x7, RZ ;  /* 0x0000000702747819 */ /* 0x000fe600000006ff */
[----:B------:R-:W-:Y:S05]  /*9ad0*/  IMAD R0, R230, c[0x0][0x20c], R0 ;  /* 0x00008300e6007a24 */ /* 0x000fea00078e0200 */
[----:B------:R-:W-:Y:S04]  /*9ae0*/  IADD3 R0, R3, R0, RZ ;  /* 0x0000000003007210 */ /* 0x000fe80007ffe0ff */
[----:B------:R-:W-:Y:S01]  /*9af0*/  SHF.L.U64.HI R0, R2, 0x7, R0 ;  /* 0x0000000702007819 */ /* 0x000fe20000010200 */
[----:B------:R-:W1:Y:S08]  /*9b00*/  LDSM.16.M88.4 R8, [R201] ;  /* 0x00000000c908783b */ /* 0x000e700000000200 */
[----:B------:R-:W4:Y:S08]  /*9b10*/  LDSM.16.M88.4 R16, [R201+0x800] ;  /* 0x00080000c910783b */ /* 0x000f300000000200 */
[----:B------:R-:W5:Y:S08]  /*9b20*/  LDSM.16.M88.4 R24, [R201+0x1000] ;  /* 0x00100000c918783b */ /* 0x000f700000000200 */
[----:B------:R-:W3:Y:S04]  /*9b30*/  LDL R229, [R1] ;  /* 0x0000000001e57983 */ /* 0x000ee80000100800 */
[----:B------:R-:W5:Y:S08]  /*9b40*/  LDSM.16.M88.4 R32, [R201+0x1800] ;  /* 0x00180000c920783b */ /* 0x000f700000000200 */
[----:B------:R-:W3:Y:S01]  /*9b50*/  LDL.64 R234, [R1+0x10] ;  /* 0x0000100001ea7983 */ /* 0x000ee20000100a00 */
[C---:B-1----:R-:W-:Y:S05]  /*9b60*/  HMMA.16816.F32.BF16 R4, R136.reuse, R8, RZ ;  /* 0x000000088804723c */ /* 0x042fea00000418ff */
[----:B------:R-:W1:Y:S03]  /*9b70*/  LDSM.16.M88.4 R40, [R201+0x2000] ;  /* 0x00200000c928783b */ /* 0x000e660000000200 */
[C---:B------:R-:W-:Y:S05]  /*9b80*/  HMMA.16816.F32.BF16 R8, R136.reuse, R10, RZ ;  /* 0x0000000a8808723c */ /* 0x040fea00000418ff */
[----:B------:R-:W3:Y:S04]  /*9b90*/  LDL R233, [R1+0x20] ;  /* 0x0000200001e97983 */ /* 0x000ee80000100800 */
[----:B------:R-:W1:Y:S01]  /*9ba0*/  LDSM.16.M88.4 R48, [R201+0x2800] ;  /* 0x00280000c930783b */ /* 0x000e620000000200 */
[C---:B----4-:R-:W-:Y:S07]  /*9bb0*/  HMMA.16816.F32.BF16 R12, R136.reuse, R16, RZ ;  /* 0x00000010880c723c */ /* 0x050fee00000418ff */
[----:B------:R-:W4:Y:S01]  /*9bc0*/  LDSM.16.M88.4 R56, [R201+0x3000] ;  /* 0x00300000c938783b */ /* 0x000f220000000200 */
[C---:B------:R-:W-:Y:S07]  /*9bd0*/  HMMA.16816.F32.BF16 R16, R136.reuse, R18, RZ ;  /* 0x000000128810723c */ /* 0x040fee00000418ff */
[----:B------:R-:W4:Y:S01]  /*9be0*/  LDSM.16.M88.4 R64, [R201+0x3800] ;  /* 0x00380000c940783b */ /* 0x000f220000000200 */
[C---:B-----5:R-:W-:Y:S07]  /*9bf0*/  HMMA.16816.F32.BF16 R20, R136.reuse, R24, RZ ;  /* 0x000000188814723c */ /* 0x060fee00000418ff */
[----:B------:R-:W5:Y:S01]  /*9c00*/  LDSM.16.M88.4 R144, [R207] ;  /* 0x00000000cf90783b */ /* 0x000f620000000200 */
[C---:B------:R-:W-:Y:S07]  /*9c10*/  HMMA.16816.F32.BF16 R24, R136.reuse, R26, RZ ;  /* 0x0000001a8818723c */ /* 0x040fee00000418ff */
[----:B------:R-:W4:Y:S01]  /*9c20*/  LDSM.16.M88.4 R148, [R222] ;  /* 0x00000000de94783b */ /* 0x000f220000000200 */
[C---:B------:R-:W-:Y:S07]  /*9c30*/  HMMA.16816.F32.BF16 R28, R136.reuse, R32, RZ ;  /* 0x00000020881c723c */ /* 0x040fee00000418ff */
[----:B------:R-:W-:Y:S01]  /*9c40*/  LDSM.16.M88.4 R156, [R219] ;  /* 0x00000000db9c783b */ /* 0x000fe20000000200 */
[C---:B------:R-:W-:Y:S07]  /*9c50*/  HMMA.16816.F32.BF16 R32, R136.reuse, R34, RZ ;  /* 0x000000228820723c */ /* 0x040fee00000418ff */
[----:B------:R-:W-:Y:S01]  /*9c60*/  LDSM.16.M88.4 R160, [R218] ;  /* 0x00000000daa0783b */ /* 0x000fe20000000200 */
[C---:B-1----:R-:W-:Y:S07]  /*9c70*/  HMMA.16816.F32.BF16 R36, R136.reuse, R40, RZ ;  /* 0x000000288824723c */ /* 0x042fee00000418ff */
[----:B------:R-:W-:Y:S01]  /*9c80*/  LDSM.16.M88.4 R164, [R217] ;  /* 0x00000000d9a4783b */ /* 0x000fe20000000200 */
[C---:B------:R-:W-:Y:S07]  /*9c90*/  HMMA.16816.F32.BF16 R40, R136.reuse, R42, RZ ;  /* 0x0000002a8828723c */ /* 0x040fee00000418ff */
[----:B------:R-:W-:Y:S01]  /*9ca0*/  LDSM.16.M88.4 R176, [R216] ;  /* 0x00000000d8b0783b */ /* 0x000fe20000000200 */
[C---:B------:R-:W-:Y:S08]  /*9cb0*/  HMMA.16816.F32.BF16 R44, R136.reuse, R48, RZ ;  /* 0x00000030882c723c */ /* 0x040ff000000418ff */
[C---:B------:R-:W-:Y:S08]  /*9cc0*/  HMMA.16816.F32.BF16 R48, R136.reuse, R50, RZ ;  /* 0x000000328830723c */ /* 0x040ff000000418ff */
[C---:B----4-:R-:W-:Y:S08]  /*9cd0*/  HMMA.16816.F32.BF16 R52, R136.reuse, R56, RZ ;  /* 0x000000388834723c */ /* 0x050ff000000418ff */
[C---:B------:R-:W-:Y:S08]  /*9ce0*/  HMMA.16816.F32.BF16 R56, R136.reuse, R58, RZ ;  /* 0x0000003a8838723c */ /* 0x040ff000000418ff */
[C---:B------:R-:W-:Y:S08]  /*9cf0*/  HMMA.16816.F32.BF16 R60, R136.reuse, R64, RZ ;  /* 0x00000040883c723c */ /* 0x040ff000000418ff */
[----:B------:R-:W-:Y:S08]  /*9d00*/  HMMA.16816.F32.BF16 R64, R136, R66, RZ ;  /* 0x000000428840723c */ /* 0x000ff000000418ff */
[C---:B-----5:R-:W-:Y:S08]  /*9d10*/  HMMA.16816.F32.BF16 R4, R140.reuse, R144, R4 ;  /* 0x000000908c04723c */ /* 0x060ff00000041804 */
[C---:B------:R-:W-:Y:S01]  /*9d20*/  HMMA.16816.F32.BF16 R8, R140.reuse, R146, R8 ;  /* 0x000000928c08723c */ /* 0x040fe20000041808 */
[----:B------:R-:W1:Y:S07]  /*9d30*/  LDSM.16.M88.4 R144, [R221] ;  /* 0x00000000dd90783b */ /* 0x000e6e0000000200 */
[C---:B------:R-:W-:Y:S08]  /*9d40*/  HMMA.16816.F32.BF16 R12, R140.reuse, R148, R12 ;  /* 0x000000948c0c723c */ /* 0x040ff0000004180c */
[C---:B------:R-:W-:Y:S08]  /*9d50*/  HMMA.16816.F32.BF16 R16, R140.reuse, R150, R16 ;  /* 0x000000968c10723c */ /* 0x040ff00000041810 */
[C---:B-1----:R-:W-:Y:S08]  /*9d60*/  HMMA.16816.F32.BF16 R20, R140.reuse, R144, R20 ;  /* 0x000000908c14723c */ /* 0x042ff00000041814 */
[C---:B------:R-:W-:Y:S04]  /*9d70*/  HMMA.16816.F32.BF16 R24, R140.reuse, R146, R24 ;  /* 0x000000928c18723c */ /* 0x040fe80000041818 */
[C---:B--2---:R-:W-:Y:S02]  /*9d80*/  IADD3 R3, P6, R116.reuse, R154, RZ ;  /* 0x0000009a74037210 */ /* 0x044fe40007fde0ff */
[----:B------:R-:W-:Y:S02]  /*9d90*/  IADD3 R116, P4, P1, R116, 0x40, R154 ;  /* 0x0000004074747810 */ /* 0x000fe4000799e09a */
[C---:B------:R-:W-:Y:S04]  /*9da0*/  LEA R2, P5, R3.reuse, c[0x0][0x1f8], 0x1 ;  /* 0x00007e0003027a11 */ /* 0x040fe800078a08ff */
[C---:B---3--:R-:W-:Y:S02]  /*9db0*/  IADD3.X R117, R0.reuse, R152, RZ, P6, !PT ;  /* 0x0000009800757210 */ /* 0x048fe400037fe4ff */
[----:B------:R-:W-:Y:S02]  /*9dc0*/  IADD3.X R0, R0, RZ, R152, P4, P1 ;  /* 0x000000ff00007210 */ /* 0x000fe400027e2498 */
[----:B------:R-:W1:Y:S01]  /*9dd0*/  LDSM.16.M88.4 R152, [R220] ;  /* 0x00000000dc98783b */ /* 0x000e620000000200 */
[----:B------:R-:W-:Y:S02]  /*9de0*/  LEA.HI.X R3, R3, c[0x0][0x1fc], R117, 0x1, P5 ;  /* 0x00007f0003037a11 */ /* 0x000fe400028f0c75 */
[C---:B------:R-:W-:Y:S04]  /*9df0*/  LEA R180, P0, R116.reuse, c[0x0][0x1f8], 0x1 ;  /* 0x00007e0074b47a11 */ /* 0x040fe800078008ff */
[----:B------:R-:W-:Y:S01]  /*9e00*/  LEA.HI.X R181, R116, c[0x0][0x1fc], R0, 0x1, P0 ;  /* 0x00007f0074b57a11 */ /* 0x000fe200000f0c00 */
[----:B------:R-:W-:Y:S01]  /*9e10*/  @!PT LDS RZ, [RZ] ;  /* 0x00000000fffff984 */ /* 0x000fe20000000800 */
[----:B------:R-:W-:Y:S01]  /*9e20*/  @!PT LDS RZ, [RZ] ;  /* 0x00000000fffff984 */ /* 0x000fe20000000800 */
[----:B------:R-:W-:Y:S01]  /*9e30*/  @!PT LDS RZ, [RZ] ;  /* 0x00000000fffff984 */ /* 0x000fe20000000800 */
[----:B------:R2:W-:Y:S01]  /*9e40*/  LDGSTS.E.BYPASS.LTC128B.128 [R228+0x100], [R2.64], !P3 ;  /* 0x0010000002e47fae */ /* 0x0005e2000d901d46 */
[----:B------:R-:W-:Y:S04]  /*9e50*/  MOV R0, c[0x0][0x208] ;  /* 0x0000820000007a02 */ /* 0x000fe80000000f00 */
[C---:B------:R-:W-:Y:S02]  /*9e60*/  SHF.L.U32 R148, R0.reuse, 0x6, RZ ;  /* 0x0000000600947819 */ /* 0x040fe400000006ff */
[----:B------:R-:W-:Y:S01]  /*9e70*/  SHF.L.U64.HI R0, R0, R232, c[0x0][0x20c] ;  /* 0x0000830000007619 */ /* 0x000fe200000102e8 */
[----:B------:R3:W-:Y:S01]  /*9e80*/  LDGSTS.E.BYPASS.LTC128B.128 [R228+0x4100], [R180.64], !P2 ;  /* 0x04100000b4e47fae */ /* 0x0007e2000d101d46 */
[----:B------:R-:W-:Y:S04]  /*9e90*/  IADD3 R116, P0, R2, R148, RZ ;  /* 0x0000009402747210 */ /* 0x000fe80007f1e0ff */
[----:B------:R-:W-:Y:S05]  /*9ea0*/  IADD3.X R117, R3, R0, RZ, P0, !PT ;  /* 0x0000000003757210 */ /* 0x000fea00007fe4ff */
[----:B------:R4:W-:Y:S08]  /*9eb0*/  LDGSTS.E.BYPASS.LTC128B.128 [R228+0x1100], [R116.64], !P3 ;  /* 0x0110000074e47fae */ /* 0x0009f0000d901d46 */
[----:B------:R4:W-:Y:S01]  /*9ec0*/  LDGSTS.E.BYPASS.LTC128B.128 [R228+0x5100], [R116.64+0x80], !P2 ;  /* 0x0510008074e47fae */ /* 0x0009e2000d101d46 */
[----:B--2---:R-:W-:Y:S04]  /*9ed0*/  IADD3 R2, P1, R116, R148, RZ ;  /* 0x0000009474027210 */ /* 0x004fe80007f3e0ff */
[----:B------:R-:W-:Y:S01]  /*9ee0*/  IADD3.X R3, R117, R0, RZ, P1, !PT ;  /* 0x0000000075037210 */ /* 0x000fe20000ffe4ff */
[C---:B-1----:R-:W-:Y:S03]  /*9ef0*/  HMMA.16816.F32.BF16 R28, R140.reuse, R152, R28 ;  /* 0x000000988c1c723c */ /* 0x042fe6000004181c */
[----:B------:R-:W-:Y:S01]  /*9f00*/  IADD3 R148, P0, R2, R148, RZ ;  /* 0x0000009402947210 */ /* 0x000fe20007f1e0ff */
[----:B------:R1:W-:Y:S03]  /*9f10*/  LDGSTS.E.BYPASS.LTC128B.128 [R228+0x2100], [R2.64], !P3 ;  /* 0x0210000002e47fae */ /* 0x0003e6000d901d46 */
[----:B------:R-:W-:Y:S01]  /*9f20*/  IADD3.X R149, R3, R0, RZ, P0, !PT ;  /* 0x0000000003957210 */ /* 0x000fe200007fe4ff */
[C---:B------:R-:W-:Y:S03]  /*9f30*/  HMMA.16816.F32.BF16 R32, R140.reuse, R154, R32 ;  /* 0x0000009a8c20723c */ /* 0x040fe60000041820 */
[C---:B------:R-:W-:Y:S01]  /*9f40*/  ISETP.GT.AND P0, PT, R230.reuse, R229, PT ;  /* 0x000000e5e600720c */ /* 0x040fe20003f04270 */
[----:B------:R1:W-:Y:S01]  /*9f50*/  LDGSTS.E.BYPASS.LTC128B.128 [R228+0x6100], [R2.64+0x80], !P2 ;  /* 0x0610008002e47fae */ /* 0x0003e2000d101d46 */
[----:B------:R-:W-:Y:S03]  /*9f60*/  IADD3 R230, R230, -0x1, RZ ;  /* 0xffffffffe6e67810 */ /* 0x000fe60007ffe0ff */
[C---:B------:R-:W-:Y:S04]  /*9f70*/  HMMA.16816.F32.BF16 R36, R140.reuse, R156, R36 ;  /* 0x0000009c8c24723c */ /* 0x040fe80000041824 */
[----:B------:R2:W-:Y:S04]  /*9f80*/  LDGSTS.E.BYPASS.LTC128B.128 [R228+0x3100], [R148.64], !P3 ;  /* 0x0310000094e47fae */ /* 0x0005e8000d901d46 */
[C---:B------:R-:W-:Y:S04]  /*9f90*/  HMMA.16816.F32.BF16 R40, R140.reuse, R158, R40 ;  /* 0x0000009e8c28723c */ /* 0x040fe80000041828 */
[----:B------:R2:W-:Y:S04]  /*9fa0*/  LDGSTS.E.BYPASS.LTC128B.128 [R228+0x7100], [R148.64+0x80], !P2 ;  /* 0x0710008094e47fae */ /* 0x0005e8000d101d46 */
[C---:B------:R-:W-:Y:S04]  /*9fb0*/  HMMA.16816.F32.BF16 R44, R140.reuse, R160, R44 ;  /* 0x000000a08c2c723c */ /* 0x040fe8000004182c */
[----:B---3--:R-:W3:Y:S04]  /*9fc0*/  LDSM.16.M88.4 R180, [R205] ;  /* 0x00000000cdb4783b */ /* 0x008ee80000000200 */
[C---:B------:R-:W-:Y:S04]  /*9fd0*/  HMMA.16816.F32.BF16 R48, R140.reuse, R162, R48 ;  /* 0x000000a28c30723c */ /* 0x040fe80000041830 */
[----:B------:R-:W0:Y:S04]  /*9fe0*/  LDGDEPBAR ;  /* 0x00000000000079af */ /* 0x000e280000000000 */
[C---:B------:R-:W-:Y:S04]  /*9ff0*/  HMMA.16816.F32.BF16 R52, R140.reuse, R164, R52 ;  /* 0x000000a48c34723c */ /* 0x040fe80000041834 */
[----:B------:R-:W-:Y:S04]  /*a000*/  LDSM.16.M88.4 R144, [R205+0x1000] ;  /* 0x00100000cd90783b */ /* 0x000fe80000000200 */
[C---:B------:R-:W-:Y:S04]  /*a010*/  HMMA.16816.F32.BF16 R56, R140.reuse, R166, R56 ;  /* 0x000000a68c38723c */ /* 0x040fe80000041838 */
[----:B--2---:R-:W2:Y:S04]  /*a020*/  LDSM.16.M88.4 R148, [R205+0x800] ;  /* 0x00080000cd94783b */ /* 0x004ea80000000200 */
[C---:B------:R-:W-:Y:S04]  /*a030*/  HMMA.16816.F32.BF16 R60, R140.reuse, R176, R60 ;  /* 0x000000b08c3c723c */ /* 0x040fe8000004183c */
[----:B------:R-:W5:Y:S04]  /*a040*/  LDSM.16.M88.4 R152, [R205+0x1800] ;  /* 0x00180000cd98783b */ /* 0x000f680000000200 */
[----:B------:R-:W-:Y:S04]  /*a050*/  HMMA.16816.F32.BF16 R64, R140, R178, R64 ;  /* 0x000000b28c40723c */ /* 0x000fe80000041840 */
[----:B------:R-:W1:Y:S04]  /*a060*/  LDSM.16.M88.4 R156, [R205+0x2000] ;  /* 0x00200000cd9c783b */ /* 0x000e680000000200 */
[C---:B---3--:R-:W-:Y:S04]  /*a070*/  HMMA.16816.F32.BF16 R4, R168.reuse, R180, R4 ;  /* 0x000000b4a804723c */ /* 0x048fe80000041804 */
[----:B------:R-:W-:Y:S04]  /*a080*/  LDSM.16.M88.4 R160, [R205+0x3800] ;  /* 0x00380000cda0783b */ /* 0x000fe80000000200 */
[C---:B------:R-:W-:Y:S04]  /*a090*/  HMMA.16816.F32.BF16 R8, R168.reuse, R182, R8 ;  /* 0x000000b6a808723c */ /* 0x040fe80000041808 */
[----:B------:R-:W-:Y:S04]  /*a0a0*/  LDSM.16.M88.4 R164, [R202] ;  /* 0x00000000caa4783b */ /* 0x000fe80000000200 */
[C---:B--2---:R-:W-:Y:S04]  /*a0b0*/  HMMA.16816.F32.BF16 R12, R168.reuse, R148, R12 ;  /* 0x00000094a80c723c */ /* 0x044fe8000004180c */
[----:B------:R-:W-:Y:S04]  /*a0c0*/  LDSM.16.M88.4 R176, [R202+0x800] ;  /* 0x00080000cab0783b */ /* 0x000fe80000000200 */
[C---:B------:R-:W-:Y:S04]  /*a0d0*/  HMMA.16816.F32.BF16 R16, R168.reuse, R150, R16 ;  /* 0x00000096a810723c */ /* 0x040fe80000041810 */
[----:B------:R-:W2:Y:S04]  /*a0e0*/  LDSM.16.M88.4 R148, [R205+0x2800] ;  /* 0x00280000cd94783b */ /* 0x000ea80000000200 */
[C---:B------:R-:W-:Y:S04]  /*a0f0*/  HMMA.16816.F32.BF16 R20, R168.reuse, R144, R20 ;  /* 0x00000090a814723c */ /* 0x040fe80000041814 */
[----:B------:R-:W-:Y:S04]  /*a100*/  LDSM.16.M88.4 R180, [R201+0x6800] ;  /* 0x00680000c9b4783b */ /* 0x000fe80000000200 */
[C---:B------:R-:W-:Y:S04]  /*a110*/  HMMA.16816.F32.BF16 R24, R168.reuse, R146, R24 ;  /* 0x00000092a818723c */ /* 0x040fe80000041818 */
[----:B------:R-:W3:Y:S04]  /*a120*/  LDSM.16.M88.4 R144, [R205+0x3000] ;  /* 0x00300000cd90783b */ /* 0x000ee80000000200 */
[C---:B-----5:R-:W-:Y:S08]  /*a130*/  HMMA.16816.F32.BF16 R28, R168.reuse, R152, R28 ;  /* 0x00000098a81c723c */ /* 0x060ff0000004181c */
[C---:B------:R-:W-:Y:S01]  /*a140*/  HMMA.16816.F32.BF16 R32, R168.reuse, R154, R32 ;  /* 0x0000009aa820723c */ /* 0x040fe20000041820 */
[----:B------:R-:W5:Y:S07]  /*a150*/  LDSM.16.M88.4 R152, [R202+0x1000] ;  /* 0x00100000ca98783b */ /* 0x000f6e0000000200 */
        /* <DEDUP_REMOVED lines=32> */
[----:B------:R-:W2:Y:S07]  /*a360*/  LDSM.16.M88.4 R160, [R201+0x7000] ;  /* 0x00700000c9a0783b */ /* 0x000eae0000000200 */
[C---:B-----5:R-:W-:Y:S08]  /*a370*/  HMMA.16816.F32.BF16 R60, R172.reuse, R152, R60 ;  /* 0x00000098ac3c723c */ /* 0x060ff0000004183c */
[----:B------:R-:W-:Y:S01]  /*a380*/  HMMA.16816.F32.BF16 R64, R172, R154, R64 ;  /* 0x0000009aac40723c */ /* 0x000fe20000041840 */
[----:B------:R-:W5:Y:S07]  /*a390*/  LDSM.16.M88.4 R152, [R201+0x7800] ;  /* 0x00780000c998783b */ /* 0x000f6e0000000200 */
[C---:B-1----:R-:W-:Y:S08]  /*a3a0*/  HMMA.16816.F32.BF16 R4, R184.reuse, R156, R4 ;  /* 0x0000009cb804723c */ /* 0x042ff00000041804 */
[C---:B------:R-:W-:Y:S01]  /*a3b0*/  HMMA.16816.F32.BF16 R8, R184.reuse, R158, R8 ;  /* 0x0000009eb808723c */ /* 0x040fe20000041808 */
[----:B------:R-:W1:Y:S07]  /*a3c0*/  LDSM.16.M88.4 R156, [R215] ;  /* 0x00000000d79c783b */ /* 0x000e6e0000000200 */
[C---:B------:R-:W-:Y:S08]  /*a3d0*/  HMMA.16816.F32.BF16 R12, R184.reuse, R164, R12 ;  /* 0x000000a4b80c723c */ /* 0x040ff0000004180c */
[C---:B------:R-:W-:Y:S01]  /*a3e0*/  HMMA.16816.F32.BF16 R16, R184.reuse, R166, R16 ;  /* 0x000000a6b810723c */ /* 0x040fe20000041810 */
[----:B------:R-:W1:Y:S07]  /*a3f0*/  LDSM.16.M88.4 R164, [R214] ;  /* 0x00000000d6a4783b */ /* 0x000e6e0000000200 */
[C---:B--2---:R-:W-:Y:S08]  /*a400*/  HMMA.16816.F32.BF16 R20, R184.reuse, R148, R20 ;  /* 0x00000094b814723c */ /* 0x044ff00000041814 */
[C---:B------:R-:W-:Y:S01]  /*a410*/  HMMA.16816.F32.BF16 R24, R184.reuse, R150, R24 ;  /* 0x00000096b818723c */ /* 0x040fe20000041818 */
[----:B------:R-:W-:Y:S07]  /*a420*/  LDSM.16.M88.4 R148, [R212] ;  /* 0x00000000d494783b */ /* 0x000fee0000000200 */
[C---:B---3--:R-:W-:Y:S08]  /*a430*/  HMMA.16816.F32.BF16 R28, R184.reuse, R144, R28 ;  /* 0x00000090b81c723c */ /* 0x048ff0000004181c */
[C---:B------:R-:W-:Y:S01]  /*a440*/  HMMA.16816.F32.BF16 R32, R184.reuse, R146, R32 ;  /* 0x00000092b820723c */ /* 0x040fe20000041820 */
[----:B------:R-:W2:Y:S07]  /*a450*/  LDSM.16.M88.4 R144, [R213] ;  /* 0x00000000d590783b */ /* 0x000eae0000000200 */
[C---:B------:R-:W-:Y:S08]  /*a460*/  HMMA.16816.F32.BF16 R36, R184.reuse, R176, R36 ;  /* 0x000000b0b824723c */ /* 0x040ff00000041824 */
[C---:B------:R-:W-:Y:S01]  /*a470*/  HMMA.16816.F32.BF16 R40, R184.reuse, R178, R40 ;  /* 0x000000b2b828723c */ /* 0x040fe20000041828 */
[----:B------:R-:W3:Y:S07]  /*a480*/  LDSM.16.M88.4 R176, [R211] ;  /* 0x00000000d3b0783b */ /* 0x000eee0000000200 */
[C---:B------:R-:W-:Y:S08]  /*a490*/  HMMA.16816.F32.BF16 R44, R184.reuse, R180, R44 ;  /* 0x000000b4b82c723c */ /* 0x040ff0000004182c */
[C---:B------:R-:W-:Y:S01]  /*a4a0*/  HMMA.16816.F32.BF16 R48, R184.reuse, R182, R48 ;  /* 0x000000b6b830723c */ /* 0x040fe20000041830 */
[----:B------:R-:W-:Y:S07]  /*a4b0*/  LDSM.16.M88.4 R180, [R205+0x7000] ;  /* 0x00700000cdb4783b */ /* 0x000fee0000000200 */
[C---:B------:R-:W-:Y:S08]  /*a4c0*/  HMMA.16816.F32.BF16 R52, R184.reuse, R160, R52 ;  /* 0x000000a0b834723c */ /* 0x040ff00000041834 */
[C---:B------:R-:W-:Y:S01]  /*a4d0*/  HMMA.16816.F32.BF16 R56, R184.reuse, R162, R56 ;  /* 0x000000a2b838723c */ /* 0x040fe20000041838 */
[----:B------:R-:W2:Y:S07]  /*a4e0*/  LDSM.16.M88.4 R160, [R210] ;  /* 0x00000000d2a0783b */ /* 0x000eae0000000200 */
[C---:B-----5:R-:W-:Y:S08]  /*a4f0*/  HMMA.16816.F32.BF16 R60, R184.reuse, R152, R60 ;  /* 0x00000098b83c723c */ /* 0x060ff0000004183c */
[----:B------:R-:W-:Y:S01]  /*a500*/  HMMA.16816.F32.BF16 R64, R184, R154, R64 ;  /* 0x0000009ab840723c */ /* 0x000fe20000041840 */
[----:B------:R-:W5:Y:S07]  /*a510*/  LDSM.16.M88.4 R152, [R209] ;  /* 0x00000000d198783b */ /* 0x000f6e0000000200 */
[C---:B-1----:R-:W-:Y:S08]  /*a520*/  HMMA.16816.F32.BF16 R4, R188.reuse, R156, R4 ;  /* 0x0000009cbc04723c */ /* 0x042ff00000041804 */
[C---:B------:R-:W-:Y:S01]  /*a530*/  HMMA.16816.F32.BF16 R8, R188.reuse, R158, R8 ;  /* 0x0000009ebc08723c */ /* 0x040fe20000041808 */
[----:B------:R-:W1:Y:S07]  /*a540*/  LDSM.16.M88.4 R156, [R208] ;  /* 0x00000000d09c783b */ /* 0x000e6e0000000200 */
[C---:B------:R-:W-:Y:S08]  /*a550*/  HMMA.16816.F32.BF16 R12, R188.reuse, R164, R12 ;  /* 0x000000a4bc0c723c */ /* 0x040ff0000004180c */
[C---:B------:R-:W-:Y:S01]  /*a560*/  HMMA.16816.F32.BF16 R16, R188.reuse, R166, R16 ;  /* 0x000000a6bc10723c */ /* 0x040fe20000041810 */
[----:B------:R-:W-:Y:S07]  /*a570*/  LDSM.16.M88.4 R164, [R205+0x5000] ;  /* 0x00500000cda4783b */ /* 0x000fee0000000200 */
        /* <DEDUP_REMOVED lines=8> */
[----:B------:R-:W-:Y:S07]  /*a600*/  LDSM.16.M88.4 R176, [R205+0x6800] ;  /* 0x00680000cdb0783b */ /* 0x000fee0000000200 */
[C---:B------:R-:W-:Y:S08]  /*a610*/  HMMA.16816.F32.BF16 R44, R188.reuse, R160, R44 ;  /* 0x000000a0bc2c723c */ /* 0x040ff0000004182c */
[C---:B------:R-:W-:Y:S01]  /*a620*/  HMMA.16816.F32.BF16 R48, R188.reuse, R162, R48 ;  /* 0x000000a2bc30723c */ /* 0x040fe20000041830 */
[----:B------:R-:W3:Y:S07]  /*a630*/  LDSM.16.M88.4 R160, [R205+0x5800] ;  /* 0x00580000cda0783b */ /* 0x000eee0000000200 */
[C---:B-----5:R-:W-:Y:S08]  /*a640*/  HMMA.16816.F32.BF16 R52, R188.reuse, R152, R52 ;  /* 0x00000098bc34723c */ /* 0x060ff00000041834 */
[C---:B------:R-:W-:Y:S01]  /*a650*/  HMMA.16816.F32.BF16 R56, R188.reuse, R154, R56 ;  /* 0x0000009abc38723c */ /* 0x040fe20000041838 */
[----:B------:R-:W5:Y:S07]  /*a660*/  LDSM.16.M88.4 R152, [R205+0x6000] ;  /* 0x00600000cd98783b */ /* 0x000f6e0000000200 */
[C---:B-1----:R-:W-:Y:S08]  /*a670*/  HMMA.16816.F32.BF16 R60, R188.reuse, R156, R60 ;  /* 0x0000009cbc3c723c */ /* 0x042ff0000004183c */
[----:B------:R-:W-:Y:S01]  /*a680*/  HMMA.16816.F32.BF16 R64, R188, R158, R64 ;  /* 0x0000009ebc40723c */ /* 0x000fe20000041840 */
[----:B------:R-:W1:Y:S07]  /*a690*/  LDSM.16.M88.4 R156, [R205+0x7800] ;  /* 0x00780000cd9c783b */ /* 0x000e6e0000000200 */
[C---:B--2---:R-:W-:Y:S08]  /*a6a0*/  HMMA.16816.F32.BF16 R4, R192.reuse, R144, R4 ;  /* 0x00000090c004723c */ /* 0x044ff00000041804 */
[C---:B------:R-:W-:Y:S01]  /*a6b0*/  HMMA.16816.F32.BF16 R8, R192.reuse, R146, R8 ;  /* 0x00000092c008723c */ /* 0x040fe20000041808 */
[----:B------:R-:W2:Y:S07]  /*a6c0*/  LDSM.16.M88.4 R144, [R202+0x4000] ;  /* 0x00400000ca90783b */ /* 0x000eae0000000200 */
[C---:B------:R-:W-:Y:S08]  /*a6d0*/  HMMA.16816.F32.BF16 R12, R192.reuse, R148, R12 ;  /* 0x00000094c00c723c */ /* 0x040ff0000004180c */
[C---:B------:R-:W-:Y:S01]  /*a6e0*/  HMMA.16816.F32.BF16 R16, R192.reuse, R150, R16 ;  /* 0x00000096c010723c */ /* 0x040fe20000041810 */
[----:B------:R-:W1:Y:S07]  /*a6f0*/  LDSM.16.M88.4 R148, [R202+0x4800] ;  /* 0x00480000ca94783b */ /* 0x000e6e0000000200 */
[C---:B------:R-:W-:Y:S08]  /*a700*/  HMMA.16816.F32.BF16 R20, R192.reuse, R164, R20 ;  /* 0x000000a4c014723c */ /* 0x040ff00000041814 */
[C---:B------:R-:W-:Y:S08]  /*a710*/  HMMA.16816.F32.BF16 R24, R192.reuse, R166, R24 ;  /* 0x000000a6c018723c */ /* 0x040ff00000041818 */
[C---:B---3--:R-:W-:Y:S08]  /*a720*/  HMMA.16816.F32.BF16 R28, R192.reuse, R160, R28 ;  /* 0x000000a0c01c723c */ /* 0x048ff0000004181c */
[C---:B------:R-:W-:Y:S08]  /*a730*/  HMMA.16816.F32.BF16 R32, R192.reuse, R162, R32 ;  /* 0x000000a2c020723c */ /* 0x040ff00000041820 */
[C---:B-----5:R-:W-:Y:S08]  /*a740*/  HMMA.16816.F32.BF16 R36, R192.reuse, R152, R36 ;  /* 0x00000098c024723c */ /* 0x060ff00000041824 */
        /* <DEDUP_REMOVED lines=14> */
[----:B------:R-:W5:Y:S03]  /*a830*/  LDSM.16.M88.4 R148, [R202+0x6800] ;  /* 0x00680000ca94783b */ /* 0x000f660000000200 */
[----:B------:R-:W-:Y:S02]  /*a840*/  FMNMX.FTZ R0, R4, R118, !PT ;  /* 0x0000007604007209 */ /* 0x000fe40007810000 */
[----:B------:R-:W-:Y:S02]  /*a850*/  FMNMX.FTZ R2, R6, R119, !PT ;  /* 0x0000007706027209 */ /* 0x000fe40007810000 */
[C---:B---3--:R-:W-:Y:S04]  /*a860*/  HMMA.16816.F32.BF16 R20, R196.reuse, R152, R20 ;  /* 0x00000098c414723c */ /* 0x048fe80000041814 */
[----:B------:R-:W-:Y:S02]  /*a870*/  FMNMX.FTZ R0, R5, R0, !PT ;  /* 0x0000000005007209 */ /* 0x000fe40007810000 */
[----:B------:R-:W-:Y:S02]  /*a880*/  FMNMX.FTZ R2, R7, R2, !PT ;  /* 0x0000000207027209 */ /* 0x000fe40007810000 */
[C---:B------:R-:W-:Y:S01]  /*a890*/  HMMA.16816.F32.BF16 R24, R196.reuse, R154, R24 ;  /* 0x0000009ac418723c */ /* 0x040fe20000041818 */
[----:B------:R-:W3:Y:S03]  /*a8a0*/  LDSM.16.M88.4 R152, [R202+0x7000] ;  /* 0x00700000ca98783b */ /* 0x000ee60000000200 */
[----:B------:R-:W-:Y:S02]  /*a8b0*/  FMNMX.FTZ R0, R8, R0, !PT ;  /* 0x0000000008007209 */ /* 0x000fe40007810000 */
[----:B------:R-:W-:Y:S02]  /*a8c0*/  FMNMX.FTZ R2, R10, R2, !PT ;  /* 0x000000020a027209 */ /* 0x000fe40007810000 */
[C---:B-1----:R-:W-:Y:S04]  /*a8d0*/  HMMA.16816.F32.BF16 R28, R196.reuse, R156, R28 ;  /* 0x0000009cc41c723c */ /* 0x042fe8000004181c */
        /* <DEDUP_REMOVED lines=9> */
[----:B------:R-:W1:Y:S01]  /*a970*/  LDSM.16.M88.4 R144, [R202+0x7800] ;  /* 0x00780000ca90783b */ /* 0x000e620000000200 */
[----:B------:R-:W-:Y:S04]  /*a980*/  DEPBAR.LE SB0, 0x0 ;  /* 0x000080000000791a */ /* 0x000fe80000000000 */
[----:B------:R-:W-:Y:S02]  /*a990*/  FMNMX.FTZ R0, R16, R0, !PT ;  /* 0x0000000010007209 */ /* 0x000fe40007810000 */
[C---:B-----5:R-:W-:Y:S01]  /*a9a0*/  HMMA.16816.F32.BF16 R44, R196.reuse, R148, R44 ;  /* 0x00000094c42c723c */ /* 0x060fe2000004182c */
[----:B------:R-:W-:Y:S04]  /*a9b0*/  BAR.SYNC.DEFER_BLOCKING 0x0 ;  /* 0x0000000000007b1d */ /* 0x000fe80000010000 */
[----:B------:R-:W-:Y:S02]  /*a9c0*/  FMNMX.FTZ R0, R17, R0, !PT ;  /* 0x0000000011007209 */ /* 0x000fe40007810000 */
[----:B------:R-:W-:Y:S01]  /*a9d0*/  FMNMX.FTZ R2, R18, R2, !PT ;  /* 0x0000000212027209 */ /* 0x000fe20007810000 */
[C---:B------:R-:W-:Y:S04]  /*a9e0*/  HMMA.16816.F32.BF16 R48, R196.reuse, R150, R48 ;  /* 0x00000096c430723c */ /* 0x040fe80000041830 */
[----:B------:R-:W-:Y:S02]  /*a9f0*/  FMNMX.FTZ R0, R20, R0, !PT ;  /* 0x0000000014007209 */ /* 0x000fe40007810000 */
[----:B------:R-:W-:Y:S02]  /*aa00*/  FMNMX.FTZ R2, R19, R2, !PT ;  /* 0x0000000213027209 */ /* 0x000fe40007810000 */
[C---:B---3--:R-:W-:Y:S04]  /*aa10*/  HMMA.16816.F32.BF16 R52, R196.reuse, R152, R52 ;  /* 0x00000098c434723c */ /* 0x048fe80000041834 */
[----:B------:R-:W-:Y:S02]  /*aa20*/  FMNMX.FTZ R0, R21, R0, !PT ;  /* 0x0000000015007209 */ /* 0x000fe40007810000 */
[----:B------:R-:W-:Y:S02]  /*aa30*/  FMNMX.FTZ R2, R22, R2, !PT ;  /* 0x0000000216027209 */ /* 0x000fe40007810000 */
[C---:B------:R-:W-:Y:S04]  /*aa40*/  HMMA.16816.F32.BF16 R56, R196.reuse, R154, R56 ;  /* 0x0000009ac438723c */ /* 0x040fe80000041838 */
[----:B------:R-:W-:Y:S02]  /*aa50*/  FMNMX.FTZ R0, R24, R0, !PT ;  /* 0x0000000018007209 */ /* 0x000fe40007810000 */
[----:B------:R-:W-:Y:S02]  /*aa60*/  FMNMX.FTZ R2, R23, R2, !PT ;  /* 0x0000000217027209 */ /* 0x000fe40007810000 */
[----:B------:R-:W-:Y:S01]  /*aa70*/  FMNMX.FTZ R0, R25, R0, !PT ;  /* 0x0000000019007209 */ /* 0x000fe20007810000 */
[C---:B-1----:R-:W-:Y:S03]  /*aa80*/  HMMA.16816.F32.BF16 R60, R196.reuse, R144, R60 ;  /* 0x00000090c43c723c */ /* 0x042fe6000004183c */
[----:B------:R-:W-:Y:S02]  /*aa90*/  FMNMX.FTZ R0, R28, R0, !PT ;  /* 0x000000001c007209 */ /* 0x000fe40007810000 */
[----:B------:R-:W-:Y:S02]  /*aaa0*/  FMNMX.FTZ R2, R26, R2, !PT ;  /* 0x000000021a027209 */ /* 0x000fe40007810000 */
[----:B------:R-:W-:Y:S01]  /*aab0*/  FMNMX.FTZ R0, R29, R0, !PT ;  /* 0x000000001d007209 */ /* 0x000fe20007810000 */
        /* <DEDUP_REMOVED lines=34> */
[----:B----4-:R-:W-:Y:S02]  /*ace0*/  FMNMX.FTZ R117, R64, R0, !PT ;  /* 0x0000000040757209 */ /* 0x010fe40007810000 */
[----:B------:R-:W-:Y:S02]  /*acf0*/  FMNMX.FTZ R2, R62, R2, !PT ;  /* 0x000000023e027209 */ /* 0x000fe40007810000 */
[----:B------:R-:W-:Y:S02]  /*ad00*/  FMNMX.FTZ R117, R65, R117, !PT ;  /* 0x0000007541757209 */ /* 0x000fe40007810000 */
[----:B------:R-:W-:Y:S03]  /*ad10*/  FMNMX.FTZ R0, R63, R2, !PT ;  /* 0x000000023f007209 */ /* 0x000fe60007810000 */
[----:B------:R-:W1:Y:S01]  /*ad20*/  SHFL.BFLY PT, R3, R117, 0x2, 0x1f ;  /* 0x0c401f0075037f89 */ /* 0x000e6200000e0000 */
[----:B------:R-:W-:Y:S04]  /*ad30*/  FMNMX.FTZ R0, R66, R0, !PT ;  /* 0x0000000042007209 */ /* 0x000fe80007810000 */
[----:B------:R-:W-:Y:S05]  /*ad40*/  FMNMX.FTZ R0, R67, R0, !PT ;  /* 0x0000000043007209 */ /* 0x000fea0007810000 */
[----:B------:R-:W2:Y:S01]  /*ad50*/  SHFL.BFLY PT, R2, R0, 0x2, 0x1f ;  /* 0x0c401f0000027f89 */ /* 0x000ea200000e0000 */
[----:B-1----:R-:W-:Y:S07]  /*ad60*/  FMNMX.FTZ R117, R117, R3, !PT ;  /* 0x0000000375757209 */ /* 0x002fee0007810000 */
[----:B------:R-:W1:Y:S01]  /*ad70*/  SHFL.BFLY PT, R116, R117, 0x1, 0x1f ;  /* 0x0c201f0075747f89 */ /* 0x000e6200000e0000 */
[----:B--2---:R-:W-:Y:S07]  /*ad80*/  FMNMX.FTZ R0, R0, R2, !PT ;  /* 0x0000000200007209 */ /* 0x004fee0007810000 */
[----:B------:R-:W2:Y:S01]  /*ad90*/  SHFL.BFLY PT, R3, R0, 0x1, 0x1f ;  /* 0x0c201f0000037f89 */ /* 0x000ea200000e0000 */
[----:B-1----:R-:W-:Y:S05]  /*ada0*/  FMNMX.FTZ R117, R117, R116, !PT ;  /* 0x0000007475757209 */ /* 0x002fea0007810000 */
[C---:B------:R-:W-:Y:S02]  /*adb0*/  FMUL.FTZ R156, R117.reuse, c[0x0][0x2d0] ;  /* 0x0000b400759c7a20 */ /* 0x040fe40000410000 */
[----:B------:R-:W-:Y:S02]  /*adc0*/  FADD.FTZ R2, -R117, R118 ;  /* 0x0000007675027221 */ /* 0x000fe40000010100 */
[----:B------:R-:W-:Y:S01]  /*add0*/  FFMA.FTZ R4, R4, c[0x0][0x2d0], -R156 ;  /* 0x0000b40004047a23 */ /* 0x000fe2000001089c */
[----:B--2---:R-:W-:Y:S01]  /*ade0*/  FMNMX.FTZ R116, R0, R3, !PT ;  /* 0x0000000300747209 */ /* 0x004fe20007810000 */
[----:B------:R-:W-:Y:S01]  /*adf0*/  FMUL.FTZ R0, R2, c[0x0][0x2d0] ;  /* 0x0000b40002007a20 */ /* 0x000fe20000410000 */
[----:B------:R-:W-:Y:S01]  /*ae00*/  @P0 SHF.R.S32.HI R3, RZ, 0x1f, R230 ;  /* 0x0000001fff030819 */ /* 0x000fe200000114e6 */
[----:B------:R1:W-:Y:S01]  /*ae10*/  MUFU.EX2 R229, R4 ;  /* 0x0000000400e57308 */ /* 0x0003e20000000800 */
[--C-:B------:R-:W-:Y:S02]  /*ae20*/  FFMA.FTZ R5, R5, c[0x0][0x2d0], -R156.reuse ;  /* 0x0000b40005057a23 */ /* 0x100fe4000001089c */
[--C-:B------:R-:W-:Y:S02]  /*ae30*/  FFMA.FTZ R9, R9, c[0x0][0x2d0], -R156.reuse ;  /* 0x0000b40009097a23 */ /* 0x100fe4000001089c */
[----:B------:R-:W-:Y:S02]  /*ae40*/  @P0 IMAD R3, R3, c[0x0][0x1e0], RZ ;  /* 0x0000780003030a24 */ /* 0x000fe400078e02ff */
[--C-:B------:R-:W-:Y:S02]  /*ae50*/  FFMA.FTZ R12, R12, c[0x0][0x2d0], -R156.reuse ;  /* 0x0000b4000c0c7a23 */ /* 0x100fe4000001089c */
[--C-:B------:R-:W-:Y:S01]  /*ae60*/  FFMA.FTZ R13, R13, c[0x0][0x2d0], -R156.reuse ;  /* 0x0000b4000d0d7a23 */ /* 0x100fe2000001089c */
[----:B------:R2:W3:Y:S01]  /*ae70*/  MUFU.EX2 R2, R0 ;  /* 0x0000000000027308 */ /* 0x0004e20000000800 */
[--C-:B------:R-:W-:Y:S02]  /*ae80*/  FFMA.FTZ R20, R20, c[0x0][0x2d0], -R156.reuse ;  /* 0x0000b40014147a23 */ /* 0x100fe4000001089c */
[--C-:B------:R-:W-:Y:S02]  /*ae90*/  FFMA.FTZ R21, R21, c[0x0][0x2d0], -R156.reuse ;  /* 0x0000b40015157a23 */ /* 0x100fe4000001089c */
[--C-:B------:R-:W-:Y:S02]  /*aea0*/  FFMA.FTZ R24, R24, c[0x0][0x2d0], -R156.reuse ;  /* 0x0000b40018187a23 */ /* 0x100fe4000001089c */
[--C-:B------:R-:W-:Y:S02]  /*aeb0*/  FFMA.FTZ R25, R25, c[0x0][0x2d0], -R156.reuse ;  /* 0x0000b40019197a23 */ /* 0x100fe4000001089c */
[--C-:B------:R-:W-:Y:S01]  /*aec0*/  FFMA.FTZ R28, R28, c[0x0][0x2d0], -R156.reuse ;  /* 0x0000b4001c1c7a23 */ /* 0x100fe2000001089c */
[----:B------:R4:W-:Y:S01]  /*aed0*/  MUFU.EX2 R231, R5 ;  /* 0x0000000500e77308 */ /* 0x0009e20000000800 */
[--C-:B------:R-:W-:Y:S02]  /*aee0*/  FFMA.FTZ R29, R29, c[0x0][0x2d0], -R156.reuse ;  /* 0x0000b4001d1d7a23 */ /* 0x100fe4000001089c */
[--C-:B------:R-:W-:Y:S02]  /*aef0*/  FFMA.FTZ R32, R32, c[0x0][0x2d0], -R156.reuse ;  /* 0x0000b40020207a23 */ /* 0x100fe4000001089c */
[----:B-1----:R-:W-:Y:S02]  /*af00*/  @P0 IMAD R4, R230, c[0x0][0x1e4], R3 ;  /* 0x00007900e6040a24 */ /* 0x002fe400078e0203 */
[--C-:B------:R-:W-:Y:S02]  /*af10*/  FFMA.FTZ R33, R33, c[0x0][0x2d0], -R156.reuse ;  /* 0x0000b40021217a23 */ /* 0x100fe4000001089c */
[--C-:B------:R-:W-:Y:S01]  /*af20*/  FFMA.FTZ R36, R36, c[0x0][0x2d0], -R156.reuse ;  /* 0x0000b40024247a23 */ /* 0x100fe2000001089c */
[----:B------:R-:W-:Y:S01]  /*af30*/  MUFU.EX2 R182, R12 ;  /* 0x0000000c00b67308 */ /* 0x000fe20000000800 */
[--C-:B------:R-:W-:Y:S02]  /*af40*/  FFMA.FTZ R37, R37, c[0x0][0x2d0], -R156.reuse ;  /* 0x0000b40025257a23 */ /* 0x100fe4000001089c */
[----:B------:R-:W-:Y:S02]  /*af50*/  FFMA.FTZ R40, R40, c[0x0][0x2d0], -R156 ;  /* 0x0000b40028287a23 */ /* 0x000fe4000001089c */
[----:B--2---:R-:W-:Y:S02]  /*af60*/  FADD.FTZ R0, -R116, R119 ;  /* 0x0000007774007221 */ /* 0x004fe40000010100 */
[----:B------:R-:W-:Y:S03]  /*af70*/  @P0 IMAD.WIDE.U32 R118, R230, c[0x0][0x1e0], RZ ;  /* 0x00007800e6760a25 */ /* 0x000fe600078e00ff */
[----:B------:R-:W-:Y:S01]  /*af80*/  MUFU.EX2 R181, R13 ;  /* 0x0000000d00b57308 */ /* 0x000fe20000000800 */
[----:B------:R-:W-:Y:S01]  /*af90*/  FMUL.FTZ R0, R0, c[0x0][0x2d0] ;  /* 0x0000b40000007a20 */ /* 0x000fe20000410000 */
[----:B------:R-:W-:Y:S01]  /*afa0*/  @P0 IADD3 R4, R119, R4, RZ ;  /* 0x0000000477040210 */ /* 0x000fe20007ffe0ff */
[----:B---3--:R-:W-:Y:S01]  /*afb0*/  FMUL.FTZ R68, R2, R68 ;  /* 0x0000004402447220 */ /* 0x008fe20000410000 */
[----:B------:R-:W-:Y:S01]  /*afc0*/  @P0 SHF.L.U32 R3, R118, 0x7, RZ ;  /* 0x0000000776030819 */ /* 0x000fe200000006ff */
[----:B------:R-:W-:Y:S01]  /*afd0*/  FMUL.FTZ R69, R2, R69 ;  /* 0x0000004502457220 */ /* 0x000fe20000410000 */
[----:B------:R-:W-:Y:S01]  /*afe0*/  @P0 SHF.L.U64.HI R119, R118, 0x7, R4 ;  /* 0x0000000776770819 */ /* 0x000fe20000010204 */
[----:B------:R-:W-:Y:S01]  /*aff0*/  FFMA.FTZ R118, R8, c[0x0][0x2d0], -R156 ;  /* 0x0000b40008767a23 */ /* 0x000fe2000001089c */
[----:B----4-:R-:W-:Y:S01]  /*b000*/  @P0 IADD3 R5, P4, R3, R234, RZ ;  /* 0x000000ea03050210 */ /* 0x010fe20007f9e0ff */
[C---:B------:R-:W-:Y:S01]  /*b010*/  FMUL.FTZ R72, R2.reuse, R72 ;  /* 0x0000004802487220 */ /* 0x040fe20000410000 */
[----:B------:R-:W1:Y:S01]  /*b020*/  MUFU.EX2 R0, R0 ;  /* 0x0000000000007308 */ /* 0x000e620000000800 */
[C---:B------:R-:W-:Y:S01]  /*b030*/  FMUL.FTZ R73, R2.reuse, R73 ;  /* 0x0000004902497220 */ /* 0x040fe20000410000 */
[----:B------:R-:W-:Y:S01]  /*b040*/  @P0 LEA R4, P1, R5, c[0x0][0x1c8], 0x1 ;  /* 0x0000720005040a11 */ /* 0x000fe200078208ff */
[C---:B------:R-:W-:Y:S01]  /*b050*/  FMUL.FTZ R76, R2.reuse, R76 ;  /* 0x0000004c024c7220 */ /* 0x040fe20000410000 */
[----:B------:R-:W-:Y:S01]  /*b060*/  @P0 IADD3.X R8, R119, R233, RZ, P4, !PT ;  /* 0x000000e977080210 */ /* 0x000fe200027fe4ff */
[C---:B------:R-:W-:Y:S01]  /*b070*/  FMUL.FTZ R77, R2.reuse, R77 ;  /* 0x0000004d024d7220 */ /* 0x040fe20000410000 */
[----:B------:R-:W-:Y:S01]  /*b080*/  @P0 IADD3 R3, P5, P4, R3, 0x40, R234 ;  /* 0x0000004003030810 */ /* 0x000fe20007cbe0ea */
[C---:B------:R-:W-:Y:S01]  /*b090*/  FMUL.FTZ R80, R2.reuse, R80 ;  /* 0x0000005002507220 */ /* 0x040fe20000410000 */
[----:B------:R-:W-:Y:S01]  /*b0a0*/  @P0 LEA.HI.X R5, R5, c[0x0][0x1cc], R8, 0x1, P1 ;  /* 0x0000730005050a11 */ /* 0x000fe200008f0c08 */
[C---:B------:R-:W-:Y:S01]  /*b0b0*/  FMUL.FTZ R81, R2.reuse, R81 ;  /* 0x0000005102517220 */ /* 0x040fe20000410000 */
[----:B------:R2:W-:Y:S01]  /*b0c0*/  MUFU.EX2 R183, R118 ;  /* 0x0000007600b77308 */ /* 0x0005e20000000800 */
[----:B------:R-:W-:Y:S01]  /*b0d0*/  @P0 IADD3.X R8, R119, RZ, R233, P5, P4 ;  /* 0x000000ff77080210 */ /* 0x000fe20002fe84e9 */
[C---:B------:R-:W-:Y:S01]  /*b0e0*/  FMUL.FTZ R84, R2.reuse, R84 ;  /* 0x0000005402547220 */ /* 0x040fe20000410000 */
[----:B------:R3:W-:Y:S01]  /*b0f0*/  @P0 LDGSTS.E.BYPASS.LTC128B.128 [R228+0x8100], [R4.64], !P3 ;  /* 0x0810000004e40fae */ /* 0x0007e2000d901d46 */
[C---:B------:R-:W-:Y:S01]  /*b100*/  @P0 LEA R144, P1, R3.reuse, c[0x0][0x1c8], 0x1 ;  /* 0x0000720003900a11 */ /* 0x040fe200078208ff */
[C---:B------:R-:W-:Y:S02]  /*b110*/  FMUL.FTZ R85, R2.reuse, R85 ;  /* 0x0000005502557220 */ /* 0x040fe40000410000 */
[----:B------:R-:W-:Y:S01]  /*b120*/  FMUL.FTZ R88, R2, R88 ;  /* 0x0000005802587220 */ /* 0x000fe20000410000 */
[----:B------:R-:W-:Y:S01]  /*b130*/  @P0 LEA.HI.X R145, R3, c[0x0][0x1cc], R8, 0x1, P1 ;  /* 0x0000730003910a11 */ /* 0x000fe200008f0c08 */
[----:B------:R-:W-:Y:S01]  /*b140*/  FMUL.FTZ R3, R116, c[0x0][0x2d0] ;  /* 0x0000b40074037a20 */ /* 0x000fe20000410000 */
[----:B------:R-:W-:Y:S01]  /*b150*/  MUFU.EX2 R178, R20 ;  /* 0x0000001400b27308 */ /* 0x000fe20000000800 */
[----:B------:R-:W-:Y:S01]  /*b160*/  FMUL.FTZ R89, R2, R89 ;  /* 0x0000005902597220 */ /* 0x000fe20000410000 */
[----:B------:R-:W4:Y:S01]  /*b170*/  LDL.LU R234, [R1+0x4] ;  /* 0x0000040001ea7983 */ /* 0x000f220000300800 */
[--C-:B------:R-:W-:Y:S02]  /*b180*/  FFMA.FTZ R6, R6, c[0x0][0x2d0], -R3.reuse ;  /* 0x0000b40006067a23 */ /* 0x100fe40000010803 */
[--C-:B------:R-:W-:Y:S01]  /*b190*/  FFMA.FTZ R7, R7, c[0x0][0x2d0], -R3.reuse ;  /* 0x0000b40007077a23 */ /* 0x100fe20000010803 */
[----:B------:R5:W-:Y:S01]  /*b1a0*/  @P0 LDGSTS.E.BYPASS.LTC128B.128 [R228+0xc100], [R144.64], !P2 ;  /* 0x0c10000090e40fae */ /* 0x000be2000d101d46 */
[--C-:B------:R-:W-:Y:S02]  /*b1b0*/  FFMA.FTZ R10, R10, c[0x0][0x2d0], -R3.reuse ;  /* 0x0000b4000a0a7a23 */ /* 0x100fe40000010803 */
[--C-:B------:R-:W-:Y:S01]  /*b1c0*/  FFMA.FTZ R11, R11, c[0x0][0x2d0], -R3.reuse ;  /* 0x0000b4000b0b7a23 */ /* 0x100fe20000010803 */
[----:B------:R-:W-:Y:S01]  /*b1d0*/  MUFU.EX2 R163, R6 ;  /* 0x0000000600a37308 */ /* 0x000fe20000000800 */
[C---:B-1----:R-:W-:Y:S02]  /*b1e0*/  FMUL.FTZ R70, R0.reuse, R70 ;  /* 0x0000004600467220 */ /* 0x042fe40000410000 */
[C---:B------:R-:W-:Y:S01]  /*b1f0*/  FMUL.FTZ R71, R0.reuse, R71 ;  /* 0x0000004700477220 */ /* 0x040fe20000410000 */
[----:B--2---:R-:W-:Y:S01]  /*b200*/  @P0 MOV R118, c[0x0][0x1e0] ;  /* 0x0000780000760a02 */ /* 0x004fe20000000f00 */
[C---:B------:R-:W-:Y:S01]  /*b210*/  FMUL.FTZ R74, R0.reuse, R74 ;  /* 0x0000004a004a7220 */ /* 0x040fe20000410000 */
[----:B------:R-:W2:Y:S01]  /*b220*/  LDL.LU R233, [R1+0x8] ;  /* 0x0000080001e97983 */ /* 0x000ea20000300800 */
[----:B------:R-:W-:Y:S01]  /*b230*/  FMUL.FTZ R75, R0, R75 ;  /* 0x0000004b004b7220 */ /* 0x000fe20000410000 */
[----:B------:R-:W-:Y:S01]  /*b240*/  @P0 SHF.L.U64.HI R119, R118, R232, c[0x0][0x1e4] ;  /* 0x0000790076770619 */ /* 0x000fe200000102e8 */
[----:B------:R-:W-:Y:S01]  /*b250*/  FMUL.FTZ R78, R0, R78 ;  /* 0x0000004e004e7220 */ /* 0x000fe20000410000 */
[----:B------:R1:W-:Y:S01]  /*b260*/  MUFU.EX2 R232, R9 ;  /* 0x0000000900e87308 */ /* 0x0003e20000000800 */
[----:B------:R-:W-:Y:S01]  /*b270*/  @P0 SHF.L.U32 R118, R118, 0x6, RZ ;  /* 0x0000000676760819 */ /* 0x000fe200000006ff */
[C---:B------:R-:W-:Y:S02]  /*b280*/  FMUL.FTZ R79, R0.reuse, R79 ;  /* 0x0000004f004f7220 */ /* 0x040fe40000410000 */
[----:B------:R-:W-:Y:S01]  /*b290*/  FMUL.FTZ R82, R0, R82 ;  /* 0x0000005200527220 */ /* 0x000fe20000410000 */
[----:B------:R-:W-:Y:S01]  /*b2a0*/  @P0 IADD3 R8, P1, R4, R118, RZ ;  /* 0x0000007604080210 */ /* 0x000fe20007f3e0ff */
[C---:B------:R-:W-:Y:S02]  /*b2b0*/  FMUL.FTZ R83, R0.reuse, R83 ;  /* 0x0000005300537220 */ /* 0x040fe40000410000 */
[----:B------:R-:W-:Y:S01]  /*b2c0*/  FMUL.FTZ R86, R0, R86 ;  /* 0x0000005600567220 */ /* 0x000fe20000410000 */
[----:B---3--:R-:W-:Y:S01]  /*b2d0*/  @P0 IADD3 R4, P4, R8, R118, RZ ;  /* 0x0000007608040210 */ /* 0x008fe20007f9e0ff */
[----:B------:R3:W3:Y:S01]  /*b2e0*/  MUFU.EX2 R162, R7 ;  /* 0x0000000700a27308 */ /* 0x0006e20000000800 */
[----:B------:R-:W-:Y:S02]  /*b2f0*/  FMUL.FTZ R87, R0, R87 ;  /* 0x0000005700577220 */ /* 0x000fe40000410000 */
[--C-:B------:R-:W-:Y:S02]  /*b300*/  FFMA.FTZ R14, R14, c[0x0][0x2d0], -R3.reuse ;  /* 0x0000b4000e0e7a23 */ /* 0x100fe40000010803 */
[--C-:B------:R-:W-:Y:S02]  /*b310*/  FFMA.FTZ R15, R15, c[0x0][0x2d0], -R3.reuse ;  /* 0x0000b4000f0f7a23 */ /* 0x100fe40000010803 */
[C---:B------:R-:W-:Y:S02]  /*b320*/  FMUL.FTZ R90, R0.reuse, R90 ;  /* 0x0000005a005a7220 */ /* 0x040fe40000410000 */
[----:B------:R-:W-:Y:S01]  /*b330*/  FMUL.FTZ R91, R0, R91 ;  /* 0x0000005b005b7220 */ /* 0x000fe20000410000 */
[----:B------:R5:W-:Y:S01]  /*b340*/  MUFU.EX2 R161, R10 ;  /* 0x0000000a00a17308 */ /* 0x000be20000000800 */
[C---:B------:R-:W-:Y:S02]  /*b350*/  FMUL.FTZ R12, R2.reuse, R128 ;  /* 0x00000080020c7220 */ /* 0x040fe40000410000 */
[----:B------:R-:W-:Y:S01]  /*b360*/  FMUL.FTZ R13, R2, R129 ;  /* 0x00000081020d7220 */ /* 0x000fe20000410000 */
[-C--:B-1----:R-:W-:Y:S01]  /*b370*/  @P0 IADD3.X R9, R5, R119.reuse, RZ, P1, !PT ;  /* 0x0000007705090210 */ /* 0x082fe20000ffe4ff */
[--C-:B------:R-:W-:Y:S01]  /*b380*/  FFMA.FTZ R22, R22, c[0x0][0x2d0], -R3.reuse ;  /* 0x0000b40016167a23 */ /* 0x100fe20000010803 */
[----:B------:R-:W-:Y:S01]  /*b390*/  @P0 IADD3 R6, P1, R4, R118, RZ ;  /* 0x0000007604060210 */ /* 0x000fe20007f3e0ff */
[--C-:B------:R-:W-:Y:S01]  /*b3a0*/  FFMA.FTZ R23, R23, c[0x0][0x2d0], -R3.reuse ;  /* 0x0000b40017177a23 */ /* 0x100fe20000010803 */
[-C--:B------:R-:W-:Y:S01]  /*b3b0*/  @P0 IADD3.X R5, R9, R119.reuse, RZ, P4, !PT ;  /* 0x0000007709050210 */ /* 0x080fe200027fe4ff */
[----:B------:R1:W-:Y:S01]  /*b3c0*/  @P0 LDGSTS.E.BYPASS.LTC128B.128 [R228+0x9100], [R8.64], !P3 ;  /* 0x0910000008e40fae */ /* 0x0003e2000d901d46 */
[----:B------:R1:W1:Y:S01]  /*b3d0*/  MUFU.EX2 R164, R11 ;  /* 0x0000000b00a47308 */ /* 0x0002620000000800 */
[--C-:B------:R-:W-:Y:S02]  /*b3e0*/  FFMA.FTZ R26, R26, c[0x0][0x2d0], -R3.reuse ;  /* 0x0000b4001a1a7a23 */ /* 0x100fe40000010803 */
[--C-:B------:R-:W-:Y:S01]  /*b3f0*/  FFMA.FTZ R27, R27, c[0x0][0x2d0], -R3.reuse ;  /* 0x0000b4001b1b7a23 */ /* 0x100fe20000010803 */
[----:B---3--:R-:W-:Y:S01]  /*b400*/  @P0 IADD3.X R7, R5, R119, RZ, P1, !PT ;  /* 0x0000007705070210 */ /* 0x008fe20000ffe4ff */
[--C-:B------:R-:W-:Y:S02]  /*b410*/  FFMA.FTZ R30, R30, c[0x0][0x2d0], -R3.reuse ;  /* 0x0000b4001e1e7a23 */ /* 0x100fe40000010803 */
[----:B------:R3:W-:Y:S01]  /*b420*/  @P0 LDGSTS.E.BYPASS.LTC128B.128 [R228+0xd100], [R8.64+0x80], !P2 ;  /* 0x0d10008008e40fae */ /* 0x0007e2000d101d46 */
[--C-:B------:R-:W-:Y:S02]  /*b430*/  FFMA.FTZ R31, R31, c[0x0][0x2d0], -R3.reuse ;  /* 0x0000b4001f1f7a23 */ /* 0x100fe40000010803 */
[----:B------:R3:W-:Y:S01]  /*b440*/  MUFU.EX2 R160, R14 ;  /* 0x0000000e00a07308 */ /* 0x0007e20000000800 */
[--C-:B------:R-:W-:Y:S02]  /*b450*/  FFMA.FTZ R34, R34, c[0x0][0x2d0], -R3.reuse ;  /* 0x0000b40022227a23 */ /* 0x100fe40000010803 */
[--C-:B------:R-:W-:Y:S02]  /*b460*/  FFMA.FTZ R35, R35, c[0x0][0x2d0], -R3.reuse ;  /* 0x0000b40023237a23 */ /* 0x100fe40000010803 */
[----:B------:R3:W-:Y:S01]  /*b470*/  @P0 LDGSTS.E.BYPASS.LTC128B.128 [R228+0xa100], [R4.64], !P3 ;  /* 0x0a10000004e40fae */ /* 0x0007e2000d901d46 */
[----:B-----5:R-:W-:Y:S02]  /*b480*/  FMUL.FTZ R10, R0, R126 ;  /* 0x0000007e000a7220 */ /* 0x020fe40000410000 */
[--C-:B------:R-:W-:Y:S02]  /*b490*/  FFMA.FTZ R38, R38, c[0x0][0x2d0], -R3.reuse ;  /* 0x0000b40026267a23 */ /* 0x100fe40000010803 */
[----:B------:R5:W5:Y:S01]  /*b4a0*/  MUFU.EX2 R159, R15 ;  /* 0x0000000f009f7308 */ /* 0x000b620000000800 */
[--C-:B------:R-:W-:Y:S02]  /*b4b0*/  FFMA.FTZ R39, R39, c[0x0][0x2d0], -R3.reuse ;  /* 0x0000b40027277a23 */ /* 0x100fe40000010803 */
[----:B------:R5:W-:Y:S01]  /*b4c0*/  @P0 LDGSTS.E.BYPASS.LTC128B.128 [R228+0xe100], [R4.64+0x80], !P2 ;  /* 0x0e10008004e40fae */ /* 0x000be2000d101d46 */
[----:B-1----:R-:W-:Y:S02]  /*b4d0*/  FMUL.FTZ R11, R0, R127 ;  /* 0x0000007f000b7220 */ /* 0x002fe40000410000 */
[--C-:B------:R-:W-:Y:S02]  /*b4e0*/  FFMA.FTZ R41, R41, c[0x0][0x2d0], -R156.reuse ;  /* 0x0000b40029297a23 */ /* 0x100fe4000001089c */
[--C-:B------:R-:W-:Y:S02]  /*b4f0*/  FFMA.FTZ R42, R42, c[0x0][0x2d0], -R3.reuse ;  /* 0x0000b4002a2a7a23 */ /* 0x100fe40000010803 */
[----:B------:R-:W-:Y:S01]  /*b500*/  MUFU.EX2 R177, R21 ;  /* 0x0000001500b17308 */ /* 0x000fe20000000800 */
[----:B------:R1:W-:Y:S01]  /*b510*/  @P0 LDGSTS.E.BYPASS.LTC128B.128 [R228+0xb100], [R6.64], !P3 ;  /* 0x0b10000006e40fae */ /* 0x0003e2000d901d46 */
[--C-:B------:R-:W-:Y:S02]  /*b520*/  FFMA.FTZ R43, R43, c[0x0][0x2d0], -R3.reuse ;  /* 0x0000b4002b2b7a23 */ /* 0x100fe40000010803 */
[C---:B---3--:R-:W-:Y:S02]  /*b530*/  FMUL.FTZ R8, R2.reuse, R124 ;  /* 0x0000007c02087220 */ /* 0x048fe40000410000 */
[----:B------:R-:W-:Y:S02]  /*b540*/  FMUL.FTZ R9, R2, R125 ;  /* 0x0000007d02097220 */ /* 0x000fe40000410000 */
[----:B------:R-:W-:Y:S01]  /*b550*/  FMUL.FTZ R14, R0, R130 ;  /* 0x00000082000e7220 */ /* 0x000fe20000410000 */
[----:B------:R1:W-:Y:S01]  /*b560*/  @P0 LDGSTS.E.BYPASS.LTC128B.128 [R228+0xf100], [R6.64+0x80], !P2 ;  /* 0x0f10008006e40fae */ /* 0x0003e2000d101d46 */
[----:B------:R-:W-:Y:S01]  /*b570*/  MUFU.EX2 R176, R24 ;  /* 0x0000001800b07308 */ /* 0x000fe20000000800 */
[--C-:B------:R-:W-:Y:S02]  /*b580*/  FFMA.FTZ R44, R44, c[0x0][0x2d0], -R156.reuse ;  /* 0x0000b4002c2c7a23 */ /* 0x100fe4000001089c */
[--C-:B------:R-:W-:Y:S02]  /*b590*/  FFMA.FTZ R45, R45, c[0x0][0x2d0], -R156.reuse ;  /* 0x0000b4002d2d7a23 */ /* 0x100fe4000001089c */
[----:B-----5:R-:W-:Y:S02]  /*b5a0*/  FMUL.FTZ R15, R0, R131 ;  /* 0x00000083000f7220 */ /* 0x020fe40000410000 */
[----:B------:R-:W3:Y:S01]  /*b5b0*/  LDSM.16.MT88.4 R144, [R200] ;  /* 0x00000000c890783b */ /* 0x000ee20000004200 */
[--C-:B------:R-:W-:Y:S02]  /*b5c0*/  FFMA.FTZ R46, R46, c[0x0][0x2d0], -R3.reuse ;  /* 0x0000b4002e2e7a23 */ /* 0x100fe40000010803 */
[C---:B------:R-:W-:Y:S01]  /*b5d0*/  FMUL.FTZ R4, R2.reuse, R120 ;  /* 0x0000007802047220 */ /* 0x040fe20000410000 */
[----:B------:R-:W-:Y:S01]  /*b5e0*/  F2FP.BF16.PACK_AB R120, R231, R229 ;  /* 0x000000e5e778723e */ /* 0x000fe200000010ff */
[----:B------:R-:W-:Y:S01]  /*b5f0*/  FMUL.FTZ R5, R2, R121 ;  /* 0x0000007902057220 */ /* 0x000fe20000410000 */
[----:B------:R-:W-:Y:S01]  /*b600*/  F2FP.BF16.PACK_AB R121, R162, R163 ;  /* 0x000000a3a279723e */ /* 0x000fe200000010ff */
[----:B------:R-:W-:Y:S01]  /*b610*/  MUFU.EX2 R167, R25 ;  /* 0x0000001900a77308 */ /* 0x000fe20000000800 */
[----:B------:R-:W5:Y:S01]  /*b620*/  LDSM.16.MT88.4 R148, [R204] ;  /* 0x00000000cc94783b */ /* 0x000f620000004200 */
[--C-:B------:R-:W-:Y:S02]  /*b630*/  FFMA.FTZ R47, R47, c[0x0][0x2d0], -R3.reuse ;  /* 0x0000b4002f2f7a23 */ /* 0x100fe40000010803 */
[C---:B------:R-:W-:Y:S02]  /*b640*/  FMUL.FTZ R92, R2.reuse, R92 ;  /* 0x0000005c025c7220 */ /* 0x040fe40000410000 */
[----:B------:R-:W-:Y:S02]  /*b650*/  FMUL.FTZ R93, R2, R93 ;  /* 0x0000005d025d7220 */ /* 0x000fe40000410000 */
[C---:B------:R-:W-:Y:S01]  /*b660*/  FMUL.FTZ R94, R0.reuse, R94 ;  /* 0x0000005e005e7220 */ /* 0x040fe20000410000 */
[----:B------:R-:W5:Y:S01]  /*b670*/  LDSM.16.MT88.4 R152, [R203] ;  /* 0x00000000cb98783b */ /* 0x000f620000004200 */
[----:B------:R-:W-:Y:S01]  /*b680*/  MUFU.EX2 R166, R28 ;  /* 0x0000001c00a67308 */ /* 0x000fe20000000800 */
[C---:B------:R-:W-:Y:S02]  /*b690*/  FMUL.FTZ R95, R0.reuse, R95 ;  /* 0x0000005f005f7220 */ /* 0x040fe40000410000 */
[----:B-1----:R-:W-:Y:S01]  /*b6a0*/  FMUL.FTZ R6, R0, R122 ;  /* 0x0000007a00067220 */ /* 0x002fe20000410000 */
[----:B------:R-:W-:Y:S01]  /*b6b0*/  F2FP.BF16.PACK_AB R122, R232, R183 ;  /* 0x000000b7e87a723e */ /* 0x000fe200000010ff */
[----:B------:R-:W-:Y:S01]  /*b6c0*/  FMUL.FTZ R7, R0, R123 ;  /* 0x0000007b00077220 */ /* 0x000fe20000410000 */
[----:B------:R-:W-:Y:S01]  /*b6d0*/  F2FP.BF16.PACK_AB R123, R164, R161 ;  /* 0x000000a1a47b723e */ /* 0x000fe200000010ff */
[----:B------:R-:W1:Y:S01]  /*b6e0*/  LDSM.16.MT88.4 R124, [R223] ;  /* 0x00000000df7c783b */ /* 0x000e620000004200 */
[C---:B------:R-:W-:Y:S02]  /*b6f0*/  FMUL.FTZ R96, R2.reuse, R96 ;  /* 0x0000006002607220 */ /* 0x040fe40000410000 */
[----:B------:R-:W-:Y:S01]  /*b700*/  MUFU.EX2 R165, R29 ;  /* 0x0000001d00a57308 */ /* 0x000fe20000000800 */
[----:B------:R-:W-:Y:S02]  /*b710*/  FMUL.FTZ R97, R2, R97 ;  /* 0x0000006102617220 */ /* 0x000fe40000410000 */
[C---:B------:R-:W-:Y:S02]  /*b720*/  FMUL.FTZ R98, R0.reuse, R98 ;  /* 0x0000006200627220 */ /* 0x040fe40000410000 */
[----:B------:R-:W-:Y:S01]  /*b730*/  LDSM.16.MT88.4 R128, [R206+0x4000] ;  /* 0x00400000ce80783b */ /* 0x000fe20000004200 */
[----:B------:R-:W-:Y:S02]  /*b740*/  FMUL.FTZ R99, R0, R99 ;  /* 0x0000006300637220 */ /* 0x000fe40000410000 */
[--C-:B------:R-:W-:Y:S02]  /*b750*/  FFMA.FTZ R16, R16, c[0x0][0x2d0], -R156.reuse ;  /* 0x0000b40010107a23 */ /* 0x100fe4000001089c */
[----:B------:R-:W-:Y:S01]  /*b760*/  MUFU.EX2 R119, R46 ;  /* 0x0000002e00777308 */ /* 0x000fe20000000800 */
[--C-:B------:R-:W-:Y:S01]  /*b770*/  FFMA.FTZ R17, R17, c[0x0][0x2d0], -R156.reuse ;  /* 0x0000b40011117a23 */ /* 0x100fe2000001089c */
[C---:B---3--:R-:W-:Y:S01]  /*b780*/  HMMA.16816.F32.BF16 R4, R120.reuse, R144, R4 ;  /* 0x000000907804723c */ /* 0x048fe20000041804 */
[----:B------:R-:W0:Y:S04]  /*b790*/  LDGDEPBAR ;  /* 0x00000000000079af */ /* 0x000e280000000000 */
[--C-:B------:R-:W-:Y:S03]  /*b7a0*/  FFMA.FTZ R18, R18, c[0x0][0x2d0], -R3.reuse ;  /* 0x0000b40012127a23 */ /* 0x100fe60000010803 */
[----:B------:R-:W-:Y:S01]  /*b7b0*/  MUFU.EX2 R118, R47 ;  /* 0x0000002f00767308 */ /* 0x000fe20000000800 */
[C---:B------:R-:W-:Y:S01]  /*b7c0*/  HMMA.16816.F32.BF16 R8, R120.reuse, R146, R8 ;  /* 0x000000927808723c */ /* 0x040fe20000041808 */
[----:B------:R-:W3:Y:S02]  /*b7d0*/  LDSM.16.MT88.4 R144, [R200+0x4000] ;  /* 0x00400000c890783b */ /* 0x000ee40000004200 */
[--C-:B------:R-:W-:Y:S02]  /*b7e0*/  FFMA.FTZ R19, R19, c[0x0][0x2d0], -R3.reuse ;  /* 0x0000b40013137a23 */ /* 0x100fe40000010803 */
[C---:B------:R-:W-:Y:S03]  /*b7f0*/  FMUL.FTZ R100, R2.reuse, R100 ;  /* 0x0000006402647220 */ /* 0x040fe60000410000 */
[C---:B-----5:R-:W-:Y:S01]  /*b800*/  HMMA.16816.F32.BF16 R68, R120.reuse, R148, R68 ;  /* 0x000000947844723c */ /* 0x060fe20000041844 */
[----:B------:R5:W-:Y:S03]  /*b810*/  MUFU.EX2 R180, R16 ;  /* 0x0000001000b47308 */ /* 0x000be60000000800 */
[----:B------:R-:W-:Y:S02]  /*b820*/  FMUL.FTZ R101, R2, R101 ;  /* 0x0000006502657220 */ /* 0x000fe40000410000 */
[C---:B------:R-:W-:Y:S02]  /*b830*/  FMUL.FTZ R102, R0.reuse, R102 ;  /* 0x0000006600667220 */ /* 0x040fe40000410000 */
[C---:B------:R-:W-:Y:S01]  /*b840*/  HMMA.16816.F32.BF16 R72, R120.reuse, R150, R72 ;  /* 0x000000967848723c */ /* 0x040fe20000041848 */
[----:B------:R-:W3:Y:S02]  /*b850*/  LDSM.16.MT88.4 R148, [R204+0x4000] ;  /* 0x00400000cc94783b */ /* 0x000ee40000004200 */
[----:B------:R1:W1:Y:S01]  /*b860*/  MUFU.EX2 R179, R17 ;  /* 0x0000001100b37308 */ /* 0x0002620000000800 */
[----:B------:R-:W-:Y:S02]  /*b870*/  FMUL.FTZ R103, R0, R103 ;  /* 0x0000006700677220 */ /* 0x000fe40000410000 */
[C---:B------:R-:W-:Y:S02]  /*b880*/  FMUL.FTZ R104, R2.reuse, R104 ;  /* 0x0000006802687220 */ /* 0x040fe40000410000 */
[C---:B------:R-:W-:Y:S04]  /*b890*/  HMMA.16816.F32.BF16 R76, R120.reuse, R152, R76 ;  /* 0x00000098784c723c */ /* 0x040fe8000004184c */
[----:B------:R-:W-:Y:S01]  /*b8a0*/  FMUL.FTZ R105, R2, R105 ;  /* 0x0000006902697220 */ /* 0x000fe20000410000 */
[----:B------:R-:W-:Y:S01]  /*b8b0*/  MUFU.EX2 R153, R26 ;  /* 0x0000001a00997308 */ /* 0x000fe20000000800 */
[----:B------:R-:W-:Y:S02]  /*b8c0*/  FMUL.FTZ R106, R0, R106 ;  /* 0x0000006a006a7220 */ /* 0x000fe40000410000 */
[C---:B------:R-:W-:Y:S04]  /*b8d0*/  HMMA.16816.F32.BF16 R80, R120.reuse, R154, R80 ;  /* 0x0000009a7850723c */ /* 0x040fe80000041850 */
[----:B-----5:R-:W-:Y:S02]  /*b8e0*/  FMUL.FTZ R16, R2, R132 ;  /* 0x0000008402107220 */ /* 0x020fe40000410000 */
[----:B------:R-:W-:Y:S01]  /*b8f0*/  FMUL.FTZ R107, R0, R107 ;  /* 0x0000006b006b7220 */ /* 0x000fe20000410000 */
[----:B------:R-:W-:Y:S01]  /*b900*/  MUFU.EX2 R155, R22 ;  /* 0x00000016009b7308 */ /* 0x000fe20000000800 */
[C---:B-1----:R-:W-:Y:S04]  /*b910*/  HMMA.16816.F32.BF16 R84, R120.reuse, R124, R84 ;  /* 0x0000007c7854723c */ /* 0x042fe80000041854 */
[C---:B------:R-:W-:Y:S02]  /*b920*/  FMUL.FTZ R17, R2.reuse, R133 ;  /* 0x0000008502117220 */ /* 0x040fe40000410000 */
[C---:B------:R-:W-:Y:S02]  /*b930*/  FMUL.FTZ R108, R2.reuse, R108 ;  /* 0x0000006c026c7220 */ /* 0x040fe40000410000 */
[C---:B------:R-:W-:Y:S01]  /*b940*/  HMMA.16816.F32.BF16 R88, R120.reuse, R126, R88 ;  /* 0x0000007e7858723c */ /* 0x040fe20000041858 */
[----:B------:R-:W1:Y:S01]  /*b950*/  LDSM.16.MT88.4 R124, [R203+0x4000] ;  /* 0x00400000cb7c783b */ /* 0x000e620000004200 */
[----:B------:R5:W-:Y:S02]  /*b960*/  MUFU.EX2 R154, R23 ;  /* 0x00000017009a7308 */ /* 0x000be40000000800 */
[----:B------:R-:W-:Y:S02]  /*b970*/  FMUL.FTZ R109, R2, R109 ;  /* 0x0000006d026d7220 */ /* 0x000fe40000410000 */
[C---:B------:R-:W-:Y:S02]  /*b980*/  FMUL.FTZ R110, R0.reuse, R110 ;  /* 0x0000006e006e7220 */ /* 0x040fe40000410000 */
[C---:B---3--:R-:W-:Y:S04]  /*b990*/  HMMA.16816.F32.BF16 R92, R120.reuse, R144, R92 ;  /* 0x00000090785c723c */ /* 0x048fe8000004185c */
[----:B------:R3:W-:Y:S01]  /*b9a0*/  MUFU.EX2 R152, R27 ;  /* 0x0000001b00987308 */ /* 0x0007e20000000800 */
[----:B------:R-:W-:Y:S02]  /*b9b0*/  FMUL.FTZ R111, R0, R111 ;  /* 0x0000006f006f7220 */ /* 0x000fe40000410000 */
[C---:B------:R-:W-:Y:S01]  /*b9c0*/  FMUL.FTZ R112, R2.reuse, R112 ;  /* 0x0000007002707220 */ /* 0x040fe20000410000 */
[C---:B------:R-:W-:Y:S01]  /*b9d0*/  HMMA.16816.F32.BF16 R96, R120.reuse, R146, R96 ;  /* 0x000000927860723c */ /* 0x040fe20000041860 */
[----:B------:R-:W3:Y:S03]  /*b9e0*/  LDSM.16.MT88.4 R144, [R200+0x800] ;  /* 0x00080000c890783b */ /* 0x000ee60000004200 */
[----:B------:R-:W-:Y:S02]  /*b9f0*/  FMUL.FTZ R113, R2, R113 ;  /* 0x0000007102717220 */ /* 0x000fe40000410000 */
[----:B------:R3:W-:Y:S01]  /*ba00*/  MUFU.EX2 R158, R18 ;  /* 0x00000012009e7308 */ /* 0x0007e20000000800 */
[C---:B------:R-:W-:Y:S01]  /*ba10*/  FMUL.FTZ R114, R0.reuse, R114 ;  /* 0x0000007200727220 */ /* 0x040fe20000410000 */
[C---:B------:R-:W-:Y:S01]  /*ba20*/  HMMA.16816.F32.BF16 R12, R120.reuse, R148, R12 ;  /* 0x00000094780c723c */ /* 0x040fe2000004180c */
[----:B-----5:R-:W-:Y:S03]  /*ba30*/  LDSM.16.MT88.4 R20, [R204+0x4800] ;  /* 0x00480000cc14783b */ /* 0x020fe60000004200 */
[----:B------:R-:W-:Y:S02]  /*ba40*/  FMUL.FTZ R115, R0, R115 ;  /* 0x0000007300737220 */ /* 0x000fe40000410000 */
[--C-:B------:R-:W-:Y:S02]  /*ba50*/  FFMA.FTZ R48, R48, c[0x0][0x2d0], -R156.reuse ;  /* 0x0000b40030307a23 */ /* 0x100fe4000001089c */
[C---:B------:R-:W-:Y:S01]  /*ba60*/  HMMA.16816.F32.BF16 R100, R120.reuse, R150, R100 ;  /* 0x000000967864723c */ /* 0x040fe20000041864 */
[----:B------:R5:W3:Y:S01]  /*ba70*/  MUFU.EX2 R157, R19 ;  /* 0x00000013009d7308 */ /* 0x000ae20000000800 */
[----:B------:R-:W-:Y:S02]  /*ba80*/  LDSM.16.MT88.4 R148, [R206+0x4800] ;  /* 0x00480000ce94783b */ /* 0x000fe40000004200 */
[--C-:B------:R-:W-:Y:S02]  /*ba90*/  FFMA.FTZ R49, R49, c[0x0][0x2d0], -R156.reuse ;  /* 0x0000b40031317a23 */ /* 0x100fe4000001089c */
[--C-:B------:R-:W-:Y:S02]  /*baa0*/  FFMA.FTZ R50, R50, c[0x0][0x2d0], -R3.reuse ;  /* 0x0000b40032327a23 */ /* 0x100fe40000010803 */
[--C-:B------:R-:W-:Y:S01]  /*bab0*/  FFMA.FTZ R51, R51, c[0x0][0x2d0], -R3.reuse ;  /* 0x0000b40033337a23 */ /* 0x100fe20000010803 */
[C---:B-1----:R-:W-:Y:S01]  /*bac0*/  HMMA.16816.F32.BF16 R104, R120.reuse, R124, R104 ;  /* 0x0000007c7868723c */ /* 0x042fe20000041868 */
[----:B---3--:R-:W-:Y:S01]  /*bad0*/  LDSM.16.MT88.4 R24, [R204+0x1000] ;  /* 0x00100000cc18783b */ /* 0x008fe20000004200 */
[----:B------:R-:W-:Y:S01]  /*bae0*/  MUFU.EX2 R48, R48 ;  /* 0x0000003000307308 */ /* 0x000fe20000000800 */
[--C-:B------:R-:W-:Y:S02]  /*baf0*/  FFMA.FTZ R52, R52, c[0x0][0x2d0], -R156.reuse ;  /* 0x0000b40034347a23 */ /* 0x100fe4000001089c */
[----:B------:R-:W-:Y:S02]  /*bb00*/  FMUL.FTZ R18, R0, R134 ;  /* 0x0000008600127220 */ /* 0x000fe40000410000 */
[--C-:B------:R-:W-:Y:S01]  /*bb10*/  FFMA.FTZ R53, R53, c[0x0][0x2d0], -R156.reuse ;  /* 0x0000b40035357a23 */ /* 0x100fe2000001089c */
[C---:B------:R-:W-:Y:S01]  /*bb20*/  HMMA.16816.F32.BF16 R108, R120.reuse, R126, R108 ;  /* 0x0000007e786c723c */ /* 0x040fe2000004186c */
[----:B------:R-:W1:Y:S03]  /*bb30*/  LDSM.16.MT88.4 R124, [R204+0x800] ;  /* 0x00080000cc7c783b */ /* 0x000e660000004200 */
[----:B------:R-:W-:Y:S01]  /*bb40*/  MUFU.EX2 R49, R49 ;  /* 0x0000003100317308 */ /* 0x000fe20000000800 */
[--C-:B------:R-:W-:Y:S02]  /*bb50*/  FFMA.FTZ R54, R54, c[0x0][0x2d0], -R3.reuse ;  /* 0x0000b40036367a23 */ /* 0x100fe40000010803 */
[--C-:B------:R-:W-:Y:S02]  /*bb60*/  FFMA.FTZ R55, R55, c[0x0][0x2d0], -R3.reuse ;  /* 0x0000b40037377a23 */ /* 0x100fe40000010803 */
[----:B-----5:R-:W-:Y:S02]  /*bb70*/  FMUL.FTZ R19, R0, R135 ;  /* 0x0000008700137220 */ /* 0x020fe40000410000 */
[----:B------:R-:W3:Y:S01]  /*bb80*/  LDSM.16.MT88.4 R132, [R203+0x800] ;  /* 0x00080000cb84783b */ /* 0x000ee20000004200 */
[--C-:B------:R-:W-:Y:S02]  /*bb90*/  FFMA.FTZ R56, R56, c[0x0][0x2d0], -R156.reuse ;  /* 0x0000b40038387a23 */ /* 0x100fe4000001089c */
[----:B------:R-:W-:Y:S01]  /*bba0*/  MUFU.EX2 R50, R50 ;  /* 0x0000003200327308 */ /* 0x000fe20000000800 */
[--C-:B------:R-:W-:Y:S01]  /*bbb0*/  FFMA.FTZ R57, R57, c[0x0][0x2d0], -R156.reuse ;  /* 0x0000b40039397a23 */ /* 0x100fe2000001089c */
[C---:B------:R-:W-:Y:S03]  /*bbc0*/  HMMA.16816.F32.BF16 R16, R120.reuse, R128, R16 ;  /* 0x000000807810723c */ /* 0x040fe60000041810 */
[--C-:B------:R-:W-:Y:S02]  /*bbd0*/  FFMA.FTZ R58, R58, c[0x0][0x2d0], -R3.reuse ;  /* 0x0000b4003a3a7a23 */ /* 0x100fe40000010803 */
[--C-:B------:R-:W-:Y:S02]  /*bbe0*/  FFMA.FTZ R59, R59, c[0x0][0x2d0], -R3.reuse ;  /* 0x0000b4003b3b7a23 */ /* 0x100fe40000010803 */
[--C-:B------:R-:W-:Y:S01]  /*bbf0*/  FFMA.FTZ R60, R60, c[0x0][0x2d0], -R156.reuse ;  /* 0x0000b4003c3c7a23 */ /* 0x100fe2000001089c */
[----:B------:R-:W-:Y:S01]  /*bc00*/  HMMA.16816.F32.BF16 R112, R120, R130, R112 ;  /* 0x000000827870723c */ /* 0x000fe20000041870 */
[----:B------:R-:W5:Y:S01]  /*bc10*/  LDSM.16.MT88.4 R128, [R206+0x800] ;  /* 0x00080000ce80783b */ /* 0x000f620000004200 */
[----:B------:R-:W-:Y:S02]  /*bc20*/  MUFU.EX2 R51, R51 ;  /* 0x0000003300337308 */ /* 0x000fe40000000800 */
[--C-:B------:R-:W-:Y:S02]  /*bc30*/  FFMA.FTZ R61, R61, c[0x0][0x2d0], -R156.reuse ;  /* 0x0000b4003d3d7a23 */ /* 0x100fe4000001089c */
[--C-:B------:R-:W-:Y:S01]  /*bc40*/  FFMA.FTZ R64, R64, c[0x0][0x2d0], -R156.reuse ;  /* 0x0000b40040407a23 */ /* 0x100fe2000001089c */
[----:B------:R-:W-:Y:S01]  /*bc50*/  F2FP.BF16.PACK_AB R120, R181, R182 ;  /* 0x000000b6b578723e */ /* 0x000fe200000010ff */
[----:B------:R-:W-:Y:S01]  /*bc60*/  FFMA.FTZ R156, R65, c[0x0][0x2d0], -R156 ;  /* 0x0000b400419c7a23 */ /* 0x000fe2000001089c */
[----:B------:R-:W-:Y:S03]  /*bc70*/  F2FP.BF16.PACK_AB R121, R159, R160 ;  /* 0x000000a09f79723e */ /* 0x000fe600000010ff */
[----:B------:R-:W-:Y:S01]  /*bc80*/  F2FP.BF16.PACK_AB R122, R179, R180 ;  /* 0x000000b4b37a723e */ /* 0x000fe200000010ff */
[----:B------:R-:W-:Y:S01]  /*bc90*/  MUFU.EX2 R52, R52 ;  /* 0x0000003400347308 */ /* 0x000fe20000000800 */
[----:B------:R-:W-:Y:S01]  /*bca0*/  F2FP.BF16.PACK_AB R123, R157, R158 ;  /* 0x0000009e9d7b723e */ /* 0x000fe200000010ff */
[--C-:B------:R-:W-:Y:S02]  /*bcb0*/  FFMA.FTZ R62, R62, c[0x0][0x2d0], -R3.reuse ;  /* 0x0000b4003e3e7a23 */ /* 0x100fe40000010803 */
[--C-:B------:R-:W-:Y:S02]  /*bcc0*/  FFMA.FTZ R63, R63, c[0x0][0x2d0], -R3.reuse ;  /* 0x0000b4003f3f7a23 */ /* 0x100fe40000010803 */
[--C-:B------:R-:W-:Y:S02]  /*bcd0*/  FFMA.FTZ R66, R66, c[0x0][0x2d0], -R3.reuse ;  /* 0x0000b40042427a23 */ /* 0x100fe40000010803 */
[C---:B------:R-:W-:Y:S02]  /*bce0*/  HMMA.16816.F32.BF16 R4, R120.reuse, R144, R4 ;  /* 0x000000907804723c */ /* 0x040fe40000041804 */
[----:B------:R-:W-:Y:S01]  /*bcf0*/  MUFU.EX2 R156, R156 ;  /* 0x0000009c009c7308 */ /* 0x000fe20000000800 */
[----:B------:R-:W-:Y:S05]  /*bd00*/  FFMA.FTZ R3, R67, c[0x0][0x2d0], -R3 ;  /* 0x0000b40043037a23 */ /* 0x000fea0000010803 */
[C---:B------:R-:W-:Y:S01]  /*bd10*/  HMMA.16816.F32.BF16 R8, R120.reuse, R146, R8 ;  /* 0x000000927808723c */ /* 0x040fe20000041808 */
[----:B------:R-:W5:Y:S03]  /*bd20*/  LDSM.16.MT88.4 R144, [R200+0x4800] ;  /* 0x00480000c890783b */ /* 0x000f660000004200 */
[----:B------:R-:W-:Y:S01]  /*bd30*/  MUFU.EX2 R53, R53 ;  /* 0x0000003500357308 */ /* 0x000fe20000000800 */
[----:B----4-:R-:W-:Y:S03]  /*bd40*/  FFMA.FTZ R2, R2, R234, R229 ;  /* 0x000000ea02027223 */ /* 0x010fe600000100e5 */
[C---:B-1----:R-:W-:Y:S04]  /*bd50*/  HMMA.16816.F32.BF16 R68, R120.reuse, R124, R68 ;  /* 0x0000007c7844723c */ /* 0x042fe80000041844 */
[----:B------:R-:W-:Y:S02]  /*bd60*/  FADD.FTZ R2, R231, R2 ;  /* 0x00000002e7027221 */ /* 0x000fe40000010000 */
[----:B------:R-:W-:Y:S02]  /*bd70*/  MUFU.EX2 R54, R54 ;  /* 0x0000003600367308 */ /* 0x000fe40000000800 */
[C---:B------:R-:W-:Y:S01]  /*bd80*/  HMMA.16816.F32.BF16 R72, R120.reuse, R126, R72 ;  /* 0x0000007e7848723c */ /* 0x040fe20000041848 */
[----:B------:R-:W1:Y:S03]  /*bd90*/  LDSM.16.MT88.4 R124, [R203+0x4800] ;  /* 0x00480000cb7c783b */ /* 0x000e660000004200 */
[----:B------:R-:W-:Y:S02]  /*bda0*/  FADD.FTZ R2, R183, R2 ;  /* 0x00000002b7027221 */ /* 0x000fe40000010000 */
[----:B--2---:R-:W-:Y:S02]  /*bdb0*/  FFMA.FTZ R0, R0, R233, R163 ;  /* 0x000000e900007223 */ /* 0x004fe400000100a3 */
[C---:B---3--:R-:W-:Y:S01]  /*bdc0*/  HMMA.16816.F32.BF16 R76, R120.reuse, R132, R76 ;  /* 0x00000084784c723c */ /* 0x048fe2000004184c */
[----:B------:R-:W-:Y:S03]  /*bdd0*/  MUFU.EX2 R55, R55 ;  /* 0x0000003700377308 */ /* 0x000fe60000000800 */
[----:B------:R-:W-:Y:S02]  /*bde0*/  FADD.FTZ R2, R232, R2 ;  /* 0x00000002e8027221 */ /* 0x000fe40000010000 */
[----:B------:R-:W-:Y:S02]  /*bdf0*/  FADD.FTZ R0, R162, R0 ;  /* 0x00000000a2007221 */ /* 0x000fe40000010000 */
[C---:B------:R-:W-:Y:S01]  /*be00*/  HMMA.16816.F32.BF16 R80, R120.reuse, R134, R80 ;  /* 0x000000867850723c */ /* 0x040fe20000041850 */
[----:B------:R-:W-:Y:S02]  /*be10*/  LDSM.16.MT88.4 R132, [R204+0x1800] ;  /* 0x00180000cc84783b */ /* 0x000fe40000004200 */
[----:B------:R-:W-:Y:S01]  /*be20*/  MUFU.EX2 R56, R56 ;  /* 0x0000003800387308 */ /* 0x000fe20000000800 */
[----:B------:R-:W-:Y:S02]  /*be30*/  FADD.FTZ R2, R182, R2 ;  /* 0x00000002b6027221 */ /* 0x000fe40000010000 */
[----:B------:R-:W-:Y:S02]  /*be40*/  FADD.FTZ R0, R161, R0 ;  /* 0x00000000a1007221 */ /* 0x000fe40000010000 */
[C---:B-----5:R-:W-:Y:S04]  /*be50*/  HMMA.16816.F32.BF16 R84, R120.reuse, R128, R84 ;  /* 0x000000807854723c */ /* 0x060fe80000041854 */
[----:B------:R-:W-:Y:S01]  /*be60*/  FADD.FTZ R2, R181, R2 ;  /* 0x00000002b5027221 */ /* 0x000fe20000010000 */
[----:B------:R-:W-:Y:S01]  /*be70*/  MUFU.EX2 R57, R57 ;  /* 0x0000003900397308 */ /* 0x000fe20000000800 */
[----:B------:R-:W-:Y:S02]  /*be80*/  FADD.FTZ R0, R164, R0 ;  /* 0x00000000a4007221 */ /* 0x000fe40000010000 */
[C---:B------:R-:W-:Y:S01]  /*be90*/  HMMA.16816.F32.BF16 R88, R120.reuse, R130, R88 ;  /* 0x000000827858723c */ /* 0x040fe20000041858 */
[----:B------:R-:W2:Y:S03]  /*bea0*/  LDSM.16.MT88.4 R128, [R200+0x1000] ;  /* 0x00100000c880783b */ /* 0x000ea60000004200 */
[----:B------:R-:W-:Y:S02]  /*beb0*/  FADD.FTZ R2, R180, R2 ;  /* 0x00000002b4027221 */ /* 0x000fe40000010000 */
[----:B------:R-:W-:Y:S01]  /*bec0*/  FADD.FTZ R0, R160, R0 ;  /* 0x00000000a0007221 */ /* 0x000fe20000010000 */
[----:B------:R-:W-:Y:S01]  /*bed0*/  MUFU.EX2 R58, R58 ;  /* 0x0000003a003a7308 */ /* 0x000fe20000000800 */
[C---:B------:R-:W-:Y:S04]  /*bee0*/  HMMA.16816.F32.BF16 R92, R120.reuse, R144, R92 ;  /* 0x00000090785c723c */ /* 0x040fe8000004185c */
[----:B------:R-:W-:Y:S02]  /*bef0*/  FADD.FTZ R2, R179, R2 ;  /* 0x00000002b3027221 */ /* 0x000fe40000010000 */
[----:B------:R-:W-:Y:S02]  /*bf00*/  FADD.FTZ R0, R159, R0 ;  /* 0x000000009f007221 */ /* 0x000fe40000010000 */
[C---:B------:R-:W-:Y:S01]  /*bf10*/  HMMA.16816.F32.BF16 R96, R120.reuse, R146, R96 ;  /* 0x000000927860723c */ /* 0x040fe20000041860 */
[----:B------:R-:W3:Y:S03]  /*bf20*/  MUFU.EX2 R147, R30 ;  /* 0x0000001e00937308 */ /* 0x000ee60000000800 */
[----:B------:R-:W-:Y:S02]  /*bf30*/  FADD.FTZ R2, R178, R2 ;  /* 0x00000002b2027221 */ /* 0x000fe40000010000 */
[----:B------:R-:W-:Y:S02]  /*bf40*/  FADD.FTZ R0, R158, R0 ;  /* 0x000000009e007221 */ /* 0x000fe40000010000 */
[C---:B------:R-:W-:Y:S03]  /*bf50*/  HMMA.16816.F32.BF16 R12, R120.reuse, R20, R12 ;  /* 0x00000014780c723c */ /* 0x040fe6000004180c */
[----:B------:R4:W-:Y:S01]  /*bf60*/  MUFU.EX2 R146, R31 ;  /* 0x0000001f00927308 */ /* 0x0009e20000000800 */
[----:B------:R-:W-:Y:S02]  /*bf70*/  FADD.FTZ R2, R177, R2 ;  /* 0x00000002b1027221 */ /* 0x000fe40000010000 */
[----:B------:R-:W-:Y:S01]  /*bf80*/  FADD.FTZ R0, R157, R0 ;  /* 0x000000009d007221 */ /* 0x000fe20000010000 */
[----:B------:R-:W-:Y:S01]  /*bf90*/  F2FP.BF16.PACK_AB R20, R177, R178 ;  /* 0x000000b2b114723e */ /* 0x000fe200000010ff */
[C---:B------:R-:W-:Y:S04]  /*bfa0*/  HMMA.16816.F32.BF16 R100, R120.reuse, R22, R100 ;  /* 0x000000167864723c */ /* 0x040fe80000041864 */
[----:B------:R-:W-:Y:S01]  /*bfb0*/  F2FP.BF16.PACK_AB R21, R154, R155 ;  /* 0x0000009b9a15723e */ /* 0x000fe200000010ff */
[----:B------:R-:W-:Y:S01]  /*bfc0*/  MUFU.EX2 R145, R34 ;  /* 0x0000002200917308 */ /* 0x000fe20000000800 */
[----:B------:R-:W-:Y:S01]  /*bfd0*/  FADD.FTZ R2, R176, R2 ;  /* 0x00000002b0027221 */ /* 0x000fe20000010000 */
[C---:B------:R-:W-:Y:S01]  /*bfe0*/  F2FP.BF16.PACK_AB R22, R167.reuse, R176 ;  /* 0x000000b0a716723e */ /* 0x040fe200000010ff */
[C---:B-1----:R-:W-:Y:S04]  /*bff0*/  HMMA.16816.F32.BF16 R104, R120.reuse, R124, R104 ;  /* 0x0000007c7868723c */ /* 0x042fe80000041868 */
[----:B------:R-:W-:Y:S01]  /*c000*/  F2FP.BF16.PACK_AB R23, R152, R153 ;  /* 0x000000999817723e */ /* 0x000fe200000010ff */
[----:B------:R-:W-:Y:S02]  /*c010*/  FADD.FTZ R2, R167, R2 ;  /* 0x00000002a7027221 */ /* 0x000fe40000010000 */
[----:B------:R-:W-:Y:S01]  /*c020*/  MUFU.EX2 R144, R35 ;  /* 0x0000002300907308 */ /* 0x000fe20000000800 */
[C---:B------:R-:W-:Y:S01]  /*c030*/  HMMA.16816.F32.BF16 R108, R120.reuse, R126, R108 ;  /* 0x0000007e786c723c */ /* 0x040fe2000004186c */
[----:B------:R-:W1:Y:S03]  /*c040*/  LDSM.16.MT88.4 R124, [R203+0x1000] ;  /* 0x00100000cb7c783b */ /* 0x000e660000004200 */
[----:B------:R-:W-:Y:S02]  /*c050*/  FADD.FTZ R2, R166, R2 ;  /* 0x00000002a6027221 */ /* 0x000fe40000010000 */
[----:B------:R-:W-:Y:S02]  /*c060*/  FADD.FTZ R0, R155, R0 ;  /* 0x000000009b007221 */ /* 0x000fe40000010000 */
[C---:B------:R-:W-:Y:S01]  /*c070*/  HMMA.16816.F32.BF16 R16, R120.reuse, R148, R16 ;  /* 0x000000947810723c */ /* 0x040fe20000041810 */
[----:B----4-:R-:W-:Y:S01]  /*c080*/  LDSM.16.MT88.4 R28, [R203+0x5000] ;  /* 0x00500000cb1c783b */ /* 0x010fe20000004200 */
[----:B------:R-:W-:Y:S02]  /*c090*/  MUFU.EX2 R149, R40 ;  /* 0x0000002800957308 */ /* 0x000fe40000000800 */
[----:B------:R-:W-:Y:S02]  /*c0a0*/  FADD.FTZ R2, R165, R2 ;  /* 0x00000002a5027221 */ /* 0x000fe40000010000 */
[----:B------:R-:W-:Y:S02]  /*c0b0*/  FADD.FTZ R0, R154, R0 ;  /* 0x000000009a007221 */ /* 0x000fe40000010000 */
[----:B------:R-:W-:Y:S01]  /*c0c0*/  HMMA.16816.F32.BF16 R112, R120, R150, R112 ;  /* 0x000000967870723c */ /* 0x000fe20000041870 */
[----:B------:R-:W4:Y:S03]  /*c0d0*/  LDSM.16.MT88.4 R120, [R206+0x1000] ;  /* 0x00100000ce78783b */ /* 0x000f260000004200 */
[----:B------:R-:W5:Y:S01]  /*c0e0*/  MUFU.EX2 R151, R32 ;  /* 0x0000002000977308 */ /* 0x000f620000000800 */
[----:B------:R-:W-:Y:S03]  /*c0f0*/  FADD.FTZ R0, R153, R0 ;  /* 0x0000000099007221 */ /* 0x000fe60000010000 */
[C---:B--2---:R-:W-:Y:S05]  /*c100*/  HMMA.16816.F32.BF16 R4, R20.reuse, R128, R4 ;  /* 0x000000801404723c */ /* 0x044fea0000041804 */
[----:B------:R-:W-:Y:S01]  /*c110*/  FADD.FTZ R0, R152, R0 ;  /* 0x0000000098007221 */ /* 0x000fe20000010000 */
[----:B------:R-:W2:Y:S02]  /*c120*/  MUFU.EX2 R150, R33 ;  /* 0x0000002100967308 */ /* 0x000ea40000000800 */
[C---:B------:R-:W-:Y:S01]  /*c130*/  HMMA.16816.F32.BF16 R8, R20.reuse, R130, R8 ;  /* 0x000000821408723c */ /* 0x040fe20000041808 */
[----:B------:R-:W4:Y:S03]  /*c140*/  LDSM.16.MT88.4 R128, [R200+0x5000] ;  /* 0x00500000c880783b */ /* 0x000f260000004200 */
[----:B---3--:R-:W-:Y:S04]  /*c150*/  FADD.FTZ R0, R147, R0 ;  /* 0x0000000093007221 */ /* 0x008fe80000010000 */
[C---:B------:R-:W-:Y:S01]  /*c160*/  HMMA.16816.F32.BF16 R68, R20.reuse, R24, R68 ;  /* 0x000000181444723c */ /* 0x040fe20000041844 */
[----:B------:R-:W-:Y:S03]  /*c170*/  MUFU.EX2 R148, R41 ;  /* 0x0000002900947308 */ /* 0x000fe60000000800 */
[----:B-----5:R-:W-:Y:S02]  /*c180*/  FADD.FTZ R2, R151, R2 ;  /* 0x0000000297027221 */ /* 0x020fe40000010000 */
[----:B------:R-:W-:Y:S02]  /*c190*/  FADD.FTZ R0, R146, R0 ;  /* 0x0000000092007221 */ /* 0x000fe40000010000 */
[C---:B------:R-:W-:Y:S01]  /*c1a0*/  HMMA.16816.F32.BF16 R72, R20.reuse, R26, R72 ;  /* 0x0000001a1448723c */ /* 0x040fe20000041848 */
[----:B------:R-:W3:Y:S02]  /*c1b0*/  LDSM.16.MT88.4 R24, [R204+0x5000] ;  /* 0x00500000cc18783b */ /* 0x000ee40000004200 */
[----:B------:R-:W-:Y:S01]  /*c1c0*/  MUFU.EX2 R59, R59 ;  /* 0x0000003b003b7308 */ /* 0x000fe20000000800 */
[----:B------:R-:W-:Y:S02]  /*c1d0*/  FADD.FTZ R0, R145, R0 ;  /* 0x0000000091007221 */ /* 0x000fe40000010000 */
[----:B--2---:R-:W-:Y:S02]  /*c1e0*/  FADD.FTZ R2, R150, R2 ;  /* 0x0000000296027221 */ /* 0x004fe40000010000 */
[C---:B-1----:R-:W-:Y:S01]  /*c1f0*/  HMMA.16816.F32.BF16 R76, R20.reuse, R124, R76 ;  /* 0x0000007c144c723c */ /* 0x042fe2000004184c */
[----:B------:R-:W-:Y:S03]  /*c200*/  LDSM.16.MT88.4 R32, [R203+0x1800] ;  /* 0x00180000cb20783b */ /* 0x000fe60000004200 */
[----:B------:R-:W-:Y:S01]  /*c210*/  FADD.FTZ R0, R144, R0 ;  /* 0x0000000090007221 */ /* 0x000fe20000010000 */
[----:B------:R-:W-:Y:S03]  /*c220*/  MUFU.EX2 R60, R60 ;  /* 0x0000003c003c7308 */ /* 0x000fe60000000800 */
[C---:B------:R-:W-:Y:S01]  /*c230*/  HMMA.16816.F32.BF16 R80, R20.reuse, R126, R80 ;  /* 0x0000007e1450723c */ /* 0x040fe20000041850 */
[----:B------:R-:W1:Y:S06]  /*c240*/  LDSM.16.MT88.4 R124, [R206+0x5000] ;  /* 0x00500000ce7c783b */ /* 0x000e6c0000004200 */
[----:B------:R-:W-:Y:S01]  /*c250*/  MUFU.EX2 R61, R61 ;  /* 0x0000003d003d7308 */ /* 0x000fe20000000800 */
[C---:B----4-:R-:W-:Y:S08]  /*c260*/  HMMA.16816.F32.BF16 R84, R20.reuse, R120, R84 ;  /* 0x000000781454723c */ /* 0x050ff00000041854 */
[C---:B------:R-:W-:Y:S01]  /*c270*/  HMMA.16816.F32.BF16 R88, R20.reuse, R122, R88 ;  /* 0x0000007a1458723c */ /* 0x040fe20000041858 */
[----:B------:R-:W2:Y:S01]  /*c280*/  LDSM.16.MT88.4 R120, [R200+0x1800] ;  /* 0x00180000c878783b */ /* 0x000ea20000004200 */
[----:B------:R-:W-:Y:S06]  /*c290*/  MUFU.EX2 R62, R62 ;  /* 0x0000003e003e7308 */ /* 0x000fec0000000800 */
[C---:B------:R-:W-:Y:S04]  /*c2a0*/  HMMA.16816.F32.BF16 R92, R20.reuse, R128, R92 ;  /* 0x00000080145c723c */ /* 0x040fe8000004185c */
[----:B------:R-:W4:Y:S04]  /*c2b0*/  MUFU.EX2 R129, R38 ;  /* 0x0000002600817308 */ /* 0x000f280000000800 */
[C---:B------:R-:W-:Y:S06]  /*c2c0*/  HMMA.16816.F32.BF16 R96, R20.reuse, R130, R96 ;  /* 0x000000821460723c */ /* 0x040fec0000041860 */
[----:B------:R-:W5:Y:S02]  /*c2d0*/  MUFU.EX2 R131, R36 ;  /* 0x0000002400837308 */ /* 0x000f640000000800 */
[C---:B---3--:R-:W-:Y:S08]  /*c2e0*/  HMMA.16816.F32.BF16 R12, R20.reuse, R24, R12 ;  /* 0x00000018140c723c */ /* 0x048ff0000004180c */
[C---:B------:R-:W-:Y:S01]  /*c2f0*/  HMMA.16816.F32.BF16 R100, R20.reuse, R26, R100 ;  /* 0x0000001a1464723c */ /* 0x040fe20000041864 */
[----:B------:R-:W3:Y:S01]  /*c300*/  LDSM.16.MT88.4 R24, [R206+0x1800] ;  /* 0x00180000ce18783b */ /* 0x000ee20000004200 */
[----:B------:R-:W2:Y:S02]  /*c310*/  MUFU.EX2 R130, R37 ;  /* 0x0000002500827308 */ /* 0x000ea40000000800 */
[----:B----4-:R-:W-:Y:S04]  /*c320*/  FADD.FTZ R0, R129, R0 ;  /* 0x0000000081007221 */ /* 0x010fe80000010000 */
[C---:B------:R-:W-:Y:S04]  /*c330*/  HMMA.16816.F32.BF16 R104, R20.reuse, R28, R104 ;  /* 0x0000001c1468723c */ /* 0x040fe80000041868 */
[----:B------:R-:W4:Y:S01]  /*c340*/  MUFU.EX2 R128, R39 ;  /* 0x0000002700807308 */ /* 0x000f220000000800 */
[----:B-----5:R-:W-:Y:S03]  /*c350*/  FADD.FTZ R2, R131, R2 ;  /* 0x0000000283027221 */ /* 0x020fe60000010000 */
[C---:B------:R-:W-:Y:S01]  /*c360*/  HMMA.16816.F32.BF16 R108, R20.reuse, R30, R108 ;  /* 0x0000001e146c723c */ /* 0x040fe2000004186c */
[----:B------:R-:W5:Y:S05]  /*c370*/  LDSM.16.MT88.4 R28, [R200+0x5800] ;  /* 0x00580000c81c783b */ /* 0x000f6a0000004200 */
[----:B------:R-:W-:Y:S02]  /*c380*/  MUFU.EX2 R63, R63 ;  /* 0x0000003f003f7308 */ /* 0x000fe40000000800 */
[C---:B-1----:R-:W-:Y:S04]  /*c390*/  HMMA.16816.F32.BF16 R16, R20.reuse, R124, R16 ;  /* 0x0000007c1410723c */ /* 0x042fe80000041810 */
[----:B--2---:R-:W-:Y:S04]  /*c3a0*/  FADD.FTZ R2, R130, R2 ;  /* 0x0000000282027221 */ /* 0x004fe80000010000 */
[----:B------:R-:W-:Y:S01]  /*c3b0*/  HMMA.16816.F32.BF16 R112, R20, R126, R112 ;  /* 0x0000007e1470723c */ /* 0x000fe20000041870 */
[----:B------:R-:W-:Y:S01]  /*c3c0*/  LDSM.16.MT88.4 R124, [R200+0x3800] ;  /* 0x00380000c87c783b */ /* 0x000fe20000004200 */
[----:B------:R-:W-:Y:S02]  /*c3d0*/  MUFU.EX2 R64, R64 ;  /* 0x0000004000407308 */ /* 0x000fe40000000800 */
[----:B------:R-:W-:Y:S02]  /*c3e0*/  FADD.FTZ R2, R149, R2 ;  /* 0x0000000295027221 */ /* 0x000fe40000010000 */
[----:B----4-:R-:W-:Y:S01]  /*c3f0*/  FADD.FTZ R0, R128, R0 ;  /* 0x0000000080007221 */ /* 0x010fe20000010000 */
[----:B------:R-:W-:Y:S01]  /*c400*/  F2FP.BF16.PACK_AB R20, R165, R166 ;  /* 0x000000a6a514723e */ /* 0x000fe200000010ff */
[----:B------:R-:W-:Y:S01]  /*c410*/  FADD.FTZ R2, R148, R2 ;  /* 0x0000000294027221 */ /* 0x000fe20000010000 */
[----:B------:R-:W-:Y:S01]  /*c420*/  F2FP.BF16.PACK_AB R21, R146, R147 ;  /* 0x000000939215723e */ /* 0x000fe200000010ff */
[----:B------:R-:W-:Y:S02]  /*c430*/  LDSM.16.MT88.4 R36, [R204+0x2000] ;  /* 0x00200000cc24783b */ /* 0x000fe40000004200 */
[----:B------:R-:W-:Y:S02]  /*c440*/  F2FP.BF16.PACK_AB R22, R150, R151 ;  /* 0x000000979616723e */ /* 0x000fe400000010ff */
[----:B------:R-:W-:Y:S07]  /*c450*/  F2FP.BF16.PACK_AB R23, R144, R145 ;  /* 0x000000919017723e */ /* 0x000fee00000010ff */
[C---:B------:R-:W-:Y:S08]  /*c460*/  HMMA.16816.F32.BF16 R4, R20.reuse, R120, R4 ;  /* 0x000000781404723c */ /* 0x040ff00000041804 */
[C---:B------:R-:W-:Y:S01]  /*c470*/  HMMA.16816.F32.BF16 R8, R20.reuse, R122, R8 ;  /* 0x0000007a1408723c */ /* 0x040fe20000041808 */
[----:B------:R-:W1:Y:S07]  /*c480*/  LDSM.16.MT88.4 R120, [R204+0x5800] ;  /* 0x00580000cc78783b */ /* 0x000e6e0000004200 */
[C---:B------:R-:W-:Y:S01]  /*c490*/  HMMA.16816.F32.BF16 R68, R20.reuse, R132, R68 ;  /* 0x000000841444723c */ /* 0x040fe20000041844 */
[----:B------:R-:W2:Y:S07]  /*c4a0*/  MUFU.EX2 R133, R42 ;  /* 0x0000002a00857308 */ /* 0x000eae0000000800 */
[C---:B------:R-:W-:Y:S03]  /*c4b0*/  HMMA.16816.F32.BF16 R72, R20.reuse, R134, R72 ;  /* 0x000000861448723c */ /* 0x040fe60000041848 */
[----:B------:R4:W1:Y:S05]  /*c4c0*/  MUFU.EX2 R132, R43 ;  /* 0x0000002b00847308 */ /* 0x00086a0000000800 */
[C---:B------:R-:W-:Y:S05]  /*c4d0*/  HMMA.16816.F32.BF16 R76, R20.reuse, R32, R76 ;  /* 0x00000020144c723c */ /* 0x040fea000004184c */
[----:B------:R-:W5:Y:S03]  /*c4e0*/  MUFU.EX2 R135, R44 ;  /* 0x0000002c00877308 */ /* 0x000f660000000800 */
[C---:B------:R-:W-:Y:S01]  /*c4f0*/  HMMA.16816.F32.BF16 R80, R20.reuse, R34, R80 ;  /* 0x000000221450723c */ /* 0x040fe20000041850 */
[----:B------:R-:W5:Y:S03]  /*c500*/  LDSM.16.MT88.4 R32, [R203+0x5800] ;  /* 0x00580000cb20783b */ /* 0x000f660000004200 */
[----:B--2---:R-:W-:Y:S03]  /*c510*/  FADD.FTZ R0, R133, R0 ;  /* 0x0000000085007221 */ /* 0x004fe60000010000 */
[----:B------:R2:W2:Y:S01]  /*c520*/  MUFU.EX2 R134, R45 ;  /* 0x0000002d00867308 */ /* 0x0004a20000000800 */
[C---:B---3--:R-:W-:Y:S01]  /*c530*/  HMMA.16816.F32.BF16 R84, R20.reuse, R24, R84 ;  /* 0x000000181454723c */ /* 0x048fe20000041854 */
[----:B----4-:R-:W-:Y:S03]  /*c540*/  LDSM.16.MT88.4 R40, [R203+0x2000] ;  /* 0x00200000cb28783b */ /* 0x010fe60000004200 */
[----:B-1----:R-:W-:Y:S04]  /*c550*/  FADD.FTZ R0, R132, R0 ;  /* 0x0000000084007221 */ /* 0x002fe80000010000 */
[C---:B------:R-:W-:Y:S01]  /*c560*/  HMMA.16816.F32.BF16 R88, R20.reuse, R26, R88 ;  /* 0x0000001a1458723c */ /* 0x040fe20000041858 */
[----:B------:R-:W1:Y:S03]  /*c570*/  LDSM.16.MT88.4 R24, [R206+0x5800] ;  /* 0x00580000ce18783b */ /* 0x000e660000004200 */
[----:B------:R-:W-:Y:S02]  /*c580*/  FADD.FTZ R0, R119, R0 ;  /* 0x0000000077007221 */ /* 0x000fe40000010000 */
[----:B-----5:R-:W-:Y:S02]  /*c590*/  FADD.FTZ R2, R135, R2 ;  /* 0x0000000287027221 */ /* 0x020fe40000010000 */
[C---:B------:R-:W-:Y:S04]  /*c5a0*/  HMMA.16816.F32.BF16 R92, R20.reuse, R28, R92 ;  /* 0x0000001c145c723c */ /* 0x040fe8000004185c */
[----:B------:R-:W-:Y:S01]  /*c5b0*/  FADD.FTZ R0, R118, R0 ;  /* 0x0000000076007221 */ /* 0x000fe20000010000 */
[----:B--2---:R-:W-:Y:S03]  /*c5c0*/  LDSM.16.MT88.4 R44, [R203+0x2800] ;  /* 0x00280000cb2c783b */ /* 0x004fe60000004200 */
[C---:B------:R-:W-:Y:S04]  /*c5d0*/  HMMA.16816.F32.BF16 R96, R20.reuse, R30, R96 ;  /* 0x0000001e1460723c */ /* 0x040fe80000041860 */
[----:B------:R-:W-:Y:S02]  /*c5e0*/  FADD.FTZ R0, R50, R0 ;  /* 0x0000000032007221 */ /* 0x000fe40000010000 */
[----:B------:R-:W-:Y:S01]  /*c5f0*/  FADD.FTZ R2, R134, R2 ;  /* 0x0000000286027221 */ /* 0x000fe20000010000 */
[----:B------:R-:W2:Y:S01]  /*c600*/  LDSM.16.MT88.4 R28, [R200+0x2000] ;  /* 0x00200000c81c783b */ /* 0x000ea20000004200 */
        /* <DEDUP_REMOVED lines=9> */
[C---:B------:R-:W-:Y:S01]  /*c6a0*/  HMMA.16816.F32.BF16 R108, R20.reuse, R34, R108 ;  /* 0x00000022146c723c */ /* 0x040fe2000004186c */
[----:B------:R-:W-:Y:S03]  /*c6b0*/  LDSM.16.MT88.4 R32, [R204+0x6000] ;  /* 0x00600000cc20783b */ /* 0x000fe60000004200 */
[----:B------:R-:W-:Y:S02]  /*c6c0*/  FADD.FTZ R0, R58, R0 ;  /* 0x000000003a007221 */ /* 0x000fe40000010000 */
[----:B------:R-:W-:Y:S02]  /*c6d0*/  FADD.FTZ R2, R53, R2 ;  /* 0x0000000235027221 */ /* 0x000fe40000010000 */
[C---:B-1----:R-:W-:Y:S04]  /*c6e0*/  HMMA.16816.F32.BF16 R16, R20.reuse, R24, R16 ;  /* 0x000000181410723c */ /* 0x042fe80000041810 */
[----:B------:R-:W-:Y:S04]  /*c6f0*/  FADD.FTZ R2, R56, R2 ;  /* 0x0000000238027221 */ /* 0x000fe80000010000 */
[----:B------:R-:W-:Y:S01]  /*c700*/  HMMA.16816.F32.BF16 R112, R20, R26, R112 ;  /* 0x0000001a1470723c */ /* 0x000fe20000041870 */
[----:B------:R-:W1:Y:S03]  /*c710*/  LDSM.16.MT88.4 R24, [R206+0x2000] ;  /* 0x00200000ce18783b */ /* 0x000e660000004200 */
[----:B------:R-:W-:Y:S03]  /*c720*/  FADD.FTZ R2, R57, R2 ;  /* 0x0000000239027221 */ /* 0x000fe60000010000 */
        /* <DEDUP_REMOVED lines=9> */
[----:B------:R-:W3:Y:S07]  /*c7c0*/  LDSM.16.MT88.4 R36, [R203+0x6000] ;  /* 0x00600000cb24783b */ /* 0x000eee0000004200 */
[C---:B------:R-:W-:Y:S08]  /*c7d0*/  HMMA.16816.F32.BF16 R76, R20.reuse, R40, R76 ;  /* 0x00000028144c723c */ /* 0x040ff0000004184c */
[C---:B------:R-:W-:Y:S01]  /*c7e0*/  HMMA.16816.F32.BF16 R80, R20.reuse, R42, R80 ;  /* 0x0000002a1450723c */ /* 0x040fe20000041850 */
[----:B------:R-:W4:Y:S07]  /*c7f0*/  LDSM.16.MT88.4 R40, [R206+0x6000] ;  /* 0x00600000ce28783b */ /* 0x000f2e0000004200 */
        /* <DEDUP_REMOVED lines=8> */
[----:B------:R-:W5:Y:S07]  /*c880*/  LDSM.16.MT88.4 R32, [R206+0x2800] ;  /* 0x00280000ce20783b */ /* 0x000f6e0000004200 */
[C---:B---3--:R-:W-:Y:S08]  /*c890*/  HMMA.16816.F32.BF16 R104, R20.reuse, R36, R104 ;  /* 0x000000241468723c */ /* 0x048ff00000041868 */
[C---:B------:R-:W-:Y:S01]  /*c8a0*/  HMMA.16816.F32.BF16 R108, R20.reuse, R38, R108 ;  /* 0x00000026146c723c */ /* 0x040fe2000004186c */
[----:B------:R-:W3:Y:S07]  /*c8b0*/  LDSM.16.MT88.4 R36, [R200+0x6800] ;  /* 0x00680000c824783b */ /* 0x000eee0000004200 */
[C---:B----4-:R-:W-:Y:S08]  /*c8c0*/  HMMA.16816.F32.BF16 R16, R20.reuse, R40, R16 ;  /* 0x000000281410723c */ /* 0x050ff00000041810 */
[----:B------:R-:W-:Y:S01]  /*c8d0*/  HMMA.16816.F32.BF16 R112, R20, R42, R112 ;  /* 0x0000002a1470723c */ /* 0x000fe20000041870 */
[----:B------:R-:W-:Y:S06]  /*c8e0*/  LDSM.16.MT88.4 R40, [R206+0x3000] ;  /* 0x00300000ce28783b */ /* 0x000fec0000004200 */
[----:B------:R-:W-:Y:S02]  /*c8f0*/  F2FP.BF16.PACK_AB R20, R134, R135 ;  /* 0x000000878614723e */ /* 0x000fe400000010ff */
[----:B------:R-:W-:Y:S03]  /*c900*/  F2FP.BF16.PACK_AB R21, R118, R119 ;  /* 0x000000777615723e */ /* 0x000fe600000010ff */
[----:B------:R-:W-:Y:S02]  /*c910*/  F2FP.BF16.PACK_AB R22, R49, R48 ;  /* 0x000000303116723e */ /* 0x000fe400000010ff */
[----:B------:R-:W-:Y:S02]  /*c920*/  F2FP.BF16.PACK_AB R23, R51, R50 ;  /* 0x000000323317723e */ /* 0x000fe400000010ff */
[----:B------:R-:W-:Y:S02]  /*c930*/  MOV R119, R116 ;  /* 0x0000007400777202 */ /* 0x000fe40000000f00 */
[----:B------:R-:W-:Y:S03]  /*c940*/  MOV R118, R117 ;  /* 0x0000007500767202 */ /* 0x000fe60000000f00 */
        /* <DEDUP_REMOVED lines=8> */
[----:B------:R-:W-:Y:S07]  /*c9d0*/  LDSM.16.MT88.4 R44, [R204+0x7000] ;  /* 0x00700000cc2c783b */ /* 0x000fee0000004200 */
[C---:B-----5:R-:W-:Y:S08]  /*c9e0*/  HMMA.16816.F32.BF16 R84, R20.reuse, R32, R84 ;  /* 0x000000201454723c */ /* 0x060ff00000041854 */
[C---:B------:R-:W-:Y:S01]  /*c9f0*/  HMMA.16816.F32.BF16 R88, R20.reuse, R34, R88 ;  /* 0x000000221458723c */ /* 0x040fe20000041858 */
[----:B------:R-:W4:Y:S07]  /*ca00*/  LDSM.16.MT88.4 R32, [R206+0x6800] ;  /* 0x00680000ce20783b */ /* 0x000f2e0000004200 */
[C---:B---3--:R-:W-:Y:S08]  /*ca10*/  HMMA.16816.F32.BF16 R92, R20.reuse, R36, R92 ;  /* 0x00000024145c723c */ /* 0x048ff0000004185c */
[C---:B------:R-:W-:Y:S01]  /*ca20*/  HMMA.16816.F32.BF16 R96, R20.reuse, R38, R96 ;  /* 0x000000261460723c */ /* 0x040fe20000041860 */
[----:B------:R-:W-:Y:S07]  /*ca30*/  LDSM.16.MT88.4 R36, [R203+0x3000] ;  /* 0x00300000cb24783b */ /* 0x000fee0000004200 */
[C---:B-1----:R-:W-:Y:S08]  /*ca40*/  HMMA.16816.F32.BF16 R12, R20.reuse, R24, R12 ;  /* 0x00000018140c723c */ /* 0x042ff0000004180c */
[C---:B------:R-:W-:Y:S01]  /*ca50*/  HMMA.16816.F32.BF16 R100, R20.reuse, R26, R100 ;  /* 0x0000001a1464723c */ /* 0x040fe20000041864 */
[----:B------:R-:W1:Y:S07]  /*ca60*/  LDSM.16.MT88.4 R24, [R200+0x3000] ;  /* 0x00300000c818783b */ /* 0x000e6e0000004200 */
[C---:B--2---:R-:W-:Y:S08]  /*ca70*/  HMMA.16816.F32.BF16 R104, R20.reuse, R28, R104 ;  /* 0x0000001c1468723c */ /* 0x044ff00000041868 */
[C---:B------:R-:W-:Y:S01]  /*ca80*/  HMMA.16816.F32.BF16 R108, R20.reuse, R30, R108 ;  /* 0x0000001e146c723c */ /* 0x040fe2000004186c */
[----:B------:R-:W2:Y:S07]  /*ca90*/  LDSM.16.MT88.4 R28, [R204+0x3000] ;  /* 0x00300000cc1c783b */ /* 0x000eae0000004200 */
[C---:B----4-:R-:W-:Y:S08]  /*caa0*/  HMMA.16816.F32.BF16 R16, R20.reuse, R32, R16 ;  /* 0x000000201410723c */ /* 0x050ff00000041810 */
[----:B------:R-:W-:Y:S01]  /*cab0*/  HMMA.16816.F32.BF16 R112, R20, R34, R112 ;  /* 0x000000221470723c */ /* 0x000fe20000041870 */
[----:B------:R-:W3:Y:S06]  /*cac0*/  LDSM.16.MT88.4 R32, [R200+0x7000] ;  /* 0x00700000c820783b */ /* 0x000eec0000004200 */
[----:B------:R-:W-:Y:S02]  /*cad0*/  F2FP.BF16.PACK_AB R20, R53, R52 ;  /* 0x000000343514723e */ /* 0x000fe400000010ff */
[----:B------:R-:W-:Y:S03]  /*cae0*/  F2FP.BF16.PACK_AB R21, R55, R54 ;  /* 0x000000363715723e */ /* 0x000fe600000010ff */
[----:B------:R-:W-:Y:S02]  /*caf0*/  F2FP.BF16.PACK_AB R22, R57, R56 ;  /* 0x000000383916723e */ /* 0x000fe400000010ff */
[C---:B------:R-:W-:Y:S07]  /*cb00*/  F2FP.BF16.PACK_AB R23, R59.reuse, R58 ;  /* 0x0000003a3b17723e */ /* 0x040fee00000010ff */
[C---:B-1----:R-:W-:Y:S08]  /*cb10*/  HMMA.16816.F32.BF16 R4, R20.reuse, R24, R4 ;  /* 0x000000181404723c */ /* 0x042ff00000041804 */
[C---:B------:R-:W-:Y:S01]  /*cb20*/  HMMA.16816.F32.BF16 R8, R20.reuse, R26, R8 ;  /* 0x0000001a1408723c */ /* 0x040fe20000041808 */
[----:B------:R-:W1:Y:S07]  /*cb30*/  LDSM.16.MT88.4 R24, [R203+0x7000] ;  /* 0x00700000cb18783b */ /* 0x000e6e0000004200 */
[C---:B--2---:R-:W-:Y:S08]  /*cb40*/  HMMA.16816.F32.BF16 R68, R20.reuse, R28, R68 ;  /* 0x0000001c1444723c */ /* 0x044ff00000041844 */
[C---:B------:R-:W-:Y:S01]  /*cb50*/  HMMA.16816.F32.BF16 R72, R20.reuse, R30, R72 ;  /* 0x0000001e1448723c */ /* 0x040fe20000041848 */
[----:B------:R-:W2:Y:S07]  /*cb60*/  LDSM.16.MT88.4 R28, [R206+0x7000] ;  /* 0x00700000ce1c783b */ /* 0x000eae0000004200 */
[C---:B------:R-:W-:Y:S01]  /*cb70*/  HMMA.16816.F32.BF16 R76, R20.reuse, R36, R76 ;  /* 0x00000024144c723c */ /* 0x040fe2000004184c */
[----:B------:R4:W-:Y:S07]  /*cb80*/  MUFU.EX2 R36, R3 ;  /* 0x0000000300247308 */ /* 0x0009ee0000000800 */
[C---:B------:R-:W-:Y:S03]  /*cb90*/  HMMA.16816.F32.BF16 R80, R20.reuse, R38, R80 ;  /* 0x000000261450723c */ /* 0x040fe60000041850 */
[----:B------:R-:W5:Y:S05]  /*cba0*/  MUFU.EX2 R37, R66 ;  /* 0x0000004200257308 */ /* 0x000f6a0000000800 */
[C---:B------:R-:W-:Y:S08]  /*cbb0*/  HMMA.16816.F32.BF16 R84, R20.reuse, R40, R84 ;  /* 0x000000281454723c */ /* 0x040ff00000041854 */
[C---:B------:R-:W-:Y:S04]  /*cbc0*/  HMMA.16816.F32.BF16 R88, R20.reuse, R42, R88 ;  /* 0x0000002a1458723c */ /* 0x040fe80000041858 */
[----:B----4-:R-:W-:Y:S02]  /*cbd0*/  FADD.FTZ R3, R59, R0 ;  /* 0x000000003b037221 */ /* 0x010fe40000010000 */
[----:B------:R-:W-:Y:S02]  /*cbe0*/  FADD.FTZ R0, R60, R2 ;  /* 0x000000023c007221 */ /* 0x000fe40000010000 */
[C---:B---3--:R-:W-:Y:S04]  /*cbf0*/  HMMA.16816.F32.BF16 R92, R20.reuse, R32, R92 ;  /* 0x00000020145c723c */ /* 0x048fe8000004185c */
[----:B------:R-:W-:Y:S02]  /*cc00*/  FADD.FTZ R0, R61, R0 ;  /* 0x000000003d007221 */ /* 0x000fe40000010000 */
[----:B------:R-:W-:Y:S02]  /*cc10*/  FADD.FTZ R3, R62, R3 ;  /* 0x000000033e037221 */ /* 0x000fe40000010000 */
[C---:B------:R-:W-:Y:S01]  /*cc20*/  HMMA.16816.F32.BF16 R96, R20.reuse, R34, R96 ;  /* 0x000000221460723c */ /* 0x040fe20000041860 */
[----:B------:R-:W3:Y:S03]  /*cc30*/  LDSM.16.MT88.4 R32, [R204+0x3800] ;  /* 0x00380000cc20783b */ /* 0x000ee60000004200 */
[----:B------:R-:W-:Y:S02]  /*cc40*/  FADD.FTZ R2, R64, R0 ;  /* 0x0000000040027221 */ /* 0x000fe40000010000 */
[----:B------:R-:W-:Y:S02]  /*cc50*/  FADD.FTZ R3, R63, R3 ;  /* 0x000000033f037221 */ /* 0x000fe40000010000 */
[C---:B------:R-:W-:Y:S04]  /*cc60*/  HMMA.16816.F32.BF16 R12, R20.reuse, R44, R12 ;  /* 0x0000002c140c723c */ /* 0x040fe8000004180c */
[----:B------:R-:W-:Y:S02]  /*cc70*/  FADD.FTZ R2, R156, R2 ;  /* 0x000000029c027221 */ /* 0x000fe40000010000 */
[----:B-----5:R-:W-:Y:S02]  /*cc80*/  FADD.FTZ R0, R37, R3 ;  /* 0x0000000325007221 */ /* 0x020fe40000010000 */
[C---:B------:R-:W-:Y:S01]  /*cc90*/  HMMA.16816.F32.BF16 R100, R20.reuse, R46, R100 ;  /* 0x0000002e1464723c */ /* 0x040fe20000041864 */
[----:B------:R-:W-:Y:S03]  /*cca0*/  STL [R1+0x4], R2 ;  /* 0x0000040201007387 */ /* 0x000fe60000100800 */
[----:B------:R-:W-:Y:S04]  /*ccb0*/  FADD.FTZ R0, R36, R0 ;  /* 0x0000000024007221 */ /* 0x000fe80000010000 */
[C---:B-1----:R-:W-:Y:S01]  /*ccc0*/  HMMA.16816.F32.BF16 R104, R20.reuse, R24, R104 ;  /* 0x000000181468723c */ /* 0x042fe20000041868 */
[----:B------:R-:W-:Y:S07]  /*ccd0*/  STL [R1+0x8], R0 ;  /* 0x0000080001007387 */ /* 0x000fee0000100800 */
[C---:B------:R-:W-:Y:S01]  /*cce0*/  HMMA.16816.F32.BF16 R108, R20.reuse, R26, R108 ;  /* 0x0000001a146c723c */ /* 0x040fe2000004186c */
[----:B------:R-:W1:Y:S07]  /*ccf0*/  LDSM.16.MT88.4 R24, [R203+0x3800] ;  /* 0x00380000cb18783b */ /* 0x000e6e0000004200 */
[C---:B--2---:R-:W-:Y:S08]  /*cd00*/  HMMA.16816.F32.BF16 R16, R20.reuse, R28, R16 ;  /* 0x0000001c1410723c */ /* 0x044ff00000041810 */
[----:B------:R-:W-:Y:S01]  /*cd10*/  HMMA.16816.F32.BF16 R112, R20, R30, R112 ;  /* 0x0000001e1470723c */ /* 0x000fe20000041870 */
[----:B------:R-:W2:Y:S06]  /*cd20*/  LDSM.16.MT88.4 R28, [R206+0x3800] ;  /* 0x00380000ce1c783b */ /* 0x000eac0000004200 */
[----:B------:R-:W-:Y:S02]  /*cd30*/  F2FP.BF16.PACK_AB R20, R61, R60 ;  /* 0x0000003c3d14723e */ /* 0x000fe400000010ff */
[----:B------:R-:W-:Y:S03]  /*cd40*/  F2FP.BF16.PACK_AB R21, R63, R62 ;  /* 0x0000003e3f15723e */ /* 0x000fe600000010ff */
[----:B------:R-:W-:Y:S02]  /*cd50*/  F2FP.BF16.PACK_AB R22, R156, R64 ;  /* 0x000000409c16723e */ /* 0x000fe400000010ff */
[----:B------:R-:W-:Y:S07]  /*cd60*/  F2FP.BF16.PACK_AB R23, R36, R37 ;  /* 0x000000252417723e */ /* 0x000fee00000010ff */
[C---:B------:R-:W-:Y:S01]  /*cd70*/  HMMA.16816.F32.BF16 R120, R20.reuse, R124, R4 ;  /* 0x0000007c1478723c */ /* 0x040fe20000041804 */
[----:B------:R-:W4:Y:S07]  /*cd80*/  LDSM.16.MT88.4 R4, [R200+0x7800] ;  /* 0x00780000c804783b */ /* 0x000f2e0000004200 */
[C---:B------:R-:W-:Y:S01]  /*cd90*/  HMMA.16816.F32.BF16 R124, R20.reuse, R126, R8 ;  /* 0x0000007e147c723c */ /* 0x040fe20000041808 */
[----:B------:R-:W5:Y:S07]  /*cda0*/  LDSM.16.MT88.4 R8, [R204+0x7800] ;  /* 0x00780000cc08783b */ /* 0x000f6e0000004200 */
        /* <DEDUP_REMOVED lines=8> */
[C---:B------:R-:W-:Y:S01]  /*ce30*/  HMMA.16816.F32.BF16 R96, R20.reuse, R6, R96 ;  /* 0x000000061460723c */ /* 0x040fe20000041860 */
[----:B------:R-:W2:Y:S07]  /*ce40*/  LDSM.16.MT88.4 R4, [R206+0x7800] ;  /* 0x00780000ce04783b */ /* 0x000eae0000004200 */
[C---:B-----5:R-:W-:Y:S08]  /*ce50*/  HMMA.16816.F32.BF16 R128, R20.reuse, R8, R12 ;  /* 0x000000081480723c */ /* 0x060ff0000004180c */
[C---:B------:R-:W-:Y:S08]  /*ce60*/  HMMA.16816.F32.BF16 R100, R20.reuse, R10, R100 ;  /* 0x0000000a1464723c */ /* 0x040ff00000041864 */
[C---:B-1----:R-:W-:Y:S08]  /*ce70*/  HMMA.16816.F32.BF16 R104, R20.reuse, R24, R104 ;  /* 0x000000181468723c */ /* 0x042ff00000041868 */
[C---:B------:R-:W-:Y:S08]  /*ce80*/  HMMA.16816.F32.BF16 R108, R20.reuse, R26, R108 ;  /* 0x0000001a146c723c */ /* 0x040ff0000004186c */
[C---:B--2---:R-:W-:Y:S08]  /*ce90*/  HMMA.16816.F32.BF16 R132, R20.reuse, R4, R16 ;  /* 0x000000041484723c */ /* 0x044ff00000041810 */
[----:B------:R-:W-:Y:S01]  /*cea0*/  HMMA.16816.F32.BF16 R112, R20, R6, R112 ;  /* 0x000000061470723c */ /* 0x000fe20000041870 */
[----:B------:R-:W-:-:S07]  /*ceb0*/  @P0 BRA `(.L_x_73) ;  /* 0xffffcb7000000947 */ /* 0x000fce000383ffff */
.L_x_72:
[----:B------:R-:W-:Y:S07]  /*cec0*/  @!UPT UIADD3 URZ, URZ, URZ, URZ ;  /* 0x0000003f3f3ff290 */ /* 0x000fee000fffe03f */
[----:B------:R-:W-:Y:S02]  /*ced0*/  MOV R7, 0x1f ;  /* 0x0000001f00077802 */ /* 0x000fe40000000f00 */
[----:B------:R-:W-:Y:S01]  /*cee0*/  MOV R6, 0xffffffff ;  /* 0xffffffff00067802 */ /* 0x000fe20000000f00 */
[----:B------:R-:W-:Y:S06]  /*cef0*/  BRA.DIV ~URZ, `(.L_x_74) ;  /* 0x00001c427f007947 */ /* 0x000fec000b800000 */
[----:B------:R-:W2:Y:S04]  /*cf00*/  LDL R2, [R1+0x4] ;  /* 0x0000040001027983 */ /* 0x000ea80000100800 */
[----:B--2---:R1:W2:Y:S02]  /*cf10*/  SHFL.BFLY PT, R0, R2, 0x2, 0x1f ;  /* 0x0c401f0002007f89 */ /* 0x0042a400000e0000 */
.L_x_88:
[----:B-1----:R-:W3:Y:S02]  /*cf20*/  LDL.LU R2, [R1+0x4] ;  /* 0x0000040001027983 */ /* 0x002ee40000300800 */
[----:B--23--:R-:W-:Y:S01]  /*cf30*/  FADD.FTZ R0, R0, R2 ;  /* 0x0000000200007221 */ /* 0x00cfe20000010000 */
[----:B------:R-:W-:Y:S05]  /*cf40*/  BRA.DIV ~URZ, `(.L_x_75) ;  /* 0x00001c527f007947 */ /* 0x000fea000b800000 */
[----:B------:R-:W2:Y:S04]  /*cf50*/  LDL.LU R5, [R1+0x8] ;  /* 0x0000080001057983 */ /* 0x000ea80000300800 */
[----:B------:R-:W1:Y:S02]  /*cf60*/  SHFL.BFLY PT, R2, R0, 0x1, 0x1f ;  /* 0x0c201f0000027f89 */ /* 0x000e6400000e0000 */
[----:B-1----:R-:W-:-:S02]  /*cf70*/  FADD.FTZ R0, R0, R2 ;  /* 0x0000000200007221 */ /* 0x002fc40000010000 */
[----:B--2---:R-:W1:Y:S02]  /*cf80*/  SHFL.BFLY PT, R3, R5, 0x2, 0x1f ;  /* 0x0c401f0005037f89 */ /* 0x004e6400000e0000 */
[----:B-1----:R-:W-:-:S05]  /*cf90*/  FADD.FTZ R3, R3, R5 ;  /* 0x0000000503037221 */ /* 0x002fca0000010000 */
[----:B------:R1:W2:Y:S02]  /*cfa0*/  SHFL.BFLY PT, R4, R3, 0x1, 0x1f ;  /* 0x0c201f0003047f89 */ /* 0x0002a400000e0000 */
.L_x_89:
[----:B------:R-:W-:Y:S01]  /*cfb0*/  FSETP.NE.FTZ.AND P1, PT, R0, RZ, PT ;  /* 0x000000ff0000720b */ /* 0x000fe20003f35000 */
[----:B-12---:R-:W-:Y:S01]  /*cfc0*/  FADD.FTZ R3, R4, R3 ;  /* 0x0000000304037221 */ /* 0x006fe20000010000 */
[----:B------:R-:W-:Y:S02]  /*cfd0*/  MOV R2, RZ ;  /* 0x000000ff00027202 */ /* 0x000fe40000000f00 */
[----:B------:R-:W-:Y:S02]  /*cfe0*/  MOV R16, 0xff800000 ;  /* 0xff80000000107802 */ /* 0x000fe40000000f00 */
[----:B------:R-:W-:Y:S02]  /*cff0*/  FSETP.NE.FTZ.AND P0, PT, R3, RZ, PT ;  /* 0x000000ff0300720b */ /* 0x000fe40003f15000 */
[----:B------:R-:W-:-:S05]  /*d000*/  MOV R15, 0xff800000 ;  /* 0xff800000000f7802 */ /* 0x000fca0000000f00 */
[----:B------:R-:W1:Y:S01]  /*d010*/  @P1 MUFU.RCP R2, R0 ;  /* 0x0000000000021308 */ /* 0x000e620000001000 */
[----:B------:R-:W-:-:S05]  /*d020*/  @P1 MOV R4, 0x3f317218 ;  /* 0x3f31721800041802 */ /* 0x000fca0000000f00 */
[----:B------:R-:W-:Y:S02]  /*d030*/  @P1 FMUL.FTZ R4, R4, c[0x0][0x2d0] ;  /* 0x0000b40004041a20 */ /* 0x000fe40000410000 */
[----:B------:R2:W3:Y:S01]  /*d040*/  @P1 MUFU.LG2 R5, R0 ;  /* 0x0000000000051308 */ /* 0x0004e20000000c00 */
[C---:B-1----:R-:W-:Y:S02]  /*d050*/  FMUL.FTZ R120, R2.reuse, R120 ;  /* 0x0000007802787220 */ /* 0x042fe40000410000 */
[C---:B------:R-:W-:Y:S02]  /*d060*/  FMUL.FTZ R121, R2.reuse, R121 ;  /* 0x0000007902797220 */ /* 0x040fe40000410000 */
[C---:B------:R-:W-:Y:S02]  /*d070*/  FMUL.FTZ R124, R2.reuse, R124 ;  /* 0x0000007c027c7220 */ /* 0x040fe40000410000 */
[C---:B------:R-:W-:Y:S01]  /*d080*/  FMUL.FTZ R125, R2.reuse, R125 ;  /* 0x0000007d027d7220 */ /* 0x040fe20000410000 */
[----:B--2---:R-:W-:Y:S01]  /*d090*/  MOV R0, RZ ;  /* 0x000000ff00007202 */ /* 0x004fe20000000f00 */
[----:B------:R-:W-:-:S02]  /*d0a0*/  FMUL.FTZ R68, R2, R68 ;  /* 0x0000004402447220 */ /* 0x000fc40000410000 */
[C---:B------:R-:W-:Y:S02]  /*d0b0*/  FMUL.FTZ R69, R2.reuse, R69 ;  /* 0x0000004502457220 */ /* 0x040fe40000410000 */
[C---:B------:R-:W-:Y:S01]  /*d0c0*/  FMUL.FTZ R72, R2.reuse, R72 ;  /* 0x0000004802487220 */ /* 0x040fe20000410000 */
[----:B------:R-:W1:Y:S01]  /*d0d0*/  @P0 MUFU.RCP R0, R3 ;  /* 0x0000000300000308 */ /* 0x000e620000001000 */
        /* <DEDUP_REMOVED lines=24> */
[----:B------:R-:W-:Y:S02]  /*d260*/  FMUL.FTZ R113, R2, R113 ;  /* 0x0000007102717220 */ /* 0x000fe40000410000 */
[----:B------:R2:W4:Y:S01]  /*d270*/  @P0 MUFU.LG2 R2, R3 ;  /* 0x0000000300020308 */ /* 0x0005220000000c00 */
[----:B---3--:R-:W-:Y:S02]  /*d280*/  @P1 FMUL.FTZ R5, R5, 0.69314718246459960938 ;  /* 0x3f31721805051820 */ /* 0x008fe40000410000 */
[----:B-1----:R-:W-:Y:S02]  /*d290*/  FMUL.FTZ R122, R0, R122 ;  /* 0x0000007a007a7220 */ /* 0x002fe40000410000 */
[----:B------:R-:W-:Y:S01]  /*d2a0*/  @P1 FFMA.FTZ R16, R4, R117, R5 ;  /* 0x0000007504101223 */ /* 0x000fe20000010005 */
[----:B------:R-:W-:Y:S01]  /*d2b0*/  MOV R4, 0x1 ;  /* 0x0000000100047802 */ /* 0x000fe20000000f00 */
[----:B------:R-:W-:-:S02]  /*d2c0*/  FMUL.FTZ R123, R0, R123 ;  /* 0x0000007b007b7220 */ /* 0x000fc40000410000 */
[C---:B------:R-:W-:Y:S02]  /*d2d0*/  FMUL.FTZ R126, R0.reuse, R126 ;  /* 0x0000007e007e7220 */ /* 0x040fe40000410000 */
[C---:B------:R-:W-:Y:S02]  /*d2e0*/  FMUL.FTZ R127, R0.reuse, R127 ;  /* 0x0000007f007f7220 */ /* 0x040fe40000410000 */
[C---:B------:R-:W-:Y:S02]  /*d2f0*/  FMUL.FTZ R70, R0.reuse, R70 ;  /* 0x0000004600467220 */ /* 0x040fe40000410000 */
[----:B------:R-:W-:Y:S01]  /*d300*/  FMUL.FTZ R71, R0, R71 ;  /* 0x0000004700477220 */ /* 0x000fe20000410000 */
[----:B--2---:R-:W-:Y:S01]  /*d310*/  @P0 MOV R3, 0x3f317218 ;  /* 0x3f31721800030802 */ /* 0x004fe20000000f00 */
[----:B----4-:R-:W-:Y:S02]  /*d320*/  @P0 FMUL.FTZ R2, R2, 0.69314718246459960938 ;  /* 0x3f31721802020820 */ /* 0x010fe40000410000 */
[----:B------:R-:W-:-:S02]  /*d330*/  FMUL.FTZ R74, R0, R74 ;  /* 0x0000004a004a7220 */ /* 0x000fc40000410000 */
[----:B------:R-:W-:Y:S02]  /*d340*/  @P0 FMUL.FTZ R3, R3, c[0x0][0x2d0] ;  /* 0x0000b40003030a20 */ /* 0x000fe40000410000 */
        /* <DEDUP_REMOVED lines=24> */
[----:B------:R-:W-:Y:S01]  /*d4d0*/  FMUL.FTZ R115, R0, R115 ;  /* 0x0000007300737220 */ /* 0x000fe20000410000 */
[----:B------:R-:W-:Y:S01]  /*d4e0*/  PRMT R0, R4, 0x7610, R0 ;  /* 0x0000761004007816 */ /* 0x000fe20000000000 */
[----:B------:R-:W-:Y:S02]  /*d4f0*/  @P0 FFMA.FTZ R15, R3, R116, R2 ;  /* 0x00000074030f0223 */ /* 0x000fe40000010002 */
.L_x_67:
[----:B--2---:R2:W5:Y:S01]  /*d500*/  LDL R7, [R1+0x48] ;  /* 0x0000480001077983 */ /* 0x0045620000100800 */
[----:B------:R-:W-:Y:S03]  /*d510*/  BSSY B0, `(.L_x_76) ;  /* 0x0000012000007945 */ /* 0x000fe60003800000 */
[----:B------:R-:W3:Y:S02]  /*d520*/  S2R R6, SR_TID.X ;  /* 0x0000000000067919 */ /* 0x000ee40000002100 */
[----:B---3--:R-:W-:-:S13]  /*d530*/  LOP3.LUT P6, RZ, R6, 0xff, RZ, 0xc0, !PT ;  /* 0x000000ff06ff7812 */ /* 0x008fda00078cc0ff */
[----:B------:R-:W-:Y:S05]  /*d540*/  @P6 BRA `(.L_x_77) ;  /* 0x000000e000006947 */ /* 0x000fea0003800000 */
[----:B--2---:R-:W2:Y:S01]  /*d550*/  S2R R4, SR_LANEID ;  /* 0x0000000000047919 */ /* 0x004ea20000000000 */
[----:B------:R-:W-:Y:S01]  /*d560*/  VOTEU.ANY UR4, UPT, PT ;  /* 0x0000000000047886 */ /* 0x000fe200038e0100 */
[----:B------:R-:W-:Y:S01]  /*d570*/  IMAD.MOV.U32 R5, RZ, RZ, c[0x0][0x584] ;  /* 0x00016100ff057624 */ /* 0x000fe200078e00ff */
[----:B------:R-:W2:Y:S08]  /*d580*/  FLO.U32 R3, UR4 ;  /* 0x0000000400037d00 */ /* 0x000eb000080e0000 */
[----:B------:R-:W3:Y:S01]  /*d590*/  POPC R2, UR4 ;  /* 0x0000000400027d09 */ /* 0x000ee20008000000 */
[----:B--2---:R-:W-:Y:S01]  /*d5a0*/  ISETP.EQ.U32.AND P0, PT, R3, R4, PT ;  /* 0x000000040300720c */ /* 0x004fe20003f02070 */
[----:B------:R-:W-:-:S12]  /*d5b0*/  IMAD.MOV.U32 R4, RZ, RZ, c[0x0][0x580] ;  /* 0x00016000ff047624 */ /* 0x000fd800078e00ff */
[----:B---3--:R2:W3:Y:S04]  /*d5c0*/  @P0 ATOMG.E.ADD.STRONG.GPU PT, R2, [R4.64], R2 ;  /* 0x00000002040209a8 */ /* 0x0084e800081ee1c6 */
[----:B--2---:R-:W2:Y:S04]  /*d5d0*/  S2R R4, SR_LTMASK ;  /* 0x0000000000047919 */ /* 0x004ea80000003900 */
[----:B---3--:R2:W3:Y:S02]  /*d5e0*/  SHFL.IDX PT, R3, R2, R3, 0x1f ;  /* 0x00001f0302037589 */ /* 0x0084e400000e0000 */
[----:B--2---:R-:W-:-:S06]  /*d5f0*/  LOP3.LUT R2, R4, UR4, RZ, 0xc0, !PT ;  /* 0x0000000404027c12 */ /* 0x004fcc000f8ec0ff */
[----:B------:R-:W3:Y:S02]  /*d600*/  POPC R2, R2 ;  /* 0x0000000200027309 */ /* 0x000ee40000000000 */
[----:B---3-5:R-:W-:-:S05]  /*d610*/  IADD3 R7, R3, c[0x0][0xc], R2 ;  /* 0x0000030003077a10 */ /* 0x028fca0007ffe002 */
[----:B------:R2:W-:Y:S02]  /*d620*/  STL [R1+0x48], R7 ;  /* 0x0000480701007387 */ /* 0x0005e40000100800 */
.L_x_77:
[----:B--2---:R-:W-:Y:S05]  /*d630*/  BSYNC B0 ;  /* 0x0000000000007941 */ /* 0x004fea0003800000 */
.L_x_76:
[----:B------:R-:W-:Y:S01]  /*d640*/  PRMT R0, R0, 0x9910, RZ ;  /* 0x0000991000007816 */ /* 0x000fe200000000ff */
[----:B------:R-:W-:Y:S01]  /*d650*/  BSSY B1, `(.L_x_78) ;  /* 0x000013a000017945 */ /* 0x000fe20003800000 */
[----:B-----5:R-:W-:Y:S01]  /*d660*/  IMAD.MOV.U32 R41, RZ, RZ, R7 ;  /* 0x000000ffff297224 */ /* 0x020fe200078e0007 */
[----:B------:R-:W-:Y:S01]  /*d670*/  MOV R43, 0x1f ;  /* 0x0000001f002b7802 */ /* 0x000fe20000000f00 */
[----:B------:R-:W-:Y:S01]  /*d680*/  IMAD.MOV.U32 R44, RZ, RZ, RZ ;  /* 0x000000ffff2c7224 */ /* 0x000fe200078e00ff */
[----:B------:R-:W-:Y:S01]  /*d690*/  ISETP.NE.AND P0, PT, R0, RZ, PT ;  /* 0x000000ff0000720c */ /* 0x000fe20003f05270 */
[----:B------:R-:W-:-:S12]  /*d6a0*/  IMAD.MOV.U32 R42, RZ, RZ, -0x1 ;  /* 0xffffffffff2a7424 */ /* 0x000fd800078e00ff */
[----:B------:R-:W-:Y:S05]  /*d6b0*/  @!P0 BRA `(.L_x_79) ;  /* 0x0000107000008947 */ /* 0x000fea0003800000 */
[----:B------:R-:W-:Y:S01]  /*d6c0*/  WARPSYNC 0xffffffff ;  /* 0xffffffff00007948 */ /* 0x000fe20003800000 */
[----:B------:R-:W-:Y:S06]  /*d6d0*/  BAR.SYNC.DEFER_BLOCKING 0x1, 0x100 ;  /* 0x0044000000007b1d */ /* 0x000fec0000010000 */
[----:B------:R-:W-:Y:S05]  /*d6e0*/  BRA.CONV ~URZ, `(.L_x_80) ;  /* 0x000000537f007947 */ /* 0x000fea000b800000 */
[----:B------:R-:W-:Y:S02]  /*d6f0*/  SHF.R.S32.HI R0, RZ, 0x1f, R6 ;  /* 0x0000001fff007819 */ /* 0x000fe40000011406 */
[----:B------:R-:W-:Y:S02]  /*d700*/  MOV R2, 0xd740 ;  /* 0x0000d74000027802 */ /* 0x000fe40000000f00 */
[----:B------:R-:W-:-:S04]  /*d710*/  LEA.HI R0, R0, R6, RZ, 0x7 ;  /* 0x0000000600007211 */ /* 0x000fc800078f38ff */
[----:B------:R-:W-:Y:S02]  /*d720*/  SHF.R.S32.HI R0, RZ, 0x7, R0 ;  /* 0x00000007ff007819 */ /* 0x000fe40000011400 */
[----:B-1----:R-:W-:Y:S05]  /*d730*/  CALL.REL.NOINC `($__internal_1_$__cuda_sm70_shflsync_idx_p) ;  /* 0x000015f000007944 */ /* 0x002fea0003c00000 */
.L_x_80:
[----:B------:R-:W3:Y:S04]  /*d740*/  LDL R8, [R1+0x50] ;  /* 0x0000500001087983 */ /* 0x000ee80000100800 */
[----:B------:R-:W4:Y:S04]  /*d750*/  LDL.LU R5, [R1+0x30] ;  /* 0x0000300001057983 */ /* 0x000f280000300800 */
[----:B-1----:R-:W5:Y:S04]  /*d760*/  LDL.LU R11, [R1+0x34] ;  /* 0x00003400010b7983 */ /* 0x002f680000300800 */
[----:B--2---:R-:W2:Y:S04]  /*d770*/  LDL.LU R17, [R1+0x38] ;  /* 0x0000380001117983 */ /* 0x004ea80000300800 */
[----:B------:R-:W3:Y:S01]  /*d780*/  LDL.LU R19, [R1+0x3c] ;  /* 0x00003c0001137983 */ /* 0x000ee20000300800 */
[----:B------:R-:W-:-:S03]  /*d790*/  IMAD.MOV.U32 R3, RZ, RZ, 0x1 ;  /* 0x00000001ff037424 */ /* 0x000fc600078e00ff */
[----:B------:R-:W2:Y:S02]  /*d7a0*/  LDL R18, [R1+0x58] ;  /* 0x0000580001127983 */ /* 0x000ea40000100800 */
[----:B------:R-:W-:Y:S02]  /*d7b0*/  ISETP.NE.AND P1, PT, R3, c[0x0][0x4e8], PT ;  /* 0x00013a0003007a0c */ /* 0x000fe40003f25270 */
[----:B------:R-:W2:Y:S04]  /*d7c0*/  LDL R45, [R1+0x2c] ;  /* 0x00002c00012d7983 */ /* 0x000ea80000100800 */
[----:B------:R-:W1:Y:S01]  /*d7d0*/  S2R R20, SR_TID.X ;  /* 0x0000000000147919 */ /* 0x000e620000002100 */
[----:B------:R-:W-:Y:S02]  /*d7e0*/  ULDC UR5, c[0x0][0x4e8] ;  /* 0x00013a0000057ab9 */ /* 0x000fe40000000800 */
[----:B------:R-:W-:-:S02]  /*d7f0*/  ULDC UR4, c[0x0][0x388] ;  /* 0x0000e20000047ab9 */ /* 0x000fc40000000800 */
[----:B------:R-:W-:Y:S01]  /*d800*/  UIMAD UR4, UR5, UR4, URZ ;  /* 0x00000004050472a4 */ /* 0x000fe2000f8e023f */
[----:B------:R-:W-:Y:S01]  /*d810*/  BSSY B0, `(.L_x_81) ;  /* 0x00000ad000007945 */ /* 0x000fe20003800000 */
[----:B----4-:R-:W-:Y:S01]  /*d820*/  SHF.R.S32.HI R0, RZ, 0x1f, R5 ;  /* 0x0000001fff007819 */ /* 0x010fe20000011405 */
[----:B------:R-:W-:-:S04]  /*d830*/  IMAD.WIDE.U32 R6, R5, c[0x0][0x4d0], RZ ;  /* 0x0001340005067a25 */ /* 0x000fc800078e00ff */
[C---:B------:R-:W-:Y:S02]  /*d840*/  IMAD R2, R0.reuse, c[0x0][0x4d0], RZ ;  /* 0x0001340000027a24 */ /* 0x040fe400078e02ff */
[----:B------:R-:W-:Y:S02]  /*d850*/  IMAD R4, R0, c[0x0][0x438], RZ ;  /* 0x00010e0000047a24 */ /* 0x000fe400078e02ff */
[----:B------:R-:W-:Y:S01]  /*d860*/  IMAD R3, R5, c[0x0][0x4d4], R2 ;  /* 0x0001350005037a24 */ /* 0x000fe200078e0202 */
[----:B-----5:R-:W-:Y:S01]  /*d870*/  SHF.R.S32.HI R2, RZ, 0x1f, R11 ;  /* 0x0000001fff027819 */ /* 0x020fe2000001140b */
[----:B---3--:R-:W-:Y:S02]  /*d880*/  IMAD.IADD R0, R8, 0x1, R19 ;  /* 0x0000000108007824 */ /* 0x008fe400078e0213 */
[----:B------:R-:W-:Y:S02]  /*d890*/  IMAD.IADD R7, R7, 0x1, R3 ;  /* 0x0000000107077824 */ /* 0x000fe400078e0203 */
[----:B------:R-:W-:-:S02]  /*d8a0*/  IMAD R9, R2, c[0x0][0x4d8], RZ ;  /* 0x0001360002097a24 */ /* 0x000fc400078e02ff */
[----:B------:R-:W-:-:S04]  /*d8b0*/  @P1 IMAD.HI.U32 R10, R0, c[0x0][0x4ec], RZ ;  /* 0x00013b00000a1a27 */ /* 0x000fc800078e00ff */
[----:B------:R-:W-:Y:S02]  /*d8c0*/  IMAD R8, R5, c[0x0][0x43c], R4 ;  /* 0x00010f0005087a24 */ /* 0x000fe400078e0204 */
[----:B------:R-:W-:Y:S01]  /*d8d0*/  IMAD.MOV.U32 R3, RZ, RZ, R0 ;  /* 0x000000ffff037224 */ /* 0x000fe200078e0000 */
[----:B------:R-:W-:Y:S01]  /*d8e0*/  @P1 SHF.R.U32.HI R3, RZ, c[0x0][0x4f0], R10 ;  /* 0x00013c00ff031a19 */ /* 0x000fe2000001160a */
[C---:B------:R-:W-:Y:S02]  /*d8f0*/  IMAD R9, R11.reuse, c[0x0][0x4dc], R9 ;  /* 0x000137000b097a24 */ /* 0x040fe400078e0209 */
[----:B------:R-:W-:-:S04]  /*d900*/  IMAD.WIDE.U32 R6, R11, c[0x0][0x4d8], R6 ;  /* 0x000136000b067a25 */ /* 0x000fc800078e0006 */
[----:B------:R-:W-:-:S04]  /*d910*/  IMAD.WIDE.U32 R4, R5, c[0x0][0x438], RZ ;  /* 0x00010e0005047a25 */ /* 0x000fc800078e00ff */
[----:B------:R-:W-:Y:S01]  /*d920*/  IMAD.IADD R7, R7, 0x1, R9 ;  /* 0x0000000107077824 */ /* 0x000fe200078e0209 */
[----:B--2---:R-:W-:Y:S01]  /*d930*/  SHF.R.S32.HI R9, RZ, 0x1f, R17 ;  /* 0x0000001fff097819 */ /* 0x004fe20000011411 */
[----:B------:R-:W-:Y:S02]  /*d940*/  IMAD.IADD R5, R5, 0x1, R8 ;  /* 0x0000000105057824 */ /* 0x000fe400078e0208 */
[----:B------:R-:W-:Y:S02]  /*d950*/  IMAD.MOV R8, RZ, RZ, -R3 ;  /* 0x000000ffff087224 */ /* 0x000fe400078e0a03 */
[----:B------:R-:W-:Y:S02]  /*d960*/  IMAD R2, R2, c[0x0][0x440], RZ ;  /* 0x0001100002027a24 */ /* 0x000fe400078e02ff */
[----:B------:R-:W-:Y:S02]  /*d970*/  IMAD R10, R9, c[0x0][0x4e0], RZ ;  /* 0x00013800090a7a24 */ /* 0x000fe400078e02ff */
[----:B------:R-:W-:-:S02]  /*d980*/  IMAD R8, R8, c[0x0][0x4e8], R0 ;  /* 0x00013a0008087a24 */ /* 0x000fc400078e0200 */
[----:B------:R-:W-:Y:S01]  /*d990*/  IMAD.WIDE.U32 R6, R17, c[0x0][0x4e0], R6 ;  /* 0x0001380011067a25 */ /* 0x000fe200078e0006 */
[----:B------:R-:W-:-:S03]  /*d9a0*/  SHF.R.S32.HI R12, RZ, 0x1f, R3 ;  /* 0x0000001fff0c7819 */ /* 0x000fc60000011403 */
[C---:B------:R-:W-:Y:S02]  /*d9b0*/  IMAD R14, R11.reuse, c[0x0][0x444], R2 ;  /* 0x000111000b0e7a24 */ /* 0x040fe400078e0202 */
[----:B------:R-:W-:Y:S01]  /*d9c0*/  IMAD.WIDE.U32 R4, R11, c[0x0][0x440], R4 ;  /* 0x000110000b047a25 */ /* 0x000fe200078e0004 */
[----:B------:R-:W-:Y:S02]  /*d9d0*/  SHF.R.S32.HI R13, RZ, 0x1f, R8 ;  /* 0x0000001fff0d7819 */ /* 0x000fe40000011408 */
[----:B------:R-:W-:Y:S01]  /*d9e0*/  IADD3 R6, P0, R3, R6, RZ ;  /* 0x0000000603067210 */ /* 0x000fe20007f1e0ff */
[----:B------:R-:W-:Y:S02]  /*d9f0*/  IMAD R11, R17, c[0x0][0x4e4], R10 ;  /* 0x00013900110b7a24 */ /* 0x000fe400078e020a */
[----:B------:R-:W-:-:S03]  /*da00*/  @P1 IMAD.HI.U32 R10, R0, c[0x0][0x4ec], RZ ;  /* 0x00013b00000a1a27 */ /* 0x000fc600078e00ff */
[----:B------:R-:W-:Y:S01]  /*da10*/  IADD3.X R7, R12, R7, R11, P0, !PT ;  /* 0x000000070c077210 */ /* 0x000fe200007fe40b */
[----:B------:R-:W-:Y:S02]  /*da20*/  IMAD R9, R9, c[0x0][0x448], RZ ;  /* 0x0001120009097a24 */ /* 0x000fe400078e02ff */
[----:B------:R-:W-:Y:S01]  /*da30*/  IMAD.MOV.U32 R2, RZ, RZ, R0 ;  /* 0x000000ffff027224 */ /* 0x000fe200078e0000 */
[----:B------:R-:W-:Y:S01]  /*da40*/  @P1 SHF.R.U32.HI R2, RZ, c[0x0][0x4f0], R10 ;  /* 0x00013c00ff021a19 */ /* 0x000fe2000001160a */
[----:B------:R-:W-:Y:S02]  /*da50*/  IMAD.IADD R5, R5, 0x1, R14 ;  /* 0x0000000105057824 */ /* 0x000fe400078e020e */
[----:B------:R-:W-:Y:S02]  /*da60*/  IMAD R3, R13, c[0x0][0x4c8], RZ ;  /* 0x000132000d037a24 */ /* 0x000fe400078e02ff */
[C---:B------:R-:W-:Y:S02]  /*da70*/  IMAD R10, R17.reuse, c[0x0][0x44c], R9 ;  /* 0x00011300110a7a24 */ /* 0x040fe400078e0209 */
[----:B------:R-:W-:Y:S01]  /*da80*/  IMAD.WIDE.U32 R4, R17, c[0x0][0x448], R4 ;  /* 0x0001120011047a25 */ /* 0x000fe200078e0004 */
[----:B-1----:R-:W-:-:S03]  /*da90*/  SHF.R.S32.HI R17, RZ, 0x1f, R20 ;  /* 0x0000001fff117819 */ /* 0x002fc60000011414 */
[C---:B------:R-:W-:Y:S02]  /*daa0*/  IMAD R9, R8.reuse, c[0x0][0x4cc], R3 ;  /* 0x0001330008097a24 */ /* 0x040fe400078e0203 */
[----:B------:R-:W-:Y:S01]  /*dab0*/  IMAD.WIDE.U32 R6, R8, c[0x0][0x4c8], R6 ;  /* 0x0001320008067a25 */ /* 0x000fe200078e0006 */
[----:B------:R-:W-:-:S03]  /*dac0*/  SHF.R.S32.HI R8, RZ, 0x1f, R2 ;  /* 0x0000001fff087819 */ /* 0x000fc60000011402 */
[----:B------:R-:W-:Y:S02]  /*dad0*/  IMAD.MOV R3, RZ, RZ, -R2 ;  /* 0x000000ffff037224 */ /* 0x000fe400078e0a02 */
[----:B------:R-:W-:Y:S01]  /*dae0*/  IMAD.IADD R5, R5, 0x1, R10 ;  /* 0x0000000105057824 */ /* 0x000fe200078e020a */
[----:B------:R-:W-:Y:S01]  /*daf0*/  LEA R10, P0, R6, c[0x0][0x4a8], 0x2 ;  /* 0x00012a00060a7a11 */ /* 0x000fe200078010ff */
[----:B------:R-:W-:Y:S01]  /*db00*/  IMAD.IADD R9, R7, 0x1, R9 ;  /* 0x0000000107097824 */ /* 0x000fe200078e0209 */
[----:B------:R-:W-:Y:S01]  /*db10*/  LEA.HI R17, R17, R20, RZ, 0x5 ;  /* 0x0000001411117211 */ /* 0x000fe200078f28ff */
[----:B------:R-:W-:Y:S02]  /*db20*/  IMAD R7, R3, c[0x0][0x4e8], R0 ;  /* 0x00013a0003077a24 */ /* 0x000fe400078e0200 */
[----:B------:R-:W-:Y:S01]  /*db30*/  IMAD R0, R8, c[0x0][0x430], RZ ;  /* 0x00010c0008007a24 */ /* 0x000fe200078e02ff */
[----:B------:R-:W-:Y:S02]  /*db40*/  LEA.HI.X R6, R6, c[0x0][0x4ac], R9, 0x2, P0 ;  /* 0x00012b0006067a11 */ /* 0x000fe400000f1409 */
[----:B------:R-:W-:Y:S01]  /*db50*/  LOP3.LUT R17, R17, 0xffffffe0, RZ, 0xc0, !PT ;  /* 0xffffffe011117812 */ /* 0x000fe200078ec0ff */
[----:B------:R-:W-:-:S02]  /*db60*/  IMAD R0, R2, c[0x0][0x434], R0 ;  /* 0x00010d0002007a24 */ /* 0x000fc400078e0200 */
[----:B------:R-:W-:Y:S01]  /*db70*/  IMAD.WIDE.U32 R2, R2, c[0x0][0x430], R4 ;  /* 0x00010c0002027a25 */ /* 0x000fe200078e0004 */
[----:B------:R-:W-:Y:S04]  /*db80*/  SHFL.IDX PT, R8, R10, RZ, 0x1c1f ;  /* 0x001c1fff0a087589 */ /* 0x000fe800000e0000 */
[----:B------:R-:W1:Y:S01]  /*db90*/  SHFL.IDX PT, R9, R6, RZ, 0x1c1f ;  /* 0x001c1fff06097589 */ /* 0x000e6200000e0000 */
[----:B------:R-:W-:Y:S02]  /*dba0*/  IMAD.IADD R17, R20, 0x1, -R17 ;  /* 0x0000000114117824 */ /* 0x000fe400078e0a11 */
[----:B------:R-:W-:Y:S01]  /*dbb0*/  IMAD.IADD R3, R3, 0x1, R0 ;  /* 0x0000000103037824 */ /* 0x000fe200078e0200 */
[----:B------:R-:W-:Y:S01]  /*dbc0*/  SHFL.IDX PT, R4, R10, 0x1, 0x1c1f ;  /* 0x003c1f000a047f89 */ /* 0x000fe200000e0000 */
[----:B------:R-:W-:-:S03]  /*dbd0*/  IMAD.IADD R0, R18, 0x1, R19 ;  /* 0x0000000112007824 */ /* 0x000fc600078e0213 */
[----:B------:R2:W3:Y:S01]  /*dbe0*/  SHFL.IDX PT, R5, R6, 0x1, 0x1c1f ;  /* 0x003c1f0006057f89 */ /* 0x0004e200000e0000 */
[----:B------:R-:W-:Y:S01]  /*dbf0*/  LOP3.LUT P3, RZ, R17, 0x3, RZ, 0xc0, !PT ;  /* 0x0000000311ff7812 */ /* 0x000fe2000786c0ff */
[----:B------:R-:W-:-:S03]  /*dc00*/  IMAD.WIDE.U32 R2, R7, c[0x0][0x428], R2 ;  /* 0x00010a0007027a25 */ /* 0x000fc600078e0002 */
[C---:B------:R-:W-:Y:S02]  /*dc10*/  ISETP.GE.OR P4, PT, R0.reuse, UR4, P3 ;  /* 0x0000000400007c0c */ /* 0x040fe40009f86670 */
[----:B------:R-:W-:Y:S02]  /*dc20*/  ISETP.GE.AND P1, PT, R0, UR4, PT ;  /* 0x0000000400007c0c */ /* 0x000fe4000bf26270 */
[----:B--2---:R-:W-:-:S05]  /*dc30*/  SHF.R.S32.HI R6, RZ, 0x1f, R7 ;  /* 0x0000001fff067819 */ /* 0x004fca0000011407 */
[----:B------:R-:W-:Y:S01]  /*dc40*/  IMAD R10, R6, c[0x0][0x428], RZ ;  /* 0x00010a00060a7a24 */ /* 0x000fe200078e02ff */
[----:B------:R-:W-:-:S03]  /*dc50*/  IADD3 R6, R0, 0x8, RZ ;  /* 0x0000000800067810 */ /* 0x000fc60007ffe0ff */
[----:B------:R-:W-:Y:S01]  /*dc60*/  IMAD R10, R7, c[0x0][0x42c], R10 ;  /* 0x00010b00070a7a24 */ /* 0x000fe200078e020a */
[----:B------:R-:W-:Y:S02]  /*dc70*/  ISETP.GE.OR P3, PT, R6, UR4, P3 ;  /* 0x0000000406007c0c */ /* 0x000fe40009f66670 */
[----:B------:R-:W-:Y:S01]  /*dc80*/  LEA R27, P2, R2, c[0x0][0x400], 0x2 ;  /* 0x00010000021b7a11 */ /* 0x000fe200078410ff */
[----:B------:R-:W-:Y:S01]  /*dc90*/  IMAD.IADD R3, R3, 0x1, R10 ;  /* 0x0000000103037824 */ /* 0x000fe200078e020a */
[----:B-1----:R1:W-:Y:S01]  /*dca0*/  @!P4 ST.E [R8.64], R16 ;  /* 0x000000100800c985 */ /* 0x0023e2000c101906 */
[----:B------:R-:W-:-:S03]  /*dcb0*/  ISETP.GE.AND P0, PT, R6, UR4, PT ;  /* 0x0000000406007c0c */ /* 0x000fc6000bf06270 */
[----:B------:R-:W-:Y:S02]  /*dcc0*/  LEA.HI.X R24, R2, c[0x0][0x404], R3, 0x2, P2 ;  /* 0x0001010002187a11 */ /* 0x000fe400010f1403 */
[C---:B------:R-:W-:Y:S01]  /*dcd0*/  IADD3 R17, R45.reuse, 0x8, RZ ;  /* 0x000000082d117810 */ /* 0x040fe20007ffe0ff */
[----:B------:R-:W2:Y:S01]  /*dce0*/  SHFL.IDX PT, R2, R27, RZ, 0x1c1f ;  /* 0x001c1fff1b027589 */ /* 0x000ea200000e0000 */
[C---:B------:R-:W-:Y:S02]  /*dcf0*/  IADD3 R14, R45.reuse, 0x20, RZ ;  /* 0x000000202d0e7810 */ /* 0x040fe40007ffe0ff */
[C---:B------:R-:W-:Y:S01]  /*dd00*/  IADD3 R13, R45.reuse, 0x28, RZ ;  /* 0x000000282d0d7810 */ /* 0x040fe20007ffe0ff */
[----:B---3--:R3:W-:Y:S01]  /*dd10*/  @!P3 ST.E [R4.64], R15 ;  /* 0x0000000f0400b985 */ /* 0x0087e2000c101906 */
[C---:B------:R-:W-:Y:S02]  /*dd20*/  IADD3 R12, R45.reuse, 0x30, RZ ;  /* 0x000000302d0c7810 */ /* 0x040fe40007ffe0ff */
[C---:B------:R-:W-:Y:S01]  /*dd30*/  IADD3 R11, R45.reuse, 0x38, RZ ;  /* 0x000000382d0b7810 */ /* 0x040fe20007ffe0ff */
[----:B------:R4:W2:Y:S01]  /*dd40*/  SHFL.IDX PT, R3, R24, RZ, 0x1c1f ;  /* 0x001c1fff18037589 */ /* 0x0008a200000e0000 */
[----:B------:R-:W-:-:S02]  /*dd50*/  IADD3 R10, R45, 0x40, RZ ;  /* 0x000000402d0a7810 */ /* 0x000fc40007ffe0ff */
[C---:B------:R-:W-:Y:S02]  /*dd60*/  IADD3 R7, R45.reuse, 0x58, RZ ;  /* 0x000000582d077810 */ /* 0x040fe40007ffe0ff */
[C---:B------:R-:W-:Y:S02]  /*dd70*/  IADD3 R6, R45.reuse, 0x60, RZ ;  /* 0x000000602d067810 */ /* 0x040fe40007ffe0ff */
[C---:B------:R-:W-:Y:S02]  /*dd80*/  IADD3 R0, R45.reuse, 0x78, RZ ;  /* 0x000000782d007810 */ /* 0x040fe40007ffe0ff */
[C---:B-1----:R-:W-:Y:S02]  /*dd90*/  IADD3 R16, R45.reuse, 0x10, RZ ;  /* 0x000000102d107810 */ /* 0x042fe40007ffe0ff */
[C---:B------:R-:W-:Y:S02]  /*dda0*/  IADD3 R9, R45.reuse, 0x48, RZ ;  /* 0x000000482d097810 */ /* 0x040fe40007ffe0ff */
[----:B------:R-:W-:-:S02]  /*ddb0*/  IADD3 R8, R45, 0x50, RZ ;  /* 0x000000502d087810 */ /* 0x000fc40007ffe0ff */
[----:B------:R-:W-:Y:S02]  /*ddc0*/  SHF.R.S32.HI R25, RZ, 0x1f, R17 ;  /* 0x0000001fff197819 */ /* 0x000fe40000011411 */
[C---:B---3--:R-:W-:Y:S02]  /*ddd0*/  IADD3 R15, R45.reuse, 0x18, RZ ;  /* 0x000000182d0f7810 */ /* 0x048fe40007ffe0ff */
[C---:B------:R-:W-:Y:S02]  /*dde0*/  IADD3 R5, R45.reuse, 0x68, RZ ;  /* 0x000000682d057810 */ /* 0x040fe40007ffe0ff */
[----:B------:R-:W-:Y:S02]  /*ddf0*/  IADD3 R4, R45, 0x70, RZ ;  /* 0x000000702d047810 */ /* 0x000fe40007ffe0ff */
[----:B------:R-:W-:Y:S02]  /*de00*/  SHF.R.S32.HI R26, RZ, 0x1f, R16 ;  /* 0x0000001fff1a7819 */ /* 0x000fe40000011410 */
[----:B------:R-:W-:-:S02]  /*de10*/  SHF.R.S32.HI R29, RZ, 0x1f, R15 ;  /* 0x0000001fff1d7819 */ /* 0x000fc4000001140f */
[----:B------:R-:W-:Y:S02]  /*de20*/  SHF.R.S32.HI R28, RZ, 0x1f, R14 ;  /* 0x0000001fff1c7819 */ /* 0x000fe4000001140e */
[----:B------:R-:W-:Y:S02]  /*de30*/  SHF.R.S32.HI R30, RZ, 0x1f, R13 ;  /* 0x0000001fff1e7819 */ /* 0x000fe4000001140d */
[----:B------:R-:W-:Y:S02]  /*de40*/  SHF.R.S32.HI R31, RZ, 0x1f, R12 ;  /* 0x0000001fff1f7819 */ /* 0x000fe4000001140c */
[----:B------:R-:W-:Y:S02]  /*de50*/  SHF.R.S32.HI R32, RZ, 0x1f, R11 ;  /* 0x0000001fff207819 */ /* 0x000fe4000001140b */
[----:B------:R-:W-:Y:S02]  /*de60*/  SHF.R.S32.HI R33, RZ, 0x1f, R10 ;  /* 0x0000001fff217819 */ /* 0x000fe4000001140a */
[----:B------:R-:W-:-:S02]  /*de70*/  SHF.R.S32.HI R34, RZ, 0x1f, R9 ;  /* 0x0000001fff227819 */ /* 0x000fc40000011409 */
[----:B------:R-:W-:Y:S02]  /*de80*/  SHF.R.S32.HI R36, RZ, 0x1f, R8 ;  /* 0x0000001fff247819 */ /* 0x000fe40000011408 */
[----:B------:R-:W-:Y:S02]  /*de90*/  SHF.R.S32.HI R35, RZ, 0x1f, R7 ;  /* 0x0000001fff237819 */ /* 0x000fe40000011407 */
[----:B------:R-:W-:Y:S02]  /*dea0*/  SHF.R.S32.HI R37, RZ, 0x1f, R6 ;  /* 0x0000001fff257819 */ /* 0x000fe40000011406 */
[----:B------:R-:W-:Y:S02]  /*deb0*/  SHF.R.S32.HI R38, RZ, 0x1f, R5 ;  /* 0x0000001fff267819 */ /* 0x000fe40000011405 */
[----:B------:R-:W-:Y:S02]  /*dec0*/  SHF.R.S32.HI R39, RZ, 0x1f, R4 ;  /* 0x0000001fff277819 */ /* 0x000fe40000011404 */
[----:B------:R-:W-:Y:S01]  /*ded0*/  SHF.R.S32.HI R40, RZ, 0x1f, R0 ;  /* 0x0000001fff287819 */ /* 0x000fe20000011400 */
[----:B------:R-:W-:Y:S05]  /*dee0*/  @P1 BRA `(.L_x_82) ;  /* 0x000003f000001947 */ /* 0x000fea0003800000 */
[----:B--2-4-:R-:W-:Y:S02]  /*def0*/  ISETP.GE.AND P5, PT, R45, c[0x0][0x3c8], PT ;  /* 0x0000f2002d007a0c */ /* 0x014fe40003fa6270 */
[----:B------:R-:W-:-:S02]  /*df00*/  ISETP.GE.AND P1, PT, R17, c[0x0][0x3c8], PT ;  /* 0x0000f20011007a0c */ /* 0x000fc40003f26270 */
[----:B------:R-:W-:Y:S02]  /*df10*/  ISETP.GE.AND P4, PT, R16, c[0x0][0x3c8], PT ;  /* 0x0000f20010007a0c */ /* 0x000fe40003f86270 */
[----:B------:R-:W-:-:S07]  /*df20*/  ISETP.GE.AND P2, PT, R15, c[0x0][0x3c8], PT ;  /* 0x0000f2000f007a0c */ /* 0x000fce0003f46270 */
[----:B------:R-:W-:Y:S02]  /*df30*/  @!P5 IMAD.WIDE R20, R45, 0x4, R2 ;  /* 0x000000042d14d825 */ /* 0x000fe400078e0202 */
[----:B------:R-:W-:-:S03]  /*df40*/  @!P1 LEA R18, P3, R17, R2, 0x2 ;  /* 0x0000000211129211 */ /* 0x000fc600078610ff */
[----:B------:R1:W-:Y:S01]  /*df50*/  @!P5 ST.E.64 [R20.64], R120 ;  /* 0x000000781400d985 */ /* 0x0003e2000c101b06 */
[----:B------:R-:W-:Y:S02]  /*df60*/  @!P1 LEA.HI.X R19, R17, R3, R25, 0x2, P3 ;  /* 0x0000000311139211 */ /* 0x000fe400018f1419 */
[----:B------:R-:W-:-:S03]  /*df70*/  ISETP.GE.AND P5, PT, R14, c[0x0][0x3c8], PT ;  /* 0x0000f2000e007a0c */ /* 0x000fc60003fa6270 */
[----:B------:R2:W-:Y:S01]  /*df80*/  @!P1 ST.E.64 [R18.64], R124 ;  /* 0x0000007c12009985 */ /* 0x0005e2000c101b06 */
[----:B------:R-:W-:Y:S02]  /*df90*/  ISETP.GE.AND P1, PT, R13, c[0x0][0x3c8], PT ;  /* 0x0000f2000d007a0c */ /* 0x000fe40003f26270 */
[----:B-1----:R-:W-:-:S04]  /*dfa0*/  @!P4 LEA R20, P3, R16, R2, 0x2 ;  /* 0x000000021014c211 */ /* 0x002fc800078610ff */
[----:B------:R-:W-:Y:S02]  /*dfb0*/  @!P4 LEA.HI.X R21, R16, R3, R26, 0x2, P3 ;  /* 0x000000031015c211 */ /* 0x000fe400018f141a */
[----:B--2---:R-:W-:-:S03]  /*dfc0*/  @!P2 LEA R18, P3, R15, R2, 0x2 ;  /* 0x000000020f12a211 */ /* 0x004fc600078610ff */
        /* <DEDUP_REMOVED lines=28> */
[----:B-1----:R-:W-:-:S04]  /*e190*/  @!P3 LEA R20, P4, R8, R2, 0x2 ;  /* 0x000000020814b211 */ /* 0x002fc800078810ff */
[-C--:B------:R-:W-:Y:S02]  /*e1a0*/  @!P3 LEA.HI.X R21, R8, R3.reuse, R36, 0x2, P4 ;  /* 0x000000030815b211 */ /* 0x080fe400020f1424 */
[-C--:B--2---:R-:W-:Y:S02]  /*e1b0*/  @!P2 LEA R18, P1, R7, R2.reuse, 0x2 ;  /* 0x000000020712a211 */ /* 0x084fe400078210ff */
[----:B------:R-:W-:Y:S01]  /*e1c0*/  ISETP.GE.AND P4, PT, R5, c[0x0][0x3c8], PT ;  /* 0x0000f20005007a0c */ /* 0x000fe20003f86270 */
[----:B------:R1:W-:Y:S01]  /*e1d0*/  @!P3 ST.E.64 [R20.64], R128 ;  /* 0x000000801400b985 */ /* 0x0003e2000c101b06 */
[----:B------:R-:W-:Y:S02]  /*e1e0*/  @!P2 LEA.HI.X R19, R7, R3, R35, 0x2, P1 ;  /* 0x000000030713a211 */ /* 0x000fe400008f1423 */
[----:B------:R-:W-:Y:S02]  /*e1f0*/  ISETP.GE.AND P3, PT, R4, c[0x0][0x3c8], PT ;  /* 0x0000f20004007a0c */ /* 0x000fe40003f66270 */
[----:B------:R-:W-:Y:S01]  /*e200*/  @!P5 LEA R22, P1, R6, R2, 0x2 ;  /* 0x000000020616d211 */ /* 0x000fe200078210ff */
[----:B------:R2:W-:Y:S01]  /*e210*/  @!P2 ST.E.64 [R18.64], R100 ;  /* 0x000000641200a985 */ /* 0x0005e2000c101b06 */
[----:B------:R-:W-:-:S02]  /*e220*/  ISETP.GE.AND P2, PT, R0, c[0x0][0x3c8], PT ;  /* 0x0000f20000007a0c */ /* 0x000fc40003f46270 */
[----:B------:R-:W-:-:S05]  /*e230*/  @!P5 LEA.HI.X R23, R6, R3, R37, 0x2, P1 ;  /* 0x000000030617d211 */ /* 0x000fca00008f1425 */
[----:B------:R3:W-:Y:S01]  /*e240*/  @!P5 ST.E.64 [R22.64], R104 ;  /* 0x000000681600d985 */ /* 0x0007e2000c101b06 */
[----:B-1----:R-:W-:-:S04]  /*e250*/  @!P4 LEA R20, P1, R5, R2, 0x2 ;  /* 0x000000020514c211 */ /* 0x002fc800078210ff */
[----:B------:R-:W-:Y:S02]  /*e260*/  @!P4 LEA.HI.X R21, R5, R3, R38, 0x2, P1 ;  /* 0x000000030515c211 */ /* 0x000fe400008f1426 */
[----:B--2---:R-:W-:-:S03]  /*e270*/  @!P3 LEA R18, P1, R4, R2, 0x2 ;  /* 0x000000020412b211 */ /* 0x004fc600078210ff */
[----:B------:R3:W-:Y:S01]  /*e280*/  @!P4 ST.E.64 [R20.64], R108 ;  /* 0x0000006c1400c985 */ /* 0x0007e2000c101b06 */
[----:B------:R-:W-:Y:S02]  /*e290*/  @!P3 LEA.HI.X R19, R4, R3, R39, 0x2, P1 ;  /* 0x000000030413b211 */ /* 0x000fe400008f1427 */
[----:B------:R-:W-:-:S03]  /*e2a0*/  @!P2 LEA R2, P1, R0, R2, 0x2 ;  /* 0x000000020002a211 */ /* 0x000fc600078210ff */
[----:B------:R3:W-:Y:S01]  /*e2b0*/  @!P3 ST.E.64 [R18.64], R132 ;  /* 0x000000841200b985 */ /* 0x0007e2000c101b06 */
[----:B------:R-:W-:-:S05]  /*e2c0*/  @!P2 LEA.HI.X R3, R0, R3, R40, 0x2, P1 ;  /* 0x000000030003a211 */ /* 0x000fca00008f1428 */
[----:B------:R3:W-:Y:S04]  /*e2d0*/  @!P2 ST.E.64 [R2.64], R112 ;  /* 0x000000700200a985 */ /* 0x0007e8000c101b06 */
.L_x_82:
[----:B--2-4-:R-:W-:Y:S05]  /*e2e0*/  BSYNC B0 ;  /* 0x0000000000007941 */ /* 0x014fea0003800000 */
.L_x_81:
[----:B---3--:R1:W2:Y:S04]  /*e2f0*/  SHFL.IDX PT, R3, R24, 0x1, 0x1c1f ;  /* 0x003c1f0018037f89 */ /* 0x0082a800000e0000 */
[----:B------:R1:W3:Y:S01]  /*e300*/  SHFL.IDX PT, R2, R27, 0x1, 0x1c1f ;  /* 0x003c1f001b027f89 */ /* 0x0002e200000e0000 */
[----:B------:R-:W-:Y:S05]  /*e310*/  @P0 BRA `(.L_x_83) ;  /* 0x000006d000000947 */ /* 0x000fea0003800000 */
[----:B------:R-:W-:Y:S02]  /*e320*/  ISETP.GE.AND P2, PT, R17, c[0x0][0x3c8], PT ;  /* 0x0000f20011007a0c */ /* 0x000fe40003f46270 */
[----:B------:R-:W-:Y:S02]  /*e330*/  ISETP.GE.AND P3, PT, R45, c[0x0][0x3c8], PT ;  /* 0x0000f2002d007a0c */ /* 0x000fe40003f66270 */
[----:B------:R-:W-:Y:S02]  /*e340*/  ISETP.GE.AND P1, PT, R16, c[0x0][0x3c8], PT ;  /* 0x0000f20010007a0c */ /* 0x000fe40003f26270 */
[----:B------:R-:W-:-:S02]  /*e350*/  ISETP.GE.AND P0, PT, R15, c[0x0][0x3c8], PT ;  /* 0x0000f2000f007a0c */ /* 0x000fc40003f06270 */
[----:B------:R-:W-:-:S05]  /*e360*/  ISETP.GE.AND P4, PT, R14, c[0x0][0x3c8], PT ;  /* 0x0000f2000e007a0c */ /* 0x000fca0003f86270 */
[----:B---3--:R-:W-:Y:S02]  /*e370*/  @!P2 LEA R20, P5, R17, R2, 0x2 ;  /* 0x000000021114a211 */ /* 0x008fe400078a10ff */
[----:B--2---:R-:W-:Y:S02]  /*e380*/  @!P3 IMAD.WIDE R18, R45, 0x4, R2 ;  /* 0x000000042d12b825 */ /* 0x004fe400078e0202 */
[----:B------:R-:W-:-:S03]  /*e390*/  @!P2 LEA.HI.X R21, R17, R3, R25, 0x2, P5 ;  /* 0x000000031115a211 */ /* 0x000fc600028f1419 */
[----:B------:R2:W-:Y:S01]  /*e3a0*/  @!P3 ST.E.64 [R18.64], R122 ;  /* 0x0000007a1200b985 */ /* 0x0005e2000c101b06 */
[----:B------:R-:W-:-:S03]  /*e3b0*/  ISETP.GE.AND P3, PT, R13, c[0x0][0x3c8], PT ;  /* 0x0000f2000d007a0c */ /* 0x000fc60003f66270 */
[----:B------:R3:W-:Y:S01]  /*e3c0*/  @!P2 ST.E.64 [R20.64], R126 ;  /* 0x0000007e1400a985 */ /* 0x0007e2000c101b06 */
[CC--:B--2---:R-:W-:Y:S02]  /*e3d0*/  @!P1 LEA R18, P5, R16.reuse, R2.reuse, 0x2 ;  /* 0x0000000210129211 */ /* 0x0c4fe400078a10ff */
[CC--:B---3--:R-:W-:Y:S02]  /*e3e0*/  @!P0 LEA R20, P2, R15.reuse, R2.reuse, 0x2 ;  /* 0x000000020f148211 */ /* 0x0c8fe400078410ff */
[-C--:B------:R-:W-:Y:S02]  /*e3f0*/  @!P1 LEA.HI.X R19, R16, R3.reuse, R26, 0x2, P5 ;  /* 0x0000000310139211 */ /* 0x080fe400028f141a */
[----:B------:R-:W-:Y:S02]  /*e400*/  @!P0 LEA.HI.X R21, R15, R3, R29, 0x2, P2 ;  /* 0x000000030f158211 */ /* 0x000fe400010f141d */
[----:B------:R-:W-:Y:S01]  /*e410*/  ISETP.GE.AND P2, PT, R12, c[0x0][0x3c8], PT ;  /* 0x0000f2000c007a0c */ /* 0x000fe20003f46270 */
[----:B------:R2:W-:Y:S01]  /*e420*/  @!P1 ST.E.64 [R18.64], R70 ;  /* 0x0000004612009985 */ /* 0x0005e2000c101b06 */
[----:B------:R-:W-:-:S02]  /*e430*/  @!P4 LEA R22, P5, R14, R2, 0x2 ;  /* 0x000000020e16c211 */ /* 0x000fc400078a10ff */
[----:B------:R-:W-:Y:S01]  /*e440*/  ISETP.GE.AND P1, PT, R11, c[0x0][0x3c8], PT ;  /* 0x0000f2000b007a0c */ /* 0x000fe20003f26270 */
[----:B------:R-:W-:Y:S01]  /*e450*/  @!P0 ST.E.64 [R20.64], R74 ;  /* 0x0000004a14008985 */ /* 0x000fe2000c101b06 */
[----:B------:R-:W-:Y:S02]  /*e460*/  @!P4 LEA.HI.X R23, R14, R3, R28, 0x2, P5 ;  /* 0x000000030e17c211 */ /* 0x000fe400028f141c */
[----:B------:R-:W-:-:S03]  /*e470*/  ISETP.GE.AND P0, PT, R10, c[0x0][0x3c8], PT ;  /* 0x0000f2000a007a0c */ /* 0x000fc60003f06270 */
[----:B------:R-:W-:Y:S01]  /*e480*/  @!P4 ST.E.64 [R22.64], R78 ;  /* 0x0000004e1600c985 */ /* 0x000fe2000c101b06 */
[----:B--2---:R-:W-:-:S04]  /*e490*/  @!P3 LEA R18, P5, R13, R2, 0x2 ;  /* 0x000000020d12b211 */ /* 0x004fc800078a10ff */
[----:B------:R-:W-:Y:S02]  /*e4a0*/  @!P3 LEA.HI.X R19, R13, R3, R30, 0x2, P5 ;  /* 0x000000030d13b211 */ /* 0x000fe400028f141e */
[----:B------:R-:W-:-:S03]  /*e4b0*/  @!P2 LEA R16, P5, R12, R2, 0x2 ;  /* 0x000000020c10a211 */ /* 0x000fc600078a10ff */
[----:B------:R-:W-:Y:S01]  /*e4c0*/  @!P3 ST.E.64 [R18.64], R82 ;  /* 0x000000521200b985 */ /* 0x000fe2000c101b06 */
[-C--:B------:R-:W-:Y:S02]  /*e4d0*/  @!P2 LEA.HI.X R17, R12, R3.reuse, R31, 0x2, P5 ;  /* 0x000000030c11a211 */ /* 0x080fe400028f141f */
[CC--:B------:R-:W-:Y:S02]  /*e4e0*/  @!P1 LEA R14, P5, R11.reuse, R2.reuse, 0x2 ;  /* 0x000000020b0e9211 */ /* 0x0c0fe400078a10ff */
[C---:B------:R-:W-:Y:S01]  /*e4f0*/  @!P0 LEA R12, P4, R10.reuse, R2, 0x2 ;  /* 0x000000020a0c8211 */ /* 0x040fe200078810ff */
[----:B------:R-:W-:Y:S01]  /*e500*/  @!P2 ST.E.64 [R16.64], R86 ;  /* 0x000000561000a985 */ /* 0x000fe2000c101b06 */
[-C--:B------:R-:W-:Y:S02]  /*e510*/  @!P1 LEA.HI.X R15, R11, R3.reuse, R32, 0x2, P5 ;  /* 0x000000030b0f9211 */ /* 0x080fe400028f1420 */
[----:B------:R-:W-:Y:S02]  /*e520*/  ISETP.GE.AND P5, PT, R9, c[0x0][0x3c8], PT ;  /* 0x0000f20009007a0c */ /* 0x000fe40003fa6270 */
[----:B------:R-:W-:Y:S01]  /*e530*/  @!P0 LEA.HI.X R13, R10, R3, R33, 0x2, P4 ;  /* 0x000000030a0d8211 */ /* 0x000fe200020f1421 */
[----:B------:R2:W-:Y:S01]  /*e540*/  @!P1 ST.E.64 [R14.64], R90 ;  /* 0x0000005a0e009985 */ /* 0x0005e2000c101b06 */
[----:B------:R-:W-:-:S02]  /*e550*/  ISETP.GE.AND P4, PT, R8, c[0x0][0x3c8], PT ;  /* 0x0000f20008007a0c */ /* 0x000fc40003f86270 */
[----:B------:R-:W-:Y:S01]  /*e560*/  ISETP.GE.AND P3, PT, R7, c[0x0][0x3c8], PT ;  /* 0x0000f20007007a0c */ /* 0x000fe20003f66270 */
[----:B------:R3:W-:Y:S01]  /*e570*/  @!P0 ST.E.64 [R12.64], R94 ;  /* 0x0000005e0c008985 */ /* 0x0007e2000c101b06 */
[----:B------:R-:W-:-:S05]  /*e580*/  ISETP.GE.AND P2, PT, R6, c[0x0][0x3c8], PT ;  /* 0x0000f20006007a0c */ /* 0x000fca0003f46270 */
[----:B------:R-:W-:-:S04]  /*e590*/  @!P5 LEA R10, P1, R9, R2, 0x2 ;  /* 0x00000002090ad211 */ /* 0x000fc800078210ff */
[----:B------:R-:W-:Y:S02]  /*e5a0*/  @!P5 LEA.HI.X R11, R9, R3, R34, 0x2, P1 ;  /* 0x00000003090bd211 */ /* 0x000fe400008f1422 */
[----:B------:R-:W-:-:S03]  /*e5b0*/  ISETP.GE.AND P1, PT, R5, c[0x0][0x3c8], PT ;  /* 0x0000f20005007a0c */ /* 0x000fc60003f26270 */
[----:B------:R4:W-:Y:S01]  /*e5c0*/  @!P5 ST.E.64 [R10.64], R98 ;  /* 0x000000620a00d985 */ /* 0x0009e2000c101b06 */
[CC--:B--2---:R-:W-:Y:S02]  /*e5d0*/  @!P4 LEA R14, P0, R8.reuse, R2.reuse, 0x2 ;  /* 0x00000002080ec211 */ /* 0x0c4fe400078010ff */
[CC--:B---3--:R-:W-:Y:S02]  /*e5e0*/  @!P3 LEA R12, P5, R7.reuse, R2.reuse, 0x2 ;  /* 0x00000002070cb211 */ /* 0x0c8fe400078a10ff */
[-C--:B------:R-:W-:Y:S02]  /*e5f0*/  @!P4 LEA.HI.X R15, R8, R3.reuse, R36, 0x2, P0 ;  /* 0x00000003080fc211 */ /* 0x080fe400000f1424 */
[----:B------:R-:W-:Y:S02]  /*e600*/  ISETP.GE.AND P0, PT, R4, c[0x0][0x3c8], PT ;  /* 0x0000f20004007a0c */ /* 0x000fe40003f06270 */
[----:B------:R-:W-:Y:S01]  /*e610*/  @!P3 LEA.HI.X R13, R7, R3, R35, 0x2, P5 ;  /* 0x00000003070db211 */ /* 0x000fe200028f1423 */
[----:B------:R2:W-:Y:S04]  /*e620*/  @!P4 ST.E.64 [R14.64], R130 ;  /* 0x000000820e00c985 */ /* 0x0005e8000c101b06 */
[----:B------:R2:W-:Y:S01]  /*e630*/  @!P3 ST.E.64 [R12.64], R102 ;  /* 0x000000660c00b985 */ /* 0x0005e2000c101b06 */
[----:B----4-:R-:W-:-:S04]  /*e640*/  @!P2 LEA R10, P5, R6, R2, 0x2 ;  /* 0x00000002060aa211 */ /* 0x010fc800078a10ff */
[----:B------:R-:W-:Y:S02]  /*e650*/  @!P2 LEA.HI.X R11, R6, R3, R37, 0x2, P5 ;  /* 0x00000003060ba211 */ /* 0x000fe400028f1425 */
[----:B------:R-:W-:-:S03]  /*e660*/  @!P1 LEA R8, P5, R5, R2, 0x2 ;  /* 0x0000000205089211 */ /* 0x000fc600078a10ff */
[----:B------:R2:W-:Y:S01]  /*e670*/  @!P2 ST.E.64 [R10.64], R106 ;  /* 0x0000006a0a00a985 */ /* 0x0005e2000c101b06 */
[----:B------:R-:W-:Y:S02]  /*e680*/  @!P1 LEA.HI.X R9, R5, R3, R38, 0x2, P5 ;  /* 0x0000000305099211 */ /* 0x000fe400028f1426 */
[----:B------:R-:W-:-:S03]  /*e690*/  @!P0 LEA R6, P5, R4, R2, 0x2 ;  /* 0x0000000204068211 */ /* 0x000fc600078a10ff */
[----:B------:R2:W-:Y:S01]  /*e6a0*/  @!P1 ST.E.64 [R8.64], R110 ;  /* 0x0000006e08009985 */ /* 0x0005e2000c101b06 */
[----:B------:R-:W-:-:S05]  /*e6b0*/  @!P0 LEA.HI.X R7, R4, R3, R39, 0x2, P5 ;  /* 0x0000000304078211 */ /* 0x000fca00028f1427 */
[----:B------:R2:W-:Y:S01]  /*e6c0*/  @!P0 ST.E.64 [R6.64], R134 ;  /* 0x0000008606008985 */ /* 0x0005e2000c101b06 */
[----:B------:R-:W-:-:S13]  /*e6d0*/  ISETP.GE.AND P0, PT, R0, c[0x0][0x3c8], PT ;  /* 0x0000f20000007a0c */ /* 0x000fda0003f06270 */
[----:B------:R-:W-:Y:S05]  /*e6e0*/  @P0 BRA `(.L_x_83) ;  /* 0x0000030000000947 */ /* 0x000fea0003800000 */
[----:B------:R-:W-:-:S04]  /*e6f0*/  LEA R2, P0, R0, R2, 0x2 ;  /* 0x0000000200027211 */ /* 0x000fc800078010ff */
[----:B------:R-:W-:-:S05]  /*e700*/  LEA.HI.X R3, R0, R3, R40, 0x2, P0 ;  /* 0x0000000300037211 */ /* 0x000fca00000f1428 */
[----:B------:R3:W-:Y:S01]  /*e710*/  ST.E.64 [R2.64], R114 ;  /* 0x0000007202007985 */ /* 0x0007e2000c101b06 */
[----:B------:R-:W-:Y:S05]  /*e720*/  BRA `(.L_x_83) ;  /* 0x000002c000007947 */ /* 0x000fea0003800000 */
.L_x_79:
[----:B------:R-:W2:Y:S02]  /*e730*/  S2R R4, SR_TID.X ;  /* 0x0000000000047919 */ /* 0x000ea40000002100 */
[----:B--2---:R-:W-:-:S13]  /*e740*/  ISETP.GT.AND P0, PT, R4, 0x7f, PT ;  /* 0x0000007f0400780c */ /* 0x004fda0003f04270 */
[----:B------:R-:W-:Y:S05]  /*e750*/  @P0 BRA `(.L_x_83) ;  /* 0x0000029000000947 */ /* 0x000fea0003800000 */
[----:B------:R-:W2:Y:S01]  /*e760*/  LDL.LU R3, [R1+0x3c] ;  /* 0x00003c0001037983 */ /* 0x000ea20000300800 */
[----:B------:R-:W-:-:S05]  /*e770*/  MOV R2, c[0x0][0x4e8] ;  /* 0x00013a0000027a02 */ /* 0x000fca0000000f00 */
[----:B------:R-:W-:Y:S01]  /*e780*/  IMAD R0, R2, c[0x0][0x388], RZ ;  /* 0x0000e20002007a24 */ /* 0x000fe200078e02ff */
[----:B--2---:R-:W-:-:S04]  /*e790*/  IADD3 R4, R3, R4, RZ ;  /* 0x0000000403047210 */ /* 0x004fc80007ffe0ff */
[----:B------:R-:W-:-:S13]  /*e7a0*/  ISETP.GE.AND P0, PT, R4, R0, PT ;  /* 0x000000000400720c */ /* 0x000fda0003f06270 */
[----:B------:R-:W-:Y:S05]  /*e7b0*/  @P0 BRA `(.L_x_83) ;  /* 0x0000023000000947 */ /* 0x000fea0003800000 */
[----:B------:R-:W2:Y:S04]  /*e7c0*/  LDL.LU R3, [R1+0x30] ;  /* 0x0000300001037983 */ /* 0x000ea80000300800 */
[----:B------:R-:W3:Y:S04]  /*e7d0*/  LDL.LU R9, [R1+0x34] ;  /* 0x0000340001097983 */ /* 0x000ee80000300800 */
[----:B------:R-:W4:Y:S01]  /*e7e0*/  LDL.LU R8, [R1+0x38] ;  /* 0x0000380001087983 */ /* 0x000f220000300800 */
[----:B------:R-:W-:-:S13]  /*e7f0*/  ISETP.NE.AND P0, PT, R2, 0x1, PT ;  /* 0x000000010200780c */ /* 0x000fda0003f05270 */
[----:B------:R-:W-:Y:S01]  /*e800*/  @P0 IMAD.HI.U32 R7, R4, c[0x0][0x4ec], RZ ;  /* 0x00013b0004070a27 */ /* 0x000fe200078e00ff */
[----:B--2---:R-:W-:Y:S02]  /*e810*/  SHF.R.S32.HI R0, RZ, 0x1f, R3 ;  /* 0x0000001fff007819 */ /* 0x004fe40000011403 */
[----:B---3--:R-:W-:-:S03]  /*e820*/  SHF.R.S32.HI R6, RZ, 0x1f, R9 ;  /* 0x0000001fff067819 */ /* 0x008fc60000011409 */
[----:B------:R-:W-:-:S04]  /*e830*/  IMAD R0, R0, c[0x0][0x4d0], RZ ;  /* 0x0001340000007a24 */ /* 0x000fc800078e02ff */
[C---:B------:R-:W-:Y:S01]  /*e840*/  IMAD R5, R3.reuse, c[0x0][0x4d4], R0 ;  /* 0x0001350003057a24 */ /* 0x040fe200078e0200 */
[----:B------:R-:W-:Y:S01]  /*e850*/  MOV R0, R4 ;  /* 0x0000000400007202 */ /* 0x000fe20000000f00 */
[----:B------:R-:W-:Y:S01]  /*e860*/  IMAD.WIDE.U32 R2, R3, c[0x0][0x4d0], RZ ;  /* 0x0001340003027a25 */ /* 0x000fe200078e00ff */
[----:B------:R-:W-:-:S03]  /*e870*/  @P0 SHF.R.U32.HI R0, RZ, c[0x0][0x4f0], R7 ;  /* 0x00013c00ff000a19 */ /* 0x000fc60000011607 */
[----:B------:R-:W-:Y:S01]  /*e880*/  IMAD R6, R6, c[0x0][0x4d8], RZ ;  /* 0x0001360006067a24 */ /* 0x000fe200078e02ff */
[----:B------:R-:W-:Y:S02]  /*e890*/  IADD3 R3, R3, R5, RZ ;  /* 0x0000000503037210 */ /* 0x000fe40007ffe0ff */
[----:B----4-:R-:W-:Y:S01]  /*e8a0*/  SHF.R.S32.HI R5, RZ, 0x1f, R8 ;  /* 0x0000001fff057819 */ /* 0x010fe20000011408 */
[C---:B------:R-:W-:Y:S01]  /*e8b0*/  IMAD R7, R9.reuse, c[0x0][0x4dc], R6 ;  /* 0x0001370009077a24 */ /* 0x040fe200078e0206 */
[----:B------:R-:W-:Y:S01]  /*e8c0*/  IADD3 R6, -R0, RZ, RZ ;  /* 0x000000ff00067210 */ /* 0x000fe20007ffe1ff */
[----:B------:R-:W-:-:S04]  /*e8d0*/  IMAD.WIDE.U32 R2, R9, c[0x0][0x4d8], R2 ;  /* 0x0001360009027a25 */ /* 0x000fc800078e0002 */
[----:B------:R-:W-:Y:S01]  /*e8e0*/  IMAD R5, R5, c[0x0][0x4e0], RZ ;  /* 0x0001380005057a24 */ /* 0x000fe200078e02ff */
[----:B------:R-:W-:Y:S01]  /*e8f0*/  IADD3 R3, R3, R7, RZ ;  /* 0x0000000703037210 */ /* 0x000fe20007ffe0ff */
[----:B------:R-:W-:Y:S01]  /*e900*/  IMAD R4, R6, c[0x0][0x4e8], R4 ;  /* 0x00013a0006047a24 */ /* 0x000fe200078e0204 */
[----:B------:R-:W-:Y:S01]  /*e910*/  SHF.R.S32.HI R7, RZ, 0x1f, R0 ;  /* 0x0000001fff077819 */ /* 0x000fe20000011400 */
[C---:B------:R-:W-:Y:S02]  /*e920*/  IMAD R6, R8.reuse, c[0x0][0x4e4], R5 ;  /* 0x0001390008067a24 */ /* 0x040fe400078e0205 */
[----:B------:R-:W-:Y:S01]  /*e930*/  IMAD.WIDE.U32 R2, R8, c[0x0][0x4e0], R2 ;  /* 0x0001380008027a25 */ /* 0x000fe200078e0002 */
[----:B------:R-:W-:-:S04]  /*e940*/  SHF.R.S32.HI R5, RZ, 0x1f, R4 ;  /* 0x0000001fff057819 */ /* 0x000fc80000011404 */
[----:B------:R-:W-:Y:S01]  /*e950*/  IADD3 R2, P0, R0, R2, RZ ;  /* 0x0000000200027210 */ /* 0x000fe20007f1e0ff */
[----:B------:R-:W-:-:S03]  /*e960*/  IMAD R0, R5, c[0x0][0x4c8], RZ ;  /* 0x0001320005007a24 */ /* 0x000fc600078e02ff */
[----:B------:R-:W-:Y:S01]  /*e970*/  IADD3.X R3, R7, R3, R6, P0, !PT ;  /* 0x0000000307037210 */ /* 0x000fe200007fe406 */
[----:B------:R-:W-:-:S04]  /*e980*/  IMAD R0, R4, c[0x0][0x4cc], R0 ;  /* 0x0001330004007a24 */ /* 0x000fc800078e0200 */
[----:B------:R-:W-:-:S05]  /*e990*/  IMAD.WIDE.U32 R2, R4, c[0x0][0x4c8], R2 ;  /* 0x0001320004027a25 */ /* 0x000fca00078e0002 */
[----:B------:R-:W-:Y:S02]  /*e9a0*/  IADD3 R0, R3, R0, RZ ;  /* 0x0000000003007210 */ /* 0x000fe40007ffe0ff */
[----:B------:R-:W-:-:S04]  /*e9b0*/  LEA R4, P0, R2, c[0x0][0x4a8], 0x2 ;  /* 0x00012a0002047a11 */ /* 0x000fc800078010ff */
[----:B------:R-:W-:Y:S02]  /*e9c0*/  LEA.HI.X R5, R2, c[0x0][0x4ac], R0, 0x2, P0 ;  /* 0x00012b0002057a11 */ /* 0x000fe400000f1400 */
[----:B------:R-:W-:-:S05]  /*e9d0*/  MOV R0, 0xff800000 ;  /* 0xff80000000007802 */ /* 0x000fca0000000f00 */
[----:B------:R2:W-:Y:S02]  /*e9e0*/  STG.E [R4.64], R0 ;  /* 0x0000000004007986 */ /* 0x0005e4000c101906 */
.L_x_83:
[----:B------:R-:W-:Y:S05]  /*e9f0*/  BSYNC B1 ;  /* 0x0000000000017941 */ /* 0x000fea0003800000 */
.L_x_78:
[----:B--2---:R-:W2:Y:S02]  /*ea00*/  LDL R0, [R1+0x54] ;  /* 0x0000540001007983 */ /* 0x004ea40000100800 */
[----:B--2---:R-:W-:-:S13]  /*ea10*/  ISETP.NE.AND P0, PT, R0, RZ, PT ;  /* 0x000000ff0000720c */ /* 0x004fda0003f05270 */
[----:B------:R-:W-:Y:S01]  /*ea20*/  @P0 WARPSYNC 0xffffffff ;  /* 0xffffffff00000948 */ /* 0x000fe20003800000 */
[----:B------:R-:W-:Y:S06]  /*ea30*/  @P0 BAR.SYNC.DEFER_BLOCKING 0x5, 0x100 ;  /* 0x0144000000000b1d */ /* 0x000fec0000010000 */
[----:B------:R-:W2:Y:S04]  /*ea40*/  @P0 LDS R0, [0x10100] ;  /* 0x01010000ff000984 */ /* 0x000ea80000000800 */
[----:B--2---:R2:W-:Y:S04]  /*ea50*/  @P0 STL [R1+0x48], R0 ;  /* 0x0000480001000387 */ /* 0x0045e80000100800 */
[----:B------:R-:W-:Y:S06]  /*ea60*/  @P0 BAR.ARV 0x4, 0x100 ;  /* 0x0104000000000b1d */ /* 0x000fec0000002000 */
[----:B------:R-:W-:Y:S05]  /*ea70*/  @P0 BRA `(.L_x_84) ;  /* 0x0000007000000947 */ /* 0x000fea0003800000 */
[----:B------:R-:W-:Y:S05]  /*ea80*/  BRA.DIV ~URZ, `(.L_x_85) ;  /* 0x000002227f007947 */ /* 0x000fea000b800000 */
[----:B--2---:R2:W4:Y:S02]  /*ea90*/  SHFL.IDX PT, R0, R41, RZ, 0x1f ;  /* 0x00001fff29007589 */ /* 0x00452400000e0000 */
.L_x_90:
[----:B------:R-:W-:Y:S01]  /*eaa0*/  WARPSYNC 0xffffffff ;  /* 0xffffffff00007948 */ /* 0x000fe20003800000 */
[----:B------:R-:W-:Y:S06]  /*eab0*/  BAR.SYNC.DEFER_BLOCKING 0x4, 0x100 ;  /* 0x0104000000007b1d */ /* 0x000fec0000010000 */
[----:B----4-:R4:W-:Y:S04]  /*eac0*/  STL [R1+0x48], R0 ;  /* 0x0000480001007387 */ /* 0x0109e80000100800 */
[----:B------:R4:W-:Y:S04]  /*ead0*/  @!P6 STS [0x10100], R41 ;  /* 0x01010029ff00e388 */ /* 0x0009e80000000800 */
[----:B------:R-:W-:Y:S06]  /*eae0*/  BAR.ARV 0x5, 0x100 ;  /* 0x0144000000007b1d */ /* 0x000fec0000002000 */
.L_x_84:
[----:B--2-4-:R-:W2:Y:S02]  /*eaf0*/  LDL R0, [R1+0x48] ;  /* 0x0000480001007983 */ /* 0x014ea40000100800 */
[----:B--2---:R-:W-:-:S13]  /*eb00*/  ISETP.GE.AND P0, PT, R0, c[0x0][0x538], PT ;  /* 0x00014e0000007a0c */ /* 0x004fda0003f06270 */
[----:B-1-3--:R-:W-:Y:S01]  /*eb10*/  @P0 CALL.REL.NOINC `(.L_x_86) ;  /* 0x0000001000000944 */ /* 0x00afe20003c00000 */
[----:B------:R-:W-:Y:S05]  /*eb20*/  BRA `(.L_x_87) ;  /* 0xffff1ca000007947 */ /* 0x000fea000383ffff */
.L_x_86:
[----:B------:R-:W-:Y:S05]  /*eb30*/  EXIT ;  /* 0x000000000000794d */ /* 0x000fea0003800000 */
.L_x_74:
[----:B------:R1:W5:Y:S01]  /*eb40*/  LDL R2, [R1+0x4] ;  /* 0x0000040001027983 */ /* 0x0003620000100800 */
[----:B------:R-:W-:Y:S02]  /*eb50*/  MOV R5, 0x2 ;  /* 0x0000000200057802 */ /* 0x000fe40000000f00 */
[----:B------:R-:W-:Y:S02]  /*eb60*/  MOV R4, 0xeb80 ;  /* 0x0000eb8000047802 */ /* 0x000fe40000000f00 */
[----:B-1---5:R-:W-:Y:S05]  /*eb70*/  CALL.REL.NOINC `($__internal_0_$__cuda_sm70_shflsync_bfly_p) ;  /* 0x0000017000007944 */ /* 0x022fea0003c00000 */
[----:B------:R-:W-:Y:S01]  /*eb80*/  MOV R0, R2 ;  /* 0x0000000200007202 */ /* 0x000fe20000000f00 */
[----:B------:R-:W-:Y:S05]  /*eb90*/  BRA `(.L_x_88) ;  /* 0xffffe38000007947 */ /* 0x000fea000383ffff */
.L_x_75:
[----:B------:R-:W-:Y:S01]  /*eba0*/  IMAD.MOV.U32 R2, RZ, RZ, R0 ;  /* 0x000000ffff027224 */ /* 0x000fe200078e0000 */
[----:B------:R-:W-:Y:S02]  /*ebb0*/  MOV R5, 0x1 ;  /* 0x0000000100057802 */ /* 0x000fe40000000f00 */
[----:B------:R-:W-:Y:S02]  /*ebc0*/  MOV R4, 0xebe0 ;  /* 0x0000ebe000047802 */ /* 0x000fe40000000f00 */
[----:B------:R-:W-:Y:S05]  /*ebd0*/  CALL.REL.NOINC `($__internal_0_$__cuda_sm70_shflsync_bfly_p) ;  /* 0x0000011000007944 */ /* 0x000fea0003c00000 */
[----:B------:R-:W-:Y:S02]  /*ebe0*/  FADD.FTZ R0, R0, R2 ;  /* 0x0000000200007221 */ /* 0x000fe40000010000 */
[----:B------:R1:W5:Y:S01]  /*ebf0*/  LDL R2, [R1+0x8] ;  /* 0x0000080001027983 */ /* 0x0003620000100800 */
[----:B------:R-:W-:-:S02]  /*ec00*/  MOV R5, 0x2 ;  /* 0x0000000200057802 */ /* 0x000fc40000000f00 */
[----:B------:R-:W-:Y:S02]  /*ec10*/  MOV R4, 0xec30 ;  /* 0x0000ec3000047802 */ /* 0x000fe40000000f00 */
[----:B-1---5:R-:W-:Y:S05]  /*ec20*/  CALL.REL.NOINC `($__internal_0_$__cuda_sm70_shflsync_bfly_p) ;  /* 0x000000c000007944 */ /* 0x022fea0003c00000 */
[----:B------:R-:W2:Y:S01]  /*ec30*/  LDL.LU R3, [R1+0x8] ;  /* 0x0000080001037983 */ /* 0x000ea20000300800 */
[----:B------:R-:W-:Y:S02]  /*ec40*/  MOV R5, 0x1 ;  /* 0x0000000100057802 */ /* 0x000fe40000000f00 */
[----:B------:R-:W-:Y:S01]  /*ec50*/  MOV R4, 0xec90 ;  /* 0x0000ec9000047802 */ /* 0x000fe20000000f00 */
[----:B--2---:R-:W-:-:S05]  /*ec60*/  FADD.FTZ R3, R3, R2 ;  /* 0x0000000203037221 */ /* 0x004fca0000010000 */
[----:B------:R-:W-:Y:S02]  /*ec70*/  MOV R2, R3 ;  /* 0x0000000300027202 */ /* 0x000fe40000000f00 */
[----:B------:R-:W-:Y:S05]  /*ec80*/  CALL.REL.NOINC `($__internal_0_$__cuda_sm70_shflsync_bfly_p) ;  /* 0x0000006000007944 */ /* 0x000fea0003c00000 */
[----:B------:R-:W-:Y:S01]  /*ec90*/  MOV R4, R2 ;  /* 0x0000000200047202 */ /* 0x000fe20000000f00 */
[----:B------:R-:W-:Y:S05]  /*eca0*/  BRA `(.L_x_89) ;  /* 0xffffe30000007947 */ /* 0x000fea000383ffff */
.L_x_85:
[----:B--2---:R-:W-:Y:S02]  /*ecb0*/  MOV R0, R41 ;  /* 0x0000002900007202 */ /* 0x004fe40000000f00 */
[----:B---3--:R-:W-:Y:S02]  /*ecc0*/  MOV R2, 0xece0 ;  /* 0x0000ece000027802 */ /* 0x008fe40000000f00 */
[----:B-1----:R-:W-:Y:S05]  /*ecd0*/  CALL.REL.NOINC `($__internal_1_$__cuda_sm70_shflsync_idx_p) ;  /* 0x0000005000007944 */ /* 0x002fea0003c00000 */
[----:B-12---:R-:W-:Y:S05]  /*ece0*/  BRA `(.L_x_90) ;  /* 0xfffffdb000007947 */ /* 0x006fea000383ffff */
        .weak           $__internal_0_$__cuda_sm70_shflsync_bfly_p
        .type           $__internal_0_$__cuda_sm70_shflsync_bfly_p,@function
        .size           $__internal_0_$__cuda_sm70_shflsync_bfly_p,($__internal_1_$__cuda_sm70_shflsync_idx_p - $__internal_0_$__cuda_sm70_shflsync_bfly_p)
$__internal_0_$__cuda_sm70_shflsync_bfly_p:
[----:B------:R-:W-:Y:S04]  /*ecf0*/  WARPSYNC R6 ;  /* 0x0000000600007348 */ /* 0x000fe80003800000 */
[----:B------:R1:W2:Y:S02]  /*ed00*/  SHFL.BFLY PT, R2, R2, R5, R7 ;  /* 0x0c00000502027389 */ /* 0x0002a400000e0007 */
[----:B-1----:R-:W-:-:S04]  /*ed10*/  MOV R5, 0x0 ;  /* 0x0000000000057802 */ /* 0x002fc80000000f00 */
[----:B--2---:R-:W-:Y:S05]  /*ed20*/  RET.REL.NODEC R4 `(_ZN7cutlass13device_kernelIN5flash19enable_sm80_to_sm89INS1_16FlashAttnFwdSm80INS1_25CollectiveMainloopFwdSm80ILi8ELi1ELb1EN4cute5tupleIJNS5_1CILi128EEES8_S8_EEELi128ENS_10bfloat16_tEfNS_4arch4Sm80ELb1ELb0ELb0ELb0ELb0ELb0ELb1ELb1EEENS1_21CollectiveEpilogueFwdIS9_NS6_IJNS7_ILi1EEESF_SF_EEESA_SC_Li256ELb0ELb1ELb1ELb0EEENS1_30DynamicPersistentTileSchedulerILi256ELi256ELb1ELb1ELb0EEEEEEEEEvNT_6ParamsE) ;  /* 0xffff12d004007950 */ /* 0x004fea0003c3ffff */
        .weak           $__internal_1_$__cuda_sm70_shflsync_idx_p
        .type           $__internal_1_$__cuda_sm70_shflsync_idx_p,@function
        .size           $__internal_1_$__cuda_sm70_shflsync_idx_p,(.L_x_1338 - $__internal_1_$__cuda_sm70_shflsync_idx_p)
$__internal_1_$__cuda_sm70_shflsync_idx_p:
[----:B------:R-:W-:Y:S01]  /*ed30*/  MOV R3, 0x0 ;  /* 0x0000000000037802 */ /* 0x000fe20000000f00 */
[----:B------:R-:W-:Y:S04]  /*ed40*/  WARPSYNC R42 ;  /* 0x0000002a00007348 */ /* 0x000fe80003800000 */
[----:B------:R1:W2:Y:S01]  /*ed50*/  SHFL.IDX PT, R0, R0, R44, R43 ;  /* 0x0000002c00007389 */ /* 0x0002a200000e002b */
[----:B------:R-:W-:Y:S05]  /*ed60*/  RET.REL.NODEC R2 `(_ZN7cutlass13device_kernelIN5flash19enable_sm80_to_sm89INS1_16FlashAttnFwdSm80INS1_25CollectiveMainloopFwdSm80ILi8ELi1ELb1EN4cute5tupleIJNS5_1CILi128EEES8_S8_EEELi128ENS_10bfloat16_tEfNS_4arch4Sm80ELb1ELb0ELb0ELb0ELb0ELb0ELb1ELb1EEENS1_21CollectiveEpilogueFwdIS9_NS6_IJNS7_ILi1EEESF_SF_EEESA_SC_Li256ELb0ELb1ELb1ELb0EEENS1_30DynamicPersistentTileSchedulerILi256ELi256ELb1ELb1ELb0EEEEEEEEEvNT_6ParamsE) ;  /* 0xffff129002007950 */ /* 0x000fea0003c3ffff */
.L_x_91:
        /* <DEDUP_REMOVED lines=9> */
.L_x_1338:


//--------------------- .text._ZN7cutlass13device_kernelIN5flash19enable_sm80_to_sm89INS1_16FlashAttnFwdSm80INS1_25CollectiveMainloopFwdSm80ILi4ELi1ELb0EN4cute5tupleIJNS5_1CILi128EEENS7_ILi64EEES8_EEELi128ENS_10bfloat16_tEfNS_4arch4Sm80ELb0ELb0ELb0ELb0ELb0ELb0ELb1ELb1EEENS1_21CollectiveEpilogueFwdINS6_IJS8_S8_S9_EEENS6_IJNS7_ILi1EEESH_SH_EEESB_SD_Li128ELb0ELb1ELb1ELb0EEENS1_19SingleTileSchedulerILb0ELb1ELb1ELi128EEEEEEEEEvNT_6ParamsE --------------------------
	.section	.text._ZN7cutlass13device_kernelIN5flash19enable_sm80_to_sm89INS1_16FlashAttnFwdSm80INS1_25CollectiveMainloopFwdSm80ILi4ELi1ELb0EN4cute5tupleIJNS5_1CILi128EEENS7_ILi64EEES8_EEELi128ENS_10bfloat16_tEfNS_4arch4Sm80ELb0ELb0ELb0ELb0ELb0ELb0ELb1ELb1EEENS1_21CollectiveEpilogueFwdINS6_IJS8_S8_S9_EEENS6_IJNS7_ILi1EEESH_SH_EEESB_SD_Li128ELb0ELb1ELb1ELb0EEENS1_19SingleTileSchedulerILb0ELb1ELb1ELi128EEEEEEEEEvNT_6ParamsE,"ax",@progbits
	.sectioninfo	@"SHI_REGISTERS=255"
	.align	128
.text._ZN7cutlass13device_kernelIN5flash19enable_sm80_to_sm89INS1_16FlashAttnFwdSm80INS1_25CollectiveMainloopFwdSm80ILi4ELi1ELb0EN4cute5tupleIJNS5_1CILi128EEENS7_ILi64EEES8_EEELi128ENS_10bfloat16_tEfNS_4arch4Sm80ELb0ELb0ELb0ELb0ELb0ELb0ELb1ELb1EEENS1_21CollectiveEpilogueFwdINS6_IJS8_S8_S9_EEENS6_IJNS7_ILi1EEESH_SH_EEESB_SD_Li128ELb0ELb1ELb1ELb0EEENS1_19SingleTileSchedulerILb0ELb1ELb1ELi128EEEEEEEEEvNT_6ParamsE:
        .type           _ZN7cutlass13device_kernelIN5flash19enable_sm80_to_sm89INS1_16FlashAttnFwdSm80INS1_25CollectiveMainloopFwdSm80ILi4ELi1ELb0EN4cute5tupleIJNS5_1CILi128EEENS7_ILi64EEES8_EEELi128ENS_10bfloat16_tEfNS_4arch4Sm80ELb0ELb0ELb0ELb0ELb0ELb0ELb1ELb1EEENS1_21CollectiveEpilogueFwdINS6_IJS8_S8_S9_EEENS6_IJNS7_ILi1EEESH_SH_EEESB_SD_Li128ELb0ELb1ELb1ELb0EEENS1_19SingleTileSchedulerILb0ELb1ELb1ELi128EEEEEEEEEvNT_6ParamsE,@function
        .size           _ZN7cutlass13device_kernelIN5flash19enable_sm80_to_sm89INS1_16FlashAttnFwdSm80INS1_25CollectiveMainloopFwdSm80ILi4ELi1ELb0EN4cute5tupleIJNS5_1CILi128EEENS7_ILi64EEES8_EEELi128ENS_10bfloat16_tEfNS_4arch4Sm80ELb0ELb0ELb0ELb0ELb0ELb0ELb1ELb1EEENS1_21CollectiveEpilogueFwdINS6_IJS8_S8_S9_EEENS6_IJNS7_ILi1EEESH_SH_EEESB_SD_Li128ELb0ELb1ELb1ELb0EEENS1_19SingleTileSchedulerILb0ELb1ELb1ELi128EEEEEEEEEvNT_6ParamsE,(.L_x_1341 - _ZN7cutlass13device_kernelIN5flash19enable_sm80_to_sm89INS1_16FlashAttnFwdSm80INS1_25CollectiveMainloopFwdSm80ILi4ELi1ELb0EN4cute5tupleIJNS5_1CILi128EEENS7_ILi64EEES8_EEELi128ENS_10bfloat16_tEfNS_4arch4Sm80ELb0ELb0ELb0ELb0ELb0ELb0ELb1ELb1EEENS1_21CollectiveEpilogueFwdINS6_IJS8_S8_S9_EEENS6_IJNS7_ILi1EEESH_SH_EEESB_SD_Li128ELb0ELb1ELb1ELb0EEENS1_19SingleTileSchedulerILb0ELb1ELb1ELi128EEEEEEEEEvNT_6ParamsE)
        .other          _ZN7cutlass13device_kernelIN5flash19enable_sm80_to_sm89INS1_16FlashAttnFwdSm80INS1_25CollectiveMainloopFwdSm80ILi4ELi1ELb0EN4cute5tupleIJNS5_1CILi128EEENS7_ILi64EEES8_EEELi128ENS_10bfloat16_tEfNS_4arch4Sm80ELb0ELb0ELb0ELb0ELb0ELb0ELb1ELb1EEENS1_21CollectiveEpilogueFwdINS6_IJS8_S8_S9_EEENS6_IJNS7_ILi1EEESH_SH_EEESB_SD_Li128ELb0ELb1ELb1ELb0EEENS1_19SingleTileSchedulerILb0ELb1ELb1ELi128EEEEEEEEEvNT_6ParamsE,@"STO_CUDA_ENTRY STV_DEFAULT"
_ZN7cutlass13device_kernelIN5flash19enable_sm80_to_sm89INS1_16FlashAttnFwdSm80INS1_25CollectiveMainloopFwdSm80ILi4ELi1ELb0EN4cute5tupleIJNS5_1CILi128EEENS7_ILi64EEES8_EEELi128ENS_10bfloat16_tEfNS_4arch4Sm80ELb0ELb0ELb0ELb0ELb0ELb0ELb1ELb1EEENS1_21CollectiveEpilogueFwdINS6_IJS8_S8_S9_EEENS6_IJNS7_ILi1EEESH_SH_EEESB_SD_Li128ELb0ELb1ELb1ELb0EEENS1_19SingleTileSchedulerILb0ELb1ELb1ELi128EEEEEEEEEvNT_6ParamsE:
[----:B------:R-:W-:Y:S02]  /*0000*/  MOV R1, c[0x0][0x28] ;  /* 0x00000a0000017a02 */ /* 0x000fe40000000f00 */
[----:B------:R-:W1:Y:S01]  /*0010*/  S2R R168, SR_TID.X ;  /* 0x0000000000a87919 */ /* 0x000e620000002100 */
[----:B------:R-:W2:Y:S01]  /*0020*/  S2UR UR6, SR_CTAID.Y ;  /* 0x00000000000679c3 */ /* 0x000ea20000002600 */
[----:B------:R-:W-:Y:S02]  /*0030*/  IADD3 R1, R1, -0x90, RZ ;  /* 0xffffff7001017810 */ /* 0x000fe40007ffe0ff */
        /* <DEDUP_REMOVED lines=14> */
.L_x_92:
[----:B---3--:R-:W-:Y:S02]  /*0120*/  ULDC.64 UR4, c[0x0][0x550] ;  /* 0x0001540000047ab9 */ /* 0x008fe40000000a00 */
[----:B------:R-:W-:Y:S02]  /*0130*/  UISETP.NE.AND UP0, UPT, UR4, 0x1, UPT ;  /* 0x000000010400788c */ /* 0x000fe4000bf05270 */
[----:B------:R-:W-:-:S02]  /*0140*/  UIMAD.WIDE.U32 UR8, UR6, UR5, URZ ;  /* 0x00000005060872a5 */ /* 0x000fc4000f8e003f */
[----:B------:R-:W-:Y:S02]  /*0150*/  ULDC UR4, c[0x0][0x558] ;  /* 0x0001560000047ab9 */ /* 0x000fe40000000800 */
[----:B------:R-:W-:-:S05]  /*0160*/  UMOV UR11, UR6 ;  /* 0x00000006000b7c82 */ /* 0x000fca0008000000 */
[----:B------:R-:W-:-:S03]  /*0170*/  @UP0 USHF.R.U32.HI UR11, URZ, UR4, UR9 ;  /* 0x000000043f0b0299 */ /* 0x000fc60008011609 */
.L_x_93:
        /* <DEDUP_REMOVED lines=21> */
[----:B------:R-:W-:-:S04]  /*02d0*/  IABS R0, R3 ;  /* 0x0000000300007213 */ /* 0x000fc80000000000 */
[----:B------:R-:W1:Y:S02]  /*02e0*/  R2UR UR9, R0 ;  /* 0x00000000000973c2 */ /* 0x000e6400000e0000 */
[----:B-1----:R-:W1:Y:S08]  /*02f0*/  I2F.RP R0, UR9 ;  /* 0x0000000900007d06 */ /* 0x002e700008209400 */
[----:B-1----:R-:W1:Y:S02]  /*0300*/  MUFU.RCP R0, R0 ;  /* 0x0000000000007308 */ /* 0x002e640000001000 */
[----:B-1----:R-:W-:-:S06]  /*0310*/  IADD3 R0, R0, 0xffffffe, RZ ;  /* 0x0ffffffe00007810 */ /* 0x002fcc0007ffe0ff */
[----:B------:R-:W1:Y:S02]  /*0320*/  F2I.FTZ.U32.TRUNC.NTZ R0, R0 ;  /* 0x0000000000007305 */ /* 0x000e64000021f000 */
[----:B-1----:R1:W2:Y:S02]  /*0330*/  R2UR UR13, R0 ;  /* 0x00000000000d73c2 */ /* 0x0022a400000e0000 */
[----:B-1----:R-:W-:Y:S01]  /*0340*/  IMAD.U32 R0, RZ, RZ, UR10 ;  /* 0x0000000aff007e24 */ /* 0x002fe2000f8e00ff */
[----:B--2---:R-:W-:Y:S02]  /*0350*/  UIADD3 UR4, URZ, -UR13, URZ ;  /* 0x8000000d3f047290 */ /* 0x004fe4000fffe03f */
[----:B------:R-:W-:Y:S02]  /*0360*/  ULOP3.LUT UR10, UR10, UR5, URZ, 0x3c, !UPT ;  /* 0x000000050a0a7292 */ /* 0x000fe4000f8e3c3f */
[----:B------:R-:W-:Y:S01]  /*0370*/  IABS R2, R0 ;  /* 0x0000000000027213 */ /* 0x000fe20000000000 */
[----:B------:R-:W-:Y:S01]  /*0380*/  UIMAD UR4, UR4, UR9, URZ ;  /* 0x00000009040472a4 */ /* 0x000fe2000f8e023f */
[----:B------:R-:W-:-:S02]  /*0390*/  IABS R0, R3 ;  /* 0x0000000300007213 */ /* 0x000fc40000000000 */
[----:B------:R-:W1:Y:S01]  /*03a0*/  R2UR UR8, R2 ;  /* 0x00000000020873c2 */ /* 0x000e6200000e0000 */
[----:B------:R-:W-:Y:S02]  /*03b0*/  UIMAD.WIDE.U32 UR12, UR13, UR4, UR12 ;  /* 0x000000040d0c72a5 */ /* 0x000fe4000f8e000c */
[----:B------:R-:W-:-:S05]  /*03c0*/  IMAD.MOV R0, RZ, RZ, -R0 ;  /* 0x000000ffff007224 */ /* 0x000fca00078e0a00 */
[----:B------:R-:W2:Y:S01]  /*03d0*/  R2UR UR7, R0 ;  /* 0x00000000000773c2 */ /* 0x000ea200000e0000 */
[----:B-1----:R-:W-:-:S04]  /*03e0*/  UIMAD.WIDE.U32 UR12, UR13, UR8, URZ ;  /* 0x000000080d0c72a5 */ /* 0x002fc8000f8e003f */
[----:B--2---:R-:W-:-:S04]  /*03f0*/  UIMAD UR7, UR13, UR7, UR8 ;  /* 0x000000070d0772a4 */ /* 0x004fc8000f8e0208 */
        /* <DEDUP_REMOVED lines=9> */
.L_x_94:
[----:B------:R-:W-:Y:S01]  /*0490*/  ULOP3.LUT UR8, UR6, 0xffff, URZ, 0xc0, !UPT ;  /* 0x0000ffff06087892 */ /* 0x000fe2000f8ec03f */
[----:B------:R-:W-:Y:S01]  /*04a0*/  PLOP3.LUT P4, PT, PT, PT, PT, 0x80, 0x0 ;  /* 0x000000000000781c */ /* 0x000fe20003f8f070 */
[----:B------:R-:W-:Y:S01]  /*04b0*/  ULDC.64 UR18, c[0x0][0x118] ;  /* 0x0000460000127ab9 */ /* 0x000fe20000000a00 */
[----:B------:R-:W-:Y:S01]  /*04c0*/  CS2R R20, SRZ ;  /* 0x0000000000147805 */ /* 0x000fe2000001ff00 */
[----:B------:R-:W-:Y:S01]  /*04d0*/  UIMAD UR8, UR8, UR13, URZ ;  /* 0x0000000d080872a4 */ /* 0x000fe2000f8e023f */
[----:B------:R-:W-:Y:S01]  /*04e0*/  CS2R R18, SRZ ;  /* 0x0000000000127805 */ /* 0x000fe2000001ff00 */
        /* <DEDUP_REMOVED lines=70> */
[----:B------:R-:W-:Y:S01]  /*0950*/  ISETP.NE.U32.AND P2, PT, RZ, c[0x0][0x340], PT ;  /* 0x0000d000ff007a0c */ /* 0x000fe20003f45070 */
[----:B------:R-:W1:Y:S01]  /*0960*/  S2R R27, SR_CTAID.X ;  /* 0x00000000001b7919 */ /* 0x000e620000002500 */
[----:B------:R-:W-:Y:S01]  /*0970*/  SHF.R.S32.HI R24, RZ, 0x1f, R168 ;  /* 0x0000001fff187819 */ /* 0x000fe200000114a8 */
[----:B------:R-:W-:Y:S01]  /*0980*/  USHF.R.S32.HI UR9, URZ, 0x1f, UR11 ;  /* 0x0000001f3f097899 */ /* 0x000fe2000801140b */
[----:B------:R-:W-:Y:S01]  /*0990*/  ISETP.NE.AND.EX P2, PT, RZ, c[0x0][0x344], PT, P2 ;  /* 0x0000d100ff007a0c */ /* 0x000fe20003f45320 */
[----:B------:R-:W-:-:S12]  /*09a0*/  ULDC.64 UR4, c[0x0][0x1b8] ;  /* 0x00006e0000047ab9 */ /* 0x000fd80000000a00 */
[----:B------:R-:W-:-:S04]  /*09b0*/  @P2 IMAD.MOV.U32 R2, RZ, RZ, 0x4 ;  /* 0x00000004ff022424 */ /* 0x000fc800078e00ff */
[----:B------:R-:W-:-:S05]  /*09c0*/  @P2 IMAD.WIDE R2, R25, R2, c[0x0][0x340] ;  /* 0x0000d00019022625 */ /* 0x000fca00078e0202 */
[----:B------:R2:W3:Y:S01]  /*09d0*/  @P2 LDG.E R18, [R2.64] ;  /* 0x0000001202122981 */ /* 0x0004e2000c1e1900 */
[----:B------:R-:W-:Y:S01]  /*09e0*/  UIMAD.WIDE.U32 UR6, UR11, UR4, URZ ;  /* 0x000000040b0672a5 */ /* 0x000fe2000f8e003f */
[----:B------:R-:W-:Y:S01]  /*09f0*/  SHF.R.S32.HI R19, RZ, 0x1f, R25 ;  /* 0x0000001fff137819 */ /* 0x000fe20000011419 */
[----:B------:R-:W-:Y:S01]  /*0a00*/  UIMAD UR4, UR9, UR4, URZ ;  /* 0x00000004090472a4 */ /* 0x000fe2000f8e023f */
[----:B------:R-:W-:Y:S01]  /*0a10*/  LEA.HI R23, R24, R168, RZ, 0x4 ;  /* 0x000000a818177211 */ /* 0x000fe200078f20ff */
[----:B------:R-:W-:Y:S01]  /*0a20*/  IMAD.MOV.U32 R26, RZ, RZ, 0x20 ;  /* 0x00000020ff1a7424 */ /* 0x000fe200078e00ff */
[----:B------:R-:W-:Y:S01]  /*0a30*/  BSSY B0, `(.L_x_96) ;  /* 0x0000075000007945 */ /* 0x000fe20003800000 */
[----:B------:R-:W-:Y:S01]  /*0a40*/  UIMAD UR4, UR11, UR5, UR4 ;  /* 0x000000050b0472a4 */ /* 0x000fe2000f8e0204 */
[----:B------:R-:W-:-:S03]  /*0a50*/  IMAD R12, R19, c[0x0][0x1c0], RZ ;  /* 0x00007000130c7a24 */ /* 0x000fc600078e02ff */
[----:B------:R-:W-:Y:S01]  /*0a60*/  UIADD3 UR4, UR7, UR4, URZ ;  /* 0x0000000407047290 */ /* 0x000fe2000fffe03f */
[----:B------:R-:W-:Y:S01]  /*0a70*/  IMAD R12, R25, c[0x0][0x1c4], R12 ;  /* 0x00007100190c7a24 */ /* 0x000fe200078e020c */
[----:B--2---:R-:W-:Y:S01]  /*0a80*/  LEA.HI R2, R24, R168, RZ, 0x3 ;  /* 0x000000a818027211 */ /* 0x004fe200078f18ff */
[----:B------:R-:W-:-:S03]  /*0a90*/  IMAD.MOV.U32 R3, RZ, RZ, c[0x0][0x2c4] ;  /* 0x0000b100ff037624 */ /* 0x000fc600078e00ff */
[----:B------:R-:W-:Y:S02]  /*0aa0*/  LOP3.LUT R0, R2, 0xfffffff8, RZ, 0xc0, !PT ;  /* 0xfffffff802007812 */ /* 0x000fe400078ec0ff */
[----:B------:R-:W-:Y:S02]  /*0ab0*/  ISETP.NE.AND P0, PT, R3, 0x1, PT ;  /* 0x000000010300780c */ /* 0x000fe40003f05270 */
[----:B------:R-:W-:Y:S01]  /*0ac0*/  SHF.R.S32.HI R28, RZ, 0x3, R2 ;  /* 0x00000003ff1c7819 */ /* 0x000fe20000011402 */
[----:B------:R-:W-:Y:S01]  /*0ad0*/  IMAD.IADD R36, R168, 0x1, -R0 ;  /* 0x00000001a8247824 */ /* 0x000fe200078e0a00 */
[----:B------:R-:W-:Y:S01]  /*0ae0*/  MOV R3, UR7 ;  /* 0x0000000700037c02 */ /* 0x000fe20008000f00 */
[----:B------:R-:W-:Y:S01]  /*0af0*/  IMAD.U32 R2, RZ, RZ, UR6 ;  /* 0x00000006ff027e24 */ /* 0x000fe2000f8e00ff */
[----:B------:R-:W-:Y:S01]  /*0b00*/  SHF.R.S32.HI R4, RZ, 0x1f, R28 ;  /* 0x0000001fff047819 */ /* 0x000fe2000001141c */
[C---:B------:R-:W-:Y:S01]  /*0b10*/  IMAD.SHL.U32 R10, R36.reuse, 0x8, RZ ;  /* 0x00000008240a7824 */ /* 0x040fe200078e00ff */
[----:B------:R-:W-:Y:S01]  /*0b20*/  LEA R0, R36, R28, 0x4 ;  /* 0x0000001c24007211 */ /* 0x000fe200078e20ff */
[----:B------:R-:W-:Y:S01]  /*0b30*/  IMAD.U32 R3, RZ, RZ, UR4 ;  /* 0x00000004ff037e24 */ /* 0x000fe2000f8e00ff */
[----:B------:R-:W-:Y:S01]  /*0b40*/  ULDC.64 UR4, c[0x0][0x210] ;  /* 0x0000840000047ab9 */ /* 0x000fe20000000a00 */
[----:B------:R-:W-:Y:S01]  /*0b50*/  IMAD R5, R4, c[0x0][0x1e0], RZ ;  /* 0x0000780004057a24 */ /* 0x000fe200078e02ff */
[----:B------:R-:W-:Y:S01]  /*0b60*/  SHF.R.S32.HI R11, RZ, 0x1f, R10 ;  /* 0x0000001fff0b7819 */ /* 0x000fe2000001140a */
[----:B-1----:R-:W-:Y:S01]  /*0b70*/  IMAD R9, R27, 0x80, R0 ;  /* 0x000000801b097824 */ /* 0x002fe200078e0200 */
[----:B------:R-:W-:Y:S01]  /*0b80*/  ULDC.64 UR6, c[0x0][0x1e8] ;  /* 0x00007a0000067ab9 */ /* 0x000fe20000000a00 */
[----:B------:R-:W-:Y:S01]  /*0b90*/  IMAD.WIDE.U32 R2, R25, c[0x0][0x1c0], R2 ;  /* 0x0000700019027a25 */ /* 0x000fe200078e0002 */
[----:B------:R-:W-:Y:S01]  /*0ba0*/  UIMAD UR4, UR9, UR4, URZ ;  /* 0x00000004090472a4 */ /* 0x000fe2000f8e023f */
[----:B------:R-:W-:Y:S01]  /*0bb0*/  ISETP.GE.AND P3, PT, R10, c[0x0][0x1d4], PT ;  /* 0x000075000a007a0c */ /* 0x000fe20003f66270 */
[----:B------:R-:W-:Y:S01]  /*0bc0*/  UIMAD UR6, UR9, UR6, URZ ;  /* 0x00000006090672a4 */ /* 0x000fe2000f8e023f */
[----:B------:R-:W-:Y:S01]  /*0bd0*/  @P0 IMAD.HI.U32 R0, R9, c[0x0][0x2c8], RZ ;  /* 0x0000b20009000a27 */ /* 0x000fe200078e00ff */
[----:B------:R-:W-:-:S02]  /*0be0*/  UIMAD UR4, UR11, UR5, UR4 ;  /* 0x000000050b0472a4 */ /* 0x000fc4000f8e0204 */
[----:B------:R-:W-:Y:S01]  /*0bf0*/  UIMAD UR6, UR11, UR7, UR6 ;  /* 0x000000070b0672a4 */ /* 0x000fe2000f8e0206 */
[----:B------:R-:W-:Y:S01]  /*0c00*/  IMAD.MOV.U32 R8, RZ, RZ, R9 ;  /* 0x000000ffff087224 */ /* 0x000fe200078e0009 */
[----:B------:R-:W-:Y:S01]  /*0c10*/  @P0 SHF.R.U32.HI R8, RZ, c[0x0][0x2cc], R0 ;  /* 0x0000b300ff080a19 */ /* 0x000fe20000011600 */
[C---:B------:R-:W-:Y:S01]  /*0c20*/  IMAD R14, R28.reuse, c[0x0][0x1e4], R5 ;  /* 0x000079001c0e7a24 */ /* 0x040fe200078e0205 */
[C---:B------:R-:W-:Y:S01]  /*0c30*/  SHF.L.U32 R0, R28.reuse, 0x6, RZ ;  /* 0x000000061c007819 */ /* 0x040fe200000006ff */
[----:B------:R-:W-:Y:S01]  /*0c40*/  IMAD.WIDE.U32 R6, R28, c[0x0][0x1e0], R10 ;  /* 0x000078001c067a25 */ /* 0x000fe200078e000a */
[----:B------:R-:W-:Y:S02]  /*0c50*/  ULDC UR5, c[0x0][0x2c4] ;  /* 0x0000b10000057ab9 */ /* 0x000fe40000000800 */
[----:B------:R-:W-:Y:S01]  /*0c60*/  LOP3.LUT R0, R0, 0x1c0, RZ, 0xc0, !PT ;  /* 0x000001c000007812 */ /* 0x000fe200078ec0ff */
[----:B------:R-:W-:Y:S01]  /*0c70*/  IMAD.IADD R3, R3, 0x1, R12 ;  /* 0x0000000103037824 */ /* 0x000fe200078e020c */
[----:B------:R-:W-:Y:S01]  /*0c80*/  IADD3 R12, -R8, RZ, RZ ;  /* 0x000000ff080c7210 */ /* 0x000fe20007ffe1ff */
[----:B------:R-:W-:Y:S01]  /*0c90*/  IMAD.IADD R7, R7, 0x1, R14 ;  /* 0x0000000107077824 */ /* 0x000fe200078e020e */
[----:B------:R-:W-:Y:S01]  /*0ca0*/  LOP3.LUT R13, R0, 0x38, R10, 0xf8, !PT ;  /* 0x00000038000d7812 */ /* 0x000fe200078ef80a */
[----:B------:R-:W-:Y:S01]  /*0cb0*/  IMAD R4, R4, c[0x0][0x208], RZ ;  /* 0x0000820004047a24 */ /* 0x000fe200078e02ff */
[----:B------:R-:W-:Y:S01]  /*0cc0*/  SHF.R.U32.HI R0, RZ, 0x3, R0 ;  /* 0x00000003ff007819 */ /* 0x000fe20000011600 */
[----:B------:R-:W-:-:S02]  /*0cd0*/  IMAD R12, R12, c[0x0][0x2c4], R9 ;  /* 0x0000b1000c0c7a24 */ /* 0x000fc400078e0209 */
[----:B------:R-:W-:Y:S01]  /*0ce0*/  IMAD.WIDE.U32 R2, R8, c[0x0][0x1b0], R2 ;  /* 0x00006c0008027a25 */ /* 0x000fe200078e0002 */
[----:B------:R-:W-:Y:S02]  /*0cf0*/  LOP3.LUT R20, R13, R0, RZ, 0x3c, !PT ;  /* 0x000000000d147212 */ /* 0x000fe400078e3cff */
[----:B------:R-:W-:Y:S01]  /*0d00*/  MOV R0, UR11 ;  /* 0x0000000b00007c02 */ /* 0x000fe20008000f00 */
[C---:B------:R-:W-:Y:S01]  /*0d10*/  IMAD R15, R28.reuse, c[0x0][0x20c], R4 ;  /* 0x000083001c0f7a24 */ /* 0x040fe200078e0204 */
[----:B------:R-:W-:Y:S01]  /*0d20*/  SHF.R.S32.HI R13, RZ, 0x1f, R8 ;  /* 0x0000001fff0d7819 */ /* 0x000fe20000011408 */
[----:B------:R-:W-:-:S04]  /*0d30*/  IMAD.WIDE.U32 R4, R28, c[0x0][0x208], R10 ;  /* 0x000082001c047a25 */ /* 0x000fc800078e000a */
[----:B------:R-:W-:Y:S01]  /*0d40*/  IMAD.WIDE.U32 R6, R0, c[0x0][0x1e8], R6 ;  /* 0x00007a0000067a25 */ /* 0x000fe200078e0006 */
[----:B------:R-:W-:-:S03]  /*0d50*/  LOP3.LUT R0, R23, 0xfffffff0, RZ, 0xc0, !PT ;  /* 0xfffffff017007812 */ /* 0x000fc600078ec0ff */
[----:B------:R-:W-:Y:S01]  /*0d60*/  IMAD R9, R13, c[0x0][0x1b0], RZ ;  /* 0x00006c000d097a24 */ /* 0x000fe200078e02ff */
[----:B------:R-:W-:Y:S01]  /*0d70*/  IADD3 R7, R7, UR6, RZ ;  /* 0x0000000607077c10 */ /* 0x000fe2000fffe0ff */
[----:B------:R-:W-:Y:S02]  /*0d80*/  IMAD.IADD R0, R168, 0x1, -R0 ;  /* 0x00000001a8007824 */ /* 0x000fe400078e0a00 */
[----:B------:R-:W-:Y:S01]  /*0d90*/  IMAD R9, R8, c[0x0][0x1b4], R9 ;  /* 0x00006d0008097a24 */ /* 0x000fe200078e0209 */
[----:B------:R-:W-:Y:S01]  /*0da0*/  SHF.R.S32.HI R8, RZ, 0x1f, R12 ;  /* 0x0000001fff087819 */ /* 0x000fe2000001140c */
[----:B------:R-:W-:Y:S01]  /*0db0*/  IMAD.IADD R5, R5, 0x1, R15 ;  /* 0x0000000105057824 */ /* 0x000fe200078e020f */
[----:B------:R-:W-:Y:S01]  /*0dc0*/  SHF.L.U32 R15, R36, 0x3, RZ ;  /* 0x00000003240f7819 */ /* 0x000fe200000006ff */
[----:B------:R-:W-:Y:S01]  /*0dd0*/  IMAD.U32 R13, RZ, RZ, UR11 ;  /* 0x0000000bff0d7e24 */ /* 0x000fe2000f8e00ff */
[----:B------:R-:W-:Y:S01]  /*0de0*/  IADD3 R3, R3, R9, RZ ;  /* 0x0000000903037210 */ /* 0x000fe20007ffe0ff */
[----:B------:R-:W-:Y:S01]  /*0df0*/  IMAD R8, R8, c[0x0][0x1a8], RZ ;  /* 0x00006a0008087a24 */ /* 0x000fe200078e02ff */
[----:B------:R-:W-:Y:S01]  /*0e00*/  SHF.R.S32.HI R9, RZ, 0x1f, R0 ;  /* 0x0000001fff097819 */ /* 0x000fe20000011400 */
[----:B------:R-:W-:Y:S01]  /*0e10*/  IMAD.WIDE.U32 R4, R13, c[0x0][0x210], R4 ;  /* 0x000084000d047a25 */ /* 0x000fe200078e0004 */
[----:B------:R-:W-:-:S02]  /*0e20*/  ISETP.GE.AND P5, PT, R15, c[0x0][0x198], PT ;  /* 0x000066000f007a0c */ /* 0x000fc40003fa6270 */
[----:B------:R-:W-:Y:S01]  /*0e30*/  LEA.HI R22, R9, R0, RZ, 0x3 ;  /* 0x0000000009167211 */ /* 0x000fe200078f18ff */
[C---:B------:R-:W-:Y:S01]  /*0e40*/  IMAD R8, R12.reuse, c[0x0][0x1ac], R8 ;  /* 0x00006b000c087a24 */ /* 0x040fe200078e0208 */
[----:B------:R-:W-:Y:S01]  /*0e50*/  IADD3 R5, R5, UR4, RZ ;  /* 0x0000000405057c10 */ /* 0x000fe2000fffe0ff */
[----:B------:R-:W-:Y:S01]  /*0e60*/  IMAD.WIDE.U32 R2, R12, c[0x0][0x1a8], R2 ;  /* 0x00006a000c027a25 */ /* 0x000fe200078e0002 */
[----:B------:R-:W-:Y:S01]  /*0e70*/  LOP3.LUT R13, R22, 0xfffffff8, RZ, 0xc0, !PT ;  /* 0xfffffff8160d7812 */ /* 0x000fe200078ec0ff */
[----:B------:R-:W-:Y:S01]  /*0e80*/  ULDC UR4, c[0x0][0x168] ;  /* 0x00005a0000047ab9 */ /* 0x000fe20000000800 */
[----:B------:R-:W-:Y:S01]  /*0e90*/  IADD3 R9, R10, 0x40, RZ ;  /* 0x000000400a097810 */ /* 0x000fe20007ffe0ff */
[----:B------:R-:W-:Y:S01]  /*0ea0*/  UIMAD UR4, UR5, UR4, URZ ;  /* 0x00000004050472a4 */ /* 0x000fe2000f8e023f */
[----:B------:R-:W-:Y:S01]  /*0eb0*/  LEA R17, P1, R2, c[0x0][0x160], 0x1 ;  /* 0x0000580002117a11 */ /* 0x000fe200078208ff */
[----:B------:R-:W-:Y:S01]  /*0ec0*/  IMAD.IADD R21, R0, 0x1, -R13 ;  /* 0x0000000100157824 */ /* 0x000fe200078e0a0d */
[----:B------:R-:W-:Y:S01]  /*0ed0*/  LEA.HI R13, R24, R168, RZ, 0x6 ;  /* 0x000000a8180d7211 */ /* 0x000fe200078f30ff */
[----:B------:R-:W-:Y:S01]  /*0ee0*/  IMAD.IADD R0, R3, 0x1, R8 ;  /* 0x0000000103007824 */ /* 0x000fe200078e0208 */
[----:B------:R-:W-:Y:S01]  /*0ef0*/  ISETP.GE.AND P0, PT, R9, c[0x0][0x1d4], PT ;  /* 0x0000750009007a0c */ /* 0x000fe20003f06270 */
[----:B------:R1:W2:Y:S02]  /*0f00*/  SHFL.IDX PT, R8, R17, RZ, 0x181f ;  /* 0x00181fff11087589 */ /* 0x0002a400000e0000 */
[----:B------:R-:W-:Y:S01]  /*0f10*/  IMAD.SHL.U32 R13, R13, 0x8, RZ ;  /* 0x000000080d0d7824 */ /* 0x000fe200078e00ff */
[----:B------:R-:W-:-:S04]  /*0f20*/  LEA.HI.X R16, R2, c[0x0][0x164], R0, 0x1, P1 ;  /* 0x0000590002107a11 */ /* 0x000fc800008f0c00 */
[----:B------:R-:W-:Y:S01]  /*0f30*/  LOP3.LUT R13, R20, 0xfffffe00, R13, 0xf8, !PT ;  /* 0xfffffe00140d7812 */ /* 0x000fe200078ef80d */
[----:B------:R1:W4:Y:S01]  /*0f40*/  SHFL.IDX PT, R9, R16, RZ, 0x181f ;  /* 0x00181fff10097589 */ /* 0x00032200000e0000 */
[----:B---3--:R-:W-:Y:S01]  /*0f50*/  @P2 SHF.R.S32.HI R3, RZ, 0x1f, R18 ;  /* 0x0000001fff032819 */ /* 0x008fe20000011412 */
[----:B------:R-:W-:Y:S01]  /*0f60*/  @!P2 IMAD.MOV.U32 R3, RZ, RZ, R19 ;  /* 0x000000ffff03a224 */ /* 0x000fe200078e0013 */
[----:B------:R-:W-:Y:S01]  /*0f70*/  @P2 MOV R2, R18 ;  /* 0x0000001200022202 */ /* 0x000fe20000000f00 */
[----:B------:R-:W-:Y:S01]  /*0f80*/  @!P2 IMAD.MOV.U32 R2, RZ, RZ, R25 ;  /* 0x000000ffff02a224 */ /* 0x000fe200078e0019 */
[----:B------:R-:W-:Y:S01]  /*0f90*/  IADD3 R18, R15, 0x40, RZ ;  /* 0x000000400f127810 */ /* 0x000fe20007ffe0ff */
[C---:B------:R-:W-:Y:S01]  /*0fa0*/  IMAD R12, R3.reuse, c[0x0][0x1f0], RZ ;  /* 0x00007c00030c7a24 */ /* 0x040fe200078e02ff */
[----:B------:R-:W-:Y:S01]  /*0fb0*/  MOV R25, 0x10 ;  /* 0x0000001000197802 */ /* 0x000fe20000000f00 */
[----:B------:R-:W-:Y:S01]  /*0fc0*/  IMAD R0, R3, c[0x0][0x218], RZ ;  /* 0x0000860003007a24 */ /* 0x000fe200078e02ff */
[----:B------:R-:W-:Y:S01]  /*0fd0*/  ISETP.GE.AND P4, PT, R18, c[0x0][0x198], PT ;  /* 0x0000660012007a0c */ /* 0x000fe20003f86270 */
[----:B------:R-:W-:-:S02]  /*0fe0*/  IMAD R14, R2, c[0x0][0x1f4], R12 ;  /* 0x00007d00020e7a24 */ /* 0x000fc400078e020c */
[C---:B------:R-:W-:Y:S02]  /*0ff0*/  IMAD R12, R2.reuse, c[0x0][0x21c], R0 ;  /* 0x00008700020c7a24 */ /* 0x040fe400078e0200 */
[----:B------:R-:W-:-:S04]  /*1000*/  IMAD.WIDE.U32 R30, R2, c[0x0][0x218], R4 ;  /* 0x00008600021e7a25 */ /* 0x000fc800078e0004 */
[----:B------:R-:W-:Y:S01]  /*1010*/  IMAD.WIDE.U32 R32, R2, c[0x0][0x1f0], R6 ;  /* 0x00007c0002207a25 */ /* 0x000fe200078e0006 */
[----:B------:R-:W-:-:S03]  /*1020*/  IADD3 R29, R31, R12, RZ ;  /* 0x0000000c1f1d7210 */ /* 0x000fc60007ffe0ff */
[----:B------:R-:W-:Y:S01]  /*1030*/  IMAD.IADD R35, R33, 0x1, R14 ;  /* 0x0000000121237824 */ /* 0x000fe200078e020e */
[----:B------:R1:W-:Y:S01]  /*1040*/  STL.64 [R1+0x38], R32 ;  /* 0x0000382001007387 */ /* 0x0003e20000100a00 */
[----:B------:R-:W-:-:S03]  /*1050*/  IMAD R19, R27, 0x80, R28 ;  /* 0x000000801b137824 */ /* 0x000fc600078e021c */
[----:B------:R1:W-:Y:S02]  /*1060*/  STL.64 [R1+0x30], R30 ;  /* 0x0000301e01007387 */ /* 0x0003e40000100a00 */
[----:B------:R-:W-:Y:S02]  /*1070*/  ISETP.GE.AND P6, PT, R19, UR4, PT ;  /* 0x0000000413007c0c */ /* 0x000fe4000bfc6270 */
[----:B------:R1:W-:Y:S02]  /*1080*/  STL [R1+0x20], R29 ;  /* 0x0000201d01007387 */ /* 0x0003e40000100800 */
[----:B------:R-:W-:Y:S02]  /*1090*/  R2P PR, R21, 0x6 ;  /* 0x0000000615007804 */ /* 0x000fe40000000000 */
[----:B------:R1:W-:Y:S03]  /*10a0*/  STL [R1+0x2c], R35 ;  /* 0x00002c2301007387 */ /* 0x0003e60000100800 */
[----:B------:R-:W-:-:S02]  /*10b0*/  SEL R3, R25, 0xfffffff0, !P1 ;  /* 0xfffffff019037807 */ /* 0x000fc40004800000 */
[----:B------:R-:W-:Y:S02]  /*10c0*/  SEL R0, R26, 0xffffffe0, !P2 ;  /* 0xffffffe01a007807 */ /* 0x000fe40005000000 */
[----:B------:R-:W-:Y:S05]  /*10d0*/  @P6 BRA `(.L_x_97) ;  /* 0x000000a000006947 */ /* 0x000fea0003800000 */
[----:B--2-4-:R-:W-:Y:S02]  /*10e0*/  SHF.R.S32.HI R2, RZ, 0x1f, R18 ;  /* 0x0000001fff027819 */ /* 0x014fe40000011412 */
[C---:B------:R-:W-:Y:S02]  /*10f0*/  LEA R4, P1, R15.reuse, R8, 0x1 ;  /* 0x000000080f047211 */ /* 0x040fe400078208ff */
[----:B------:R-:W-:Y:S02]  /*1100*/  LEA.HI R2, R2, R18, RZ, 0x3 ;  /* 0x0000001202027211 */ /* 0x000fe400078f18ff */
[----:B------:R-:W-:Y:S02]  /*1110*/  LEA.HI.X R5, R15, R9, R11, 0x1, P1 ;  /* 0x000000090f057211 */ /* 0x000fe400008f0c0b */
[----:B------:R-:W-:Y:S01]  /*1120*/  LOP3.LUT R6, R2, 0xfffffff8, RZ, 0xc0, !PT ;  /* 0xfffffff802067812 */ /* 0x000fe200078ec0ff */
[----:B------:R-:W-:-:S04]  /*1130*/  IMAD.SHL.U32 R2, R13, 0x2, RZ ;  /* 0x000000020d027824 */ /* 0x000fc800078e00ff */
[----:B------:R-:W-:Y:S01]  /*1140*/  IMAD.WIDE R8, R6, 0x2, R8 ;  /* 0x0000000206087825 */ /* 0x000fe200078e0208 */
[----:B------:R-:W-:Y:S01]  /*1150*/  @!PT LDS RZ, [RZ] ;  /* 0x00000000fffff984 */ /* 0x000fe20000000800 */
[----:B------:R2:W-:Y:S04]  /*1160*/  LDGSTS.E.BYPASS.LTC128B.128 [R2+0x8100], [R4.64], !P5 ;  /* 0x0810000004027fae */ /* 0x0005e8000e901d52 */
[----:B------:R2:W-:Y:S02]  /*1170*/  LDGSTS.E.BYPASS.LTC128B.128 [R2+0xc100], [R8.64], !P4 ;  /* 0x0c10000008027fae */ /* 0x0005e4000e101d52 */
.L_x_97:
[----:B--2-4-:R-:W-:Y:S05]  /*1180*/  BSYNC B0 ;  /* 0x0000000000007941 */ /* 0x014fea0003800000 */
.L_x_96:
[----:B------:R-:W-:Y:S01]  /*1190*/  IADD3 R2, R19, 0x10, RZ ;  /* 0x0000001013027810 */ /* 0x000fe20007ffe0ff */
[----:B------:R2:W3:Y:S01]  /*11a0*/  SHFL.IDX PT, R5, R16, 0x1, 0x181f ;  /* 0x00381f0010057f89 */ /* 0x0004e200000e0000 */
[----:B------:R-:W-:Y:S02]  /*11b0*/  BSSY B0, `(.L_x_98) ;  /* 0x000000e000007945 */ /* 0x000fe40003800000 */
[----:B------:R-:W-:Y:S01]  /*11c0*/  ISETP.GE.AND P1, PT, R2, UR4, PT ;  /* 0x0000000402007c0c */ /* 0x000fe2000bf26270 */
[----:B------:R2:W4:-:S12]  /*11d0*/  SHFL.IDX PT, R4, R17, 0x1, 0x181f ;  /* 0x00381f0011047f89 */ /* 0x00051800000e0000 */
[----:B------:R-:W-:Y:S05]  /*11e0*/  @P1 BRA `(.L_x_99) ;  /* 0x000000a000001947 */ /* 0x000fea0003800000 */
[----:B------:R-:W-:Y:S02]  /*11f0*/  SHF.R.S32.HI R2, RZ, 0x1f, R18 ;  /* 0x0000001fff027819 */ /* 0x000fe40000011412 */
[C---:B----4-:R-:W-:Y:S02]  /*1200*/  LEA R6, P1, R15.reuse, R4, 0x1 ;  /* 0x000000040f067211 */ /* 0x050fe400078208ff */
[----:B------:R-:W-:Y:S02]  /*1210*/  LEA.HI R2, R2, R18, RZ, 0x3 ;  /* 0x0000001202027211 */ /* 0x000fe400078f18ff */
[----:B---3--:R-:W-:Y:S02]  /*1220*/  LEA.HI.X R7, R15, R5, R11, 0x1, P1 ;  /* 0x000000050f077211 */ /* 0x008fe400008f0c0b */
[----:B------:R-:W-:Y:S01]  /*1230*/  LOP3.LUT R8, R2, 0xfffffff8, RZ, 0xc0, !PT ;  /* 0xfffffff802087812 */ /* 0x000fe200078ec0ff */
[----:B------:R-:W-:-:S04]  /*1240*/  IMAD.SHL.U32 R2, R13, 0x2, RZ ;  /* 0x000000020d027824 */ /* 0x000fc800078e00ff */
[----:B------:R-:W-:Y:S01]  /*1250*/  IMAD.WIDE R4, R8, 0x2, R4 ;  /* 0x0000000208047825 */ /* 0x000fe200078e0204 */
[----:B------:R-:W-:Y:S01]  /*1260*/  @!PT LDS RZ, [RZ] ;  /* 0x00000000fffff984 */ /* 0x000fe20000000800 */
[----:B------:R3:W-:Y:S04]  /*1270*/  LDGSTS.E.BYPASS.LTC128B.128 [R2+0x8900], [R6.64], !P5 ;  /* 0x0890000006027fae */ /* 0x0007e8000e901d52 */
[----:B------:R3:W-:Y:S02]  /*1280*/  LDGSTS.E.BYPASS.LTC128B.128 [R2+0xc900], [R4.64], !P4 ;  /* 0x0c90000004027fae */ /* 0x0007e4000e101d52 */
.L_x_99:
[----:B------:R-:W-:Y:S05]  /*1290*/  BSYNC B0 ;  /* 0x0000000000007941 */ /* 0x000fea0003800000 */
.L_x_98:
[----:B---3--:R-:W-:Y:S01]  /*12a0*/  IADD3 R2, R19, 0x20, RZ ;  /* 0x0000002013027810 */ /* 0x008fe20007ffe0ff */
[----:B------:R3:W1:Y:S01]  /*12b0*/  SHFL.IDX PT, R5, R16, 0x2, 0x181f ;  /* 0x00581f0010057f89 */ /* 0x00066200000e0000 */
[----:B------:R-:W-:Y:S02]  /*12c0*/  BSSY B0, `(.L_x_100) ;  /* 0x000000e000007945 */ /* 0x000fe40003800000 */
[----:B------:R-:W-:Y:S01]  /*12d0*/  ISETP.GE.AND P1, PT, R2, UR4, PT ;  /* 0x0000000402007c0c */ /* 0x000fe2000bf26270 */
[----:B----4-:R3:W4:-:S12]  /*12e0*/  SHFL.IDX PT, R4, R17, 0x2, 0x181f ;  /* 0x00581f0011047f89 */ /* 0x01071800000e0000 */
[----:B------:R-:W-:Y:S05]  /*12f0*/  @P1 BRA `(.L_x_101) ;  /* 0x000000a000001947 */ /* 0x000fea0003800000 */
[----:B------:R-:W-:Y:S02]  /*1300*/  SHF.R.S32.HI R2, RZ, 0x1f, R18 ;  /* 0x0000001fff027819 */ /* 0x000fe40000011412 */
[C---:B----4-:R-:W-:Y:S02]  /*1310*/  LEA R6, P1, R15.reuse, R4, 0x1 ;  /* 0x000000040f067211 */ /* 0x050fe400078208ff */
[----:B------:R-:W-:Y:S02]  /*1320*/  LEA.HI R2, R2, R18, RZ, 0x3 ;  /* 0x0000001202027211 */ /* 0x000fe400078f18ff */
[----:B-1----:R-:W-:Y:S02]  /*1330*/  LEA.HI.X R7, R15, R5, R11, 0x1, P1 ;  /* 0x000000050f077211 */ /* 0x002fe400008f0c0b */
[----:B------:R-:W-:Y:S01]  /*1340*/  LOP3.LUT R8, R2, 0xfffffff8, RZ, 0xc0, !PT ;  /* 0xfffffff802087812 */ /* 0x000fe200078ec0ff */
[----:B------:R-:W-:-:S04]  /*1350*/  IMAD.SHL.U32 R2, R13, 0x2, RZ ;  /* 0x000000020d027824 */ /* 0x000fc800078e00ff */
[----:B------:R-:W-:Y:S01]  /*1360*/  IMAD.WIDE R4, R8, 0x2, R4 ;  /* 0x0000000208047825 */ /* 0x000fe200078e0204 */
[----:B------:R-:W-:Y:S01]  /*1370*/  @!PT LDS RZ, [RZ] ;  /* 0x00000000fffff984 */ /* 0x000fe20000000800 */
[----:B------:R1:W-:Y:S04]  /*1380*/  LDGSTS.E.BYPASS.LTC128B.128 [R2+0x9100], [R6.64], !P5 ;  /* 0x0910000006027fae */ /* 0x0003e8000e901d52 */
[----:B------:R1:W-:Y:S02]  /*1390*/  LDGSTS.E.BYPASS.LTC128B.128 [R2+0xd100], [R4.64], !P4 ;  /* 0x0d10000004027fae */ /* 0x0003e4000e101d52 */
.L_x_101:
[----:B------:R-:W-:Y:S05]  /*13a0*/  BSYNC B0 ;  /* 0x0000000000007941 */ /* 0x000fea0003800000 */
.L_x_100:
[----:B-1----:R-:W-:Y:S01]  /*13b0*/  IADD3 R2, R19, 0x30, RZ ;  /* 0x0000003013027810 */ /* 0x002fe20007ffe0ff */
[----:B------:R1:W2:Y:S01]  /*13c0*/  SHFL.IDX PT, R5, R16, 0x3, 0x181f ;  /* 0x00781f0010057f89 */ /* 0x0002a200000e0000 */
[----:B------:R-:W-:Y:S02]  /*13d0*/  BSSY B0, `(.L_x_102) ;  /* 0x000000e000007945 */ /* 0x000fe40003800000 */
[----:B------:R-:W-:Y:S01]  /*13e0*/  ISETP.GE.AND P1, PT, R2, UR4, PT ;  /* 0x0000000402007c0c */ /* 0x000fe2000bf26270 */
[----:B----4-:R1:W4:-:S12]  /*13f0*/  SHFL.IDX PT, R4, R17, 0x3, 0x181f ;  /* 0x00781f0011047f89 */ /* 0x01031800000e0000 */
[----:B------:R-:W-:Y:S05]  /*1400*/  @P1 BRA `(.L_x_103) ;  /* 0x000000a000001947 */ /* 0x000fea0003800000 */
[----:B------:R-:W-:Y:S02]  /*1410*/  SHF.R.S32.HI R2, RZ, 0x1f, R18 ;  /* 0x0000001fff027819 */ /* 0x000fe40000011412 */
[C---:B----4-:R-:W-:Y:S02]  /*1420*/  LEA R6, P1, R15.reuse, R4, 0x1 ;  /* 0x000000040f067211 */ /* 0x050fe400078208ff */
[----:B------:R-:W-:Y:S02]  /*1430*/  LEA.HI R2, R2, R18, RZ, 0x3 ;  /* 0x0000001202027211 */ /* 0x000fe400078f18ff */
[----:B--2---:R-:W-:Y:S02]  /*1440*/  LEA.HI.X R7, R15, R5, R11, 0x1, P1 ;  /* 0x000000050f077211 */ /* 0x004fe400008f0c0b */
[----:B------:R-:W-:Y:S01]  /*1450*/  LOP3.LUT R8, R2, 0xfffffff8, RZ, 0xc0, !PT ;  /* 0xfffffff802087812 */ /* 0x000fe200078ec0ff */
[----:B------:R-:W-:-:S04]  /*1460*/  IMAD.SHL.U32 R2, R13, 0x2, RZ ;  /* 0x000000020d027824 */ /* 0x000fc800078e00ff */
[----:B------:R-:W-:Y:S01]  /*1470*/  IMAD.WIDE R4, R8, 0x2, R4 ;  /* 0x0000000208047825 */ /* 0x000fe200078e0204 */
[----:B------:R-:W-:Y:S01]  /*1480*/  @!PT LDS RZ, [RZ] ;  /* 0x00000000fffff984 */ /* 0x000fe20000000800 */
[----:B------:R2:W-:Y:S04]  /*1490*/  LDGSTS.E.BYPASS.LTC128B.128 [R2+0x9900], [R6.64], !P5 ;  /* 0x0990000006027fae */ /* 0x0005e8000e901d52 */
[----:B------:R2:W-:Y:S02]  /*14a0*/  LDGSTS.E.BYPASS.LTC128B.128 [R2+0xd900], [R4.64], !P4 ;  /* 0x0d90000004027fae */ /* 0x0005e4000e101d52 */
.L_x_103:
[----:B------:R-:W-:Y:S05]  /*14b0*/  BSYNC B0 ;  /* 0x0000000000007941 */ /* 0x000fea0003800000 */
.L_x_102:
[----:B--2---:R-:W-:Y:S01]  /*14c0*/  IADD3 R2, R19, 0x40, RZ ;  /* 0x0000004013027810 */ /* 0x004fe20007ffe0ff */
        /* <DEDUP_REMOVED lines=15> */
.L_x_105:
[----:B------:R-:W-:Y:S05]  /*15c0*/  BSYNC B0 ;  /* 0x0000000000007941 */ /* 0x000fea0003800000 */
.L_x_104:
        /* <DEDUP_REMOVED lines=16> */
.L_x_107:
[----:B------:R-:W-:Y:S05]  /*16d0*/  BSYNC B0 ;  /* 0x0000000000007941 */ /* 0x000fea0003800000 */
.L_x_106:
        /* <DEDUP_REMOVED lines=16> */
.L_x_109:
[----:B------:R-:W-:Y:S05]  /*17e0*/  BSYNC B0 ;  /* 0x0000000000007941 */ /* 0x000fea0003800000 */
.L_x_108:
[----:B-1--4-:R-:W1:Y:S01]  /*17f0*/  SHFL.IDX PT, R4, R17, 0x7, 0x181f ;  /* 0x00f81f0011047f89 */ /* 0x012e6200000e0000 */
[----:B------:R-:W-:Y:S01]  /*1800*/  IADD3 R2, R19, 0x70, RZ ;  /* 0x0000007013027810 */ /* 0x000fe20007ffe0ff */
[----:B------:R-:W-:Y:S01]  /*1810*/  UIADD3 UR20, UR21, -0x1, URZ ;  /* 0xffffffff15147890 */ /* 0x000fe2000fffe03f */
[----:B------:R-:W-:Y:S01]  /*1820*/  IADD3 R6, -R28, c[0x0][0x1d0], RZ ;  /* 0x000074001c067a10 */ /* 0x000fe20007ffe1ff */
[----:B------:R-:W4:Y:S01]  /*1830*/  SHFL.IDX PT, R5, R16, 0x7, 0x181f ;  /* 0x00f81f0010057f89 */ /* 0x000f2200000e0000 */
[----:B------:R-:W-:Y:S01]  /*1840*/  ISETP.GE.AND P6, PT, R2, UR4, PT ;  /* 0x0000000402007c0c */ /* 0x000fe2000bfc6270 */
[----:B------:R-:W-:Y:S01]  /*1850*/  ULDC.64 UR6, c[0x0][0x1e0] ;  /* 0x0000780000067ab9 */ /* 0x000fe20000000a00 */
[----:B------:R-:W-:Y:S01]  /*1860*/  IMAD.MOV.U32 R156, RZ, RZ, R34 ;  /* 0x000000ffff9c7224 */ /* 0x000fe200078e0022 */
[----:B------:R-:W-:Y:S01]  /*1870*/  UMOV UR22, 0x6 ;  /* 0x0000000600167882 */ /* 0x000fe20000000000 */
[----:B------:R-:W-:Y:S01]  /*1880*/  IMAD.U32 R10, RZ, RZ, UR20 ;  /* 0x00000014ff0a7e24 */ /* 0x000fe2000f8e00ff */
[----:B------:R-:W-:Y:S01]  /*1890*/  USHF.L.U32 UR23, UR6, 0x6, URZ ;  /* 0x0000000606177899 */ /* 0x000fe2000800063f */
[----:B------:R-:W-:Y:S01]  /*18a0*/  IMAD.MOV.U32 R157, RZ, RZ, R35 ;  /* 0x000000ffff9d7224 */ /* 0x000fe200078e0023 */
[----:B------:R-:W-:Y:S01]  /*18b0*/  USHF.L.U64.HI UR22, UR6, UR22, UR7 ;  /* 0x0000001606167299 */ /* 0x000fe20008010207 */
[----:B------:R-:W-:Y:S01]  /*18c0*/  IMAD R10, R10, -0x40, R6 ;  /* 0xffffffc00a0a7824 */ /* 0x000fe200078e0206 */
[----:B------:R-:W-:Y:S01]  /*18d0*/  USHF.R.S32.HI UR10, URZ, 0x1f, UR20 ;  /* 0x0000001f3f0a7899 */ /* 0x000fe20008011414 */
[----:B------:R-:W-:Y:S01]  /*18e0*/  IMAD.MOV.U32 R156, RZ, RZ, R32 ;  /* 0x000000ffff9c7224 */ /* 0x000fe200078e0020 */
[----:B------:R-:W-:Y:S01]  /*18f0*/  UIMAD UR4, UR22, UR20, URZ ;  /* 0x00000014160472a4 */ /* 0x000fe2000f8e023f */
[----:B------:R-:W-:Y:S01]  /*1900*/  IMAD.U32 R154, RZ, RZ, UR23 ;  /* 0x00000017ff9a7e24 */ /* 0x000fe2000f8e00ff */
[----:B------:R-:W-:Y:S01]  /*1910*/  @!P6 SHF.R.S32.HI R2, RZ, 0x1f, R18 ;  /* 0x0000001fff02e819 */ /* 0x000fe20000011412 */
[----:B------:R-:W-:Y:S01]  /*1920*/  IMAD.SHL.U32 R243, R13, 0x2, RZ ;  /* 0x000000020df37824 */ /* 0x000fe200078e00ff */
[----:B------:R-:W-:Y:S01]  /*1930*/  ISETP.GE.AND P2, PT, R10, 0x1, PT ;  /* 0x000000010a00780c */ /* 0x000fe20003f46270 */
[----:B------:R-:W-:Y:S01]  /*1940*/  UIMAD UR4, UR10, UR23, UR4 ;  /* 0x000000170a0472a4 */ /* 0x000fe2000f8e0204 */
[----:B------:R-:W-:Y:S01]  /*1950*/  @!P6 LEA.HI R2, R2, R18, RZ, 0x3 ;  /* 0x000000120202e211 */ /* 0x000fe200078f18ff */
[----:B------:R-:W-:Y:S01]  /*1960*/  UIMAD.WIDE.U32 UR12, UR6, 0x20, URZ ;  /* 0x00000020060c78a5 */ /* 0x000fe2000f8e003f */
[C---:B-1----:R-:W-:Y:S01]  /*1970*/  @!P6 LEA R6, P1, R15.reuse, R4, 0x1 ;  /* 0x000000040f06e211 */ /* 0x042fe200078208ff */
[----:B------:R-:W-:Y:S01]  /*1980*/  USHF.L.U32 UR9, UR7, 0x5, URZ ;  /* 0x0000000507097899 */ /* 0x000fe2000800063f */
[----:B------:R-:W-:Y:S01]  /*1990*/  @!P6 LOP3.LUT R8, R2, 0xfffffff8, RZ, 0xc0, !PT ;  /* 0xfffffff80208e812 */ /* 0x000fe200078ec0ff */
[----:B------:R-:W-:Y:S01]  /*19a0*/  ULDC UR17, c[0x0][0x1d0] ;  /* 0x0000740000117ab9 */ /* 0x000fe20000000800 */
[----:B----4-:R-:W-:Y:S01]  /*19b0*/  @!P6 LEA.HI.X R7, R15, R5, R11, 0x1, P1 ;  /* 0x000000050f07e211 */ /* 0x010fe200008f0c0b */
[----:B------:R-:W-:Y:S01]  /*19c0*/  UIADD3 UR9, UR13, UR9, URZ ;  /* 0x000000090d097290 */ /* 0x000fe2000fffe03f */
[----:B------:R-:W-:Y:S01]  /*19d0*/  ISETP.GE.AND P1, PT, R10, 0x11, PT ;  /* 0x000000110a00780c */ /* 0x000fe20003f26270 */
[----:B------:R-:W-:Y:S01]  /*19e0*/  @!P6 IMAD.WIDE R8, R8, 0x2, R4 ;  /* 0x000000020808e825 */ /* 0x000fe200078e0204 */
[----:B------:R-:W-:Y:S01]  /*19f0*/  SHF.R.S32.HI R14, RZ, 0x4, R23 ;  /* 0x00000004ff0e7819 */ /* 0x000fe20000011417 */
[----:B------:R-:W-:Y:S01]  /*1a00*/  @!PT LDS RZ, [RZ] ;  /* 0x00000000fffff984 */ /* 0x000fe20000000800 */
[----:B------:R1:W-:Y:S01]  /*1a10*/  @!P6 LDGSTS.E.BYPASS.LTC128B.128 [R243+0xb900], [R6.64], !P5 ;  /* 0x0b90000006f3efae */ /* 0x0003e2000e901d52 */
[----:B------:R-:W-:Y:S01]  /*1a20*/  ISETP.GE.AND P5, PT, R10, 0x31, PT ;  /* 0x000000310a00780c */ /* 0x000fe20003fa6270 */
[----:B------:R-:W-:Y:S01]  /*1a30*/  IMAD.WIDE.U32 R4, R154, UR20, R156 ;  /* 0x000000149a047c25 */ /* 0x000fe2000f8e009c */
[----:B------:R-:W-:Y:S01]  /*1a40*/  LEA.HI R155, R24, R168, RZ, 0x5 ;  /* 0x000000a8189b7211 */ /* 0x000fe200078f28ff */
[----:B------:R4:W-:Y:S01]  /*1a50*/  @!P6 LDGSTS.E.BYPASS.LTC128B.128 [R243+0xf900], [R8.64], !P4 ;  /* 0x0f90000008f3efae */ /* 0x0009e2000e101d52 */
[----:B------:R-:W-:-:S02]  /*1a60*/  ISETP.GE.AND P6, PT, R10, 0x21, PT ;  /* 0x000000210a00780c */ /* 0x000fc40003fc6270 */
[----:B------:R-:W-:Y:S01]  /*1a70*/  IADD3 R5, R5, UR4, RZ ;  /* 0x0000000405057c10 */ /* 0x000fe2000fffe0ff */
[----:B------:R-:W0:Y:S04]  /*1a80*/  LDGDEPBAR ;  /* 0x00000000000079af */ /* 0x000e280000000000 */
[----:B------:R-:W-:Y:S01]  /*1a90*/  BAR.SYNC.DEFER_BLOCKING 0x0 ;  /* 0x0000000000007b1d */ /* 0x000fe20000010000 */
[----:B------:R-:W-:-:S04]  /*1aa0*/  @P2 LEA R12, P4, R4, c[0x0][0x1c8], 0x1 ;  /* 0x00007200040c2a11 */ /* 0x000fc800078808ff */
[----:B------:R-:W-:Y:S01]  /*1ab0*/  @P2 LEA.HI.X R13, R4, c[0x0][0x1cc], R5, 0x1, P4 ;  /* 0x00007300040d2a11 */ /* 0x000fe200020f0c05 */
[----:B------:R-:W-:Y:S01]  /*1ac0*/  VOTEU.ANY UP0, P5 ;  /* 0x00000000003f7886 */ /* 0x000fe20002800100 */
[----:B------:R-:W-:Y:S04]  /*1ad0*/  STL.64 [R1+0x28], R156 ;  /* 0x0000289c01007387 */ /* 0x000fe80000100a00 */
[----:B------:R-:W-:Y:S01]  /*1ae0*/  @UP0 UIMAD UR4, UR7, 0x30, URZ ;  /* 0x00000030070408a4 */ /* 0x000fe2000f8e023f */
[----:B-1----:R-:W-:Y:S02]  /*1af0*/  IMAD.U32 R6, RZ, RZ, UR7 ;  /* 0x00000007ff067e24 */ /* 0x002fe4000f8e00ff */
[----:B----4-:R-:W-:-:S05]  /*1b00*/  IMAD.MOV.U32 R8, RZ, RZ, c[0x0][0x1e0] ;  /* 0x00007800ff087624 */ /* 0x010fca00078e00ff */
[C---:B------:R-:W-:Y:S01]  /*1b10*/  @P1 LEA R2, P4, R8.reuse, R4, 0x4 ;  /* 0x0000000408021211 */ /* 0x040fe200078820ff */
[----:B------:R-:W-:Y:S01]  /*1b20*/  @!PT LDS RZ, [RZ] ;  /* 0x00000000fffff984 */ /* 0x000fe20000000800 */
[----:B------:R-:W-:Y:S01]  /*1b30*/  @!PT LDS RZ, [RZ] ;  /* 0x00000000fffff984 */ /* 0x000fe20000000800 */
[----:B------:R-:W-:Y:S01]  /*1b40*/  @!PT LDS RZ, [RZ] ;  /* 0x00000000fffff984 */ /* 0x000fe20000000800 */
[----:B------:R1:W-:Y:S03]  /*1b50*/  @P2 LDGSTS.E.BYPASS.LTC128B.128 [R243+0x4100], [R12.64], !P3 ;  /* 0x041000000cf32fae */ /* 0x0003e6000d901d52 */
[C---:B------:R-:W-:Y:S01]  /*1b60*/  @P1 LEA.HI.X R6, R8.reuse, R5, R6, 0x4, P4 ;  /* 0x0000000508061211 */ /* 0x040fe200020f2406 */
[----:B------:R-:W-:Y:S01]  /*1b70*/  @P5 IMAD.WIDE.U32 R8, R8, 0x30, R4 ;  /* 0x0000003008085825 */ /* 0x000fe200078e0004 */
[----:B------:R-:W-:Y:S01]  /*1b80*/  @P1 LEA R10, P4, R2, c[0x0][0x1c8], 0x1 ;  /* 0x00007200020a1a11 */ /* 0x000fe200078808ff */
[----:B------:R1:W-:Y:S01]  /*1b90*/  @P2 LDGSTS.E.BYPASS.LTC128B.128 [R243+0x6100], [R12.64+0x80], !P0 ;  /* 0x061000800cf32fae */ /* 0x0003e2000c101d52 */
[----:B------:R-:W-:Y:S02]  /*1ba0*/  LOP3.LUT P2, RZ, R36, 0x2, RZ, 0xc0, !PT ;  /* 0x0000000224ff7812 */ /* 0x000fe4000784c0ff */
[----:B------:R-:W-:-:S02]  /*1bb0*/  @P1 LEA.HI.X R11, R2, c[0x0][0x1cc], R6, 0x1, P4 ;  /* 0x00007300020b1a11 */ /* 0x000fc400020f0c06 */
[----:B------:R-:W-:-:S03]  /*1bc0*/  @P6 IADD3 R2, P4, R4, UR12, RZ ;  /* 0x0000000c04026c10 */ /* 0x000fc6000ff9e0ff */
[----:B------:R4:W-:Y:S01]  /*1bd0*/  @P1 LDGSTS.E.BYPASS.LTC128B.128 [R243+0x4900], [R10.64], !P3 ;  /* 0x049000000af31fae */ /* 0x0009e2000d901d52 */
[----:B------:R-:W-:Y:S02]  /*1be0*/  @P6 IADD3.X R4, R5, UR9, RZ, P4, !PT ;  /* 0x0000000905046c10 */ /* 0x000fe4000a7fe4ff */
[----:B------:R-:W-:Y:S01]  /*1bf0*/  LEA.HI R5, R23, R14, RZ, 0x1 ;  /* 0x0000000e17057211 */ /* 0x000fe200078f08ff */
[----:B------:R4:W-:Y:S01]  /*1c00*/  @P1 LDGSTS.E.BYPASS.LTC128B.128 [R243+0x6900], [R10.64+0x80], !P0 ;  /* 0x069000800af31fae */ /* 0x0009e2000c101d52 */
[C---:B------:R-:W-:Y:S02]  /*1c10*/  @P6 LEA R6, P4, R2.reuse, c[0x0][0x1c8], 0x1 ;  /* 0x0000720002066a11 */ /* 0x040fe400078808ff */
[----:B------:R-:W-:Y:S02]  /*1c20*/  LOP3.LUT R5, R5, 0xfffffffe, RZ, 0xc0, !PT ;  /* 0xfffffffe05057812 */ /* 0x000fe400078ec0ff */
[----:B------:R-:W-:Y:S02]  /*1c30*/  @P6 LEA.HI.X R7, R2, c[0x0][0x1cc], R4, 0x1, P4 ;  /* 0x0000730002076a11 */ /* 0x000fe400020f0c04 */
[----:B------:R-:W-:Y:S01]  /*1c40*/  @P5 IADD3 R2, R9, UR4, RZ ;  /* 0x0000000409025c10 */ /* 0x000fe2000fffe0ff */
[----:B------:R-:W-:Y:S01]  /*1c50*/  IMAD.IADD R9, R14, 0x1, -R5 ;  /* 0x000000010e097824 */ /* 0x000fe200078e0a05 */
[----:B------:R-:W-:Y:S01]  /*1c60*/  @P5 LEA R4, P4, R8, c[0x0][0x1c8], 0x1 ;  /* 0x0000720008045a11 */ /* 0x000fe200078808ff */
[----:B------:R5:W-:Y:S01]  /*1c70*/  @P6 LDGSTS.E.BYPASS.LTC128B.128 [R243+0x5100], [R6.64], !P3 ;  /* 0x0510000006f36fae */ /* 0x000be2000d901d52 */
[----:B------:R-:W-:-:S02]  /*1c80*/  ULDC.64 UR4, c[0x0][0x208] ;  /* 0x0000820000047ab9 */ /* 0x000fc40000000a00 */
[----:B------:R-:W-:Y:S01]  /*1c90*/  @P5 LEA.HI.X R5, R8, c[0x0][0x1cc], R2, 0x1, P4 ;  /* 0x0000730008055a11 */ /* 0x000fe200020f0c02 */
[----:B------:R5:W-:Y:S01]  /*1ca0*/  @P6 LDGSTS.E.BYPASS.LTC128B.128 [R243+0x7100], [R6.64+0x80], !P0 ;  /* 0x0710008006f36fae */ /* 0x000be2000c101d52 */
[----:B------:R-:W-:Y:S01]  /*1cb0*/  IMAD.SHL.U32 R2, R21, 0x40, RZ ;  /* 0x0000004015027824 */ /* 0x000fe200078e00ff */
[----:B------:R-:W-:Y:S01]  /*1cc0*/  UIMAD UR10, UR10, UR4, URZ ;  /* 0x000000040a0a72a4 */ /* 0x000fe2000f8e023f */
[----:B------:R-:W-:Y:S01]  /*1cd0*/  IMAD.SHL.U32 R8, R28, 0x8, RZ ;  /* 0x000000081c087824 */ /* 0x000fe200078e00ff */
[----:B------:R2:W-:Y:S01]  /*1ce0*/  @P5 LDGSTS.E.BYPASS.LTC128B.128 [R243+0x5900], [R4.64], !P3 ;  /* 0x0590000004f35fae */ /* 0x0005e2000d901d52 */
[----:B------:R-:W-:Y:S02]  /*1cf0*/  UIMAD.WIDE.U32 UR14, UR20, UR4, URZ ;  /* 0x00000004140e72a5 */ /* 0x000fe4000f8e003f */
[----:B------:R-:W-:Y:S01]  /*1d00*/  UIMAD UR10, UR20, UR5, UR10 ;  /* 0x00000005140a72a4 */ /* 0x000fe2000f8e020a */
[----:B------:R2:W-:Y:S03]  /*1d10*/  @P5 LDGSTS.E.BYPASS.LTC128B.128 [R243+0x7900], [R4.64+0x80], !P0 ;  /* 0x0790008004f35fae */ /* 0x0005e6000c101d52 */
[----:B------:R-:W-:Y:S01]  /*1d20*/  UIADD3 UR10, UR15, UR10, URZ ;  /* 0x0000000a0f0a7290 */ /* 0x000fe2000fffe03f */
[----:B------:R-:W0:Y:S01]  /*1d30*/  LDGDEPBAR ;  /* 0x00000000000079af */ /* 0x000e220000000000 */
[----:B-----5:R-:W-:Y:S01]  /*1d40*/  IMAD.SHL.U32 R6, R36, 0x40, RZ ;  /* 0x0000004024067824 */ /* 0x020fe200078e00ff */
[----:B--2---:R-:W-:Y:S01]  /*1d50*/  LOP3.LUT R4, R2, 0x1c0, RZ, 0xc0, !PT ;  /* 0x000001c002047812 */ /* 0x004fe200078ec0ff */
[----:B------:R-:W-:-:S04]  /*1d60*/  DEPBAR.LE SB0, 0x1 ;  /* 0x000080400000791a */ /* 0x000fc80000000000 */
[----:B------:R-:W-:Y:S01]  /*1d70*/  IMAD.SHL.U32 R5, R9, 0x8, RZ ;  /* 0x0000000809057824 */ /* 0x000fe200078e00ff */
[----:B------:R-:W-:-:S04]  /*1d80*/  DEPBAR.LE SB0, 0x0 ;  /* 0x000080000000791a */ /* 0x000fc80000000000 */
[----:B------:R-:W-:Y:S02]  /*1d90*/  LOP3.LUT R2, R6, 0x1c0, RZ, 0xc0, !PT ;  /* 0x000001c006027812 */ /* 0x000fe400078ec0ff */
[----:B------:R-:W-:Y:S01]  /*1da0*/  LOP3.LUT R7, R4, 0x8, R5, 0xf8, !PT ;  /* 0x0000000804077812 */ /* 0x000fe200078ef805 */
[----:B------:R-:W-:Y:S01]  /*1db0*/  IMAD.SHL.U32 R5, R22, 0x40, RZ ;  /* 0x0000004016057824 */ /* 0x000fe200078e00ff */
[----:B------:R-:W-:Y:S02]  /*1dc0*/  LOP3.LUT R8, R2, 0x8, R8, 0xf8, !PT ;  /* 0x0000000802087812 */ /* 0x000fe400078ef808 */
[----:B------:R-:W-:Y:S01]  /*1dd0*/  SHF.R.U32.HI R6, RZ, 0x3, R2 ;  /* 0x00000003ff067819 */ /* 0x000fe20000011602 */
[----:B------:R-:W-:Y:S01]  /*1de0*/  IMAD.SHL.U32 R2, R155, 0x20, RZ ;  /* 0x000000209b027824 */ /* 0x000fe200078e00ff */
[----:B------:R-:W-:Y:S02]  /*1df0*/  SHF.R.U32.HI R4, RZ, 0x3, R4 ;  /* 0x00000003ff047819 */ /* 0x000fe40000011604 */
[----:B------:R-:W-:-:S02]  /*1e00*/  LOP3.LUT R6, R8, R6, RZ, 0x3c, !PT ;  /* 0x0000000608067212 */ /* 0x000fc400078e3cff */
[----:B------:R-:W-:Y:S02]  /*1e10*/  LOP3.LUT R153, R7, R4, RZ, 0x3c, !PT ;  /* 0x0000000407997212 */ /* 0x000fe400078e3cff */
[----:B------:R-:W-:Y:S02]  /*1e20*/  LOP3.LUT R152, R5, 0xfffffe00, RZ, 0xc0, !PT ;  /* 0xfffffe0005987812 */ /* 0x000fe400078ec0ff */
[----:B------:R-:W-:Y:S01]  /*1e30*/  LOP3.LUT R4, R2, 0x7ffffc00, RZ, 0xc0, !PT ;  /* 0x7ffffc0002047812 */ /* 0x000fe200078ec0ff */
[----:B------:R-:W-:-:S03]  /*1e40*/  IMAD R2, R9, 0x200, R6 ;  /* 0x0000020009027824 */ /* 0x000fc600078e0206 */
[----:B------:R-:W-:Y:S01]  /*1e50*/  IADD3 R4, R153, R152, R4 ;  /* 0x0000009899047210 */ /* 0x000fe20007ffe004 */
[----:B------:R-:W-:Y:S01]  /*1e60*/  IMAD.SHL.U32 R175, R2, 0x2, RZ ;  /* 0x0000000202af7824 */ /* 0x000fe200078e00ff */
[----:B------:R-:W-:Y:S03]  /*1e70*/  BAR.SYNC.DEFER_BLOCKING 0x0 ;  /* 0x0000000000007b1d */ /* 0x000fe60000010000 */
[----:B------:R-:W-:Y:S01]  /*1e80*/  IMAD.SHL.U32 R230, R4, 0x2, RZ ;  /* 0x0000000204e67824 */ /* 0x000fe200078e00ff */
[----:B------:R-:W-:-:S03]  /*1e90*/  IADD3 R234, R175, 0x4120, RZ ;  /* 0x00004120afea7810 */ /* 0x000fc60007ffe0ff */
[C-C-:B------:R-:W-:Y:S02]  /*1ea0*/  IMAD R232, R3.reuse, 0x2, R230.reuse ;  /* 0x0000000203e87824 */ /* 0x140fe400078e02e6 */
[C---:B------:R-:W-:Y:S02]  /*1eb0*/  IMAD R231, R0.reuse, 0x2, R230 ;  /* 0x0000000200e77824 */ /* 0x040fe400078e02e6 */
[----:B------:R-:W-:Y:S02]  /*1ec0*/  IMAD R233, R0, 0x2, R232 ;  /* 0x0000000200e97824 */ /* 0x000fe400078e02e8 */
[----:B------:R-:W-:Y:S01]  /*1ed0*/  IMAD R235, R3, 0x2, R231 ;  /* 0x0000000203eb7824 */ /* 0x000fe200078e02e7 */
[----:B------:R-:W-:Y:S04]  /*1ee0*/  LDSM.16.M88.4 R4, [R230+0xa100] ;  /* 0x00a10000e604783b */ /* 0x000fe80000000200 */
[----:B---3--:R-:W2:Y:S04]  /*1ef0*/  LDSM.16.M88.4 R16, [R175+0x4100] ;  /* 0x00410000af10783b */ /* 0x008ea80000000200 */
[----:B-1----:R-:W1:Y:S04]  /*1f00*/  LDSM.16.M88.4 R12, [R175+0x4900] ;  /* 0x00490000af0c783b */ /* 0x002e680000000200 */
[----:B------:R-:W3:Y:S04]  /*1f10*/  LDSM.16.M88.4 R20, [R175+0x5100] ;  /* 0x00510000af14783b */ /* 0x000ee80000000200 */
[----:B------:R-:W5:Y:S04]  /*1f20*/  LDSM.16.M88.4 R24, [R175+0x5900] ;  /* 0x00590000af18783b */ /* 0x000f680000000200 */
[----:B----4-:R-:W4:Y:S01]  /*1f30*/  LDSM.16.M88.4 R8, [R230+0x8100] ;  /* 0x00810000e608783b */ /* 0x010f220000000200 */
[C---:B--2---:R-:W-:Y:S08]  /*1f40*/  HMMA.16816.F32.BF16 R40, R4.reuse, R16, RZ ;  /* 0x000000100428723c */ /* 0x044ff000000418ff */
[C---:B-1----:R-:W-:Y:S08]  /*1f50*/  HMMA.16816.F32.BF16 R56, R4.reuse, R12, RZ ;  /* 0x0000000c0438723c */ /* 0x042ff000000418ff */
[C---:B---3--:R-:W-:Y:S08]  /*1f60*/  HMMA.16816.F32.BF16 R60, R4.reuse, R20, RZ ;  /* 0x00000014043c723c */ /* 0x048ff000000418ff */
[C---:B-----5:R-:W-:Y:S08]  /*1f70*/  HMMA.16816.F32.BF16 R64, R4.reuse, R24, RZ ;  /* 0x000000180440723c */ /* 0x060ff000000418ff */
[C---:B------:R-:W-:Y:S08]  /*1f80*/  HMMA.16816.F32.BF16 R44, R4.reuse, R18, RZ ;  /* 0x00000012042c723c */ /* 0x040ff000000418ff */
[C---:B------:R-:W-:Y:S08]  /*1f90*/  HMMA.16816.F32.BF16 R76, R4.reuse, R14, RZ ;  /* 0x0000000e044c723c */ /* 0x040ff000000418ff */
[C---:B------:R-:W-:Y:S08]  /*1fa0*/  HMMA.16816.F32.BF16 R116, R4.reuse, R22, RZ ;  /* 0x000000160474723c */ /* 0x040ff000000418ff */
[----:B------:R-:W-:Y:S07]  /*1fb0*/  HMMA.16816.F32.BF16 R92, R4, R26, RZ ;  /* 0x0000001a045c723c */ /* 0x000fee00000418ff */
[----:B------:R-:W-:Y:S01]  /*1fc0*/  IMAD.U32 R6, RZ, RZ, UR14 ;  /* 0x0000000eff067e24 */ /* 0x000fe2000f8e00ff */
[----:B------:R-:W-:Y:S01]  /*1fd0*/  UMOV UR14, 0x5 ;  /* 0x00000005000e7882 */ /* 0x000fe20000000000 */
[----:B------:R-:W-:Y:S01]  /*1fe0*/  IMAD.U32 R4, RZ, RZ, UR10 ;  /* 0x0000000aff047e24 */ /* 0x000fe2000f8e00ff */
[----:B------:R-:W-:Y:S01]  /*1ff0*/  UMOV UR10, 0xffffffc0 ;  /* 0xffffffc0000a7882 */ /* 0x000fe20000000000 */
[C---:B----4-:R-:W-:Y:S01]  /*2000*/  HMMA.16816.F32.BF16 R100, R8.reuse, R18, RZ ;  /* 0x000000120864723c */ /* 0x050fe200000418ff */
[C---:B------:R-:W-:Y:S01]  /*2010*/  LEA R2, P1, R6.reuse, R30, 0x6 ;  /* 0x0000001e06027211 */ /* 0x040fe200078230ff */
[----:B------:R-:W-:Y:S01]  /*2020*/  UIMAD UR17, UR20, UR10, UR17 ;  /* 0x0000000a141172a4 */ /* 0x000fe2000f8e0211 */
[----:B------:R-:W-:Y:S01]  /*2030*/  IMAD.U32 R7, RZ, RZ, UR15 ;  /* 0x0000000fff077e24 */ /* 0x000fe2000f8e00ff */
[----:B------:R-:W-:Y:S01]  /*2040*/  USHF.L.U32 UR10, UR4, 0x5, URZ ;  /* 0x00000005040a7899 */ /* 0x000fe2000800063f */
[----:B------:R-:W-:Y:S01]  /*2050*/  LEA.HI.X R5, R6, R29, R4, 0x6, P1 ;  /* 0x0000001d06057211 */ /* 0x000fe200008f3404 */
[----:B------:R-:W-:Y:S01]  /*2060*/  USHF.L.U64.HI UR14, UR4, UR14, UR5 ;  /* 0x0000000e040e7299 */ /* 0x000fe20008010205 */
[C---:B------:R-:W-:Y:S01]  /*2070*/  LEA R4, P1, R2.reuse, c[0x0][0x1f8], 0x1 ;  /* 0x00007e0002047a11 */ /* 0x040fe200078208ff */
[----:B------:R-:W-:Y:S01]  /*2080*/  HMMA.16816.F32.BF16 R120, R8, R16, RZ ;  /* 0x000000100878723c */ /* 0x000fe200000418ff */
[----:B------:R-:W-:Y:S01]  /*2090*/  IADD3 R6, R175, 0x4100, RZ ;  /* 0x00004100af067810 */ /* 0x000fe20007ffe0ff */
[----:B------:R-:W-:Y:S01]  /*20a0*/  IMAD.U32 R18, RZ, RZ, UR10 ;  /* 0x0000000aff127e24 */ /* 0x000fe2000f8e00ff */
[----:B------:R-:W-:Y:S01]  /*20b0*/  LEA.HI.X R5, R2, c[0x0][0x1fc], R5, 0x1, P1 ;  /* 0x00007f0002057a11 */ /* 0x000fe200008f0c05 */
[----:B------:R-:W-:Y:S01]  /*20c0*/  UIADD3 UR16, UP0, UR10, 0x80, URZ ;  /* 0x000000800a107890 */ /* 0x000fe2000ff1e03f */
[----:B------:R-:W-:-:S02]  /*20d0*/  IADD3 R2, -R28, UR17, RZ ;  /* 0x000000111c027c10 */ /* 0x000fc4000fffe1ff */
[----:B------:R-:W-:Y:S01]  /*20e0*/  @P2 IADD3 R234, R6, -0x20, RZ ;  /* 0xffffffe006ea2810 */ /* 0x000fe20007ffe0ff */
[C---:B------:R-:W-:Y:S01]  /*20f0*/  HMMA.16816.F32.BF16 R88, R8.reuse, R12, RZ ;  /* 0x0000000c0858723c */ /* 0x040fe200000418ff */
[C---:B------:R-:W-:Y:S01]  /*2100*/  ISETP.LT.OR P5, PT, R2.reuse, 0x1, P3 ;  /* 0x000000010200780c */ /* 0x040fe20001fa1670 */
[----:B------:R-:W-:Y:S01]  /*2110*/  UIADD3.X UR15, URZ, UR14, URZ, UP0, !UPT ;  /* 0x0000000e3f0f7290 */ /* 0x000fe200087fe43f */
[----:B------:R-:W-:Y:S01]  /*2120*/  ISETP.LT.OR P4, PT, R2, 0x1, P0 ;  /* 0x000000010200780c */ /* 0x000fe20000781670 */
[----:B------:R-:W-:Y:S01]  /*2130*/  LDSM.16.M88.4 R32, [R234] ;  /* 0x00000000ea20783b */ /* 0x000fe20000000200 */
[----:B------:R-:W-:Y:S01]  /*2140*/  IADD3 R6, P1, R4, UR10, RZ ;  /* 0x0000000a04067c10 */ /* 0x000fe2000ff3e0ff */
[----:B------:R-:W-:Y:S01]  /*2150*/  UISETP.GT.AND UP0, UPT, UR20, UR8, UPT ;  /* 0x000000081400728c */ /* 0x000fe2000bf04270 */
[----:B------:R-:W-:Y:S01]  /*2160*/  ISETP.LT.OR P2, PT, R2, 0x11, P3 ;  /* 0x000000110200780c */ /* 0x000fe20001f41670 */
[----:B------:R-:W-:Y:S01]  /*2170*/  HMMA.16816.F32.BF16 R96, R8, R14, RZ ;  /* 0x0000000e0860723c */ /* 0x000fe200000418ff */
[----:B------:R-:W1:Y:S01]  /*2180*/  LDSM.16.M88.4 R12, [R232+0xa100] ;  /* 0x00a10000e80c783b */ /* 0x000e620000000200 */
[----:B------:R-:W-:-:S02]  /*2190*/  IADD3.X R7, R5, UR14, RZ, P1, !PT ;  /* 0x0000000e05077c10 */ /* 0x000fc40008ffe4ff */
[----:B------:R-:W-:Y:S01]  /*21a0*/  IADD3 R18, P6, P1, R18, 0x80, R4 ;  /* 0x0000008012127810 */ /* 0x000fe200079de004 */
[----:B------:R-:W2:Y:S01]  /*21b0*/  LDSM.16.M88.4 R28, [R234+0x800] ;  /* 0x00080000ea1c783b */ /* 0x000ea20000000200 */
[----:B------:R-:W-:Y:S02]  /*21c0*/  IADD3 R242, R234, 0x800, RZ ;  /* 0x00000800eaf27810 */ /* 0x000fe40007ffe0ff */
[C---:B------:R-:W-:Y:S01]  /*21d0*/  HMMA.16816.F32.BF16 R80, R8.reuse, R20, RZ ;  /* 0x000000140850723c */ /* 0x040fe200000418ff */
[----:B------:R-:W-:Y:S02]  /*21e0*/  IADD3.X R19, RZ, UR14, R5, P6, P1 ;  /* 0x0000000eff137c10 */ /* 0x000fe4000b7e2405 */
[C---:B------:R-:W-:Y:S02]  /*21f0*/  ISETP.LT.OR P1, PT, R2.reuse, 0x21, P3 ;  /* 0x000000210200780c */ /* 0x040fe40001f21670 */
[----:B------:R-:W-:Y:S02]  /*2200*/  ISETP.LT.OR P6, PT, R2, 0x21, P0 ;  /* 0x000000210200780c */ /* 0x000fe400007c1670 */
[C---:B------:R-:W-:Y:S01]  /*2210*/  IADD3 R241, R234.reuse, 0x1000, RZ ;  /* 0x00001000eaf17810 */ /* 0x040fe20007ffe0ff */
[----:B------:R-:W-:Y:S01]  /*2220*/  HMMA.16816.F32.BF16 R84, R8, R22, RZ ;  /* 0x000000160854723c */ /* 0x000fe200000418ff */
[----:B------:R-:W3:Y:S01]  /*2230*/  LDSM.16.M88.4 R20, [R234+0x1800] ;  /* 0x00180000ea14783b */ /* 0x000ee20000000200 */
[----:B------:R-:W-:-:S02]  /*2240*/  IADD3 R240, R234, 0x1800, RZ ;  /* 0x00001800eaf07810 */ /* 0x000fc40007ffe0ff */
[C---:B------:R-:W-:Y:S02]  /*2250*/  IADD3 R239, R234.reuse, 0x2000, RZ ;  /* 0x00002000eaef7810 */ /* 0x040fe40007ffe0ff */
[C---:B------:R-:W-:Y:S02]  /*2260*/  IADD3 R238, R234.reuse, 0x2800, RZ ;  /* 0x00002800eaee7810 */ /* 0x040fe40007ffe0ff */
[----:B------:R-:W-:Y:S01]  /*2270*/  HMMA.16816.F32.BF16 R72, R8, R24, RZ ;  /* 0x000000180848723c */ /* 0x000fe200000418ff */
[C---:B------:R-:W-:Y:S02]  /*2280*/  IADD3 R237, R234.reuse, 0x3000, RZ ;  /* 0x00003000eaed7810 */ /* 0x040fe40007ffe0ff */
[----:B------:R-:W-:-:S05]  /*2290*/  IADD3 R236, R234, 0x3800, RZ ;  /* 0x00003800eaec7810 */ /* 0x000fca0007ffe0ff */
[----:B------:R-:W-:Y:S01]  /*22a0*/  HMMA.16816.F32.BF16 R68, R8, R26, RZ ;  /* 0x0000001a0844723c */ /* 0x000fe200000418ff */
[----:B------:R-:W4:Y:S04]  /*22b0*/  LDSM.16.M88.4 R24, [R234+0x1000] ;  /* 0x00100000ea18783b */ /* 0x000f280000000200 */
[----:B------:R-:W5:Y:S04]  /*22c0*/  LDSM.16.M88.4 R8, [R232+0x8100] ;  /* 0x00810000e808783b */ /* 0x000f680000000200 */
[----:B------:R-:W-:Y:S01]  /*22d0*/  @!PT LDS RZ, [RZ] ;  /* 0x00000000fffff984 */ /* 0x000fe20000000800 */
[----:B------:R-:W-:Y:S01]  /*22e0*/  @!PT LDS RZ, [RZ] ;  /* 0x00000000fffff984 */ /* 0x000fe20000000800 */
[----:B------:R-:W-:Y:S01]  /*22f0*/  @!PT LDS RZ, [RZ] ;  /* 0x00000000fffff984 */ /* 0x000fe20000000800 */
[----:B------:R4:W-:Y:S01]  /*2300*/  LDGSTS.E.BYPASS.LTC128B.128 [R243+0x100], [R4.64], !P5 ;  /* 0x0010000004f37fae */ /* 0x0009e2000e901d52 */
[C---:B------:R-:W-:Y:S01]  /*2310*/  ISETP.LT.OR P5, PT, R2.reuse, 0x11, P0 ;  /* 0x000000110200780c */ /* 0x040fe200007a1670 */
[C---:B-1----:R-:W-:Y:S02]  /*2320*/  HMMA.16816.F32.BF16 R128, R12.reuse, R34, R44 ;  /* 0x000000220c80723c */ /* 0x042fe4000004182c */
[----:B------:R4:W-:Y:S04]  /*2330*/  LDGSTS.E.BYPASS.LTC128B.128 [R243+0x2100], [R4.64+0x80], !P4 ;  /* 0x0210008004f37fae */ /* 0x0009e8000e101d52 */
[----:B------:R1:W-:Y:S02]  /*2340*/  LDGSTS.E.BYPASS.LTC128B.128 [R243+0x900], [R6.64], !P2 ;  /* 0x0090000006f37fae */ /* 0x0003e4000d101d52 */
[----:B--2---:R-:W-:Y:S04]  /*2350*/  HMMA.16816.F32.BF16 R56, R12, R28, R56 ;  /* 0x0000001c0c38723c */ /* 0x004fe80000041838 */
[----:B------:R2:W-:Y:S01]  /*2360*/  LDGSTS.E.BYPASS.LTC128B.128 [R243+0x2900], [R18.64], !P5 ;  /* 0x0290000012f37fae */ /* 0x0005e2000e901d52 */
[----:B------:R-:W-:-:S03]  /*2370*/  ISETP.LT.OR P5, PT, R2, 0x31, P3 ;  /* 0x000000310200780c */ /* 0x000fc60001fa1670 */
[C---:B---3--:R-:W-:Y:S08]  /*2380*/  HMMA.16816.F32.BF16 R64, R12.reuse, R20, R64 ;  /* 0x000000140c40723c */ /* 0x048ff00000041840 */
[----:B------:R-:W-:Y:S01]  /*2390*/  HMMA.16816.F32.BF16 R76, R12, R30, R76 ;  /* 0x0000001e0c4c723c */ /* 0x000fe2000004184c */
[----:B----4-:R-:W-:-:S07]  /*23a0*/  IADD3 R4, P4, R6, UR10, RZ ;  /* 0x0000000a06047c10 */ /* 0x010fce000ff9e0ff */
[-C--:B------:R-:W-:Y:S01]  /*23b0*/  HMMA.16816.F32.BF16 R60, R12, R24.reuse, R60 ;  /* 0x000000180c3c723c */ /* 0x080fe2000004183c */
[----:B------:R-:W-:Y:S02]  /*23c0*/  IADD3.X R5, R7, UR14, RZ, P4, !PT ;  /* 0x0000000e07057c10 */ /* 0x000fe4000a7fe4ff */
[----:B------:R-:W-:Y:S02]  /*23d0*/  IADD3 R16, P4, R4, UR10, RZ ;  /* 0x0000000a04107c10 */ /* 0x000fe4000ff9e0ff */
[----:B-1----:R-:W-:Y:S01]  /*23e0*/  IADD3 R6, P2, R6, UR16, RZ ;  /* 0x0000001006067c10 */ /* 0x002fe2000ff5e0ff */
[----:B------:R1:W-:Y:S01]  /*23f0*/  LDGSTS.E.BYPASS.LTC128B.128 [R243+0x1100], [R4.64], !P1 ;  /* 0x0110000004f37fae */ /* 0x0003e2000c901d52 */
[----:B------:R-:W-:Y:S01]  /*2400*/  IADD3.X R17, R5, UR14, RZ, P4, !PT ;  /* 0x0000000e05117c10 */ /* 0x000fe2000a7fe4ff */
[----:B-----5:R-:W-:Y:S01]  /*2410*/  HMMA.16816.F32.BF16 R132, R8, R24, R80 ;  /* 0x000000180884723c */ /* 0x020fe20000041850 */
[----:B------:R-:W-:Y:S01]  /*2420*/  ISETP.LT.OR P4, PT, R2, 0x31, P0 ;  /* 0x000000310200780c */ /* 0x000fe20000781670 */
[----:B------:R-:W-:Y:S01]  /*2430*/  IMAD.MOV.U32 R2, RZ, RZ, -0x40 ;  /* 0xffffffc0ff027424 */ /* 0x000fe200078e00ff */
[----:B------:R-:W-:-:S02]  /*2440*/  IADD3.X R7, R7, UR15, RZ, P2, !PT ;  /* 0x0000000f07077c10 */ /* 0x000fc400097fe4ff */
[----:B------:R-:W-:-:S03]  /*2450*/  LOP3.LUT P2, RZ, R36, 0x4, RZ, 0xc0, !PT ;  /* 0x0000000424ff7812 */ /* 0x000fc6000784c0ff */
[----:B------:R3:W-:Y:S01]  /*2460*/  LDGSTS.E.BYPASS.LTC128B.128 [R243+0x3100], [R6.64], !P6 ;  /* 0x0310000006f37fae */ /* 0x0007e2000f101d52 */
[----:B------:R-:W-:Y:S01]  /*2470*/  SEL R2, R2, 0x40, P2 ;  /* 0x0000004002027807 */ /* 0x000fe20001000000 */
[-C--:B------:R-:W-:Y:S02]  /*2480*/  HMMA.16816.F32.BF16 R36, R12, R32.reuse, R40 ;  /* 0x000000200c24723c */ /* 0x080fe40000041828 */
[----:B------:R2:W-:Y:S02]  /*2490*/  LDGSTS.E.BYPASS.LTC128B.128 [R243+0x1900], [R16.64], !P5 ;  /* 0x0190000010f37fae */ /* 0x0005e4000e901d52 */
[----:B------:R-:W-:Y:S02]  /*24a0*/  IMAD.IADD R229, R175, 0x1, R2 ;  /* 0x00000001afe57824 */ /* 0x000fe400078e0202 */
[----:B------:R-:W-:Y:S02]  /*24b0*/  IMAD.IADD R228, R2, 0x1, R234 ;  /* 0x0000000102e47824 */ /* 0x000fe400078e02ea */
[----:B------:R-:W-:Y:S01]  /*24c0*/  HMMA.16816.F32.BF16 R120, R8, R32, R120 ;  /* 0x000000200878723c */ /* 0x000fe20000041878 */
[----:B-1----:R-:W-:-:S07]  /*24d0*/  IADD3 R4, P1, R4, UR16, RZ ;  /* 0x0000001004047c10 */ /* 0x002fce000ff3e0ff */
[----:B------:R-:W-:Y:S01]  /*24e0*/  HMMA.16816.F32.BF16 R80, R8, R34, R100 ;  /* 0x000000220850723c */ /* 0x000fe20000041864 */
[----:B------:R-:W-:Y:S02]  /*24f0*/  IADD3.X R5, R5, UR15, RZ, P1, !PT ;  /* 0x0000000f05057c10 */ /* 0x000fe40008ffe4ff */
[----:B------:R-:W-:-:S03]  /*2500*/  PLOP3.LUT P1, PT, PT, PT, UP0, 0x80, 0x0 ;  /* 0x000000000000781c */ /* 0x000fc60003f2f008 */
[----:B------:R3:W-:Y:S02]  /*2510*/  LDGSTS.E.BYPASS.LTC128B.128 [R243+0x3900], [R4.64], !P4 ;  /* 0x0390000004f37fae */ /* 0x0007e4000e101d52 */
[C---:B------:R-:W-:Y:S02]  /*2520*/  HMMA.16816.F32.BF16 R124, R8.reuse, R28, R88 ;  /* 0x0000001c087c723c */ /* 0x040fe40000041858 */
[----:B------:R-:W-:Y:S04]  /*2530*/  LDSM.16.M88.4 R52, [R229+0x4100] ;  /* 0x00410000e534783b */ /* 0x000fe80000000200 */
[----:B--2---:R-:W1:Y:S02]  /*2540*/  LDSM.16.M88.4 R16, [R231+0xa100] ;  /* 0x00a10000e710783b */ /* 0x004e640000000200 */
[C---:B------:R-:W-:Y:S02]  /*2550*/  HMMA.16816.F32.BF16 R136, R8.reuse, R20, R72 ;  /* 0x000000140888723c */ /* 0x040fe40000041848 */
[----:B------:R-:W2:Y:S04]  /*2560*/  LDSM.16.M88.4 R48, [R229+0x4900] ;  /* 0x00490000e530783b */ /* 0x000ea80000000200 */
[----:B------:R-:W4:Y:S02]  /*2570*/  LDSM.16.M88.4 R44, [R229+0x5100] ;  /* 0x00510000e52c783b */ /* 0x000f240000000200 */
[C---:B------:R-:W-:Y:S02]  /*2580*/  HMMA.16816.F32.BF16 R32, R8.reuse, R30, R96 ;  /* 0x0000001e0820723c */ /* 0x040fe40000041860 */
[----:B------:R-:W-:Y:S04]  /*2590*/  LDSM.16.M88.4 R40, [R229+0x5900] ;  /* 0x00590000e528783b */ /* 0x000fe80000000200 */
[----:B------:R-:W-:Y:S02]  /*25a0*/  LDSM.16.M88.4 R28, [R228] ;  /* 0x00000000e41c783b */ /* 0x000fe40000000200 */
[C---:B------:R-:W-:Y:S02]  /*25b0*/  HMMA.16816.F32.BF16 R104, R8.reuse, R26, R84 ;  /* 0x0000001a0868723c */ /* 0x040fe40000041854 */
[----:B---3--:R-:W-:Y:S04]  /*25c0*/  LDSM.16.M88.4 R4, [R233+0xa100] ;  /* 0x00a10000e904783b */ /* 0x008fe80000000200 */
[----:B------:R-:W0:Y:S02]  /*25d0*/  LDGDEPBAR ;  /* 0x00000000000079af */ /* 0x000e240000000000 */
[----:B------:R-:W-:Y:S02]  /*25e0*/  HMMA.16816.F32.BF16 R100, R8, R22, R68 ;  /* 0x000000160864723c */ /* 0x000fe40000041844 */
[----:B------:R-:W3:Y:S06]  /*25f0*/  LDSM.16.M88.4 R8, [R231+0x8100] ;  /* 0x00810000e708783b */ /* 0x000eec0000000200 */
[C---:B------:R-:W-:Y:S01]  /*2600*/  HMMA.16816.F32.BF16 R116, R12.reuse, R26, R116 ;  /* 0x0000001a0c74723c */ /* 0x040fe20000041874 */
[----:B------:R-:W5:Y:S07]  /*2610*/  LDSM.16.M88.4 R24, [R228+0x800] ;  /* 0x00080000e418783b */ /* 0x000f6e0000000200 */
[----:B------:R-:W-:Y:S01]  /*2620*/  HMMA.16816.F32.BF16 R112, R12, R22, R92 ;  /* 0x000000160c70723c */ /* 0x000fe2000004185c */
[----:B------:R-:W5:Y:S04]  /*2630*/  LDSM.16.M88.4 R12, [R233+0x8100] ;  /* 0x00810000e90c783b */ /* 0x000f680000000200 */
[----:B------:R-:W5:Y:S03]  /*2640*/  LDSM.16.M88.4 R20, [R228+0x1000] ;  /* 0x00100000e414783b */ /* 0x000f660000000200 */
[C---:B-1----:R-:W-:Y:S01]  /*2650*/  HMMA.16816.F32.BF16 R72, R16.reuse, R52, R36 ;  /* 0x000000341048723c */ /* 0x042fe20000041824 */
[----:B------:R-:W1:Y:S07]  /*2660*/  LDSM.16.M88.4 R36, [R228+0x1800] ;  /* 0x00180000e424783b */ /* 0x000e6e0000000200 */
[C---:B--2---:R-:W-:Y:S08]  /*2670*/  HMMA.16816.F32.BF16 R108, R16.reuse, R48, R56 ;  /* 0x00000030106c723c */ /* 0x044ff00000041838 */
[C---:B----4-:R-:W-:Y:S08]  /*2680*/  HMMA.16816.F32.BF16 R96, R16.reuse, R44, R60 ;  /* 0x0000002c1060723c */ /* 0x050ff0000004183c */
[----:B------:R-:W-:Y:S08]  /*2690*/  HMMA.16816.F32.BF16 R92, R16, R54, R128 ;  /* 0x00000036105c723c */ /* 0x000ff00000041880 */
[C---:B---3--:R-:W-:Y:S08]  /*26a0*/  HMMA.16816.F32.BF16 R84, R8.reuse, R52, R120 ;  /* 0x000000340854723c */ /* 0x048ff00000041878 */
[----:B------:R-:W-:Y:S08]  /*26b0*/  HMMA.16816.F32.BF16 R80, R8, R54, R80 ;  /* 0x000000360850723c */ /* 0x000ff00000041850 */
[C---:B------:R-:W-:Y:S08]  /*26c0*/  HMMA.16816.F32.BF16 R88, R16.reuse, R40, R64 ;  /* 0x000000281058723c */ /* 0x040ff00000041840 */
[C---:B------:R-:W-:Y:S08]  /*26d0*/  HMMA.16816.F32.BF16 R76, R16.reuse, R50, R76 ;  /* 0x00000032104c723c */ /* 0x040ff0000004184c */
[C---:B------:R-:W-:Y:S08]  /*26e0*/  HMMA.16816.F32.BF16 R68, R16.reuse, R46, R116 ;  /* 0x0000002e1044723c */ /* 0x040ff00000041874 */
[----:B------:R-:W-:Y:S08]  /*26f0*/  HMMA.16816.F32.BF16 R56, R16, R42, R112 ;  /* 0x0000002a1038723c */ /* 0x000ff00000041870 */
[C---:B------:R-:W-:Y:S08]  /*2700*/  HMMA.16816.F32.BF16 R60, R8.reuse, R50, R32 ;  /* 0x00000032083c723c */ /* 0x040ff00000041820 */
[C---:B------:R-:W-:Y:S08]  /*2710*/  HMMA.16816.F32.BF16 R52, R8.reuse, R44, R132 ;  /* 0x0000002c0834723c */ /* 0x040ff00000041884 */
[C---:B------:R-:W-:Y:S01]  /*2720*/  HMMA.16816.F32.BF16 R64, R8.reuse, R48, R124 ;  /* 0x000000300840723c */ /* 0x040fe2000004187c */
[----:B------:R-:W-:Y:S07]  /*2730*/  LDSM.16.M88.4 R48, [R175+0x6100] ;  /* 0x00610000af30783b */ /* 0x000fee0000000200 */
[C---:B------:R-:W-:Y:S08]  /*2740*/  HMMA.16816.F32.BF16 R44, R8.reuse, R46, R104 ;  /* 0x0000002e082c723c */ /* 0x040ff00000041868 */
[C---:B------:R-:W-:Y:S08]  /*2750*/  HMMA.16816.F32.BF16 R32, R8.reuse, R40, R136 ;  /* 0x000000280820723c */ /* 0x040ff00000041888 */
[----:B------:R-:W-:Y:S01]  /*2760*/  HMMA.16816.F32.BF16 R16, R8, R42, R100 ;  /* 0x0000002a0810723c */ /* 0x000fe20000041864 */
[----:B------:R-:W-:Y:S04]  /*2770*/  LDSM.16.M88.4 R8, [R230+0xe100] ;  /* 0x00e10000e608783b */ /* 0x000fe80000000200 */
[----:B------:R-:W2:Y:S03]  /*2780*/  LDSM.16.M88.4 R40, [R175+0x6900] ;  /* 0x00690000af28783b */ /* 0x000ea60000000200 */
[C---:B------:R-:W-:Y:S08]  /*2790*/  HMMA.16816.F32.BF16 R100, R4.reuse, R30, R92 ;  /* 0x0000001e0464723c */ /* 0x040ff0000004185c */
[----:B-----5:R-:W-:Y:S08]  /*27a0*/  HMMA.16816.F32.BF16 R120, R4, R24, R108 ;  /* 0x000000180478723c */ /* 0x020ff0000004186c */
[C---:B------:R-:W-:Y:S08]  /*27b0*/  HMMA.16816.F32.BF16 R128, R12.reuse, R28, R84 ;  /* 0x0000001c0c80723c */ /* 0x040ff00000041854 */
[C---:B------:R-:W-:Y:S08]  /*27c0*/  HMMA.16816.F32.BF16 R124, R12.reuse, R30, R80 ;  /* 0x0000001e0c7c723c */ /* 0x040ff00000041850 */
[C---:B------:R-:W-:Y:S08]  /*27d0*/  HMMA.16816.F32.BF16 R116, R12.reuse, R24, R64 ;  /* 0x000000180c74723c */ /* 0x040ff00000041840 */
[C---:B------:R-:W-:Y:S08]  /*27e0*/  HMMA.16816.F32.BF16 R112, R12.reuse, R26, R60 ;  /* 0x0000001a0c70723c */ /* 0x040ff0000004183c */
[C---:B------:R-:W-:Y:S01]  /*27f0*/  HMMA.16816.F32.BF16 R108, R12.reuse, R20, R52 ;  /* 0x000000140c6c723c */ /* 0x040fe20000041834 */
[----:B------:R-:W-:Y:S07]  /*2800*/  LDSM.16.M88.4 R52, [R234+0x3800] ;  /* 0x00380000ea34783b */ /* 0x000fee0000000200 */
[C---:B------:R-:W-:Y:S01]  /*2810*/  HMMA.16816.F32.BF16 R84, R12.reuse, R22, R44 ;  /* 0x000000160c54723c */ /* 0x040fe2000004182c */
[----:B------:R-:W-:Y:S07]  /*2820*/  LDSM.16.M88.4 R44, [R234+0x3000] ;  /* 0x00300000ea2c783b */ /* 0x000fee0000000200 */
[C---:B-1----:R-:W-:Y:S01]  /*2830*/  HMMA.16816.F32.BF16 R104, R12.reuse, R36, R32 ;  /* 0x000000240c68723c */ /* 0x042fe20000041820 */
[----:B------:R-:W-:Y:S07]  /*2840*/  LDSM.16.M88.4 R32, [R175+0x7100] ;  /* 0x00710000af20783b */ /* 0x000fee0000000200 */
[----:B------:R-:W-:Y:S01]  /*2850*/  HMMA.16816.F32.BF16 R92, R12, R38, R16 ;  /* 0x000000260c5c723c */ /* 0x000fe20000041810 */
[----:B------:R-:W1:Y:S04]  /*2860*/  LDSM.16.M88.4 R12, [R230+0xc100] ;  /* 0x00c10000e60c783b */ /* 0x000e680000000200 */
[----:B------:R-:W3:Y:S03]  /*2870*/  LDSM.16.M88.4 R16, [R175+0x7900] ;  /* 0x00790000af10783b */ /* 0x000ee60000000200 */
[C---:B------:R-:W-:Y:S01]  /*2880*/  HMMA.16816.F32.BF16 R76, R4.reuse, R26, R76 ;  /* 0x0000001a044c723c */ /* 0x040fe2000004184c */
[----:B------:R-:W-:Y:S07]  /*2890*/  LDSM.16.M88.4 R24, [R234+0x2800] ;  /* 0x00280000ea18783b */ /* 0x000fee0000000200 */
[C---:B------:R-:W-:Y:S08]  /*28a0*/  HMMA.16816.F32.BF16 R140, R4.reuse, R20, R96 ;  /* 0x00000014048c723c */ /* 0x040ff00000041860 */
[C---:B------:R-:W-:Y:S01]  /*28b0*/  HMMA.16816.F32.BF16 R136, R4.reuse, R22, R68 ;  /* 0x000000160488723c */ /* 0x040fe20000041844 */
[----:B------:R-:W4:Y:S07]  /*28c0*/  LDSM.16.M88.4 R20, [R232+0xc100] ;  /* 0x00c10000e814783b */ /* 0x000f2e0000000200 */
[C---:B------:R-:W-:Y:S01]  /*28d0*/  HMMA.16816.F32.BF16 R72, R4.reuse, R28, R72 ;  /* 0x0000001c0448723c */ /* 0x040fe20000041848 */
[----:B------:R-:W-:Y:S07]  /*28e0*/  LDSM.16.M88.4 R28, [R234+0x2000] ;  /* 0x00200000ea1c783b */ /* 0x000fee0000000200 */
[C---:B------:R-:W-:Y:S08]  /*28f0*/  HMMA.16816.F32.BF16 R96, R4.reuse, R36, R88 ;  /* 0x000000240460723c */ /* 0x040ff00000041858 */
[----:B------:R-:W-:Y:S01]  /*2900*/  HMMA.16816.F32.BF16 R132, R4, R38, R56 ;  /* 0x000000260484723c */ /* 0x000fe20000041838 */
[----:B------:R-:W5:Y:S07]  /*2910*/  LDSM.16.M88.4 R4, [R232+0xe100] ;  /* 0x00e10000e804783b */ /* 0x000f6e0000000200 */
[C---:B--2---:R-:W-:Y:S08]  /*2920*/  HMMA.16816.F32.BF16 R60, R8.reuse, R40, R120 ;  /* 0x00000028083c723c */ /* 0x044ff00000041878 */
[----:B------:R-:W-:Y:S08]  /*2930*/  HMMA.16816.F32.BF16 R56, R8, R42, R76 ;  /* 0x0000002a0838723c */ /* 0x000ff0000004184c */
[C---:B-1----:R-:W-:Y:S08]  /*2940*/  HMMA.16816.F32.BF16 R36, R12.reuse, R40, R116 ;  /* 0x000000280c24723c */ /* 0x042ff00000041874 */
[----:B------:R-:W-:Y:S08]  /*2950*/  HMMA.16816.F32.BF16 R40, R12, R42, R112 ;  /* 0x0000002a0c28723c */ /* 0x000ff00000041870 */
[C---:B------:R-:W-:Y:S08]  /*2960*/  HMMA.16816.F32.BF16 R68, R8.reuse, R50, R100 ;  /* 0x000000320844723c */ /* 0x040ff00000041864 */
[C---:B------:R-:W-:Y:S08]  /*2970*/  HMMA.16816.F32.BF16 R72, R8.reuse, R48, R72 ;  /* 0x000000300848723c */ /* 0x040ff00000041848 */
[C---:B------:R-:W-:Y:S08]  /*2980*/  HMMA.16816.F32.BF16 R88, R8.reuse, R32, R140 ;  /* 0x000000200858723c */ /* 0x040ff0000004188c */
[C---:B------:R-:W-:Y:S08]  /*2990*/  HMMA.16816.F32.BF16 R100, R8.reuse, R34, R136 ;  /* 0x000000220864723c */ /* 0x040ff00000041888 */
[C---:B---3--:R-:W-:Y:S08]  /*29a0*/  HMMA.16816.F32.BF16 R96, R8.reuse, R16, R96 ;  /* 0x000000100860723c */ /* 0x048ff00000041860 */
[----:B------:R-:W-:Y:S08]  /*29b0*/  HMMA.16816.F32.BF16 R80, R8, R18, R132 ;  /* 0x000000120850723c */ /* 0x000ff00000041884 */
[C---:B------:R-:W-:Y:S08]  /*29c0*/  HMMA.16816.F32.BF16 R76, R12.reuse, R48, R128 ;  /* 0x000000300c4c723c */ /* 0x040ff00000041880 */
[C---:B------:R-:W-:Y:S01]  /*29d0*/  HMMA.16816.F32.BF16 R64, R12.reuse, R50, R124 ;  /* 0x000000320c40723c */ /* 0x040fe2000004187c */
[----:B------:R-:W-:Y:S07]  /*29e0*/  LDSM.16.M88.4 R48, [R229+0x6100] ;  /* 0x00610000e530783b */ /* 0x000fee0000000200 */
[C---:B------:R-:W-:Y:S08]  /*29f0*/  HMMA.16816.F32.BF16 R8, R12.reuse, R32, R108 ;  /* 0x000000200c08723c */ /* 0x040ff0000004186c */
[C---:B------:R-:W-:Y:S01]  /*2a00*/  HMMA.16816.F32.BF16 R84, R12.reuse, R34, R84 ;  /* 0x000000220c54723c */ /* 0x040fe20000041854 */
[----:B------:R-:W-:Y:S07]  /*2a10*/  LDSM.16.M88.4 R32, [R229+0x7900] ;  /* 0x00790000e520783b */ /* 0x000fee0000000200 */
[C---:B------:R-:W-:Y:S08]  /*2a20*/  HMMA.16816.F32.BF16 R104, R12.reuse, R16, R104 ;  /* 0x000000100c68723c */ /* 0x040ff00000041868 */
[----:B------:R-:W-:Y:S01]  /*2a30*/  HMMA.16816.F32.BF16 R92, R12, R18, R92 ;  /* 0x000000120c5c723c */ /* 0x000fe2000004185c */
[----:B------:R-:W1:Y:S04]  /*2a40*/  LDSM.16.M88.4 R16, [R231+0xe100] ;  /* 0x00e10000e710783b */ /* 0x000e680000000200 */
[----:B------:R-:W2:Y:S03]  /*2a50*/  LDSM.16.M88.4 R12, [R231+0xc100] ;  /* 0x00c10000e70c783b */ /* 0x000ea60000000200 */
[C---:B----4-:R-:W-:Y:S01]  /*2a60*/  HMMA.16816.F32.BF16 R120, R20.reuse, R24, R36 ;  /* 0x000000181478723c */ /* 0x050fe20000041824 */
[----:B------:R-:W-:Y:S07]  /*2a70*/  LDSM.16.M88.4 R36, [R229+0x7100] ;  /* 0x00710000e524783b */ /* 0x000fee0000000200 */
[-C--:B------:R-:W-:Y:S01]  /*2a80*/  HMMA.16816.F32.BF16 R112, R20, R26.reuse, R40 ;  /* 0x0000001a1470723c */ /* 0x080fe20000041828 */
[----:B------:R-:W3:Y:S07]  /*2a90*/  LDSM.16.M88.4 R40, [R229+0x6900] ;  /* 0x00690000e528783b */ /* 0x000eee0000000200 */
[C---:B-----5:R-:W-:Y:S08]  /*2aa0*/  HMMA.16816.F32.BF16 R140, R4.reuse, R26, R56 ;  /* 0x0000001a048c723c */ /* 0x060ff00000041838 */
[C---:B------:R-:W-:Y:S08]  /*2ab0*/  HMMA.16816.F32.BF16 R116, R4.reuse, R28, R72 ;  /* 0x0000001c0474723c */ /* 0x040ff00000041848 */
[C---:B------:R-:W-:Y:S08]  /*2ac0*/  HMMA.16816.F32.BF16 R148, R4.reuse, R30, R68 ;  /* 0x0000001e0494723c */ /* 0x040ff00000041844 */
[----:B------:R-:W-:Y:S01]  /*2ad0*/  HMMA.16816.F32.BF16 R144, R4, R24, R60 ;  /* 0x000000180490723c */ /* 0x000fe2000004183c */
[----:B------:R-:W-:Y:S07]  /*2ae0*/  LDSM.16.M88.4 R24, [R228+0x3000] ;  /* 0x00300000e418783b */ /* 0x000fee0000000200 */
[C---:B------:R-:W-:Y:S08]  /*2af0*/  HMMA.16816.F32.BF16 R56, R20.reuse, R28, R76 ;  /* 0x0000001c1438723c */ /* 0x040ff0000004184c */
[----:B------:R-:W-:Y:S01]  /*2b00*/  HMMA.16816.F32.BF16 R124, R20, R30, R64 ;  /* 0x0000001e147c723c */ /* 0x000fe20000041840 */
[----:B------:R-:W-:Y:S07]  /*2b10*/  LDSM.16.M88.4 R28, [R228+0x2800] ;  /* 0x00280000e41c783b */ /* 0x000fee0000000200 */
[C---:B------:R-:W-:Y:S08]  /*2b20*/  HMMA.16816.F32.BF16 R136, R4.reuse, R44, R88 ;  /* 0x0000002c0488723c */ /* 0x040ff00000041858 */
[C---:B------:R-:W-:Y:S08]  /*2b30*/  HMMA.16816.F32.BF16 R132, R4.reuse, R46, R100 ;  /* 0x0000002e0484723c */ /* 0x040ff00000041864 */
[C---:B------:R-:W-:Y:S08]  /*2b40*/  HMMA.16816.F32.BF16 R128, R4.reuse, R52, R96 ;  /* 0x000000340480723c */ /* 0x040ff00000041860 */
[----:B------:R-:W-:Y:S01]  /*2b50*/  HMMA.16816.F32.BF16 R60, R4, R54, R80 ;  /* 0x00000036043c723c */ /* 0x000fe20000041850 */
[----:B------:R-:W4:Y:S07]  /*2b60*/  LDSM.16.M88.4 R4, [R235+0xe100] ;  /* 0x00e10000eb04783b */ /* 0x000f2e0000000200 */
[C---:B------:R-:W-:Y:S01]  /*2b70*/  HMMA.16816.F32.BF16 R108, R20.reuse, R44, R8 ;  /* 0x0000002c146c723c */ /* 0x040fe20000041808 */
[----:B------:R-:W5:Y:S07]  /*2b80*/  LDSM.16.M88.4 R8, [R233+0xc100] ;  /* 0x00c10000e908783b */ /* 0x000f6e0000000200 */
[C---:B------:R-:W-:Y:S01]  /*2b90*/  HMMA.16816.F32.BF16 R68, R20.reuse, R46, R84 ;  /* 0x0000002e1444723c */ /* 0x040fe20000041854 */
[----:B------:R-:W3:Y:S07]  /*2ba0*/  LDSM.16.M88.4 R44, [R228+0x2000] ;  /* 0x00200000e42c783b */ /* 0x000eee0000000200 */
[C---:B------:R-:W-:Y:S08]  /*2bb0*/  HMMA.16816.F32.BF16 R72, R20.reuse, R52, R104 ;  /* 0x000000341448723c */ /* 0x040ff00000041868 */
[----:B------:R-:W-:Y:S01]  /*2bc0*/  HMMA.16816.F32.BF16 R64, R20, R54, R92 ;  /* 0x000000361440723c */ /* 0x000fe2000004185c */
[----:B------:R-:W4:Y:S01]  /*2bd0*/  LDSM.16.M88.4 R20, [R228+0x3800] ;  /* 0x00380000e414783b */ /* 0x000f220000000200 */
[----:B------:R-:W-:-:S06]  /*2be0*/  DEPBAR.LE SB0, 0x0 ;  /* 0x000080000000791a */ /* 0x000fcc0000000000 */
[C---:B-1----:R-:W-:Y:S08]  /*2bf0*/  HMMA.16816.F32.BF16 R100, R16.reuse, R48, R116 ;  /* 0x000000301064723c */ /* 0x042ff00000041874 */
[----:B------:R-:W-:Y:S08]  /*2c00*/  HMMA.16816.F32.BF16 R96, R16, R50, R148 ;  /* 0x000000321060723c */ /* 0x000ff00000041894 */
[C---:B--2---:R-:W-:Y:S08]  /*2c10*/  HMMA.16816.F32.BF16 R56, R12.reuse, R48, R56 ;  /* 0x000000300c38723c */ /* 0x044ff00000041838 */
[----:B------:R-:W-:Y:S08]  /*2c20*/  HMMA.16816.F32.BF16 R52, R12, R50, R124 ;  /* 0x000000320c34723c */ /* 0x000ff0000004187c */
[C---:B---3--:R-:W-:Y:S08]  /*2c30*/  HMMA.16816.F32.BF16 R92, R16.reuse, R40, R144 ;  /* 0x00000028105c723c */ /* 0x048ff00000041890 */
[C---:B------:R-:W-:Y:S08]  /*2c40*/  HMMA.16816.F32.BF16 R88, R16.reuse, R42, R140 ;  /* 0x0000002a1058723c */ /* 0x040ff0000004188c */
[C---:B------:R-:W-:Y:S08]  /*2c50*/  HMMA.16816.F32.BF16 R84, R16.reuse, R36, R136 ;  /* 0x000000241054723c */ /* 0x040ff00000041888 */
[C---:B------:R-:W-:Y:S08]  /*2c60*/  HMMA.16816.F32.BF16 R80, R16.reuse, R38, R132 ;  /* 0x000000261050723c */ /* 0x040ff00000041884 */
[C---:B------:R-:W-:Y:S08]  /*2c70*/  HMMA.16816.F32.BF16 R76, R16.reuse, R32, R128 ;  /* 0x00000020104c723c */ /* 0x040ff00000041880 */
[----:B------:R-:W-:Y:S08]  /*2c80*/  HMMA.16816.F32.BF16 R60, R16, R34, R60 ;  /* 0x00000022103c723c */ /* 0x000ff0000004183c */
[C---:B------:R-:W-:Y:S08]  /*2c90*/  HMMA.16816.F32.BF16 R48, R12.reuse, R40, R120 ;  /* 0x000000280c30723c */ /* 0x040ff00000041878 */
[C---:B------:R-:W-:Y:S08]  /*2ca0*/  HMMA.16816.F32.BF16 R104, R12.reuse, R36, R108 ;  /* 0x000000240c68723c */ /* 0x040ff0000004186c */
[C---:B------:R-:W-:Y:S08]  /*2cb0*/  HMMA.16816.F32.BF16 R40, R12.reuse, R42, R112 ;  /* 0x0000002a0c28723c */ /* 0x040ff00000041870 */
[C---:B------:R-:W-:Y:S08]  /*2cc0*/  HMMA.16816.F32.BF16 R36, R12.reuse, R38, R68 ;  /* 0x000000260c24723c */ /* 0x040ff00000041844 */
[C---:B------:R-:W-:Y:S08]  /*2cd0*/  HMMA.16816.F32.BF16 R16, R12.reuse, R32, R72 ;  /* 0x000000200c10723c */ /* 0x040ff00000041848 */
[----:B------:R-:W-:Y:S08]  /*2ce0*/  HMMA.16816.F32.BF16 R12, R12, R34, R64 ;  /* 0x000000220c0c723c */ /* 0x000ff00000041840 */
[C---:B----4-:R-:W-:Y:S08]  /*2cf0*/  HMMA.16816.F32.BF16 R92, R4.reuse, R28, R92 ;  /* 0x0000001c045c723c */ /* 0x050ff0000004185c */
[----:B------:R-:W-:Y:S08]  /*2d00*/  HMMA.16816.F32.BF16 R88, R4, R30, R88 ;  /* 0x0000001e0458723c */ /* 0x000ff00000041858 */
[----:B-----5:R-:W-:Y:S08]  /*2d10*/  HMMA.16816.F32.BF16 R48, R8, R28, R48 ;  /* 0x0000001c0830723c */ /* 0x020ff00000041830 */
[C---:B------:R-:W-:Y:S08]  /*2d20*/  HMMA.16816.F32.BF16 R100, R4.reuse, R44, R100 ;  /* 0x0000002c0464723c */ /* 0x040ff00000041864 */
[C---:B------:R-:W-:Y:S08]  /*2d30*/  HMMA.16816.F32.BF16 R96, R4.reuse, R46, R96 ;  /* 0x0000002e0460723c */ /* 0x040ff00000041860 */
[C---:B------:R-:W-:Y:S08]  /*2d40*/  HMMA.16816.F32.BF16 R84, R4.reuse, R24, R84 ;  /* 0x000000180454723c */ /* 0x040ff00000041854 */
[C---:B------:R-:W-:Y:S08]  /*2d50*/  HMMA.16816.F32.BF16 R80, R4.reuse, R26, R80 ;  /* 0x0000001a0450723c */ /* 0x040ff00000041850 */
[C---:B------:R-:W-:Y:S08]  /*2d60*/  HMMA.16816.F32.BF16 R76, R4.reuse, R20, R76 ;  /* 0x00000014044c723c */ /* 0x040ff0000004184c */
[----:B------:R-:W-:Y:S07]  /*2d70*/  HMMA.16816.F32.BF16 R60, R4, R22, R60 ;  /* 0x00000016043c723c */ /* 0x000fee000004183c */
[----:B------:R-:W-:Y:S01]  /*2d80*/  LOP3.LUT R4, R153, R152, RZ, 0xfc, !PT ;  /* 0x0000009899047212 */ /* 0x000fe200078efcff */
        /* <DEDUP_REMOVED lines=8> */
[----:B------:R-:W-:Y:S05]  /*2e10*/  @!P1 BRA `(.L_x_110) ;  /* 0x0000024000009947 */ /* 0x000fea0003800000 */
[----:B------:R-:W-:-:S04]  /*2e20*/  UIADD3 UR5, UR21, -0x2, URZ ;  /* 0xfffffffe15057890 */ /* 0x000fc8000fffe03f */
[----:B------:R-:W-:Y:S02]  /*2e30*/  USHF.R.S32.HI UR4, URZ, 0x1f, UR5 ;  /* 0x0000001f3f047899 */ /* 0x000fe40008011405 */
[----:B------:R-:W-:Y:S01]  /*2e40*/  UIMAD UR22, UR22, UR5, URZ ;  /* 0x00000005161672a4 */ /* 0x000fe2000f8e023f */
[----:B------:R-:W-:Y:S01]  /*2e50*/  IMAD.WIDE.U32 R8, R154, UR5, R156 ;  /* 0x000000059a087c25 */ /* 0x000fe2000f8e009c */
[----:B------:R-:W-:Y:S02]  /*2e60*/  USHF.L.U32 UR5, UR6, 0x5, URZ ;  /* 0x0000000506057899 */ /* 0x000fe4000800063f */
[----:B------:R-:W-:Y:S02]  /*2e70*/  UIMAD UR4, UR4, UR23, UR22 ;  /* 0x00000017040472a4 */ /* 0x000fe4000f8e0216 */
[----:B------:R-:W-:Y:S01]  /*2e80*/  LEA R6, P1, R8, c[0x0][0x1c8], 0x1 ;  /* 0x0000720008067a11 */ /* 0x000fe200078208ff */
[----:B------:R-:W-:Y:S01]  /*2e90*/  USHF.L.U64.HI UR6, UR6, 0x5, UR7 ;  /* 0x0000000506067899 */ /* 0x000fe20008010207 */
[----:B------:R-:W-:Y:S01]  /*2ea0*/  IMAD.U32 R5, RZ, RZ, UR5 ;  /* 0x00000005ff057e24 */ /* 0x000fe2000f8e00ff */
[----:B------:R-:W-:Y:S01]  /*2eb0*/  UIADD3 UR7, UP0, UR12, 0x80, URZ ;  /* 0x000000800c077890 */ /* 0x000fe2000ff1e03f */
[----:B------:R-:W-:-:S03]  /*2ec0*/  IADD3 R2, R9, UR4, RZ ;  /* 0x0000000409027c10 */ /* 0x000fc6000fffe0ff */
[----:B------:R-:W-:Y:S01]  /*2ed0*/  UIADD3.X UR4, URZ, UR9, URZ, UP0, !UPT ;  /* 0x000000093f047290 */ /* 0x000fe200087fe43f */
[----:B------:R-:W-:Y:S02]  /*2ee0*/  LEA.HI.X R7, R8, c[0x0][0x1cc], R2, 0x1, P1 ;  /* 0x0000730008077a11 */ /* 0x000fe400008f0c02 */
[----:B------:R-:W-:Y:S02]  /*2ef0*/  IADD3 R8, P4, R6, UR5, RZ ;  /* 0x0000000506087c10 */ /* 0x000fe4000ff9e0ff */
[----:B------:R-:W-:Y:S01]  /*2f00*/  IADD3 R14, P2, P1, R5, 0x80, R6 ;  /* 0x00000080050e7810 */ /* 0x000fe2000795e006 */
[----:B------:R-:W-:Y:S01]  /*2f10*/  @!PT LDS RZ, [RZ] ;  /* 0x00000000fffff984 */ /* 0x000fe20000000800 */
[----:B------:R-:W-:Y:S01]  /*2f20*/  @!PT LDS RZ, [RZ] ;  /* 0x00000000fffff984 */ /* 0x000fe20000000800 */
[----:B------:R-:W-:Y:S01]  /*2f30*/  @!PT LDS RZ, [RZ] ;  /* 0x00000000fffff984 */ /* 0x000fe20000000800 */
[----:B------:R1:W-:Y:S01]  /*2f40*/  LDGSTS.E.BYPASS.LTC128B.128 [R243+0x4100], [R6.64], !P3 ;  /* 0x0410000006f37fae */ /* 0x0003e2000d901d52 */
[----:B------:R-:W-:Y:S02]  /*2f50*/  IADD3.X R9, R7, UR6, RZ, P4, !PT ;  /* 0x0000000607097c10 */ /* 0x000fe4000a7fe4ff */
[----:B------:R-:W-:Y:S01]  /*2f60*/  IADD3.X R15, RZ, UR6, R7, P2, P1 ;  /* 0x00000006ff0f7c10 */ /* 0x000fe200097e2407 */
[----:B------:R1:W-:Y:S01]  /*2f70*/  LDGSTS.E.BYPASS.LTC128B.128 [R243+0x6100], [R6.64+0x80], !P0 ;  /* 0x0610008006f37fae */ /* 0x0003e2000c101d52 */
[----:B------:R-:W-:-:S03]  /*2f80*/  IADD3 R12, P4, R8, UR7, RZ ;  /* 0x00000007080c7c10 */ /* 0x000fc6000ff9e0ff */
[----:B------:R2:W-:Y:S01]  /*2f90*/  LDGSTS.E.BYPASS.LTC128B.128 [R243+0x4900], [R8.64], !P3 ;  /* 0x0490000008f37fae */ /* 0x0005e2000d901d52 */
[----:B------:R-:W-:-:S03]  /*2fa0*/  IADD3.X R13, R9, UR4, RZ, P4, !PT ;  /* 0x00000004090d7c10 */ /* 0x000fc6000a7fe4ff */
[----:B------:R3:W-:Y:S01]  /*2fb0*/  LDGSTS.E.BYPASS.LTC128B.128 [R243+0x6900], [R14.64], !P0 ;  /* 0x069000000ef37fae */ /* 0x0007e2000c101d52 */
[----:B-1----:R-:W-:-:S04]  /*2fc0*/  IADD3 R6, P5, R8, UR5, RZ ;  /* 0x0000000508067c10 */ /* 0x002fc8000ffbe0ff */
[C---:B------:R-:W-:Y:S02]  /*2fd0*/  IADD3 R10, P2, R6.reuse, UR5, RZ ;  /* 0x00000005060a7c10 */ /* 0x040fe4000ff5e0ff */
[----:B------:R-:W-:Y:S02]  /*2fe0*/  IADD3.X R7, R9, UR6, RZ, P5, !PT ;  /* 0x0000000609077c10 */ /* 0x000fe4000affe4ff */
[----:B--2---:R-:W-:Y:S02]  /*2ff0*/  IADD3 R8, P1, R6, UR7, RZ ;  /* 0x0000000706087c10 */ /* 0x004fe4000ff3e0ff */
[C---:B------:R-:W-:Y:S01]  /*3000*/  IADD3.X R11, R7.reuse, UR6, RZ, P2, !PT ;  /* 0x00000006070b7c10 */ /* 0x040fe200097fe4ff */
[----:B------:R3:W-:Y:S01]  /*3010*/  LDGSTS.E.BYPASS.LTC128B.128 [R243+0x5100], [R6.64], !P3 ;  /* 0x0510000006f37fae */ /* 0x0007e2000d901d52 */
[----:B------:R-:W-:-:S03]  /*3020*/  IADD3.X R9, R7, UR4, RZ, P1, !PT ;  /* 0x0000000407097c10 */ /* 0x000fc60008ffe4ff */
[----:B------:R3:W-:Y:S04]  /*3030*/  LDGSTS.E.BYPASS.LTC128B.128 [R243+0x7100], [R12.64], !P0 ;  /* 0x071000000cf37fae */ /* 0x0007e8000c101d52 */
[----:B------:R3:W-:Y:S04]  /*3040*/  LDGSTS.E.BYPASS.LTC128B.128 [R243+0x5900], [R10.64], !P3 ;  /* 0x059000000af37fae */ /* 0x0007e8000d901d52 */
[----:B------:R3:W-:Y:S02]  /*3050*/  LDGSTS.E.BYPASS.LTC128B.128 [R243+0x7900], [R8.64], !P0 ;  /* 0x0790000008f37fae */ /* 0x0007e4000c101d52 */
.L_x_110:
[----:B------:R-:W-:Y:S01]  /*3060*/  LOP3.LUT R2, R155, 0xffffffe0, RZ, 0xc0, !PT ;  /* 0xffffffe09b027812 */ /* 0x000fe200078ec0ff */
[----:B---3--:R-:W-:Y:S01]  /*3070*/  IMAD.U32 R6, RZ, RZ, UR17 ;  /* 0x00000011ff067e24 */ /* 0x008fe2000f8e00ff */
[----:B------:R-:W-:Y:S01]  /*3080*/  STL [R1+0x80], R243 ;  /* 0x000080f301007387 */ /* 0x000fe20000100800 */
[----:B------:R-:W-:-:S02]  /*3090*/  IMAD.SHL.U32 R224, R4, 0x2, RZ ;  /* 0x0000000204e07824 */ /* 0x000fc400078e00ff */
[----:B------:R-:W-:Y:S01]  /*30a0*/  IMAD.IADD R2, R168, 0x1, -R2 ;  /* 0x00000001a8027824 */ /* 0x000fe200078e0a02 */
[----:B------:R1:W-:Y:S01]  /*30b0*/  STL [R1+0x7c], R242 ;  /* 0x00007cf201007387 */ /* 0x0003e20000100800 */
[----:B------:R-:W-:Y:S01]  /*30c0*/  IMAD R225, R3, 0x2, R224 ;  /* 0x0000000203e17824 */ /* 0x000fe200078e02e0 */
[C---:B------:R-:W-:Y:S02]  /*30d0*/  LEA R227, R0.reuse, R224, 0x1 ;  /* 0x000000e000e37211 */ /* 0x040fe400078e08ff */
[----:B------:R-:W-:Y:S01]  /*30e0*/  SHF.R.S32.HI R5, RZ, 0x1f, R2 ;  /* 0x0000001fff057819 */ /* 0x000fe20000011402 */
[----:B------:R2:W-:Y:S01]  /*30f0*/  STL [R1+0x78], R241 ;  /* 0x000078f101007387 */ /* 0x0005e20000100800 */
[----:B------:R-:W-:Y:S02]  /*3100*/  IMAD R226, R0, 0x2, R225 ;  /* 0x0000000200e27824 */ /* 0x000fe400078e02e1 */
[----:B------:R-:W-:Y:S01]  /*3110*/  LEA.HI R5, R5, R2, RZ, 0x2 ;  /* 0x0000000205057211 */ /* 0x000fe200078f10ff */
[----:B------:R-:W-:Y:S03]  /*3120*/  STL [R1+0x74], R240 ;  /* 0x000074f001007387 */ /* 0x000fe60000100800 */
[----:B------:R-:W-:Y:S01]  /*3130*/  LOP3.LUT R5, R5, 0x7ffffffc, RZ, 0xc0, !PT ;  /* 0x7ffffffc05057812 */ /* 0x000fe200078ec0ff */
[----:B------:R-:W-:Y:S03]  /*3140*/  STL [R1+0x70], R239 ;  /* 0x000070ef01007387 */ /* 0x000fe60000100800 */
[----:B------:R-:W-:Y:S01]  /*3150*/  IADD3 R2, R2, -R5, RZ ;  /* 0x8000000502027210 */ /* 0x000fe20007ffe0ff */
[----:B------:R-:W-:Y:S04]  /*3160*/  STL [R1+0x6c], R238 ;  /* 0x00006cee01007387 */ /* 0x000fe80000100800 */
[----:B------:R-:W-:Y:S01]  /*3170*/  IMAD R8, R2, -0x2, R6 ;  /* 0xfffffffe02087824 */ /* 0x000fe200078e0206 */
[----:B------:R-:W-:Y:S04]  /*3180*/  STL [R1+0x68], R237 ;  /* 0x000068ed01007387 */ /* 0x000fe80000100800 */
[C---:B------:R-:W-:Y:S01]  /*3190*/  ISETP.GT.AND P4, PT, R8.reuse, RZ, PT ;  /* 0x000000ff0800720c */ /* 0x040fe20003f84270 */
[----:B------:R-:W-:Y:S01]  /*31a0*/  STL [R1+0x64], R236 ;  /* 0x000064ec01007387 */ /* 0x000fe20000100800 */
[----:B------:R-:W-:-:S02]  /*31b0*/  ISETP.GT.AND P2, PT, R8, 0x1, PT ;  /* 0x000000010800780c */ /* 0x000fc40003f44270 */
[----:B------:R-:W-:Y:S01]  /*31c0*/  FSEL R6, R100, -INF , P4 ;  /* 0xff80000064067808 */ /* 0x000fe20002000000 */
[----:B------:R-:W-:Y:S01]  /*31d0*/  STL [R1+0x60], R235 ;  /* 0x000060eb01007387 */ /* 0x000fe20000100800 */
[----:B------:R-:W-:Y:S02]  /*31e0*/  FSEL R7, R101, -INF , P2 ;  /* 0xff80000065077808 */ /* 0x000fe40001000000 */
[C---:B------:R-:W-:Y:S01]  /*31f0*/  ISETP.GT.AND P5, PT, R8.reuse, 0x8, PT ;  /* 0x000000080800780c */ /* 0x040fe20003fa4270 */
[----:B------:R-:W-:Y:S01]  /*3200*/  STL [R1+0x5c], R234 ;  /* 0x00005cea01007387 */ /* 0x000fe20000100800 */
[----:B------:R-:W-:Y:S02]  /*3210*/  ISETP.GT.AND P1, PT, R8, 0x9, PT ;  /* 0x000000090800780c */ /* 0x000fe40003f24270 */
[----:B------:R-:W-:Y:S01]  /*3220*/  FSEL R9, R96, -INF , P5 ;  /* 0xff80000060097808 */ /* 0x000fe20002800000 */
[----:B------:R-:W-:Y:S01]  /*3230*/  STL [R1+0x58], R233 ;  /* 0x000058e901007387 */ /* 0x000fe20000100800 */
[----:B------:R-:W-:-:S02]  /*3240*/  FMNMX.FTZ R2, R6, R7, !PT ;  /* 0x0000000706027209 */ /* 0x000fc40007810000 */
[----:B------:R-:W-:Y:S01]  /*3250*/  FSEL R11, R102, -INF , P4 ;  /* 0xff800000660b7808 */ /* 0x000fe20002000000 */
[----:B------:R-:W-:Y:S01]  /*3260*/  STL [R1+0x54], R232 ;  /* 0x000054e801007387 */ /* 0x000fe20000100800 */
[----:B------:R-:W-:Y:S02]  /*3270*/  FSEL R160, R58, -INF , P4 ;  /* 0xff8000003aa07808 */ /* 0x000fe40002000000 */
[----:B------:R-:W-:Y:S01]  /*3280*/  FSEL R144, R56, -INF , P4 ;  /* 0xff80000038907808 */ /* 0x000fe20002000000 */
[----:B------:R-:W-:Y:S01]  /*3290*/  STL [R1+0x50], R231 ;  /* 0x000050e701007387 */ /* 0x000fe20000100800 */
[----:B------:R-:W-:Y:S02]  /*32a0*/  FSEL R10, R97, -INF , P1 ;  /* 0xff800000610a7808 */ /* 0x000fe40000800000 */
[----:B------:R-:W-:Y:S01]  /*32b0*/  ISETP.GT.AND P4, PT, R8, 0x10, PT ;  /* 0x000000100800780c */ /* 0x000fe20003f84270 */
[----:B------:R-:W-:Y:S01]  /*32c0*/  STL [R1+0x4c], R230 ;  /* 0x00004ce601007387 */ /* 0x000fe20000100800 */
[----:B------:R-:W-:-:S02]  /*32d0*/  FMNMX.FTZ R2, R9, R2, !PT ;  /* 0x0000000209027209 */ /* 0x000fc40007810000 */
[----:B------:R-:W-:Y:S01]  /*32e0*/  FSEL R14, R103, -INF , P2 ;  /* 0xff800000670e7808 */ /* 0x000fe20001000000 */
[----:B------:R-:W-:Y:S01]  /*32f0*/  STL [R1+0x48], R229 ;  /* 0x000048e501007387 */ /* 0x000fe20000100800 */
[----:B------:R-:W-:Y:S02]  /*3300*/  FSEL R154, R59, -INF , P2 ;  /* 0xff8000003b9a7808 */ /* 0x000fe40001000000 */
[----:B------:R-:W-:Y:S01]  /*3310*/  FSEL R135, R57, -INF , P2 ;  /* 0xff80000039877808 */ /* 0x000fe20001000000 */
[----:B------:R3:W-:Y:S01]  /*3320*/  STL [R1+0x44], R228 ;  /* 0x000044e401007387 */ /* 0x0007e20000100800 */
[----:B------:R-:W-:Y:S02]  /*3330*/  ISETP.GT.AND P2, PT, R8, 0x11, PT ;  /* 0x000000110800780c */ /* 0x000fe40003f44270 */
[----:B------:R-:W-:Y:S01]  /*3340*/  FSEL R17, R92, -INF , P4 ;  /* 0xff8000005c117808 */ /* 0x000fe20002000000 */
[----:B------:R-:W-:Y:S01]  /*3350*/  LDSM.16.MT88.4 R120, [R226+0x2100] ;  /* 0x00210000e278783b */ /* 0x000fe20000004200 */
[----:B------:R-:W-:-:S02]  /*3360*/  FMNMX.FTZ R2, R10, R2, !PT ;  /* 0x000000020a027209 */ /* 0x000fc40007810000 */
[----:B------:R-:W-:Y:S01]  /*3370*/  FSEL R16, R99, -INF , P1 ;  /* 0xff80000063107808 */ /* 0x000fe20000800000 */
[----:B------:R-:W-:Y:S01]  /*3380*/  LDSM.16.MT88.4 R44, [R224+0x100] ;  /* 0x00010000e02c783b */ /* 0x000fe20000004200 */
[----:B------:R-:W-:Y:S02]  /*3390*/  FSEL R146, R55, -INF , P1 ;  /* 0xff80000037927808 */ /* 0x000fe40000800000 */
[----:B------:R-:W-:Y:S01]  /*33a0*/  FSEL R133, R53, -INF , P1 ;  /* 0xff80000035857808 */ /* 0x000fe20000800000 */
[----:B------:R-:W-:Y:S01]  /*33b0*/  LDSM.16.MT88.4 R100, [R225+0x2100] ;  /* 0x00210000e164783b */ /* 0x000fe20000004200 */
[----:B------:R-:W-:Y:S02]  /*33c0*/  FSEL R18, R93, -INF , P2 ;  /* 0xff8000005d127808 */ /* 0x000fe40001000000 */
[----:B------:R-:W-:Y:S01]  /*33d0*/  ISETP.GT.AND P1, PT, R8, 0x18, PT ;  /* 0x000000180800780c */ /* 0x000fe20003f24270 */
[----:B------:R-:W-:Y:S01]  /*33e0*/  LDSM.16.MT88.4 R104, [R227+0x2100] ;  /* 0x00210000e368783b */ /* 0x000fe20000004200 */
[----:B------:R-:W-:-:S02]  /*33f0*/  FMNMX.FTZ R2, R17, R2, !PT ;  /* 0x0000000211027209 */ /* 0x000fc40007810000 */
[----:B------:R-:W-:Y:S01]  /*3400*/  FSEL R22, R95, -INF , P2 ;  /* 0xff8000005f167808 */ /* 0x000fe20001000000 */
[----:B------:R-:W-:Y:S01]  /*3410*/  LDSM.16.MT88.4 R56, [R225+0x2900] ;  /* 0x00290000e138783b */ /* 0x000fe20000004200 */
[----:B------:R-:W-:Y:S02]  /*3420*/  FSEL R153, R51, -INF , P2 ;  /* 0xff80000033997808 */ /* 0x000fe40001000000 */
[----:B------:R-:W-:Y:S01]  /*3430*/  FSEL R114, R49, -INF , P2 ;  /* 0xff80000031727808 */ /* 0x000fe20001000000 */
[----:B------:R-:W-:Y:S01]  /*3440*/  LDSM.16.MT88.4 R72, [R225+0x900] ;  /* 0x00090000e148783b */ /* 0x000fe20000004200 */
[----:B------:R-:W-:Y:S02]  /*3450*/  ISETP.GT.AND P2, PT, R8, 0x19, PT ;  /* 0x000000190800780c */ /* 0x000fe40003f44270 */
[----:B------:R-:W-:Y:S01]  /*3460*/  FSEL R19, R88, -INF , P1 ;  /* 0xff80000058137808 */ /* 0x000fe20000800000 */
[----:B------:R-:W-:Y:S01]  /*3470*/  STL [R1+0x40], R175 ;  /* 0x000040af01007387 */ /* 0x000fe20000100800 */
[----:B------:R-:W-:-:S02]  /*3480*/  FMNMX.FTZ R2, R18, R2, !PT ;  /* 0x0000000212027209 */ /* 0x000fc40007810000 */
[----:B------:R-:W-:Y:S01]  /*3490*/  FSEL R21, R94, -INF , P4 ;  /* 0xff8000005e157808 */ /* 0x000fe20002000000 */
[----:B------:R-:W0:Y:S01]  /*34a0*/  LDGDEPBAR ;  /* 0x00000000000079af */ /* 0x000e220000000000 */
[----:B------:R-:W-:Y:S02]  /*34b0*/  FSEL R147, R50, -INF , P4 ;  /* 0xff80000032937808 */ /* 0x000fe40002000000 */
[----:B------:R-:W-:Y:S01]  /*34c0*/  FSEL R115, R48, -INF , P4 ;  /* 0xff80000030737808 */ /* 0x000fe20002000000 */
[----:B------:R-:W-:Y:S01]  /*34d0*/  LDSM.16.MT88.4 R92, [R226+0x2900] ;  /* 0x00290000e25c783b */ /* 0x000fe20000004200 */
[----:B------:R-:W-:Y:S02]  /*34e0*/  FSEL R20, R89, -INF , P2 ;  /* 0xff80000059147808 */ /* 0x000fe40001000000 */
[----:B------:R-:W-:Y:S01]  /*34f0*/  ISETP.GT.AND P4, PT, R8, 0x20, PT ;  /* 0x000000200800780c */ /* 0x000fe20003f84270 */
[----:B------:R-:W-:Y:S01]  /*3500*/  LDSM.16.MT88.4 R48, [R225+0x100] ;  /* 0x00010000e130783b */ /* 0x000fe20000004200 */
[----:B------:R-:W-:-:S02]  /*3510*/  FMNMX.FTZ R2, R19, R2, !PT ;  /* 0x0000000213027209 */ /* 0x000fc40007810000 */
[----:B------:R-:W-:Y:S02]  /*3520*/  FSEL R24, R91, -INF , P2 ;  /* 0xff8000005b187808 */ /* 0x000fe40001000000 */
[----:B------:R-:W-:Y:S02]  /*3530*/  FSEL R155, R31, -INF , P2 ;  /* 0xff8000001f9b7808 */ /* 0x000fe40001000000 */
[----:B------:R-:W-:Y:S02]  /*3540*/  FSEL R112, R29, -INF , P2 ;  /* 0xff8000001d707808 */ /* 0x000fe40001000000 */
[----:B------:R-:W-:Y:S02]  /*3550*/  ISETP.GT.AND P2, PT, R8, 0x21, PT ;  /* 0x000000210800780c */ /* 0x000fe40003f44270 */
[----:B------:R-:W-:Y:S02]  /*3560*/  FSEL R179, R84, -INF , P4 ;  /* 0xff80000054b37808 */ /* 0x000fe40002000000 */
[----:B------:R-:W-:-:S02]  /*3570*/  FMNMX.FTZ R2, R20, R2, !PT ;  /* 0x0000000214027209 */ /* 0x000fc40007810000 */
[----:B------:R-:W-:Y:S02]  /*3580*/  FSEL R23, R90, -INF , P1 ;  /* 0xff8000005a177808 */ /* 0x000fe40000800000 */
[----:B------:R-:W-:Y:S01]  /*3590*/  FSEL R145, R30, -INF , P1 ;  /* 0xff8000001e917808 */ /* 0x000fe20000800000 */
[----:B------:R-:W-:Y:S01]  /*35a0*/  LDSM.16.MT88.4 R88, [R226+0x100] ;  /* 0x00010000e258783b */ /* 0x000fe20000004200 */
[----:B------:R-:W-:Y:S02]  /*35b0*/  FSEL R113, R28, -INF , P1 ;  /* 0xff8000001c717808 */ /* 0x000fe40000800000 */
[----:B------:R-:W-:Y:S02]  /*35c0*/  FSEL R178, R85, -INF , P2 ;  /* 0xff80000055b27808 */ /* 0x000fe40001000000 */
[----:B------:R-:W-:Y:S02]  /*35d0*/  ISETP.GT.AND P1, PT, R8, 0x28, PT ;  /* 0x000000280800780c */ /* 0x000fe40003f24270 */
[----:B------:R-:W-:-:S02]  /*35e0*/  FMNMX.FTZ R2, R179, R2, !PT ;  /* 0x00000002b3027209 */ /* 0x000fc40007810000 */
[----:B------:R-:W-:Y:S02]  /*35f0*/  FSEL R15, R98, -INF , P5 ;  /* 0xff800000620f7808 */ /* 0x000fe40002800000 */
[----:B------:R-:W-:Y:S01]  /*3600*/  FSEL R152, R54, -INF , P5 ;  /* 0xff80000036987808 */ /* 0x000fe20002800000 */
[----:B------:R-:W-:Y:S01]  /*3610*/  LDSM.16.MT88.4 R96, [R224+0x2100] ;  /* 0x00210000e060783b */ /* 0x000fe20000004200 */
[----:B------:R-:W-:Y:S02]  /*3620*/  FSEL R134, R52, -INF , P5 ;  /* 0xff80000034867808 */ /* 0x000fe40002800000 */
[----:B------:R-:W-:Y:S01]  /*3630*/  ISETP.GT.AND P5, PT, R8, 0x29, PT ;  /* 0x000000290800780c */ /* 0x000fe20003fa4270 */
[----:B------:R-:W-:Y:S01]  /*3640*/  LDSM.16.MT88.4 R52, [R227+0x2900] ;  /* 0x00290000e334783b */ /* 0x000fe20000004200 */
[----:B------:R-:W-:Y:S02]  /*3650*/  FSEL R177, R80, -INF , P1 ;  /* 0xff80000050b17808 */ /* 0x000fe40000800000 */
[----:B------:R-:W-:-:S02]  /*3660*/  FMNMX.FTZ R2, R178, R2, !PT ;  /* 0x00000002b2027209 */ /* 0x000fc40007810000 */
[C---:B------:R-:W-:Y:S02]  /*3670*/  ISETP.GT.AND P6, PT, R8.reuse, 0x30, PT ;  /* 0x000000300800780c */ /* 0x040fe40003fc4270 */
[----:B------:R-:W-:Y:S02]  /*3680*/  FSEL R184, R81, -INF , P5 ;  /* 0xff80000051b87808 */ /* 0x000fe40002800000 */
[----:B------:R-:W-:Y:S02]  /*3690*/  FMNMX.FTZ R2, R177, R2, !PT ;  /* 0x00000002b1027209 */ /* 0x000fe40007810000 */
[----:B------:R-:W-:Y:S02]  /*36a0*/  ISETP.GT.AND P5, PT, R8, 0x31, PT ;  /* 0x000000310800780c */ /* 0x000fe40003fa4270 */
[----:B------:R-:W-:Y:S02]  /*36b0*/  FSEL R200, R76, -INF , P6 ;  /* 0xff8000004cc87808 */ /* 0x000fe40003000000 */
        /* <DEDUP_REMOVED lines=11> */
[----:B------:R-:W-:Y:S02]  /*3770*/  ISETP.GT.AND P2, PT, R8, 0x39, PT ;  /* 0x000000390800780c */ /* 0x000fe40003f44270 */
[----:B-1----:R-:W-:Y:S02]  /*3780*/  FSEL R242, R60, -INF , P4 ;  /* 0xff8000003cf27808 */ /* 0x002fe40002000000 */
[----:B------:R-:W-:-:S02]  /*3790*/  FMNMX.FTZ R2, R216, R2, !PT ;  /* 0x00000002d8027209 */ /* 0x000fc40007810000 */
[----:B--2---:R-:W-:Y:S01]  /*37a0*/  FSEL R241, R61, -INF , P2 ;  /* 0xff8000003df17808 */ /* 0x004fe20001000000 */
[----:B------:R-:W-:Y:S01]  /*37b0*/  STL [R1+0x84], R242 ;  /* 0x000084f201007387 */ /* 0x000fe20000100800 */
[----:B------:R-:W-:Y:S02]  /*37c0*/  FMNMX.FTZ R2, R242, R2, !PT ;  /* 0x00000002f2027209 */ /* 0x000fe40007810000 */
[----:B------:R-:W-:Y:S01]  /*37d0*/  FSEL R185, R82, -INF , P1 ;  /* 0xff80000052b97808 */ /* 0x000fe20000800000 */
[----:B------:R-:W-:Y:S01]  /*37e0*/  STL [R1+0x88], R241 ;  /* 0x000088f101007387 */ /* 0x000fe20000100800 */
[----:B------:R-:W-:Y:S02]  /*37f0*/  FMNMX.FTZ R2, R241, R2, !PT ;  /* 0x00000002f1027209 */ /* 0x000fe40007810000 */
[----:B------:R-:W-:Y:S02]  /*3800*/  FSEL R163, R38, -INF , P1 ;  /* 0xff80000026a37808 */ /* 0x000fe40000800000 */
[----:B------:R-:W-:Y:S01]  /*3810*/  FSEL R162, R36, -INF , P1 ;  /* 0xff80000024a27808 */ /* 0x000fe20000800000 */
[----:B------:R-:W1:Y:S01]  /*3820*/  SHFL.BFLY PT, R5, R2, 0x2, 0x1f ;  /* 0x0c401f0002057f89 */ /* 0x000e6200000e0000 */
[----:B---3--:R-:W-:-:S02]  /*3830*/  FSEL R228, R78, -INF , P6 ;  /* 0xff8000004ee47808 */ /* 0x008fc40003000000 */
[----:B------:R-:W-:Y:S02]  /*3840*/  FSEL R180, R79, -INF , P5 ;  /* 0xff8000004fb47808 */ /* 0x000fe40002800000 */
[----:B------:R-:W-:Y:S01]  /*3850*/  FSEL R203, R62, -INF , P4 ;  /* 0xff8000003ecb7808 */ /* 0x000fe20002000000 */
[----:B------:R-:W-:Y:S01]  /*3860*/  LDSM.16.MT88.4 R76, [R224+0x900] ;  /* 0x00090000e04c783b */ /* 0x000fe20000004200 */
[----:B------:R-:W-:Y:S02]  /*3870*/  FSEL R230, R63, -INF , P2 ;  /* 0xff8000003fe67808 */ /* 0x000fe40001000000 */
[----:B------:R-:W-:Y:S01]  /*3880*/  FMNMX.FTZ R0, R144, R135, !PT ;  /* 0x0000008790007209 */ /* 0x000fe20007810000 */
[----:B------:R-:W-:Y:S01]  /*3890*/  LDSM.16.MT88.4 R60, [R224+0x2900] ;  /* 0x00290000e03c783b */ /* 0x000fe20000004200 */
[----:B------:R-:W-:Y:S02]  /*38a0*/  FSEL R195, R64, -INF , P6 ;  /* 0xff80000040c37808 */ /* 0x000fe40003000000 */
[----:B------:R-:W-:-:S02]  /*38b0*/  FMNMX.FTZ R0, R134, R0, !PT ;  /* 0x0000000086007209 */ /* 0x000fc40007810000 */
[----:B------:R-:W-:Y:S02]  /*38c0*/  FSEL R194, R65, -INF , P5 ;  /* 0xff80000041c27808 */ /* 0x000fe40002800000 */
[----:B------:R-:W-:Y:S02]  /*38d0*/  FMNMX.FTZ R0, R133, R0, !PT ;  /* 0x0000000085007209 */ /* 0x000fe40007810000 */
[----:B------:R-:W-:Y:S02]  /*38e0*/  FSEL R193, R68, -INF , P4 ;  /* 0xff80000044c17808 */ /* 0x000fe40002000000 */
[----:B------:R-:W-:Y:S02]  /*38f0*/  FMNMX.FTZ R0, R115, R0, !PT ;  /* 0x0000000073007209 */ /* 0x000fe40007810000 */
[----:B------:R-:W-:Y:S02]  /*3900*/  FSEL R192, R69, -INF , P2 ;  /* 0xff80000045c07808 */ /* 0x000fe40001000000 */
[----:B-1----:R-:W-:-:S02]  /*3910*/  FMNMX.FTZ R2, R2, R5, !PT ;  /* 0x0000000502027209 */ /* 0x002fc40007810000 */
[----:B------:R-:W-:Y:S02]  /*3920*/  FMNMX.FTZ R0, R114, R0, !PT ;  /* 0x0000000072007209 */ /* 0x000fe40007810000 */
[----:B------:R-:W-:Y:S01]  /*3930*/  FSEL R191, R66, -INF , P6 ;  /* 0xff80000042bf7808 */ /* 0x000fe20003000000 */
[----:B------:R-:W1:Y:S01]  /*3940*/  SHFL.BFLY PT, R5, R2, 0x1, 0x1f ;  /* 0x0c201f0002057f89 */ /* 0x000e6200000e0000 */
[----:B------:R-:W-:Y:S02]  /*3950*/  FMNMX.FTZ R0, R113, R0, !PT ;  /* 0x0000000071007209 */ /* 0x000fe40007810000 */
[----:B------:R-:W-:Y:S02]  /*3960*/  FSEL R190, R67, -INF , P5 ;  /* 0xff80000043be7808 */ /* 0x000fe40002800000 */
[----:B------:R-:W-:Y:S01]  /*3970*/  FMNMX.FTZ R0, R112, R0, !PT ;  /* 0x0000000070007209 */ /* 0x000fe20007810000 */
[----:B------:R-:W-:Y:S01]  /*3980*/  LDSM.16.MT88.4 R64, [R226+0x900] ;  /* 0x00090000e240783b */ /* 0x000fe20000004200 */
[----:B------:R-:W-:-:S02]  /*3990*/  FSEL R189, R70, -INF , P4 ;  /* 0xff80000046bd7808 */ /* 0x000fc40002000000 */
[----:B------:R-:W-:Y:S02]  /*39a0*/  FMNMX.FTZ R0, R169, R0, !PT ;  /* 0x00000000a9007209 */ /* 0x000fe40007810000 */
[----:B------:R-:W-:Y:S02]  /*39b0*/  FSEL R188, R71, -INF , P2 ;  /* 0xff80000047bc7808 */ /* 0x000fe40001000000 */
[----:B------:R-:W-:Y:S01]  /*39c0*/  FMNMX.FTZ R0, R168, R0, !PT ;  /* 0x00000000a8007209 */ /* 0x000fe20007810000 */
[----:B------:R-:W-:Y:S03]  /*39d0*/  LDSM.16.MT88.4 R68, [R227+0x900] ;  /* 0x00090000e344783b */ /* 0x000fe60000004200 */
[----:B------:R-:W-:Y:S02]  /*39e0*/  FMNMX.FTZ R0, R162, R0, !PT ;  /* 0x00000000a2007209 */ /* 0x000fe40007810000 */
[----:B-1----:R-:W-:-:S04]  /*39f0*/  FMNMX.FTZ R171, R2, R5, !PT ;  /* 0x0000000502ab7209 */ /* 0x002fc80007810000 */
[C---:B------:R-:W-:Y:S01]  /*3a00*/  FSETP.NEU.FTZ.AND P1, PT, R171.reuse, -INF , PT ;  /* 0xff800000ab00780b */ /* 0x040fe20003f3d000 */
[----:B------:R-:W-:-:S05]  /*3a10*/  FMUL.FTZ R2, R171, c[0x0][0x2d0] ;  /* 0x0000b400ab027a20 */ /* 0x000fca0000410000 */
[----:B------:R-:W-:Y:S02]  /*3a20*/  FSEL R13, R2, RZ, P1 ;  /* 0x000000ff020d7208 */ /* 0x000fe40000800000 */
[----:B------:R-:W-:Y:S02]  /*3a30*/  FMNMX.FTZ R2, R11, R14, !PT ;  /* 0x0000000e0b027209 */ /* 0x000fe40007810000 */
[----:B------:R-:W-:Y:S02]  /*3a40*/  ISETP.GT.AND P1, PT, R8, 0x29, PT ;  /* 0x000000290800780c */ /* 0x000fe40003f24270 */
[----:B------:R-:W-:Y:S02]  /*3a50*/  FMNMX.FTZ R2, R15, R2, !PT ;  /* 0x000000020f027209 */ /* 0x000fe40007810000 */
[----:B------:R-:W-:Y:S02]  /*3a60*/  FSEL R176, R83, -INF , P1 ;  /* 0xff80000053b07808 */ /* 0x000fe40000800000 */
[----:B------:R-:W-:-:S04]  /*3a70*/  FMNMX.FTZ R2, R16, R2, !PT ;  /* 0x0000000210027209 */ /* 0x000fc80007810000 */
        /* <DEDUP_REMOVED lines=11> */
[----:B------:R-:W-:-:S05]  /*3b30*/  FMNMX.FTZ R2, R230, R2, !PT ;  /* 0x00000002e6027209 */ /* 0x000fca0007810000 */
[----:B------:R-:W1:Y:S02]  /*3b40*/  SHFL.BFLY PT, R5, R2, 0x2, 0x1f ;  /* 0x0c401f0002057f89 */ /* 0x000e6400000e0000 */
[----:B-1----:R-:W-:-:S05]  /*3b50*/  FMNMX.FTZ R2, R2, R5, !PT ;  /* 0x0000000502027209 */ /* 0x002fca0007810000 */
[----:B------:R-:W1:Y:S02]  /*3b60*/  SHFL.BFLY PT, R5, R2, 0x1, 0x1f ;  /* 0x0c201f0002057f89 */ /* 0x000e6400000e0000 */
[----:B-1----:R-:W-:-:S04]  /*3b70*/  FMNMX.FTZ R2, R2, R5, !PT ;  /* 0x0000000502027209 */ /* 0x002fc80007810000 */
[C---:B------:R-:W-:Y:S01]  /*3b80*/  FSETP.NEU.FTZ.AND P1, PT, R2.reuse, -INF , PT ;  /* 0xff8000000200780b */ /* 0x040fe20003f3d000 */
[----:B------:R-:W-:-:S05]  /*3b90*/  FMUL.FTZ R5, R2, c[0x0][0x2d0] ;  /* 0x0000b40002057a20 */ /* 0x000fca0000410000 */
[----:B------:R-:W-:Y:S01]  /*3ba0*/  FSEL R12, R5, RZ, P1 ;  /* 0x000000ff050c7208 */ /* 0x000fe20000800000 */
[--C-:B------:R-:W-:Y:S01]  /*3bb0*/  FFMA.FTZ R5, R6, c[0x0][0x2d0], -R13.reuse ;  /* 0x0000b40006057a23 */ /* 0x100fe2000001080d */
[----:B------:R-:W-:Y:S01]  /*3bc0*/  ISETP.GT.AND P1, PT, R8, 0x29, PT ;  /* 0x000000290800780c */ /* 0x000fe20003f24270 */
[----:B------:R-:W-:Y:S02]  /*3bd0*/  FFMA.FTZ R8, R17, c[0x0][0x2d0], -R13 ;  /* 0x0000b40011087a23 */ /* 0x000fe4000001080d */
[--C-:B------:R-:W-:Y:S01]  /*3be0*/  FFMA.FTZ R3, R15, c[0x0][0x2d0], -R12.reuse ;  /* 0x0000b4000f037a23 */ /* 0x100fe2000001080c */
[----:B------:R-:W-:Y:S01]  /*3bf0*/  FSEL R161, R37, -INF , P1 ;  /* 0xff80000025a17808 */ /* 0x000fe20000800000 */
[----:B------:R1:W-:Y:S01]  /*3c00*/  MUFU.EX2 R229, R5 ;  /* 0x0000000500e57308 */ /* 0x0003e20000000800 */
[----:B------:R-:W-:Y:S01]  /*3c10*/  FSEL R132, R39, -INF , P1 ;  /* 0xff80000027847808 */ /* 0x000fe20000800000 */
[----:B------:R-:W-:Y:S01]  /*3c20*/  FFMA.FTZ R4, R11, c[0x0][0x2d0], -R12 ;  /* 0x0000b4000b047a23 */ /* 0x000fe2000001080c */
[----:B------:R-:W-:-:S04]  /*3c30*/  FMNMX.FTZ R0, R161, R0, !PT ;  /* 0x00000000a1007209 */ /* 0x000fc80007810000 */
[----:B------:R-:W-:Y:S01]  /*3c40*/  FMNMX.FTZ R0, R195, R0, !PT ;  /* 0x00000000c3007209 */ /* 0x000fe20007810000 */
[----:B------:R2:W-:Y:S03]  /*3c50*/  MUFU.EX2 R201, R3 ;  /* 0x0000000300c97308 */ /* 0x0005e60000000800 */
[----:B------:R-:W-:-:S04]  /*3c60*/  FMNMX.FTZ R0, R194, R0, !PT ;  /* 0x00000000c2007209 */ /* 0x000fc80007810000 */
[----:B------:R-:W-:Y:S01]  /*3c70*/  FMNMX.FTZ R0, R193, R0, !PT ;  /* 0x00000000c1007209 */ /* 0x000fe20007810000 */
[----:B-1----:R-:W-:Y:S01]  /*3c80*/  FFMA.FTZ R5, R7, c[0x0][0x2d0], -R13 ;  /* 0x0000b40007057a23 */ /* 0x002fe2000001080d */
[----:B------:R1:W-:Y:S02]  /*3c90*/  MUFU.EX2 R202, R4 ;  /* 0x0000000400ca7308 */ /* 0x0003e40000000800 */
[----:B------:R-:W-:Y:S01]  /*3ca0*/  FMNMX.FTZ R0, R192, R0, !PT ;  /* 0x00000000c0007209 */ /* 0x000fe20007810000 */
[----:B--2---:R-:W-:-:S05]  /*3cb0*/  FFMA.FTZ R3, R16, c[0x0][0x2d0], -R12 ;  /* 0x0000b40010037a23 */ /* 0x004fca000001080c */
[----:B------:R2:W-:Y:S08]  /*3cc0*/  MUFU.EX2 R240, R5 ;  /* 0x0000000500f07308 */ /* 0x0005f00000000800 */
[----:B------:R3:W4:Y:S01]  /*3cd0*/  MUFU.EX2 R236, R3 ;  /* 0x0000000300ec7308 */ /* 0x0007220000000800 */
[----:B-1----:R-:W-:Y:S02]  /*3ce0*/  FFMA.FTZ R4, R14, c[0x0][0x2d0], -R12 ;  /* 0x0000b4000e047a23 */ /* 0x002fe4000001080c */
[----:B--2---:R-:W-:-:S05]  /*3cf0*/  FFMA.FTZ R5, R9, c[0x0][0x2d0], -R13 ;  /* 0x0000b40009057a23 */ /* 0x004fca000001080d */
[----:B------:R1:W-:Y:S01]  /*3d00*/  MUFU.EX2 R233, R8 ;  /* 0x0000000800e97308 */ /* 0x0003e20000000800 */
[----:B------:R-:W2:Y:S01]  /*3d10*/  SHFL.BFLY PT, R9, R0, 0x2, 0x1f ;  /* 0x0c401f0000097f89 */ /* 0x000ea200000e0000 */
[----:B---3--:R-:W-:-:S06]  /*3d20*/  FMNMX.FTZ R3, R160, R154, !PT ;  /* 0x0000009aa0037209 */ /* 0x008fcc0007810000 */
[----:B------:R3:W-:Y:S01]  /*3d30*/  MUFU.EX2 R215, R5 ;  /* 0x0000000500d77308 */ /* 0x0007e20000000800 */
[----:B----4-:R-:W-:Y:S02]  /*3d40*/  F2FP.BF16.PACK_AB R7, R236, R201 ;  /* 0x000000c9ec07723e */ /* 0x010fe400000010ff */
[----:B------:R-:W-:-:S04]  /*3d50*/  FMNMX.FTZ R3, R152, R3, !PT ;  /* 0x0000000398037209 */ /* 0x000fc80007810000 */
[----:B------:R-:W-:Y:S01]  /*3d60*/  FMNMX.FTZ R3, R146, R3, !PT ;  /* 0x0000000392037209 */ /* 0x000fe20007810000 */
[----:B-1----:R-:W-:Y:S01]  /*3d70*/  FFMA.FTZ R8, R18, c[0x0][0x2d0], -R13 ;  /* 0x0000b40012087a23 */ /* 0x002fe2000001080d */
[----:B------:R1:W-:Y:S02]  /*3d80*/  MUFU.EX2 R239, R4 ;  /* 0x0000000400ef7308 */ /* 0x0003e40000000800 */
[----:B------:R-:W-:-:S04]  /*3d90*/  FMNMX.FTZ R3, R147, R3, !PT ;  /* 0x0000000393037209 */ /* 0x000fc80007810000 */
[----:B------:R-:W-:Y:S01]  /*3da0*/  FMNMX.FTZ R3, R153, R3, !PT ;  /* 0x0000000399037209 */ /* 0x000fe20007810000 */
[----:B---3--:R-:W-:Y:S01]  /*3db0*/  FFMA.FTZ R5, R10, c[0x0][0x2d0], -R13 ;  /* 0x0000b4000a057a23 */ /* 0x008fe2000001080d */
[----:B------:R3:W-:Y:S02]  /*3dc0*/  MUFU.EX2 R182, R8 ;  /* 0x0000000800b67308 */ /* 0x0007e40000000800 */
[----:B------:R-:W-:-:S04]  /*3dd0*/  FMNMX.FTZ R3, R145, R3, !PT ;  /* 0x0000000391037209 */ /* 0x000fc80007810000 */
[----:B------:R-:W-:Y:S02]  /*3de0*/  FMNMX.FTZ R3, R155, R3, !PT ;  /* 0x000000039b037209 */ /* 0x000fe40007810000 */
[----:B------:R-:W4:Y:S01]  /*3df0*/  MUFU.EX2 R234, R5 ;  /* 0x0000000500ea7308 */ /* 0x000f220000000800 */
[----:B-1----:R-:W-:Y:S02]  /*3e00*/  F2FP.BF16.PACK_AB R4, R240, R229 ;  /* 0x000000e5f004723e */ /* 0x002fe400000010ff */
[----:B------:R-:W-:-:S04]  /*3e10*/  FMNMX.FTZ R3, R174, R3, !PT ;  /* 0x00000003ae037209 */ /* 0x000fc80007810000 */
[----:B------:R-:W-:Y:S01]  /*3e20*/  FMNMX.FTZ R3, R170, R3, !PT ;  /* 0x00000003aa037209 */ /* 0x000fe20007810000 */
[----:B---3--:R-:W-:-:S03]  /*3e30*/  FFMA.FTZ R8, R19, c[0x0][0x2d0], -R13 ;  /* 0x0000b40013087a23 */ /* 0x008fc6000001080d */
[----:B------:R-:W-:Y:S01]  /*3e40*/  FMNMX.FTZ R3, R163, R3, !PT ;  /* 0x00000003a3037209 */ /* 0x000fe20007810000 */
[----:B------:R1:W-:Y:S03]  /*3e50*/  MUFU.EX2 R218, R8 ;  /* 0x0000000800da7308 */ /* 0x0003e60000000800 */
[----:B------:R-:W-:Y:S02]  /*3e60*/  FMNMX.FTZ R3, R132, R3, !PT ;  /* 0x0000000384037209 */ /* 0x000fe40007810000 */
[----:B----4-:R-:W-:Y:S02]  /*3e70*/  F2FP.BF16.PACK_AB R6, R234, R215 ;  /* 0x000000d7ea06723e */ /* 0x010fe400000010ff */
[----:B------:R-:W-:Y:S02]  /*3e80*/  FMNMX.FTZ R3, R191, R3, !PT ;  /* 0x00000003bf037209 */ /* 0x000fe40007810000 */
[----:B------:R-:W-:-:S02]  /*3e90*/  F2FP.BF16.PACK_AB R5, R239, R202 ;  /* 0x000000caef05723e */ /* 0x000fc400000010ff */
[----:B------:R-:W-:-:S04]  /*3ea0*/  FMNMX.FTZ R3, R190, R3, !PT ;  /* 0x00000003be037209 */ /* 0x000fc80007810000 */
[----:B------:R-:W-:Y:S01]  /*3eb0*/  FMNMX.FTZ R3, R189, R3, !PT ;  /* 0x00000003bd037209 */ /* 0x000fe20007810000 */
[----:B-1----:R-:W-:Y:S01]  /*3ec0*/  FFMA.FTZ R8, R20, c[0x0][0x2d0], -R13 ;  /* 0x0000b40014087a23 */ /* 0x002fe2000001080d */
[C---:B------:R-:W-:Y:S02]  /*3ed0*/  HMMA.16816.F32.BF16 R164, R4.reuse, R84, RZ ;  /* 0x0000005404a4723c */ /* 0x040fe400000418ff */
[----:B------:R-:W-:Y:S01]  /*3ee0*/  FMNMX.FTZ R14, R188, R3, !PT ;  /* 0x00000003bc0e7209 */ /* 0x000fe20007810000 */
[----:B------:R1:W3:Y:S01]  /*3ef0*/  MUFU.EX2 R232, R8 ;  /* 0x0000000800e87308 */ /* 0x0002e20000000800 */
[----:B--2---:R-:W-:Y:S01]  /*3f00*/  FMNMX.FTZ R3, R0, R9, !PT ;  /* 0x0000000900037209 */ /* 0x004fe20007810000 */
[--C-:B------:R-:W-:Y:S02]  /*3f10*/  FFMA.FTZ R0, R24, c[0x0][0x2d0], -R12.reuse ;  /* 0x0000b40018007a23 */ /* 0x100fe4000001080c */
[----:B------:R-:W2:Y:S01]  /*3f20*/  SHFL.BFLY PT, R15, R14, 0x2, 0x1f ;  /* 0x0c401f000e0f7f89 */ /* 0x000ea200000e0000 */
[C---:B------:R-:W-:Y:S03]  /*3f30*/  HMMA.16816.F32.BF16 R116, R4.reuse, R120, RZ ;  /* 0x000000780474723c */ /* 0x040fe600000418ff */
[----:B------:R-:W4:Y:S01]  /*3f40*/  SHFL.BFLY PT, R16, R3, 0x1, 0x1f ;  /* 0x0c201f0003107f89 */ /* 0x000f2200000e0000 */
[----:B------:R2:W-:Y:S04]  /*3f50*/  MUFU.EX2 R231, R0 ;  /* 0x0000000000e77308 */ /* 0x0005e80000000800 */
[----:B------:R-:W-:Y:S01]  /*3f60*/  HMMA.16816.F32.BF16 R136, R4, R44, RZ ;  /* 0x0000002c0488723c */ /* 0x000fe200000418ff */
[----:B-1----:R-:W-:Y:S01]  /*3f70*/  FFMA.FTZ R8, R21, c[0x0][0x2d0], -R12 ;  /* 0x0000b40015087a23 */ /* 0x002fe2000001080c */
[----:B---3--:R-:W-:-:S03]  /*3f80*/  F2FP.BF16.PACK_AB R10, R232, R218 ;  /* 0x000000dae80a723e */ /* 0x008fc600000010ff */
[----:B------:R1:W-:Y:S03]  /*3f90*/  MUFU.EX2 R181, R8 ;  /* 0x0000000800b57308 */ /* 0x0003e60000000800 */
[----:B------:R-:W-:Y:S01]  /*3fa0*/  HMMA.16816.F32.BF16 R148, R4, R48, RZ ;  /* 0x000000300494723c */ /* 0x000fe200000418ff */
[----:B--2---:R-:W-:-:S07]  /*3fb0*/  FMNMX.FTZ R0, R14, R15, !PT ;  /* 0x0000000f0e007209 */ /* 0x004fce0007810000 */
[----:B------:R-:W-:Y:S01]  /*3fc0*/  HMMA.16816.F32.BF16 R156, R4, R88, RZ ;  /* 0x00000058049c723c */ /* 0x000fe200000418ff */
[----:B------:R-:W-:Y:S01]  /*3fd0*/  MOV R14, R203 ;  /* 0x000000cb000e7202 */ /* 0x000fe20000000f00 */
[----:B------:R-:W-:Y:S01]  /*3fe0*/  IMAD.MOV.U32 R15, RZ, RZ, R202 ;  /* 0x000000ffff0f7224 */ /* 0x000fe200078e00ca */
[----:B----4-:R-:W-:Y:S01]  /*3ff0*/  FMNMX.FTZ R173, R3, R16, !PT ;  /* 0x0000001003ad7209 */ /* 0x010fe20007810000 */
[----:B-1----:R-:W-:-:S04]  /*4000*/  FFMA.FTZ R8, R22, c[0x0][0x2d0], -R12 ;  /* 0x0000b40016087a23 */ /* 0x002fc8000001080c */
[C---:B------:R-:W-:Y:S01]  /*4010*/  HMMA.16816.F32.BF16 R140, R4.reuse, R96, RZ ;  /* 0x00000060048c723c */ /* 0x040fe200000418ff */
[C---:B------:R-:W-:Y:S01]  /*4020*/  FMUL.FTZ R3, R173.reuse, c[0x0][0x2d0] ;  /* 0x0000b400ad037a20 */ /* 0x040fe20000410000 */
[----:B------:R-:W-:Y:S01]  /*4030*/  FSETP.NEU.FTZ.AND P1, PT, R173, -INF , PT ;  /* 0xff800000ad00780b */ /* 0x000fe20003f3d000 */
[----:B------:R1:W2:Y:S03]  /*4040*/  MUFU.EX2 R183, R8 ;  /* 0x0000000800b77308 */ /* 0x0002a60000000800 */
[----:B------:R-:W-:Y:S02]  /*4050*/  FSEL R3, R3, RZ, P1 ;  /* 0x000000ff03037208 */ /* 0x000fe40000800000 */
[C---:B------:R-:W-:Y:S08]  /*4060*/  HMMA.16816.F32.BF16 R128, R4.reuse, R100, RZ ;  /* 0x000000640480723c */ /* 0x040ff000000418ff */
[----:B------:R-:W-:Y:S01]  /*4070*/  HMMA.16816.F32.BF16 R124, R4, R104, RZ ;  /* 0x00000068047c723c */ /* 0x000fe200000418ff */
[----:B-1----:R-:W-:Y:S01]  /*4080*/  FFMA.FTZ R8, R23, c[0x0][0x2d0], -R12 ;  /* 0x0000b40017087a23 */ /* 0x002fe2000001080c */
[----:B--2---:R-:W-:-:S03]  /*4090*/  F2FP.BF16.PACK_AB R9, R183, R181 ;  /* 0x000000b5b709723e */ /* 0x004fc600000010ff */
[----:B------:R1:W2:Y:S03]  /*40a0*/  MUFU.EX2 R217, R8 ;  /* 0x0000000800d97308 */ /* 0x0002a60000000800 */
[C---:B------:R-:W-:Y:S08]  /*40b0*/  HMMA.16816.F32.BF16 R108, R4.reuse, R46, RZ ;  /* 0x0000002e046c723c */ /* 0x040ff000000418ff */
[----:B------:R-:W-:Y:S01]  /*40c0*/  HMMA.16816.F32.BF16 R80, R4, R50, RZ ;  /* 0x000000320450723c */ /* 0x000fe200000418ff */
[----:B-1----:R-:W-:-:S07]  /*40d0*/  F2FP.BF16.PACK_AB R8, R182, R233 ;  /* 0x000000e9b608723e */ /* 0x002fce00000010ff */
[----:B------:R-:W-:Y:S01]  /*40e0*/  HMMA.16816.F32.BF16 R40, R4, R86, RZ ;  /* 0x000000560428723c */ /* 0x000fe200000418ff */
[----:B--2---:R-:W-:-:S07]  /*40f0*/  F2FP.BF16.PACK_AB R11, R231, R217 ;  /* 0x000000d9e70b723e */ /* 0x004fce00000010ff */
[C---:B------:R-:W-:Y:S08]  /*4100*/  HMMA.16816.F32.BF16 R36, R4.reuse, R90, RZ ;  /* 0x0000005a0424723c */ /* 0x040ff000000418ff */
[C---:B------:R-:W-:Y:S08]  /*4110*/  HMMA.16816.F32.BF16 R32, R4.reuse, R98, RZ ;  /* 0x000000620420723c */ /* 0x040ff000000418ff */
[C---:B------:R-:W-:Y:S08]  /*4120*/  HMMA.16816.F32.BF16 R28, R4.reuse, R102, RZ ;  /* 0x00000066041c723c */ /* 0x040ff000000418ff */
[C---:B------:R-:W-:Y:S08]  /*4130*/  HMMA.16816.F32.BF16 R24, R4.reuse, R106, RZ ;  /* 0x0000006a0418723c */ /* 0x040ff000000418ff */
[----:B------:R-:W-:Y:S01]  /*4140*/  HMMA.16816.F32.BF16 R20, R4, R122, RZ ;  /* 0x0000007a0414723c */ /* 0x000fe200000418ff */
[----:B------:R-:W1:Y:S06]  /*4150*/  SHFL.BFLY PT, R5, R0, 0x1, 0x1f ;  /* 0x0c201f0000057f89 */ /* 0x000e6c00000e0000 */
[----:B------:R-:W-:Y:S01]  /*4160*/  FFMA.FTZ R4, R144, c[0x0][0x2d0], -R3 ;  /* 0x0000b40090047a23 */ /* 0x000fe20000010803 */
[----:B------:R-:W-:Y:S01]  /*4170*/  HMMA.16816.F32.BF16 R244, R8, R68, R164 ;  /* 0x0000004408f4723c */ /* 0x000fe200000418a4 */
[----:B------:R-:W-:-:S02]  /*4180*/  IMAD.MOV.U32 R144, RZ, RZ, R183 ;  /* 0x000000ffff907224 */ /* 0x000fc400078e00b7 */
[----:B------:R2:W-:Y:S04]  /*4190*/  MUFU.EX2 R164, R4 ;  /* 0x0000000400a47308 */ /* 0x0005e80000000800 */
[----:B------:R-:W-:Y:S01]  /*41a0*/  IMAD.MOV.U32 R166, RZ, RZ, R201 ;  /* 0x000000ffffa67224 */ /* 0x000fe200078e00c9 */
[----:B------:R-:W-:Y:S01]  /*41b0*/  HMMA.16816.F32.BF16 R116, R8, R92, R116 ;  /* 0x0000005c0874723c */ /* 0x000fe20000041874 */
[----:B------:R-:W-:-:S07]  /*41c0*/  MOV R165, R200 ;  /* 0x000000c800a57202 */ /* 0x000fce0000000f00 */
[C---:B------:R-:W-:Y:S01]  /*41d0*/  HMMA.16816.F32.BF16 R196, R8.reuse, R76, R136 ;  /* 0x0000004c08c4723c */ /* 0x040fe20000041888 */
[----:B-1----:R-:W-:Y:S01]  /*41e0*/  FMNMX.FTZ R172, R0, R5, !PT ;  /* 0x0000000500ac7209 */ /* 0x002fe20007810000 */
[--C-:B------:R-:W-:Y:S02]  /*41f0*/  FFMA.FTZ R0, R133, c[0x0][0x2d0], -R3.reuse ;  /* 0x0000b40085007a23 */ /* 0x100fe40000010803 */
[----:B--2---:R-:W-:Y:S01]  /*4200*/  FFMA.FTZ R4, R135, c[0x0][0x2d0], -R3 ;  /* 0x0000b40087047a23 */ /* 0x004fe20000010803 */
[----:B------:R-:W-:Y:S01]  /*4210*/  FSETP.NEU.FTZ.AND P1, PT, R172, -INF , PT ;  /* 0xff800000ac00780b */ /* 0x000fe20003f3d000 */
[----:B------:R1:W2:Y:S01]  /*4220*/  MUFU.EX2 R5, R0 ;  /* 0x0000000000057308 */ /* 0x0002a20000000800 */
[----:B------:R-:W-:Y:S01]  /*4230*/  IMAD.MOV.U32 R133, RZ, RZ, R182 ;  /* 0x000000ffff857224 */ /* 0x000fe200078e00b6 */
[----:B------:R-:W-:Y:S01]  /*4240*/  HMMA.16816.F32.BF16 R136, R8, R64, R156 ;  /* 0x000000400888723c */ /* 0x000fe2000004189c */
[----:B------:R-:W-:Y:S01]  /*4250*/  IMAD.MOV.U32 R210, RZ, RZ, R244 ;  /* 0x000000ffffd27224 */ /* 0x000fe200078e00f4 */
[----:B------:R-:W-:Y:S01]  /*4260*/  MOV R206, R245 ;  /* 0x000000f500ce7202 */ /* 0x000fe20000000f00 */
[----:B------:R-:W-:-:S02]  /*4270*/  IMAD.MOV.U32 R205, RZ, RZ, R246 ;  /* 0x000000ffffcd7224 */ /* 0x000fc400078e00f6 */
[----:B------:R-:W-:Y:S01]  /*4280*/  IMAD.MOV.U32 R204, RZ, RZ, R247 ;  /* 0x000000ffffcc7224 */ /* 0x000fe200078e00f7 */
[----:B------:R3:W4:Y:S02]  /*4290*/  MUFU.EX2 R135, R4 ;  /* 0x0000000400877308 */ /* 0x0007240000000800 */
[----:B------:R-:W-:Y:S01]  /*42a0*/  IMAD.MOV.U32 R242, RZ, RZ, R117 ;  /* 0x000000fffff27224 */ /* 0x000fe200078e0075 */
[----:B------:R-:W-:Y:S01]  /*42b0*/  MOV R243, R118 ;  /* 0x0000007600f37202 */ /* 0x000fe20000000f00 */
[----:B------:R-:W-:Y:S01]  /*42c0*/  IMAD.MOV.U32 R241, RZ, RZ, R116 ;  /* 0x000000fffff17224 */ /* 0x000fe200078e0074 */
[----:B------:R-:W-:Y:S01]  /*42d0*/  HMMA.16816.F32.BF16 R128, R8, R56, R128 ;  /* 0x000000380880723c */ /* 0x000fe20000041880 */
[----:B-1----:R-:W-:-:S05]  /*42e0*/  FMUL.FTZ R0, R172, c[0x0][0x2d0] ;  /* 0x0000b400ac007a20 */ /* 0x002fca0000410000 */
[----:B------:R-:W-:Y:S02]  /*42f0*/  FSEL R0, R0, RZ, P1 ;  /* 0x000000ff00007208 */ /* 0x000fe40000800000 */
[----:B------:R-:W-:Y:S01]  /*4300*/  HMMA.16816.F32.BF16 R124, R8, R52, R124 ;  /* 0x00000034087c723c */ /* 0x000fe2000004187c */
[----:B---3--:R-:W-:-:S04]  /*4310*/  FFMA.FTZ R4, R134, c[0x0][0x2d0], -R3 ;  /* 0x0000b40086047a23 */ /* 0x008fc80000010803 */
[----:B------:R-:W-:Y:S01]  /*4320*/  MOV R18, R139 ;  /* 0x0000008b00127202 */ /* 0x000fe20000000f00 */
[----:B------:R-:W-:Y:S01]  /*4330*/  IMAD.MOV.U32 R17, RZ, RZ, R136 ;  /* 0x000000ffff117224 */ /* 0x000fe200078e0088 */
[----:B------:R1:W3:Y:S01]  /*4340*/  MUFU.EX2 R134, R4 ;  /* 0x0000000400867308 */ /* 0x0002e20000000800 */
[----:B------:R-:W-:Y:S01]  /*4350*/  IMAD.MOV.U32 R16, RZ, RZ, R137 ;  /* 0x000000ffff107224 */ /* 0x000fe200078e0089 */
[----:B------:R-:W-:Y:S01]  /*4360*/  MOV R7, R138 ;  /* 0x0000008a00077202 */ /* 0x000fe20000000f00 */
[C---:B------:R-:W-:Y:S06]  /*4370*/  HMMA.16816.F32.BF16 R220, R8.reuse, R72, R148 ;  /* 0x0000004808dc723c */ /* 0x040fec0000041894 */
[----:B------:R-:W-:Y:S01]  /*4380*/  IMAD.MOV.U32 R211, RZ, RZ, R131 ;  /* 0x000000ffffd37224 */ /* 0x000fe200078e0083 */
[----:B------:R-:W-:Y:S01]  /*4390*/  MOV R208, R130 ;  /* 0x0000008200d07202 */ /* 0x000fe20000000f00 */
[----:B------:R-:W-:Y:S01]  /*43a0*/  HMMA.16816.F32.BF16 R136, R8, R60, R140 ;  /* 0x0000003c0888723c */ /* 0x000fe2000004188c */
[----:B------:R-:W-:Y:S01]  /*43b0*/  IMAD.MOV.U32 R207, RZ, RZ, R129 ;  /* 0x000000ffffcf7224 */ /* 0x000fe200078e0081 */
[----:B------:R-:W-:Y:S01]  /*43c0*/  MOV R150, R217 ;  /* 0x000000d900967202 */ /* 0x000fe20000000f00 */
[----:B------:R-:W-:-:S02]  /*43d0*/  IMAD.MOV.U32 R209, RZ, RZ, R128 ;  /* 0x000000ffffd17224 */ /* 0x000fc400078e0080 */
[----:B-1----:R-:W-:Y:S01]  /*43e0*/  FFMA.FTZ R4, R115, c[0x0][0x2d0], -R3 ;  /* 0x0000b40073047a23 */ /* 0x002fe20000010803 */
[----:B------:R-:W-:Y:S01]  /*43f0*/  MOV R115, R181 ;  /* 0x000000b500737202 */ /* 0x000fe20000000f00 */
[----:B------:R-:W-:Y:S01]  /*4400*/  IMAD.MOV.U32 R130, RZ, RZ, R126 ;  /* 0x000000ffff827224 */ /* 0x000fe200078e007e */
[----:B------:R-:W-:Y:S01]  /*4410*/  MOV R131, R125 ;  /* 0x0000007d00837202 */ /* 0x000fe20000000f00 */
[----:B------:R1:W-:Y:S01]  /*4420*/  MUFU.EX2 R235, R4 ;  /* 0x0000000400eb7308 */ /* 0x0003e20000000800 */
[----:B------:R-:W-:Y:S01]  /*4430*/  IMAD.MOV.U32 R129, RZ, RZ, R127 ;  /* 0x000000ffff817224 */ /* 0x000fe200078e007f */
[----:B------:R-:W-:Y:S01]  /*4440*/  MOV R128, R124 ;  /* 0x0000007c00807202 */ /* 0x000fe20000000f00 */
[----:B------:R-:W-:Y:S01]  /*4450*/  IMAD.MOV.U32 R151, RZ, RZ, R218 ;  /* 0x000000ffff977224 */ /* 0x000fe200078e00da */
[----:B------:R-:W-:Y:S01]  /*4460*/  HMMA.16816.F32.BF16 R124, R8, R78, R108 ;  /* 0x0000004e087c723c */ /* 0x000fe2000004186c */
[----:B------:R-:W-:Y:S02]  /*4470*/  IMAD.MOV.U32 R149, RZ, RZ, R216 ;  /* 0x000000ffff957224 */ /* 0x000fe400078e00d8 */
[----:B------:R-:W-:-:S04]  /*4480*/  IMAD.MOV.U32 R148, RZ, RZ, R215 ;  /* 0x000000ffff947224 */ /* 0x000fc800078e00d7 */
[----:B------:R-:W-:Y:S01]  /*4490*/  IMAD.MOV.U32 R109, RZ, RZ, R18 ;  /* 0x000000ffff6d7224 */ /* 0x000fe200078e0012 */
[C---:B------:R-:W-:Y:S01]  /*44a0*/  HMMA.16816.F32.BF16 R140, R8.reuse, R70, R40 ;  /* 0x00000046088c723c */ /* 0x040fe20000041828 */
[----:B------:R-:W-:Y:S01]  /*44b0*/  IMAD.MOV.U32 R110, RZ, RZ, R17 ;  /* 0x000000ffff6e7224 */ /* 0x000fe200078e0011 */
[----:B------:R-:W-:Y:S01]  /*44c0*/  MOV R111, R16 ;  /* 0x00000010006f7202 */ /* 0x000fe20000000f00 */
[----:B------:R-:W-:Y:S01]  /*44d0*/  IMAD.MOV.U32 R6, RZ, RZ, R137 ;  /* 0x000000ffff067224 */ /* 0x000fe200078e0089 */
[----:B------:R-:W-:Y:S01]  /*44e0*/  MOV R213, R139 ;  /* 0x0000008b00d57202 */ /* 0x000fe20000000f00 */
[----:B-1----:R-:W-:Y:S02]  /*44f0*/  FFMA.FTZ R4, R114, c[0x0][0x2d0], -R3 ;  /* 0x0000b40072047a23 */ /* 0x002fe40000010803 */
[----:B------:R-:W-:Y:S01]  /*4500*/  IMAD.MOV.U32 R214, RZ, RZ, R138 ;  /* 0x000000ffffd67224 */ /* 0x000fe200078e008a */
[----:B------:R-:W-:Y:S01]  /*4510*/  HMMA.16816.F32.BF16 R248, R8, R66, R36 ;  /* 0x0000004208f8723c */ /* 0x000fe20000041824 */
[----:B------:R1:W-:Y:S01]  /*4520*/  MUFU.EX2 R238, R4 ;  /* 0x0000000400ee7308 */ /* 0x0003e20000000800 */
[----:B------:R-:W-:-:S02]  /*4530*/  IMAD.MOV.U32 R212, RZ, RZ, R136 ;  /* 0x000000ffffd47224 */ /* 0x000fc400078e0088 */
[----:B------:R-:W-:-:S04]  /*4540*/  IMAD.MOV.U32 R114, RZ, RZ, R7 ;  /* 0x000000ffff727224 */ /* 0x000fc800078e0007 */
[C---:B------:R-:W-:Y:S07]  /*4550*/  HMMA.16816.F32.BF16 R136, R8.reuse, R74, R80 ;  /* 0x0000004a0888723c */ /* 0x040fee0000041850 */
[----:B------:R-:W-:Y:S01]  /*4560*/  IMAD.MOV.U32 R83, RZ, RZ, R6 ;  /* 0x000000ffff537224 */ /* 0x000fe200078e0006 */
[----:B------:R-:W-:Y:S01]  /*4570*/  HMMA.16816.F32.BF16 R244, R8, R62, R32 ;  /* 0x0000003e08f4723c */ /* 0x000fe20000041820 */
[----:B-1----:R-:W-:Y:S02]  /*4580*/  FFMA.FTZ R4, R160, c[0x0][0x2d0], -R0 ;  /* 0x0000b400a0047a23 */ /* 0x002fe40000010800 */
[----:B--2---:R-:W-:-:S02]  /*4590*/  IMAD.MOV.U32 R160, RZ, RZ, R5 ;  /* 0x000000ffffa07224 */ /* 0x004fc400078e0005 */
[----:B------:R1:W-:Y:S03]  /*45a0*/  MUFU.EX2 R117, R4 ;  /* 0x0000000400757308 */ /* 0x0003e60000000800 */
[C---:B------:R-:W-:Y:S08]  /*45b0*/  HMMA.16816.F32.BF16 R216, R8.reuse, R58, R28 ;  /* 0x0000003a08d8723c */ /* 0x040ff0000004181c */
[----:B------:R-:W-:Y:S01]  /*45c0*/  HMMA.16816.F32.BF16 R156, R8, R54, R24 ;  /* 0x00000036089c723c */ /* 0x000fe20000041818 */
[----:B-1----:R-:W-:-:S02]  /*45d0*/  FFMA.FTZ R4, R154, c[0x0][0x2d0], -R0 ;  /* 0x0000b4009a047a23 */ /* 0x002fc40000010800 */
[----:B------:R-:W-:-:S05]  /*45e0*/  IMAD.MOV.U32 R154, RZ, RZ, R130 ;  /* 0x000000ffff9a7224 */ /* 0x000fca00078e0082 */
[----:B------:R-:W-:Y:S01]  /*45f0*/  HMMA.16816.F32.BF16 R200, R8, R94, R20 ;  /* 0x0000005e08c8723c */ /* 0x000fe20000041814 */
[----:B------:R1:W2:Y:S06]  /*4600*/  MUFU.EX2 R116, R4 ;  /* 0x0000000400747308 */ /* 0x0002ac0000000800 */
[----:B----4-:R-:W-:Y:S02]  /*4610*/  F2FP.BF16.PACK_AB R8, R135, R164 ;  /* 0x000000a48708723e */ /* 0x010fe400000010ff */
[----:B---3--:R-:W-:Y:S01]  /*4620*/  F2FP.BF16.PACK_AB R10, R160, R134 ;  /* 0x00000086a00a723e */ /* 0x008fe200000010ff */
[----:B-1----:R-:W-:Y:S01]  /*4630*/  FFMA.FTZ R4, R152, c[0x0][0x2d0], -R0 ;  /* 0x0000b40098047a23 */ /* 0x002fe20000010800 */
[----:B--2---:R-:W-:Y:S01]  /*4640*/  F2FP.BF16.PACK_AB R9, R116, R117 ;  /* 0x000000757409723e */ /* 0x004fe200000010ff */
[----:B------:R-:W-:-:S02]  /*4650*/  IMAD.MOV.U32 R152, RZ, RZ, R128 ;  /* 0x000000ffff987224 */ /* 0x000fc400078e0080 */
[----:B------:R1:W-:Y:S02]  /*4660*/  MUFU.EX2 R118, R4 ;  /* 0x0000000400767308 */ /* 0x0003e40000000800 */
[----:B-1----:R-:W-:-:S06]  /*4670*/  FFMA.FTZ R4, R146, c[0x0][0x2d0], -R0 ;  /* 0x0000b40092047a23 */ /* 0x002fcc0000010800 */
[----:B------:R1:W2:Y:S02]  /*4680*/  MUFU.EX2 R175, R4 ;  /* 0x0000000400af7308 */ /* 0x0002a40000000800 */
[----:B-1----:R-:W-:Y:S01]  /*4690*/  FFMA.FTZ R4, R113, c[0x0][0x2d0], -R3 ;  /* 0x0000b40071047a23 */ /* 0x002fe20000010803 */
[----:B--2---:R-:W-:-:S05]  /*46a0*/  F2FP.BF16.PACK_AB R11, R175, R118 ;  /* 0x00000076af0b723e */ /* 0x004fca00000010ff */
[----:B------:R1:W2:Y:S02]  /*46b0*/  MUFU.EX2 R5, R4 ;  /* 0x0000000400057308 */ /* 0x0002a40000000800 */
[C---:B------:R-:W-:Y:S08]  /*46c0*/  HMMA.16816.F32.BF16 R40, R8.reuse, R44, RZ ;  /* 0x0000002c0828723c */ /* 0x040ff000000418ff */
[----:B------:R-:W-:Y:S01]  /*46d0*/  HMMA.16816.F32.BF16 R36, R8, R48, RZ ;  /* 0x000000300824723c */ /* 0x000fe200000418ff */
[----:B-1----:R-:W-:-:S04]  /*46e0*/  FFMA.FTZ R4, R112, c[0x0][0x2d0], -R3 ;  /* 0x0000b40070047a23 */ /* 0x002fc80000010803 */
[----:B------:R1:W3:Y:S03]  /*46f0*/  MUFU.EX2 R167, R4 ;  /* 0x0000000400a77308 */ /* 0x0002e60000000800 */
[C---:B------:R-:W-:Y:S07]  /*4700*/  HMMA.16816.F32.BF16 R32, R8.reuse, R84, RZ ;  /* 0x000000540820723c */ /* 0x040fee00000418ff */
[----:B------:R-:W-:Y:S01]  /*4710*/  IMAD.MOV.U32 R84, RZ, RZ, R109 ;  /* 0x000000ffff547224 */ /* 0x000fe200078e006d */
[----:B------:R-:W-:Y:S01]  /*4720*/  HMMA.16816.F32.BF16 R20, R8, R100, RZ ;  /* 0x000000640814723c */ /* 0x000fe200000418ff */
[----:B------:R-:W-:-:S02]  /*4730*/  IMAD.MOV.U32 R85, RZ, RZ, R110 ;  /* 0x000000ffff557224 */ /* 0x000fc400078e006e */
[----:B-1----:R-:W-:-:S04]  /*4740*/  FFMA.FTZ R4, R147, c[0x0][0x2d0], -R0 ;  /* 0x0000b40093047a23 */ /* 0x002fc80000010800 */
[----:B--2---:R-:W-:Y:S01]  /*4750*/  MOV R100, R5 ;  /* 0x0000000500647202 */ /* 0x004fe20000000f00 */
[----:B------:R-:W-:Y:S01]  /*4760*/  HMMA.16816.F32.BF16 R28, R8, R88, RZ ;  /* 0x00000058081c723c */ /* 0x000fe200000418ff */
[----:B------:R-:W-:Y:S01]  /*4770*/  IMAD.MOV.U32 R101, RZ, RZ, R180 ;  /* 0x000000ffff657224 */ /* 0x000fe200078e00b4 */
[----:B------:R1:W-:Y:S01]  /*4780*/  MUFU.EX2 R252, R4 ;  /* 0x0000000400fc7308 */ /* 0x0003e20000000800 */
[----:B---3--:R-:W-:-:S04]  /*4790*/  F2FP.BF16.PACK_AB R6, R167, R100 ;  /* 0x00000064a706723e */ /* 0x008fc800000010ff */
[----:B------:R-:W-:Y:S01]  /*47a0*/  MOV R88, R111 ;  /* 0x0000006f00587202 */ /* 0x000fe20000000f00 */
[----:B------:R-:W-:Y:S01]  /*47b0*/  HMMA.16816.F32.BF16 R24, R8, R96, RZ ;  /* 0x000000600818723c */ /* 0x000fe200000418ff */
[----:B------:R-:W-:-:S07]  /*47c0*/  MOV R89, R114 ;  /* 0x0000007200597202 */ /* 0x000fce0000000f00 */
[C---:B------:R-:W-:Y:S01]  /*47d0*/  HMMA.16816.F32.BF16 R16, R8.reuse, R104, RZ ;  /* 0x000000680810723c */ /* 0x040fe200000418ff */
[----:B-1----:R-:W-:Y:S02]  /*47e0*/  FFMA.FTZ R4, R153, c[0x0][0x2d0], -R0 ;  /* 0x0000b40099047a23 */ /* 0x002fe40000010800 */
[----:B------:R-:W-:Y:S02]  /*47f0*/  IMAD.MOV.U32 R153, RZ, RZ, R131 ;  /* 0x000000ffff997224 */ /* 0x000fe400078e0083 */
[----:B------:R1:W2:Y:S02]  /*4800*/  MUFU.EX2 R237, R4 ;  /* 0x0000000400ed7308 */ /* 0x0002a40000000800 */
[----:B------:R-:W-:Y:S01]  /*4810*/  IMAD.MOV.U32 R104, RZ, RZ, R133 ;  /* 0x000000ffff687224 */ /* 0x000fe200078e0085 */
[----:B------:R-:W-:Y:S01]  /*4820*/  MOV R105, R144 ;  /* 0x0000009000697202 */ /* 0x000fe20000000f00 */
[----:B------:R-:W-:Y:S01]  /*4830*/  IMAD.MOV.U32 R133, RZ, RZ, R165 ;  /* 0x000000ffff857224 */ /* 0x000fe200078e00a5 */
[----:B------:R-:W-:Y:S01]  /*4840*/  HMMA.16816.F32.BF16 R44, R8, R46, RZ ;  /* 0x0000002e082c723c */ /* 0x000fe200000418ff */
[----:B------:R-:W-:Y:S01]  /*4850*/  IMAD.MOV.U32 R165, RZ, RZ, R166 ;  /* 0x000000ffffa57224 */ /* 0x000fe200078e00a6 */
[----:B------:R-:W-:Y:S01]  /*4860*/  MOV R166, R148 ;  /* 0x0000009400a67202 */ /* 0x000fe20000000f00 */
[----:B-1----:R-:W-:Y:S01]  /*4870*/  FFMA.FTZ R4, R145, c[0x0][0x2d0], -R0 ;  /* 0x0000b40091047a23 */ /* 0x002fe20000010800 */
[----:B--2---:R-:W-:-:S03]  /*4880*/  F2FP.BF16.PACK_AB R5, R237, R252 ;  /* 0x000000fced05723e */ /* 0x004fc600000010ff */
[----:B------:R1:W-:Y:S02]  /*4890*/  MUFU.EX2 R108, R4 ;  /* 0x00000004006c7308 */ /* 0x0003e40000000800 */
[----:B-1----:R-:W-:Y:S01]  /*48a0*/  FFMA.FTZ R4, R155, c[0x0][0x2d0], -R0 ;  /* 0x0000b4009b047a23 */ /* 0x002fe20000010800 */
[----:B------:R-:W-:-:S05]  /*48b0*/  MOV R155, R129 ;  /* 0x00000081009b7202 */ /* 0x000fca0000000f00 */
[----:B------:R1:W2:Y:S02]  /*48c0*/  MUFU.EX2 R215, R4 ;  /* 0x0000000400d77308 */ /* 0x0002a40000000800 */
[----:B-1----:R-:W-:Y:S02]  /*48d0*/  F2FP.BF16.PACK_AB R4, R238, R235 ;  /* 0x000000ebee04723e */ /* 0x002fe400000010ff */
[----:B--2---:R-:W-:-:S07]  /*48e0*/  F2FP.BF16.PACK_AB R7, R215, R108 ;  /* 0x0000006cd707723e */ /* 0x004fce00000010ff */
[C---:B------:R-:W-:Y:S07]  /*48f0*/  HMMA.16816.F32.BF16 R180, R4.reuse, R76, R40 ;  /* 0x0000004c04b4723c */ /* 0x040fee0000041828 */
[----:B------:R-:W-:Y:S01]  /*4900*/  IMAD.MOV.U32 R76, RZ, RZ, R83 ;  /* 0x000000ffff4c7224 */ /* 0x000fe200078e0053 */
[----:B------:R-:W-:Y:S01]  /*4910*/  HMMA.16816.F32.BF16 R128, R4, R56, R20 ;  /* 0x000000380480723c */ /* 0x000fe20000041814 */
[----:B------:R-:W-:-:S07]  /*4920*/  IMAD.MOV.U32 R77, RZ, RZ, R115 ;  /* 0x000000ffff4d7224 */ /* 0x000fce00078e0073 */
[C---:B------:R-:W-:Y:S07]  /*4930*/  HMMA.16816.F32.BF16 R80, R4.reuse, R72, R36 ;  /* 0x000000480450723c */ /* 0x040fee0000041824 */
[----:B------:R-:W-:Y:S01]  /*4940*/  IMAD.MOV.U32 R72, RZ, RZ, R108 ;  /* 0x000000ffff487224 */ /* 0x000fe200078e006c */
[----:B------:R-:W-:Y:S01]  /*4950*/  MOV R73, R149 ;  /* 0x0000009500497202 */ /* 0x000fe20000000f00 */
[----:B------:R-:W-:Y:S07]  /*4960*/  HMMA.16816.F32.BF16 R108, R4, R68, R32 ;  /* 0x00000044046c723c */ /* 0x000fee0000041820 */
[----:B------:R-:W-:Y:S01]  /*4970*/  IMAD.MOV.U32 R68, RZ, RZ, R150 ;  /* 0x000000ffff447224 */ /* 0x000fe200078e0096 */
[----:B------:R-:W-:Y:S01]  /*4980*/  HMMA.16816.F32.BF16 R32, R8, R90, RZ ;  /* 0x0000005a0820723c */ /* 0x000fe200000418ff */
[----:B------:R-:W-:-:S06]  /*4990*/  IMAD.MOV.U32 R69, RZ, RZ, R151 ;  /* 0x000000ffff457224 */ /* 0x000fcc00078e0097 */
[----:B------:R-:W-:Y:S01]  /*49a0*/  MOV R91, R204 ;  /* 0x000000cc005b7202 */ /* 0x000fe20000000f00 */
[----:B------:R-:W-:Y:S01]  /*49b0*/  HMMA.16816.F32.BF16 R112, R4, R64, R28 ;  /* 0x000000400470723c */ /* 0x000fe2000004181c */
[----:B------:R-:W-:-:S07]  /*49c0*/  IMAD.MOV.U32 R90, RZ, RZ, R205 ;  /* 0x000000ffff5a7224 */ /* 0x000fce00078e00cd */
[C---:B------:R-:W-:Y:S08]  /*49d0*/  HMMA.16816.F32.BF16 R148, R4.reuse, R60, R24 ;  /* 0x0000003c0494723c */ /* 0x040ff00000041818 */
[----:B------:R-:W-:Y:S08]  /*49e0*/  HMMA.16816.F32.BF16 R144, R4, R52, R16 ;  /* 0x000000340490723c */ /* 0x000ff00000041810 */
[C---:B------:R-:W-:Y:S08]  /*49f0*/  HMMA.16816.F32.BF16 R40, R8.reuse, R50, RZ ;  /* 0x000000320828723c */ /* 0x040ff000000418ff */
[C---:B------:R-:W-:Y:S08]  /*4a00*/  HMMA.16816.F32.BF16 R36, R8.reuse, R86, RZ ;  /* 0x000000560824723c */ /* 0x040ff000000418ff */
[C---:B------:R-:W-:Y:S08]  /*4a10*/  HMMA.16816.F32.BF16 R28, R8.reuse, R98, RZ ;  /* 0x00000062081c723c */ /* 0x040ff000000418ff */
[C---:B------:R-:W-:Y:S07]  /*4a20*/  HMMA.16816.F32.BF16 R24, R8.reuse, R102, RZ ;  /* 0x000000660818723c */ /* 0x040fee00000418ff */
[----:B------:R-:W-:Y:S01]  /*4a30*/  IMAD.MOV.U32 R103, RZ, RZ, R105 ;  /* 0x000000ffff677224 */ /* 0x000fe200078e0069 */
[----:B------:R-:W-:Y:S01]  /*4a40*/  HMMA.16816.F32.BF16 R16, R8, R120, RZ ;  /* 0x000000780810723c */ /* 0x000fe200000418ff */
[----:B------:R-:W-:Y:S01]  /*4a50*/  MOV R105, R88 ;  /* 0x0000005800697202 */ /* 0x000fe20000000f00 */
[----:B------:R-:W-:Y:S01]  /*4a60*/  IMAD.MOV.U32 R102, RZ, RZ, R104 ;  /* 0x000000ffff667224 */ /* 0x000fe200078e0068 */
[----:B------:R-:W-:-:S02]  /*4a70*/  MOV R88, R210 ;  /* 0x000000d200587202 */ /* 0x000fc40000000f00 */
[----:B------:R-:W-:Y:S02]  /*4a80*/  MOV R104, R85 ;  /* 0x0000005500687202 */ /* 0x000fe40000000f00 */
[----:B------:R-:W-:Y:S01]  /*4a90*/  IMAD.MOV.U32 R120, RZ, RZ, R212 ;  /* 0x000000ffff787224 */ /* 0x000fe200078e00d4 */
[----:B------:R-:W-:Y:S01]  /*4aa0*/  HMMA.16816.F32.BF16 R20, R8, R106, RZ ;  /* 0x0000006a0814723c */ /* 0x000fe200000418ff */
[----:B------:R-:W-:-:S06]  /*4ab0*/  IMAD.MOV.U32 R121, RZ, RZ, R76 ;  /* 0x000000ffff797224 */ /* 0x000fcc00078e004c */
[----:B------:R-:W-:Y:S01]  /*4ac0*/  IMAD.MOV.U32 R106, RZ, RZ, R89 ;  /* 0x000000ffff6a7224 */ /* 0x000fe200078e0059 */
[----:B------:R-:W-:Y:S01]  /*4ad0*/  HMMA.16816.F32.BF16 R48, R8, R122, RZ ;  /* 0x0000007a0830723c */ /* 0x000fe200000418ff */
[----:B------:R-:W-:Y:S02]  /*4ae0*/  IMAD.MOV.U32 R89, RZ, RZ, R206 ;  /* 0x000000ffff597224 */ /* 0x000fe400078e00ce */
[----:B------:R-:W-:-:S04]  /*4af0*/  IMAD.MOV.U32 R107, RZ, RZ, R84 ;  /* 0x000000ffff6b7224 */ /* 0x000fc800078e0054 */
[----:B------:R-:W-:Y:S01]  /*4b00*/  FFMA.FTZ R8, R169, c[0x0][0x2d0], -R3 ;  /* 0x0000b400a9087a23 */ /* 0x000fe20000010803 */
[----:B------:R-:W-:Y:S01]  /*4b10*/  HMMA.16816.F32.BF16 R64, R4, R66, R32 ;  /* 0x000000420440723c */ /* 0x000fe20000041820 */
[----:B------:R-:W-:Y:S01]  /*4b20*/  MOV R123, R213 ;  /* 0x000000d5007b7202 */ /* 0x000fe20000000f00 */
[----:B------:R-:W-:-:S05]  /*4b30*/  IMAD.MOV.U32 R122, RZ, RZ, R214 ;  /* 0x000000ffff7a7224 */ /* 0x000fca00078e00d6 */
[----:B------:R-:W-:Y:S01]  /*4b40*/  IMAD.MOV.U32 R32, RZ, RZ, R211 ;  /* 0x000000ffff207224 */ /* 0x000fe200078e00d3 */
[C---:B------:R-:W-:Y:S01]  /*4b50*/  HMMA.16816.F32.BF16 R96, R4.reuse, R92, R16 ;  /* 0x0000005c0460723c */ /* 0x040fe20000041810 */
[----:B------:R1:W-:Y:S01]  /*4b60*/  MUFU.EX2 R211, R8 ;  /* 0x0000000800d37308 */ /* 0x0003e20000000800 */
[----:B------:R-:W-:Y:S01]  /*4b70*/  IMAD.MOV.U32 R35, RZ, RZ, R133 ;  /* 0x000000ffff237224 */ /* 0x000fe200078e0085 */
[----:B------:R-:W-:Y:S01]  /*4b80*/  LDSM.16.MT88.4 R16, [R227+0x1100] ;  /* 0x00110000e310783b */ /* 0x000fe20000004200 */
[----:B------:R-:W-:Y:S01]  /*4b90*/  IMAD.MOV.U32 R133, RZ, RZ, R234 ;  /* 0x000000ffff857224 */ /* 0x000fe200078e00ea */
[----:B------:R-:W-:Y:S01]  /*4ba0*/  MOV R33, R73 ;  /* 0x0000004900217202 */ /* 0x000fe20000000f00 */
[----:B------:R-:W-:Y:S01]  /*4bb0*/  IMAD.MOV.U32 R34, RZ, RZ, R72 ;  /* 0x000000ffff227224 */ /* 0x000fe200078e0048 */
[----:B------:R-:W-:Y:S01]  /*4bc0*/  MOV R93, R68 ;  /* 0x00000044005d7202 */ /* 0x000fe20000000f00 */
[----:B------:R-:W-:Y:S01]  /*4bd0*/  HMMA.16816.F32.BF16 R44, R4, R78, R44 ;  /* 0x0000004e042c723c */ /* 0x000fe2000004182c */
[----:B------:R-:W-:-:S07]  /*4be0*/  IMAD.MOV.U32 R92, RZ, RZ, R69 ;  /* 0x000000ffff5c7224 */ /* 0x000fce00078e0045 */
[----:B------:R-:W-:Y:S01]  /*4bf0*/  HMMA.16816.F32.BF16 R40, R4, R74, R40 ;  /* 0x0000004a0428723c */ /* 0x000fe20000041828 */
[----:B-1----:R-:W-:-:S04]  /*4c00*/  FFMA.FTZ R8, R168, c[0x0][0x2d0], -R3 ;  /* 0x0000b400a8087a23 */ /* 0x002fc80000010803 */
[----:B------:R1:W-:Y:S03]  /*4c10*/  MUFU.EX2 R212, R8 ;  /* 0x0000000800d47308 */ /* 0x0003e60000000800 */
[C---:B------:R-:W-:Y:S08]  /*4c20*/  HMMA.16816.F32.BF16 R36, R4.reuse, R70, R36 ;  /* 0x000000460424723c */ /* 0x040ff00000041824 */
[----:B------:R-:W-:Y:S01]  /*4c30*/  HMMA.16816.F32.BF16 R60, R4, R62, R28 ;  /* 0x0000003e043c723c */ /* 0x000fe2000004181c */
[----:B------:R-:W-:Y:S01]  /*4c40*/  LDSM.16.MT88.4 R28, [R226+0x1100] ;  /* 0x00110000e21c783b */ /* 0x000fe20000004200 */
[----:B-1----:R-:W-:Y:S01]  /*4c50*/  FFMA.FTZ R8, R162, c[0x0][0x2d0], -R3 ;  /* 0x0000b400a2087a23 */ /* 0x002fe20000010803 */
[----:B------:R-:W-:-:S05]  /*4c60*/  MOV R162, R208 ;  /* 0x000000d000a27202 */ /* 0x000fca0000000f00 */
[C---:B------:R-:W-:Y:S01]  /*4c70*/  HMMA.16816.F32.BF16 R56, R4.reuse, R58, R24 ;  /* 0x0000003a0438723c */ /* 0x040fe20000041818 */
[----:B------:R1:W-:Y:S01]  /*4c80*/  MUFU.EX2 R213, R8 ;  /* 0x0000000800d57308 */ /* 0x0003e20000000800 */
[----:B------:R-:W-:Y:S06]  /*4c90*/  LDSM.16.MT88.4 R24, [R225+0x1100] ;  /* 0x00110000e118783b */ /* 0x000fec0000004200 */
[C---:B------:R-:W-:Y:S01]  /*4ca0*/  HMMA.16816.F32.BF16 R52, R4.reuse, R54, R20 ;  /* 0x000000360434723c */ /* 0x040fe20000041814 */
[----:B------:R-:W2:Y:S07]  /*4cb0*/  LDSM.16.MT88.4 R20, [R224+0x1100] ;  /* 0x00110000e014783b */ /* 0x000eae0000004200 */
[----:B------:R-:W-:Y:S01]  /*4cc0*/  HMMA.16816.F32.BF16 R48, R4, R94, R48 ;  /* 0x0000005e0430723c */ /* 0x000fe20000041830 */
[----:B-1----:R-:W-:-:S02]  /*4cd0*/  FFMA.FTZ R8, R161, c[0x0][0x2d0], -R3 ;  /* 0x0000b400a1087a23 */ /* 0x002fc40000010803 */
[----:B------:R-:W-:Y:S02]  /*4ce0*/  IMAD.MOV.U32 R161, RZ, RZ, R207 ;  /* 0x000000ffffa17224 */ /* 0x000fe400078e00cf */
[----:B------:R1:W3:Y:S02]  /*4cf0*/  MUFU.EX2 R214, R8 ;  /* 0x0000000800d67308 */ /* 0x0002e40000000800 */
[----:B------:R-:W-:Y:S02]  /*4d00*/  FFMA.FTZ R4, R177, c[0x0][0x2d0], -R13 ;  /* 0x0000b400b1047a23 */ /* 0x000fe4000001080d */
[----:B-1----:R-:W-:Y:S01]  /*4d10*/  FFMA.FTZ R8, R174, c[0x0][0x2d0], -R0 ;  /* 0x0000b400ae087a23 */ /* 0x002fe20000010800 */
[----:B---3--:R-:W-:-:S03]  /*4d20*/  F2FP.BF16.PACK_AB R10, R214, R213 ;  /* 0x000000d5d60a723e */ /* 0x008fc600000010ff */
[----:B------:R1:W-:Y:S08]  /*4d30*/  MUFU.EX2 R174, R4 ;  /* 0x0000000400ae7308 */ /* 0x0003f00000000800 */
[----:B------:R3:W-:Y:S01]  /*4d40*/  MUFU.EX2 R207, R8 ;  /* 0x0000000800cf7308 */ /* 0x0007e20000000800 */
[----:B-1----:R-:W-:-:S07]  /*4d50*/  FFMA.FTZ R4, R184, c[0x0][0x2d0], -R13 ;  /* 0x0000b400b8047a23 */ /* 0x002fce000001080d */
[----:B------:R1:W4:Y:S01]  /*4d60*/  MUFU.EX2 R204, R4 ;  /* 0x0000000400cc7308 */ /* 0x0003220000000800 */
[----:B---3--:R-:W-:-:S07]  /*4d70*/  FFMA.FTZ R8, R170, c[0x0][0x2d0], -R0 ;  /* 0x0000b400aa087a23 */ /* 0x008fce0000010800 */
[----:B------:R3:W2:Y:S01]  /*4d80*/  MUFU.EX2 R208, R8 ;  /* 0x0000000800d07308 */ /* 0x0006a20000000800 */
[----:B-1----:R-:W-:Y:S01]  /*4d90*/  FFMA.FTZ R4, R187, c[0x0][0x2d0], -R12 ;  /* 0x0000b400bb047a23 */ /* 0x002fe2000001080c */
[----:B----4-:R-:W-:-:S06]  /*4da0*/  F2FP.BF16.PACK_AB R6, R204, R174 ;  /* 0x000000aecc06723e */ /* 0x010fcc00000010ff */
[----:B------:R1:W-:Y:S01]  /*4db0*/  MUFU.EX2 R168, R4 ;  /* 0x0000000400a87308 */ /* 0x0003e20000000800 */
[----:B---3--:R-:W-:Y:S01]  /*4dc0*/  FFMA.FTZ R8, R163, c[0x0][0x2d0], -R0 ;  /* 0x0000b400a3087a23 */ /* 0x008fe20000010800 */
[----:B--2---:R-:W-:Y:S01]  /*4dd0*/  F2FP.BF16.PACK_AB R9, R208, R207 ;  /* 0x000000cfd009723e */ /* 0x004fe200000010ff */
[----:B------:R-:W-:-:S05]  /*4de0*/  IMAD.MOV.U32 R163, RZ, RZ, R209 ;  /* 0x000000ffffa37224 */ /* 0x000fca00078e00d1 */
[----:B------:R2:W-:Y:S01]  /*4df0*/  MUFU.EX2 R209, R8 ;  /* 0x0000000800d17308 */ /* 0x0005e20000000800 */
[----:B-1----:R-:W-:-:S07]  /*4e00*/  FFMA.FTZ R4, R186, c[0x0][0x2d0], -R12 ;  /* 0x0000b400ba047a23 */ /* 0x002fce000001080c */
[----:B------:R1:W3:Y:S01]  /*4e10*/  MUFU.EX2 R169, R4 ;  /* 0x0000000400a97308 */ /* 0x0002e20000000800 */
[----:B--2---:R-:W-:Y:S01]  /*4e20*/  FFMA.FTZ R8, R132, c[0x0][0x2d0], -R0 ;  /* 0x0000b40084087a23 */ /* 0x004fe20000010800 */
[----:B------:R-:W-:-:S06]  /*4e30*/  MOV R132, R77 ;  /* 0x0000004d00847202 */ /* 0x000fcc0000000f00 */
[----:B------:R2:W4:Y:S01]  /*4e40*/  MUFU.EX2 R210, R8 ;  /* 0x0000000800d27308 */ /* 0x0005220000000800 */
[----:B-1----:R-:W-:Y:S01]  /*4e50*/  FFMA.FTZ R4, R185, c[0x0][0x2d0], -R12 ;  /* 0x0000b400b9047a23 */ /* 0x002fe2000001080c */
[----:B---3--:R-:W-:-:S06]  /*4e60*/  F2FP.BF16.PACK_AB R5, R169, R168 ;  /* 0x000000a8a905723e */ /* 0x008fcc00000010ff */
[----:B------:R1:W-:Y:S01]  /*4e70*/  MUFU.EX2 R170, R4 ;  /* 0x0000000400aa7308 */ /* 0x0003e20000000800 */
[----:B--2---:R-:W-:Y:S01]  /*4e80*/  FFMA.FTZ R8, R179, c[0x0][0x2d0], -R13 ;  /* 0x0000b400b3087a23 */ /* 0x004fe2000001080d */
[----:B----4-:R-:W-:-:S06]  /*4e90*/  F2FP.BF16.PACK_AB R11, R210, R209 ;  /* 0x000000d1d20b723e */ /* 0x010fcc00000010ff */
[----:B------:R2:W-:Y:S01]  /*4ea0*/  MUFU.EX2 R205, R8 ;  /* 0x0000000800cd7308 */ /* 0x0005e20000000800 */
[----:B-1----:R-:W-:-:S07]  /*4eb0*/  FFMA.FTZ R4, R176, c[0x0][0x2d0], -R12 ;  /* 0x0000b400b0047a23 */ /* 0x002fce000001080c */
[----:B------:R-:W1:Y:S01]  /*4ec0*/  MUFU.EX2 R234, R4 ;  /* 0x0000000400ea7308 */ /* 0x000e620000000800 */
[----:B--2---:R-:W-:-:S07]  /*4ed0*/  FFMA.FTZ R8, R178, c[0x0][0x2d0], -R13 ;  /* 0x0000b400b2087a23 */ /* 0x004fce000001080d */
[----:B------:R-:W2:Y:S01]  /*4ee0*/  MUFU.EX2 R206, R8 ;  /* 0x0000000800ce7308 */ /* 0x000ea20000000800 */
[----:B-1----:R-:W-:Y:S02]  /*4ef0*/  F2FP.BF16.PACK_AB R7, R234, R170 ;  /* 0x000000aaea07723e */ /* 0x002fe400000010ff */
[----:B--2---:R-:W-:Y:S02]  /*4f00*/  F2FP.BF16.PACK_AB R4, R206, R205 ;  /* 0x000000cdce04723e */ /* 0x004fe400000010ff */
[----:B------:R-:W-:-:S05]  /*4f10*/  F2FP.BF16.PACK_AB R8, R212, R211 ;  /* 0x000000d3d408723e */ /* 0x000fca00000010ff */
[----:B------:R-:W-:Y:S07]  /*4f20*/  HMMA.16816.F32.BF16 R176, R4, R20, R196 ;  /* 0x0000001404b0723c */ /* 0x000fee00000418c4 */
[----:B------:R-:W-:Y:S01]  /*4f30*/  IMAD.MOV.U32 R196, RZ, RZ, R163 ;  /* 0x000000ffffc47224 */ /* 0x000fe200078e00a3 */
[----:B------:R-:W-:Y:S01]  /*4f40*/  MOV R197, R161 ;  /* 0x000000a100c57202 */ /* 0x000fe20000000f00 */
[----:B------:R-:W-:Y:S01]  /*4f50*/  IMAD.MOV.U32 R163, RZ, RZ, R241 ;  /* 0x000000ffffa37224 */ /* 0x000fe200078e00f1 */
[----:B------:R-:W-:Y:S01]  /*4f60*/  HMMA.16816.F32.BF16 R68, R8, R24, R80 ;  /* 0x000000180844723c */ /* 0x000fe20000041850 */
[----:B------:R-:W2:Y:S01]  /*4f70*/  LDL.LU R241, [R1+0x88] ;  /* 0x0000880001f17983 */ /* 0x000ea20000300800 */
[----:B------:R-:W-:-:S02]  /*4f80*/  IMAD.MOV.U32 R161, RZ, RZ, R242 ;  /* 0x000000ffffa17224 */ /* 0x000fc400078e00f2 */
[----:B------:R-:W-:Y:S01]  /*4f90*/  IMAD.MOV.U32 R199, RZ, RZ, R32 ;  /* 0x000000ffffc77224 */ /* 0x000fe200078e0020 */
[----:B------:R-:W3:Y:S01]  /*4fa0*/  LDL.LU R242, [R1+0x84] ;  /* 0x0000840001f27983 */ /* 0x000ee20000300800 */
[----:B------:R-:W-:Y:S01]  /*4fb0*/  IMAD.MOV.U32 R32, RZ, RZ, R34 ;  /* 0x000000ffff207224 */ /* 0x000fe200078e0022 */
[----:B------:R-:W-:Y:S01]  /*4fc0*/  MOV R34, R93 ;  /* 0x0000005d00227202 */ /* 0x000fe20000000f00 */
[----:B------:R-:W-:Y:S01]  /*4fd0*/  HMMA.16816.F32.BF16 R72, R4, R24, R220 ;  /* 0x000000180448723c */ /* 0x000fe200000418dc */
[----:B------:R-:W-:-:S07]  /*4fe0*/  IMAD.MOV.U32 R198, RZ, RZ, R162 ;  /* 0x000000ffffc67224 */ /* 0x000fce00078e00a2 */
[-C--:B------:R-:W-:Y:S08]  /*4ff0*/  HMMA.16816.F32.BF16 R76, R4, R26.reuse, R136 ;  /* 0x0000001a044c723c */ /* 0x080ff00000041888 */
[C---:B------:R-:W-:Y:S01]  /*5000*/  HMMA.16816.F32.BF16 R40, R8.reuse, R26, R40 ;  /* 0x0000001a0828723c */ /* 0x040fe20000041828 */
[----:B------:R-:W-:Y:S07]  /*5010*/  LDSM.16.MT88.4 R24, [R224+0x3100] ;  /* 0x00310000e018783b */ /* 0x000fee0000004200 */
[----:B------:R-:W-:Y:S07]  /*5020*/  HMMA.16816.F32.BF16 R180, R8, R20, R180 ;  /* 0x0000001408b4723c */ /* 0x000fee00000418b4 */
[----:B------:R-:W-:Y:S01]  /*5030*/  IMAD.MOV.U32 R21, RZ, RZ, R132 ;  /* 0x000000ffff157224 */ /* 0x000fe200078e0084 */
[----:B------:R-:W-:Y:S01]  /*5040*/  MOV R132, R33 ;  /* 0x0000002100847202 */ /* 0x000fe20000000f00 */
[----:B------:R-:W-:Y:S01]  /*5050*/  HMMA.16816.F32.BF16 R184, R4, R22, R124 ;  /* 0x0000001604b8723c */ /* 0x000fe2000004187c */
[----:B------:R-:W-:-:S06]  /*5060*/  IMAD.MOV.U32 R33, RZ, RZ, R92 ;  /* 0x000000ffff217224 */ /* 0x000fcc00078e005c */
[----:B------:R-:W-:Y:S01]  /*5070*/  IMAD.MOV.U32 R126, RZ, RZ, R21 ;  /* 0x000000ffff7e7224 */ /* 0x000fe200078e0015 */
[----:B------:R-:W-:Y:S01]  /*5080*/  MOV R125, R233 ;  /* 0x000000e9007d7202 */ /* 0x000fe20000000f00 */
[----:B------:R-:W-:Y:S01]  /*5090*/  IMAD.MOV.U32 R124, RZ, RZ, R234 ;  /* 0x000000ffff7c7224 */ /* 0x000fe200078e00ea */
[----:B------:R-:W-:Y:S01]  /*50a0*/  MOV R127, R132 ;  /* 0x00000084007f7202 */ /* 0x000fe20000000f00 */
[----:B------:R-:W-:Y:S01]  /*50b0*/  HMMA.16816.F32.BF16 R44, R8, R22, R44 ;  /* 0x00000016082c723c */ /* 0x000fe2000004182c */
[----:B------:R-:W1:Y:S01]  /*50c0*/  LDSM.16.MT88.4 R20, [R225+0x3100] ;  /* 0x00310000e114783b */ /* 0x000e620000004200 */
[----:B------:R-:W-:-:S06]  /*50d0*/  IMAD.MOV.U32 R80, RZ, RZ, R125 ;  /* 0x000000ffff507224 */ /* 0x000fcc00078e007d */
[C---:B------:R-:W-:Y:S08]  /*50e0*/  HMMA.16816.F32.BF16 R84, R8.reuse, R16, R108 ;  /* 0x000000100854723c */ /* 0x040ff0000004186c */
[-C--:B------:R-:W-:Y:S08]  /*50f0*/  HMMA.16816.F32.BF16 R220, R8, R28.reuse, R112 ;  /* 0x0000001c08dc723c */ /* 0x080ff00000041870 */
[----:B------:R-:W-:Y:S01]  /*5100*/  HMMA.16816.F32.BF16 R104, R4, R28, R104 ;  /* 0x0000001c0468723c */ /* 0x000fe20000041868 */
[----:B------:R-:W-:-:S07]  /*5110*/  MOV R115, R126 ;  /* 0x0000007e00737202 */ /* 0x000fce0000000f00 */
[C---:B------:R-:W-:Y:S07]  /*5120*/  HMMA.16816.F32.BF16 R108, R4.reuse, R30, R248 ;  /* 0x0000001e046c723c */ /* 0x040fee00000418f8 */
[----:B------:R-:W-:Y:S01]  /*5130*/  MOV R248, R127 ;  /* 0x0000007f00f87202 */ /* 0x000fe20000000f00 */
[----:B------:R-:W-:Y:S01]  /*5140*/  HMMA.16816.F32.BF16 R88, R4, R16, R88 ;  /* 0x000000100458723c */ /* 0x000fe20000041858 */
[----:B------:R-:W-:Y:S01]  /*5150*/  IMAD.MOV.U32 R251, RZ, RZ, R32 ;  /* 0x000000fffffb7224 */ /* 0x000fe200078e0020 */
[----:B------:R-:W-:Y:S01]  /*5160*/  MOV R250, R34 ;  /* 0x0000002200fa7202 */ /* 0x000fe20000000f00 */
[----:B------:R-:W-:-:S05]  /*5170*/  IMAD.MOV.U32 R249, RZ, RZ, R33 ;  /* 0x000000fffff97224 */ /* 0x000fca00078e0021 */
[-C--:B------:R-:W-:Y:S08]  /*5180*/  HMMA.16816.F32.BF16 R92, R4, R18.reuse, R140 ;  /* 0x00000012045c723c */ /* 0x080ff0000004188c */
[----:B------:R-:W-:Y:S01]  /*5190*/  HMMA.16816.F32.BF16 R36, R8, R18, R36 ;  /* 0x000000120824723c */ /* 0x000fe20000041824 */
[----:B------:R-:W4:Y:S01]  /*51a0*/  LDSM.16.MT88.4 R16, [R227+0x3100] ;  /* 0x00310000e310783b */ /* 0x000f220000004200 */
[----:B------:R-:W-:Y:S01]  /*51b0*/  MOV R162, R243 ;  /* 0x000000f300a27202 */ /* 0x000fe20000000f00 */
[----:B------:R-:W-:Y:S01]  /*51c0*/  IMAD.MOV.U32 R136, RZ, RZ, R196 ;  /* 0x000000ffff887224 */ /* 0x000fe200078e00c4 */
[----:B------:R-:W-:Y:S01]  /*51d0*/  MOV R137, R197 ;  /* 0x000000c500897202 */ /* 0x000fe20000000f00 */
[----:B------:R-:W-:Y:S01]  /*51e0*/  IMAD.MOV.U32 R138, RZ, RZ, R198 ;  /* 0x000000ffff8a7224 */ /* 0x000fe200078e00c6 */
[----:B------:R-:W-:Y:S01]  /*51f0*/  MOV R198, R162 ;  /* 0x000000a200c67202 */ /* 0x000fe20000000f00 */
[----:B------:R-:W-:Y:S01]  /*5200*/  IMAD.MOV.U32 R139, RZ, RZ, R199 ;  /* 0x000000ffff8b7224 */ /* 0x000fe200078e00c7 */
[----:B------:R-:W-:Y:S01]  /*5210*/  MOV R112, R100 ;  /* 0x0000006400707202 */ /* 0x000fe20000000f00 */
[----:B------:R-:W-:-:S02]  /*5220*/  IMAD.MOV.U32 R196, RZ, RZ, R163 ;  /* 0x000000ffffc47224 */ /* 0x000fc400078e00a3 */
[----:B------:R-:W-:Y:S01]  /*5230*/  IMAD.MOV.U32 R113, RZ, RZ, R103 ;  /* 0x000000ffff717224 */ /* 0x000fe200078e0067 */
[----:B------:R-:W-:Y:S01]  /*5240*/  MOV R103, R231 ;  /* 0x000000e700677202 */ /* 0x000fe20000000f00 */
[----:B------:R-:W-:Y:S02]  /*5250*/  IMAD.MOV.U32 R197, RZ, RZ, R161 ;  /* 0x000000ffffc57224 */ /* 0x000fe400078e00a1 */
[----:B------:R-:W-:Y:S01]  /*5260*/  IMAD.MOV.U32 R114, RZ, RZ, R102 ;  /* 0x000000ffff727224 */ /* 0x000fe200078e0066 */
[----:B-1----:R-:W-:Y:S01]  /*5270*/  HMMA.16816.F32.BF16 R140, R4, R22, R216 ;  /* 0x00000016048c723c */ /* 0x002fe200000418d8 */
[----:B------:R-:W-:-:S07]  /*5280*/  IMAD.MOV.U32 R199, RZ, RZ, R119 ;  /* 0x000000ffffc77224 */ /* 0x000fce00078e0077 */
[----:B------:R-:W-:Y:S01]  /*5290*/  HMMA.16816.F32.BF16 R120, R4, R24, R120 ;  /* 0x000000180478723c */ /* 0x000fe20000041878 */
[----:B------:R-:W-:-:S07]  /*52a0*/  IMAD.MOV.U32 R100, RZ, RZ, R230 ;  /* 0x000000ffff647224 */ /* 0x000fce00078e00e6 */
[----:B------:R-:W-:Y:S01]  /*52b0*/  HMMA.16816.F32.BF16 R60, R8, R26, R60 ;  /* 0x0000001a083c723c */ /* 0x000fe2000004183c */
[----:B------:R-:W-:Y:S01]  /*52c0*/  IMAD.MOV.U32 R102, RZ, RZ, R232 ;  /* 0x000000ffff667224 */ /* 0x000fe200078e00e8 */
[----:B------:R-:W-:Y:S01]  /*52d0*/  MOV R219, R248 ;  /* 0x000000f800db7202 */ /* 0x000fe20000000f00 */
[----:B------:R-:W-:Y:S01]  /*52e0*/  IMAD.MOV.U32 R83, RZ, RZ, R235 ;  /* 0x000000ffff537224 */ /* 0x000fe200078e00eb */
[----:B------:R-:W-:Y:S01]  /*52f0*/  MOV R132, R236 ;  /* 0x000000ec00847202 */ /* 0x000fe20000000f00 */
[----:B------:R1:W5:Y:S03]  /*5300*/  LDL.LU R243, [R1+0x80] ;  /* 0x0000800001f37983 */ /* 0x0003660000300800 */
[C---:B------:R-:W-:Y:S08]  /*5310*/  HMMA.16816.F32.BF16 R136, R4.reuse, R20, R136 ;  /* 0x000000140488723c */ /* 0x040ff00000041888 */
[C---:B----4-:R-:W-:Y:S08]  /*5320*/  HMMA.16816.F32.BF16 R152, R4.reuse, R16, R152 ;  /* 0x000000100498723c */ /* 0x050ff00000041898 */
[----:B------:R-:W-:Y:S08]  /*5330*/  HMMA.16816.F32.BF16 R156, R4, R18, R156 ;  /* 0x00000012049c723c */ /* 0x000ff0000004189c */
[----:B------:R-:W-:Y:S01]  /*5340*/  HMMA.16816.F32.BF16 R56, R8, R22, R56 ;  /* 0x000000160838723c */ /* 0x000fe20000041838 */
[----:B------:R-:W-:-:S02]  /*5350*/  IMAD.MOV.U32 R163, RZ, RZ, R237 ;  /* 0x000000ffffa37224 */ /* 0x000fc400078e00ed */
[----:B------:R-:W-:Y:S02]  /*5360*/  IMAD.MOV.U32 R161, RZ, RZ, R238 ;  /* 0x000000ffffa17224 */ /* 0x000fe400078e00ee */
[----:B------:R-:W-:-:S03]  /*5370*/  IMAD.MOV.U32 R162, RZ, RZ, R133 ;  /* 0x000000ffffa27224 */ /* 0x000fc600078e0085 */
[----:B------:R-:W-:Y:S01]  /*5380*/  HMMA.16816.F32.BF16 R52, R8, R18, R52 ;  /* 0x000000120834723c */ /* 0x000fe20000041834 */
[----:B---3--:R-:W-:Y:S01]  /*5390*/  MOV R81, R242 ;  /* 0x000000f200517202 */ /* 0x008fe20000000f00 */
[----:B--2---:R-:W-:Y:S01]  /*53a0*/  IMAD.MOV.U32 R82, RZ, RZ, R241 ;  /* 0x000000ffff527224 */ /* 0x004fe200078e00f1 */
[----:B------:R-:W-:Y:S01]  /*53b0*/  MOV R133, R239 ;  /* 0x000000ef00857202 */ /* 0x000fe20000000f00 */
[----:B------:R-:W-:Y:S01]  /*53c0*/  IMAD.MOV.U32 R119, RZ, RZ, R240 ;  /* 0x000000ffff777224 */ /* 0x000fe200078e00f0 */
[----:B------:R1:W5:Y:S01]  /*53d0*/  LDL.LU R242, [R1+0x7c] ;  /* 0x00007c0001f27983 */ /* 0x0003620000300800 */
[----:B------:R-:W-:Y:S02]  /*53e0*/  IMAD.MOV.U32 R28, RZ, RZ, R81 ;  /* 0x000000ffff1c7224 */ /* 0x000fe400078e0051 */
[----:B------:R-:W-:Y:S01]  /*53f0*/  IMAD.MOV.U32 R81, RZ, RZ, R124 ;  /* 0x000000ffff517224 */ /* 0x000fe200078e007c */
[----:B------:R1:W5:Y:S01]  /*5400*/  LDL.LU R241, [R1+0x78] ;  /* 0x0000780001f17983 */ /* 0x0003620000300800 */
[----:B------:R-:W-:Y:S01]  /*5410*/  HMMA.16816.F32.BF16 R124, R4, R26, R244 ;  /* 0x0000001a047c723c */ /* 0x000fe200000418f4 */
[----:B------:R-:W-:-:S02]  /*5420*/  IMAD.MOV.U32 R29, RZ, RZ, R82 ;  /* 0x000000ffff1d7224 */ /* 0x000fc400078e0052 */
[----:B------:R1:W5:Y:S04]  /*5430*/  LDL.LU R240, [R1+0x74] ;  /* 0x0000740001f07983 */ /* 0x0003680000300800 */
[----:B------:R-:W-:Y:S01]  /*5440*/  IMAD.MOV.U32 R247, RZ, RZ, R35 ;  /* 0x000000fffff77224 */ /* 0x000fe200078e0023 */
[----:B------:R-:W-:Y:S01]  /*5450*/  MOV R245, R100 ;  /* 0x0000006400f57202 */ /* 0x000fe20000000f00 */
[----:B------:R-:W2:Y:S01]  /*5460*/  LDSM.16.MT88.4 R32, [R226+0x3100] ;  /* 0x00310000e220783b */ /* 0x000ea20000004200 */
[----:B------:R-:W-:Y:S02]  /*5470*/  IMAD.MOV.U32 R246, RZ, RZ, R249 ;  /* 0x000000fffff67224 */ /* 0x000fe400078e00f9 */
[----:B------:R-:W-:Y:S02]  /*5480*/  IMAD.MOV.U32 R218, RZ, RZ, R247 ;  /* 0x000000ffffda7224 */ /* 0x000fe400078e00f7 */
[----:B------:R-:W-:Y:S01]  /*5490*/  IMAD.MOV.U32 R244, RZ, RZ, R101 ;  /* 0x000000fffff47224 */ /* 0x000fe200078e0065 */
[----:B------:R-:W-:Y:S01]  /*54a0*/  MOV R82, R83 ;  /* 0x0000005300527202 */ /* 0x000fe20000000f00 */
[----:B------:R-:W-:Y:S01]  /*54b0*/  IMAD.MOV.U32 R247, RZ, RZ, R250 ;  /* 0x000000fffff77224 */ /* 0x000fe200078e00fa */
[----:B------:R1:W5:Y:S01]  /*54c0*/  LDL.LU R239, [R1+0x70] ;  /* 0x0000700001ef7983 */ /* 0x0003620000300800 */
[----:B------:R-:W-:-:S02]  /*54d0*/  IMAD.MOV.U32 R249, RZ, RZ, R102 ;  /* 0x000000fffff97224 */ /* 0x000fc400078e0066 */
[----:B------:R-:W-:Y:S01]  /*54e0*/  IMAD.MOV.U32 R250, RZ, RZ, R103 ;  /* 0x000000fffffa7224 */ /* 0x000fe200078e0067 */
[----:B------:R1:W5:Y:S01]  /*54f0*/  LDL.LU R238, [R1+0x6c] ;  /* 0x00006c0001ee7983 */ /* 0x0003620000300800 */
[C---:B--2---:R-:W-:Y:S01]  /*5500*/  HMMA.16816.F32.BF16 R196, R4.reuse, R32, R196 ;  /* 0x0000002004c4723c */ /* 0x044fe200000418c4 */
[----:B------:R-:W-:Y:S02]  /*5510*/  IMAD.MOV.U32 R83, RZ, RZ, R167 ;  /* 0x000000ffff537224 */ /* 0x000fe400078e00a7 */
[----:B------:R1:W5:Y:S05]  /*5520*/  LDL.LU R237, [R1+0x68] ;  /* 0x0000680001ed7983 */ /* 0x00036a0000300800 */
[----:B------:R-:W-:Y:S01]  /*5530*/  HMMA.16816.F32.BF16 R100, R4, R34, R200 ;  /* 0x000000220464723c */ /* 0x000fe200000418c8 */
[----:B------:R-:W-:Y:S01]  /*5540*/  MOV R248, R83 ;  /* 0x0000005300f87202 */ /* 0x000fe20000000f00 */
[----:B------:R-:W-:Y:S01]  /*5550*/  IMAD.MOV.U32 R167, RZ, RZ, R229 ;  /* 0x000000ffffa77224 */ /* 0x000fe200078e00e5 */
[----:B------:R1:W5:Y:S04]  /*5560*/  LDL.LU R236, [R1+0x64] ;  /* 0x0000640001ec7983 */ /* 0x0003680000300800 */
[----:B------:R-:W-:Y:S01]  /*5570*/  FFMA.FTZ R4, R195, c[0x0][0x2d0], -R3 ;  /* 0x0000b400c3047a23 */ /* 0x000fe20000010803 */
[----:B------:R-:W-:Y:S01]  /*5580*/  MOV R200, R218 ;  /* 0x000000da00c87202 */ /* 0x000fe20000000f00 */
[----:B------:R-:W-:Y:S01]  /*5590*/  IMAD.MOV.U32 R201, RZ, RZ, R219 ;  /* 0x000000ffffc97224 */ /* 0x000fe200078e00db */
[----:B------:R-:W-:Y:S01]  /*55a0*/  MOV R203, R29 ;  /* 0x0000001d00cb7202 */ /* 0x000fe20000000f00 */
[----:B------:R-:W-:Y:S01]  /*55b0*/  HMMA.16816.F32.BF16 R216, R8, R30, R64 ;  /* 0x0000001e08d8723c */ /* 0x000fe20000041840 */
[----:B------:R-:W-:Y:S01]  /*55c0*/  IMAD.MOV.U32 R202, RZ, RZ, R28 ;  /* 0x000000ffffca7224 */ /* 0x000fe200078e001c */
[----:B------:R1:W5:Y:S01]  /*55d0*/  LDL.LU R235, [R1+0x60] ;  /* 0x0000600001eb7983 */ /* 0x0003620000300800 */
[----:B------:R-:W-:-:S03]  /*55e0*/  IMAD.MOV.U32 R83, RZ, RZ, R228 ;  /* 0x000000ffff537224 */ /* 0x000fc600078e00e4 */
[----:B------:R1:W5:Y:S02]  /*55f0*/  LDL.LU R234, [R1+0x5c] ;  /* 0x00005c0001ea7983 */ /* 0x0003640000300800 */
[C---:B------:R-:W-:Y:S01]  /*5600*/  HMMA.16816.F32.BF16 R64, R8.reuse, R24, R148 ;  /* 0x000000180840723c */ /* 0x040fe20000041894 */
[----:B------:R2:W-:Y:S01]  /*5610*/  MUFU.EX2 R24, R4 ;  /* 0x0000000400187308 */ /* 0x0005e20000000800 */
[----:B------:R1:W5:Y:S04]  /*5620*/  LDL.LU R233, [R1+0x58] ;  /* 0x0000580001e97983 */ /* 0x0003680000300800 */
[----:B------:R1:W5:Y:S02]  /*5630*/  LDL.LU R232, [R1+0x54] ;  /* 0x0000540001e87983 */ /* 0x0003640000300800 */
[C---:B------:R-:W-:Y:S02]  /*5640*/  HMMA.16816.F32.BF16 R28, R8.reuse, R20, R128 ;  /* 0x00000014081c723c */ /* 0x040fe40000041880 */
[----:B------:R-:W-:Y:S04]  /*5650*/  LDSM.16.MT88.4 R128, [R224+0x3900] ;  /* 0x00390000e080783b */ /* 0x000fe80000004200 */
[----:B------:R1:W5:Y:S01]  /*5660*/  LDL.LU R231, [R1+0x50] ;  /* 0x0000500001e77983 */ /* 0x0003620000300800 */
[--C-:B--2---:R-:W-:Y:S01]  /*5670*/  FFMA.FTZ R4, R194, c[0x0][0x2d0], -R3.reuse ;  /* 0x0000b400c2047a23 */ /* 0x104fe20000010803 */
[C---:B------:R-:W-:Y:S02]  /*5680*/  HMMA.16816.F32.BF16 R148, R8.reuse, R16, R144 ;  /* 0x000000100894723c */ /* 0x040fe40000041890 */
[----:B------:R-:W-:Y:S01]  /*5690*/  LDSM.16.MT88.4 R144, [R225+0x3900] ;  /* 0x00390000e190783b */ /* 0x000fe20000004200 */
[----:B------:R2:W3:Y:S03]  /*56a0*/  MUFU.EX2 R25, R4 ;  /* 0x0000000400197308 */ /* 0x0004e60000000800 */
[----:B------:R1:W5:Y:S02]  /*56b0*/  LDL.LU R230, [R1+0x4c] ;  /* 0x00004c0001e67983 */ /* 0x0003640000300800 */
[----:B------:R-:W-:Y:S02]  /*56c0*/  HMMA.16816.F32.BF16 R48, R8, R34, R48 ;  /* 0x000000220830723c */ /* 0x000fe40000041830 */
[----:B------:R1:W5:Y:S04]  /*56d0*/  LDL.LU R229, [R1+0x48] ;  /* 0x0000480001e57983 */ /* 0x0003680000300800 */
[----:B------:R1:W5:Y:S01]  /*56e0*/  LDL.LU R228, [R1+0x44] ;  /* 0x0000440001e47983 */ /* 0x0003620000300800 */
[----:B--2---:R-:W-:-:S02]  /*56f0*/  FFMA.FTZ R4, R193, c[0x0][0x2d0], -R3 ;  /* 0x0000b400c1047a23 */ /* 0x004fc40000010803 */
[----:B------:R-:W-:-:S04]  /*5700*/  FFMA.FTZ R3, R192, c[0x0][0x2d0], -R3 ;  /* 0x0000b400c0037a23 */ /* 0x000fc80000010803 */
[----:B------:R2:W-:Y:S02]  /*5710*/  MUFU.EX2 R26, R3 ;  /* 0x00000003001a7308 */ /* 0x0005e40000000800 */
[----:B--2---:R-:W-:-:S06]  /*5720*/  FFMA.FTZ R3, R191, c[0x0][0x2d0], -R0 ;  /* 0x0000b400bf037a23 */ /* 0x004fcc0000010800 */
[----:B------:R2:W-:Y:S02]  /*5730*/  MUFU.EX2 R20, R3 ;  /* 0x0000000300147308 */ /* 0x0005e40000000800 */
[----:B--2---:R-:W-:-:S06]  /*5740*/  FFMA.FTZ R3, R190, c[0x0][0x2d0], -R0 ;  /* 0x0000b400be037a23 */ /* 0x004fcc0000010800 */
[----:B------:R2:W4:Y:S02]  /*5750*/  MUFU.EX2 R22, R3 ;  /* 0x0000000300167308 */ /* 0x0005240000000800 */
[--C-:B--2---:R-:W-:Y:S02]  /*5760*/  FFMA.FTZ R3, R189, c[0x0][0x2d0], -R0.reuse ;  /* 0x0000b400bd037a23 */ /* 0x104fe40000010800 */
[----:B------:R-:W-:Y:S02]  /*5770*/  FFMA.FTZ R0, R188, c[0x0][0x2d0], -R0 ;  /* 0x0000b400bc007a23 */ /* 0x000fe40000010800 */
[----:B------:R-:W2:Y:S02]  /*5780*/  LDSM.16.MT88.4 R188, [R224+0x1900] ;  /* 0x00190000e0bc783b */ /* 0x000ea40000004200 */
[----:B------:R1:W-:Y:S02]  /*5790*/  MUFU.EX2 R21, R0 ;  /* 0x0000000000157308 */ /* 0x0003e40000000800 */
[----:B-1----:R-:W-:-:S02]  /*57a0*/  FFMA.FTZ R0, R200, c[0x0][0x2d0], -R13 ;  /* 0x0000b400c8007a23 */ /* 0x002fc4000001080d */
[----:B------:R-:W-:Y:S02]  /*57b0*/  IMAD.MOV.U32 R200, RZ, RZ, R201 ;  /* 0x000000ffffc87224 */ /* 0x000fe400078e00c9 */
[----:B------:R-:W-:Y:S01]  /*57c0*/  IMAD.MOV.U32 R201, RZ, RZ, R202 ;  /* 0x000000ffffc97224 */ /* 0x000fe200078e00ca */
[----:B------:R-:W-:Y:S01]  /*57d0*/  MOV R202, R203 ;  /* 0x000000cb00ca7202 */ /* 0x000fe20000000f00 */
[----:B------:R1:W-:Y:S01]  /*57e0*/  MUFU.EX2 R16, R0 ;  /* 0x0000000000107308 */ /* 0x0003e20000000800 */
[----:B------:R-:W-:Y:S02]  /*57f0*/  IMAD.MOV.U32 R203, RZ, RZ, R244 ;  /* 0x000000ffffcb7224 */ /* 0x000fe400078e00f4 */
[----:B------:R-:W-:Y:S01]  /*5800*/  IMAD.MOV.U32 R244, RZ, RZ, R245 ;  /* 0x000000fffff47224 */ /* 0x000fe200078e00f5 */
[----:B------:R-:W-:Y:S01]  /*5810*/  MOV R245, R251 ;  /* 0x000000fb00f57202 */ /* 0x000fe20000000f00 */
[----:B------:R-:W-:Y:S02]  /*5820*/  IMAD.MOV.U32 R251, RZ, RZ, R112 ;  /* 0x000000fffffb7224 */ /* 0x000fe400078e0070 */
[----:B------:R-:W-:Y:S01]  /*5830*/  IMAD.MOV.U32 R112, RZ, RZ, R113 ;  /* 0x000000ffff707224 */ /* 0x000fe200078e0071 */
[----:B------:R-:W-:Y:S01]  /*5840*/  MOV R113, R114 ;  /* 0x0000007200717202 */ /* 0x000fe20000000f00 */
[----:B------:R-:W-:-:S02]  /*5850*/  IMAD.MOV.U32 R114, RZ, RZ, R115 ;  /* 0x000000ffff727224 */ /* 0x000fc400078e0073 */
[----:B-1----:R-:W-:-:S04]  /*5860*/  FFMA.FTZ R0, R200, c[0x0][0x2d0], -R13 ;  /* 0x0000b400c8007a23 */ /* 0x002fc8000001080d */
[----:B------:R1:W-:Y:S01]  /*5870*/  MUFU.EX2 R17, R0 ;  /* 0x0000000000117308 */ /* 0x0003e20000000800 */
[----:B------:R-:W-:Y:S01]  /*5880*/  IMAD.MOV.U32 R115, RZ, RZ, R80 ;  /* 0x000000ffff737224 */ /* 0x000fe200078e0050 */
[----:B------:R-:W-:Y:S01]  /*5890*/  MOV R80, R81 ;  /* 0x0000005100507202 */ /* 0x000fe20000000f00 */
[----:B------:R-:W-:Y:S02]  /*58a0*/  IMAD.MOV.U32 R81, RZ, RZ, R82 ;  /* 0x000000ffff517224 */ /* 0x000fe400078e0052 */
[----:B------:R-:W-:Y:S01]  /*58b0*/  IMAD.MOV.U32 R82, RZ, RZ, R132 ;  /* 0x000000ffff527224 */ /* 0x000fe200078e0084 */
[----:B------:R-:W-:Y:S01]  /*58c0*/  MOV R132, R163 ;  /* 0x000000a300847202 */ /* 0x000fe20000000f00 */
[----:B------:R-:W-:Y:S02]  /*58d0*/  IMAD.MOV.U32 R163, RZ, RZ, R161 ;  /* 0x000000ffffa37224 */ /* 0x000fe400078e00a1 */
[----:B-1----:R-:W-:-:S04]  /*58e0*/  FFMA.FTZ R0, R201, c[0x0][0x2d0], -R13 ;  /* 0x0000b400c9007a23 */ /* 0x002fc8000001080d */
[----:B------:R1:W-:Y:S01]  /*58f0*/  MUFU.EX2 R18, R0 ;  /* 0x0000000000127308 */ /* 0x0003e20000000800 */
[----:B------:R-:W-:Y:S01]  /*5900*/  IMAD.MOV.U32 R161, RZ, RZ, R162 ;  /* 0x000000ffffa17224 */ /* 0x000fe200078e00a2 */
[----:B------:R-:W-:Y:S01]  /*5910*/  MOV R162, R175 ;  /* 0x000000af00a27202 */ /* 0x000fe20000000f00 */
[----:B------:R-:W-:Y:S01]  /*5920*/  IMAD.MOV.U32 R200, RZ, RZ, R244 ;  /* 0x000000ffffc87224 */ /* 0x000fe200078e00f4 */
[----:B------:R-:W-:Y:S01]  /*5930*/  MOV R244, R251 ;  /* 0x000000fb00f47202 */ /* 0x000fe20000000f00 */
[----:B------:R-:W-:-:S03]  /*5940*/  IMAD.MOV.U32 R251, RZ, RZ, R115 ;  /* 0x000000fffffb7224 */ /* 0x000fc600078e0073 */
[----:B------:R-:W2:Y:S01]  /*5950*/  MUFU.EX2 R27, R4 ;  /* 0x00000004001b7308 */ /* 0x000ea20000000800 */
[----:B------:R-:W-:Y:S02]  /*5960*/  IMAD.MOV.U32 R115, RZ, RZ, R132 ;  /* 0x000000ffff737224 */ /* 0x000fe400078e0084 */
[----:B-1----:R-:W-:Y:S01]  /*5970*/  FFMA.FTZ R0, R202, c[0x0][0x2d0], -R13 ;  /* 0x0000b400ca007a23 */ /* 0x002fe2000001080d */
[----:B------:R-:W-:-:S04]  /*5980*/  MOV R132, R163 ;  /* 0x000000a300847202 */ /* 0x000fc80000000f00 */
[----:B------:R-:W1:Y:S01]  /*5990*/  MUFU.EX2 R23, R3 ;  /* 0x0000000300177308 */ /* 0x000e620000000800 */
[----:B------:R-:W-:Y:S01]  /*59a0*/  IMAD.MOV.U32 R163, RZ, RZ, R161 ;  /* 0x000000ffffa37224 */ /* 0x000fe200078e00a1 */
[----:B------:R-:W-:Y:S01]  /*59b0*/  HMMA.16816.F32.BF16 R192, R8, R32, R96 ;  /* 0x0000002008c0723c */ /* 0x000fe20000041860 */
[----:B------:R-:W-:Y:S01]  /*59c0*/  IMAD.MOV.U32 R161, RZ, RZ, R162 ;  /* 0x000000ffffa17224 */ /* 0x000fe200078e00a2 */
[----:B------:R1:W5:Y:S04]  /*59d0*/  LDL.LU R175, [R1+0x40] ;  /* 0x0000400001af7983 */ /* 0x0003680000300800 */
[----:B------:R2:W-:Y:S01]  /*59e0*/  MUFU.EX2 R19, R0 ;  /* 0x0000000000137308 */ /* 0x0005e20000000800 */
[----:B------:R-:W-:Y:S01]  /*59f0*/  MOV R162, R160 ;  /* 0x000000a000a27202 */ /* 0x000fe20000000f00 */
[----:B------:R-:W-:Y:S01]  /*5a00*/  IMAD.MOV.U32 R160, RZ, RZ, R165 ;  /* 0x000000ffffa07224 */ /* 0x000fe200078e00a5 */
[----:B------:R-:W-:Y:S01]  /*5a10*/  MOV R165, R166 ;  /* 0x000000a600a57202 */ /* 0x000fe20000000f00 */
[----:B------:R-:W-:Y:S01]  /*5a20*/  IMAD.MOV.U32 R166, RZ, RZ, R15 ;  /* 0x000000ffffa67224 */ /* 0x000fe200078e000f */
[----:B------:R-:W1:Y:S01]  /*5a30*/  LDSM.16.MT88.4 R96, [R227+0x1900] ;  /* 0x00190000e360783b */ /* 0x000e620000004200 */
[----:B--2---:R-:W-:-:S02]  /*5a40*/  FFMA.FTZ R0, R83, c[0x0][0x2d0], -R12 ;  /* 0x0000b40053007a23 */ /* 0x004fc4000001080c */
[----:B------:R-:W-:Y:S02]  /*5a50*/  IMAD.MOV.U32 R83, RZ, RZ, R14 ;  /* 0x000000ffff537224 */ /* 0x000fe400078e000e */
[----:B------:R2:W-:Y:S02]  /*5a60*/  MUFU.EX2 R14, R0 ;  /* 0x00000000000e7308 */ /* 0x0005e40000000800 */
[----:B--2---:R-:W-:-:S06]  /*5a70*/  FFMA.FTZ R0, R203, c[0x0][0x2d0], -R12 ;  /* 0x0000b400cb007a23 */ /* 0x004fcc000001080c */
[----:B------:R2:W1:Y:S01]  /*5a80*/  MUFU.EX2 R15, R0 ;  /* 0x00000000000f7308 */ /* 0x0004620000000800 */
[----:B------:R-:W-:Y:S02]  /*5a90*/  IMAD.MOV.U32 R201, RZ, RZ, R112 ;  /* 0x000000ffffc97224 */ /* 0x000fe400078e0070 */
[----:B--2---:R-:W-:-:S05]  /*5aa0*/  FFMA.FTZ R0, R83, c[0x0][0x2d0], -R12 ;  /* 0x0000b40053007a23 */ /* 0x004fca000001080c */
[----:B------:R2:W-:Y:S01]  /*5ab0*/  MUFU.EX2 R13, R0 ;  /* 0x00000000000d7308 */ /* 0x0005e20000000800 */
[----:B------:R-:W-:Y:S01]  /*5ac0*/  IMAD.MOV.U32 R202, RZ, RZ, R113 ;  /* 0x000000ffffca7224 */ /* 0x000fe200078e0071 */
[----:B------:R-:W-:Y:S01]  /*5ad0*/  MOV R203, R114 ;  /* 0x0000007200cb7202 */ /* 0x000fe20000000f00 */
[----:B------:R-:W-:Y:S01]  /*5ae0*/  IMAD.MOV.U32 R112, RZ, RZ, R80 ;  /* 0x000000ffff707224 */ /* 0x000fe200078e0050 */
[----:B------:R-:W-:Y:S01]  /*5af0*/  MOV R113, R81 ;  /* 0x0000005100717202 */ /* 0x000fe20000000f00 */
[----:B------:R-:W-:Y:S02]  /*5b00*/  IMAD.MOV.U32 R114, RZ, RZ, R82 ;  /* 0x000000ffff727224 */ /* 0x000fe400078e0052 */
[----:B--2---:R-:W-:Y:S02]  /*5b10*/  FFMA.FTZ R0, R200, c[0x0][0x2d0], -R12 ;  /* 0x0000b400c8007a23 */ /* 0x004fe4000001080c */
[----:B------:R-:W-:Y:S01]  /*5b20*/  IMAD.MOV.U32 R7, RZ, RZ, R251 ;  /* 0x000000ffff077224 */ /* 0x000fe200078e00fb */
[----:B------:R-:W-:Y:S01]  /*5b30*/  MOV R34, R132 ;  /* 0x0000008400227202 */ /* 0x000fe20000000f00 */
[----:B------:R2:W1:Y:S01]  /*5b40*/  MUFU.EX2 R12, R0 ;  /* 0x00000000000c7308 */ /* 0x0004620000000800 */
[----:B------:R-:W-:Y:S01]  /*5b50*/  MOV R251, R112 ;  /* 0x0000007000fb7202 */ /* 0x000fe20000000f00 */
[----:B------:R-:W-:Y:S01]  /*5b60*/  IMAD.MOV.U32 R112, RZ, RZ, R113 ;  /* 0x000000ffff707224 */ /* 0x000fe200078e0071 */
[----:B------:R-:W-:Y:S01]  /*5b70*/  MOV R113, R114 ;  /* 0x0000007200717202 */ /* 0x000fe20000000f00 */
[----:B------:R-:W-:Y:S01]  /*5b80*/  IMAD.MOV.U32 R35, RZ, RZ, R115 ;  /* 0x000000ffff237224 */ /* 0x000fe200078e0073 */
[----:B------:R-:W-:Y:S01]  /*5b90*/  MOV R115, R161 ;  /* 0x000000a100737202 */ /* 0x000fe20000000f00 */
[----:B------:R-:W-:Y:S01]  /*5ba0*/  IMAD.MOV.U32 R114, RZ, RZ, R163 ;  /* 0x000000ffff727224 */ /* 0x000fe200078e00a3 */
[----:B------:R-:W-:Y:S01]  /*5bb0*/  MOV R163, R160 ;  /* 0x000000a000a37202 */ /* 0x000fe20000000f00 */
[----:B------:R-:W-:Y:S01]  /*5bc0*/  IMAD.MOV.U32 R132, RZ, RZ, R162 ;  /* 0x000000ffff847224 */ /* 0x000fe200078e00a2 */
[----:B------:R-:W1:Y:S01]  /*5bd0*/  LDSM.16.MT88.4 R80, [R225+0x1900] ;  /* 0x00190000e150783b */ /* 0x000e620000004200 */
[----:B------:R-:W-:Y:S01]  /*5be0*/  MOV R33, R201 ;  /* 0x000000c900217202 */ /* 0x000fe20000000f00 */
[----:B------:R-:W-:Y:S01]  /*5bf0*/  IMAD.MOV.U32 R32, RZ, RZ, R202 ;  /* 0x000000ffff207224 */ /* 0x000fe200078e00ca */
[----:B------:R-:W-:Y:S01]  /*5c00*/  MOV R6, R203 ;  /* 0x000000cb00067202 */ /* 0x000fe20000000f00 */
[----:B------:R-:W-:Y:S01]  /*5c10*/  IMAD.MOV.U32 R161, RZ, RZ, R165 ;  /* 0x000000ffffa17224 */ /* 0x000fe200078e00a5 */
[----:B------:R-:W-:Y:S01]  /*5c20*/  MOV R162, R166 ;  /* 0x000000a600a27202 */ /* 0x000fe20000000f00 */
[----:B------:R-:W-:Y:S01]  /*5c30*/  IMAD.MOV.U32 R160, RZ, RZ, R167 ;  /* 0x000000ffffa07224 */ /* 0x000fe200078e00a7 */
[----:B---3--:R-:W-:Y:S01]  /*5c40*/  F2FP.BF16.PACK_AB R200, R25, R24 ;  /* 0x0000001819c8723e */ /* 0x008fe200000010ff */
[----:B--2---:R-:W-:Y:S01]  /*5c50*/  FADD.FTZ R0, R164, R135 ;  /* 0x00000087a4007221 */ /* 0x004fe20000010000 */
[----:B----4-:R-:W-:-:S02]  /*5c60*/  F2FP.BF16.PACK_AB R201, R22, R20 ;  /* 0x0000001416c9723e */ /* 0x010fc400000010ff */
[----:B------:R-:W-:Y:S02]  /*5c70*/  F2FP.BF16.PACK_AB R202, R26, R27 ;  /* 0x0000001b1aca723e */ /* 0x000fe400000010ff */
[----:B-1----:R-:W-:Y:S02]  /*5c80*/  F2FP.BF16.PACK_AB R203, R21, R23 ;  /* 0x0000001715cb723e */ /* 0x002fe400000010ff */
[----:B------:R-:W-:Y:S02]  /*5c90*/  F2FP.BF16.PACK_AB R164, R17, R16 ;  /* 0x0000001011a4723e */ /* 0x000fe400000010ff */
[----:B------:R-:W-:Y:S02]  /*5ca0*/  F2FP.BF16.PACK_AB R165, R15, R14 ;  /* 0x0000000e0fa5723e */ /* 0x000fe400000010ff */
[----:B------:R-:W-:Y:S02]  /*5cb0*/  F2FP.BF16.PACK_AB R166, R19, R18 ;  /* 0x0000001213a6723e */ /* 0x000fe400000010ff */
[----:B------:R-:W-:Y:S01]  /*5cc0*/  F2FP.BF16.PACK_AB R167, R12, R13 ;  /* 0x0000000d0ca7723e */ /* 0x000fe200000010ff */
[-C--:B------:R-:W-:Y:S08]  /*5cd0*/  HMMA.16816.F32.BF16 R180, R200, R188.reuse, R180 ;  /* 0x000000bcc8b4723c */ /* 0x080ff000000418b4 */
[C---:B------:R-:W-:Y:S08]  /*5ce0*/  HMMA.16816.F32.BF16 R176, R164.reuse, R188, R176 ;  /* 0x000000bca4b0723c */ /* 0x040ff000000418b0 */
[-C--:B------:R-:W-:Y:S08]  /*5cf0*/  HMMA.16816.F32.BF16 R184, R164, R190.reuse, R184 ;  /* 0x000000bea4b8723c */ /* 0x080ff000000418b8 */
[----:B------:R-:W-:Y:S07]  /*5d00*/  HMMA.16816.F32.BF16 R188, R200, R190, R44 ;  /* 0x000000bec8bc723c */ /* 0x000fee000004182c */
[----:B------:R-:W-:Y:S01]  /*5d10*/  MOV R47, R6 ;  /* 0x00000006002f7202 */ /* 0x000fe20000000f00 */
[----:B------:R-:W-:-:S02]  /*5d20*/  IMAD.MOV.U32 R46, RZ, RZ, R7 ;  /* 0x000000ffff2e7224 */ /* 0x000fc400078e0007 */
[----:B------:R-:W1:Y:S01]  /*5d30*/  LDSM.16.MT88.4 R4, [R226+0x3900] ;  /* 0x00390000e204783b */ /* 0x000e620000004200 */
[----:B------:R-:W-:Y:S01]  /*5d40*/  HMMA.16816.F32.BF16 R84, R200, R96, R84 ;  /* 0x00000060c854723c */ /* 0x000fe20000041854 */
[----:B------:R-:W-:Y:S01]  /*5d50*/  MOV R8, R160 ;  /* 0x000000a000087202 */ /* 0x000fe20000000f00 */
[----:B------:R-:W-:-:S06]  /*5d60*/  IMAD.MOV.U32 R3, RZ, RZ, R162 ;  /* 0x000000ffff037224 */ /* 0x000fcc00078e00a2 */
[----:B------:R-:W-:Y:S01]  /*5d70*/  HMMA.16816.F32.BF16 R88, R164, R96, R88 ;  /* 0x00000060a458723c */ /* 0x000fe20000041858 */
[----:B------:R-:W-:-:S07]  /*5d80*/  MOV R10, R161 ;  /* 0x000000a1000a7202 */ /* 0x000fce0000000f00 */
[----:B------:R-:W-:Y:S01]  /*5d90*/  HMMA.16816.F32.BF16 R92, R164, R98, R92 ;  /* 0x00000062a45c723c */ /* 0x000fe2000004185c */
[----:B------:R-:W-:Y:S02]  /*5da0*/  IMAD.MOV.U32 R9, RZ, RZ, R163 ;  /* 0x000000ffff097224 */ /* 0x000fe400078e00a3 */
[----:B------:R-:W-:-:S05]  /*5db0*/  FADD.FTZ R11, R117, R116 ;  /* 0x00000074750b7221 */ /* 0x000fca0000010000 */
[C---:B------:R-:W-:Y:S01]  /*5dc0*/  HMMA.16816.F32.BF16 R68, R200.reuse, R80, R68 ;  /* 0x00000050c844723c */ /* 0x040fe20000041844 */
[----:B------:R-:W-:Y:S01]  /*5dd0*/  MOV R45, R112 ;  /* 0x00000070002d7202 */ /* 0x000fe20000000f00 */
[----:B------:R-:W-:Y:S01]  /*5de0*/  IMAD.MOV.U32 R44, RZ, RZ, R113 ;  /* 0x000000ffff2c7224 */ /* 0x000fe200078e0071 */
[----:B------:R-:W-:Y:S05]  /*5df0*/  LDSM.16.MT88.4 R160, [R227+0x3900] ;  /* 0x00390000e3a0783b */ /* 0x000fea0000004200 */
[----:B------:R-:W-:Y:S07]  /*5e00*/  HMMA.16816.F32.BF16 R96, R200, R98, R36 ;  /* 0x00000062c860723c */ /* 0x000fee0000041824 */
[----:B------:R-:W-:Y:S01]  /*5e10*/  MOV R37, R119 ;  /* 0x0000007700257202 */ /* 0x000fe20000000f00 */
[----:B------:R-:W-:Y:S01]  /*5e20*/  IMAD.MOV.U32 R38, RZ, RZ, R133 ;  /* 0x000000ffff267224 */ /* 0x000fe200078e0085 */
[----:B------:R-:W-:Y:S01]  /*5e30*/  MOV R39, R134 ;  /* 0x0000008600277202 */ /* 0x000fe20000000f00 */
[----:B------:R-:W-:Y:S02]  /*5e40*/  HMMA.16816.F32.BF16 R72, R164, R80, R72 ;  /* 0x00000050a448723c */ /* 0x000fe40000041848 */
[----:B------:R-:W-:-:S02]  /*5e50*/  FADD.FTZ R8, R8, R37 ;  /* 0x0000002508087221 */ /* 0x000fc40000010000 */
[----:B------:R-:W-:-:S04]  /*5e60*/  FADD.FTZ R3, R3, R38 ;  /* 0x0000002603037221 */ /* 0x000fc80000010000 */
[----:B------:R-:W-:Y:S01]  /*5e70*/  HMMA.16816.F32.BF16 R76, R164, R82, R76 ;  /* 0x00000052a44c723c */ /* 0x000fe2000004184c */
[----:B------:R-:W-:Y:S02]  /*5e80*/  FADD.FTZ R0, R39, R0 ;  /* 0x0000000027007221 */ /* 0x000fe40000010000 */
[----:B------:R-:W-:-:S05]  /*5e90*/  FADD.FTZ R10, R10, R8 ;  /* 0x000000080a0a7221 */ /* 0x000fca0000010000 */
[----:B------:R-:W-:Y:S01]  /*5ea0*/  HMMA.16816.F32.BF16 R80, R200, R82, R40 ;  /* 0x00000052c850723c */ /* 0x000fe20000041828 */
[----:B------:R-:W-:-:S06]  /*5eb0*/  FADD.FTZ R9, R9, R3 ;  /* 0x0000000309097221 */ /* 0x000fcc0000010000 */
[----:B------:R-:W-:Y:S01]  /*5ec0*/  MOV R41, R132 ;  /* 0x0000008400297202 */ /* 0x000fe20000000f00 */
[----:B------:R-:W-:Y:S01]  /*5ed0*/  IMAD.MOV.U32 R40, RZ, RZ, R118 ;  /* 0x000000ffff287224 */ /* 0x000fe200078e0076 */
[----:B------:R-:W-:Y:S01]  /*5ee0*/  MOV R43, R114 ;  /* 0x00000072002b7202 */ /* 0x000fe20000000f00 */
[----:B------:R-:W-:Y:S02]  /*5ef0*/  IMAD.MOV.U32 R42, RZ, RZ, R115 ;  /* 0x000000ffff2a7224 */ /* 0x000fe400078e0073 */
[----:B------:R-:W-:Y:S01]  /*5f00*/  FADD.FTZ R8, R41, R0 ;  /* 0x0000000029087221 */ /* 0x000fe20000010000 */
[----:B-1----:R-:W-:Y:S01]  /*5f10*/  HMMA.16816.F32.BF16 R196, R164, R4, R196 ;  /* 0x00000004a4c4723c */ /* 0x002fe200000418c4 */
[----:B------:R-:W-:Y:S01]  /*5f20*/  FADD.FTZ R11, R40, R11 ;  /* 0x0000000b280b7221 */ /* 0x000fe20000010000 */
[----:B------:R-:W1:Y:S01]  /*5f30*/  LDSM.16.MT88.4 R112, [R226+0x1900] ;  /* 0x00190000e270783b */ /* 0x000e620000004200 */
[----:B------:R-:W-:Y:S02]  /*5f40*/  FADD.FTZ R0, R44, R9 ;  /* 0x000000092c007221 */ /* 0x000fe40000010000 */
[----:B------:R-:W-:-:S03]  /*5f50*/  FADD.FTZ R9, R45, R8 ;  /* 0x000000082d097221 */ /* 0x000fc60000010000 */
[----:B------:R-:W-:Y:S01]  /*5f60*/  HMMA.16816.F32.BF16 R192, R200, R4, R192 ;  /* 0x00000004c8c0723c */ /* 0x000fe200000418c0 */
[----:B------:R-:W-:-:S06]  /*5f70*/  FADD.FTZ R3, R43, R10 ;  /* 0x0000000a2b037221 */ /* 0x000fcc0000010000 */
[----:B------:R-:W-:Y:S02]  /*5f80*/  FADD.FTZ R4, R42, R11 ;  /* 0x0000000b2a047221 */ /* 0x000fe40000010000 */
[----:B------:R-:W-:Y:S02]  /*5f90*/  FADD.FTZ R5, R47, R0 ;  /* 0x000000002f057221 */ /* 0x000fe40000010000 */
[----:B------:R-:W-:Y:S02]  /*5fa0*/  FADD.FTZ R0, R34, R9 ;  /* 0x0000000922007221 */ /* 0x000fe40000010000 */
[----:B------:R-:W-:Y:S02]  /*5fb0*/  FADD.FTZ R8, R252, R4 ;  /* 0x00000004fc087221 */ /* 0x000fe40000010000 */
[----:B------:R-:W-:Y:S02]  /*5fc0*/  FADD.FTZ R4, R46, R3 ;  /* 0x000000032e047221 */ /* 0x000fe40000010000 */
[----:B------:R-:W-:-:S02]  /*5fd0*/  FADD.FTZ R0, R244, R0 ;  /* 0x00000000f4007221 */ /* 0x000fc40000010000 */
        /* <DEDUP_REMOVED lines=33> */
[----:B------:R-:W-:Y:S01]  /*61f0*/  FADD.FTZ R5, R15, R5 ;  /* 0x000000050f057221 */ /* 0x000fe20000010000 */
[----:B-1----:R-:W-:Y:S01]  /*6200*/  HMMA.16816.F32.BF16 R104, R164, R112, R104 ;  /* 0x00000070a468723c */ /* 0x002fe20000041868 */
[----:B------:R-:W-:Y:S02]  /*6210*/  FADD.FTZ R4, R17, R4 ;  /* 0x0000000411047221 */ /* 0x000fe40000010000 */
[----:B------:R-:W-:-:S02]  /*6220*/  FADD.FTZ R0, R26, R0 ;  /* 0x000000001a007221 */ /* 0x000fc40000010000 */
[----:B------:R-:W-:-:S03]  /*6230*/  FADD.FTZ R3, R23, R3 ;  /* 0x0000000317037221 */ /* 0x000fc60000010000 */
[----:B------:R-:W-:Y:S01]  /*6240*/  HMMA.16816.F32.BF16 R108, R164, R114, R108 ;  /* 0x00000072a46c723c */ /* 0x000fe2000004186c */
[----:B------:R-:W-:Y:S02]  /*6250*/  FADD.FTZ R5, R13, R5 ;  /* 0x000000050d057221 */ /* 0x000fe40000010000 */
[----:B------:R-:W-:-:S05]  /*6260*/  FADD.FTZ R4, R18, R4 ;  /* 0x0000000412047221 */ /* 0x000fca0000010000 */
[C---:B------:R-:W-:Y:S01]  /*6270*/  HMMA.16816.F32.BF16 R120, R164.reuse, R128, R120 ;  /* 0x00000080a478723c */ /* 0x040fe20000041878 */
[----:B------:R1:W-:Y:S07]  /*6280*/  STL [R1], R0 ;  /* 0x0000000001007387 */ /* 0x0003ee0000100800 */
[----:B------:R-:W-:Y:S01]  /*6290*/  HMMA.16816.F32.BF16 R124, R164, R130, R124 ;  /* 0x00000082a47c723c */ /* 0x000fe2000004187c */
[----:B------:R-:W-:-:S07]  /*62a0*/  UIADD3 UR23, UR21, -0x2, URZ ;  /* 0xfffffffe15177890 */ /* 0x000fce000fffe03f */
[C---:B------:R-:W-:Y:S08]  /*62b0*/  HMMA.16816.F32.BF16 R136, R164.reuse, R144, R136 ;  /* 0x00000090a488723c */ /* 0x040ff00000041888 */
[----:B------:R-:W-:Y:S01]  /*62c0*/  HMMA.16816.F32.BF16 R140, R164, R146, R140 ;  /* 0x00000092a48c723c */ /* 0x000fe2000004188c */
[----:B-1----:R-:W-:-:S07]  /*62d0*/  FADD.FTZ R0, R12, R5 ;  /* 0x000000050c007221 */ /* 0x002fce0000010000 */
        /* <DEDUP_REMOVED lines=8> */
[C---:B------:R-:W-:Y:S08]  /*6360*/  HMMA.16816.F32.BF16 R128, R200.reuse, R130, R60 ;  /* 0x00000082c880723c */ /* 0x040ff0000004183c */
[C---:B------:R-:W-:Y:S08]  /*6370*/  HMMA.16816.F32.BF16 R144, R200.reuse, R146, R56 ;  /* 0x00000092c890723c */ /* 0x040ff00000041838 */
[----:B------:R-:W-:Y:S01]  /*6380*/  HMMA.16816.F32.BF16 R160, R200, R162, R52 ;  /* 0x000000a2c8a0723c */ /* 0x000fe20000041834 */
[----:B------:R-:W-:-:S07]  /*6390*/  UISETP.GE.AND UP0, UPT, UR23, UR8, UPT ;  /* 0x000000081700728c */ /* 0x000fce000bf06270 */
[----:B------:R-:W-:Y:S07]  /*63a0*/  HMMA.16816.F32.BF16 R200, R200, R6, R48 ;  /* 0x00000006c8c8723c */ /* 0x000fee0000041830 */
[----:B------:R-:W-:Y:S02]  /*63b0*/  FADD.FTZ R6, R21, R3 ;  /* 0x0000000315067221 */ /* 0x000fe40000010000 */
[----:B------:R-:W-:-:S03]  /*63c0*/  FADD.FTZ R3, R19, R4 ;  /* 0x0000000413037221 */ /* 0x000fc60000010000 */
[----:B------:R1:W-:Y:S04]  /*63d0*/  STL [R1+0xc], R6 ;  /* 0x00000c0601007387 */ /* 0x0003e80000100800 */
[----:B------:R1:W-:Y:S04]  /*63e0*/  STL [R1+0x4], R0 ;  /* 0x0000040001007387 */ /* 0x0003e80000100800 */
[----:B------:R1:W-:Y:S01]  /*63f0*/  STL [R1+0x8], R3 ;  /* 0x0000080301007387 */ /* 0x0003e20000100800 */
[----:B------:R-:W-:Y:S11]  /*6400*/  PLOP3.LUT P1, PT, PT, PT, UP0, 0x80, 0x0 ;  /* 0x000000000000781c */ /* 0x000ff60003f2f008 */
[----:B------:R-:W-:Y:S02]  /*6410*/  @!UPT UIADD3 URZ, URZ, URZ, URZ ;  /* 0x0000003f3f3ff290 */ /* 0x000fe4000fffe03f */
[----:B------:R-:W-:Y:S05]  /*6420*/  @!P1 BRA `(.L_x_111) ;  /* 0x00003a6000009947 */ /* 0x000fea0003800000 */
[----:B------:R-:W2:Y:S04]  /*6430*/  LDL.64 R244, [R1+0x30] ;  /* 0x0000300001f47983 */ /* 0x000ea80000100a00 */
[----:B------:R-:W3:Y:S04]  /*6440*/  LDL.64 R246, [R1+0x38] ;  /* 0x0000380001f67983 */ /* 0x000ee80000100a00 */
[----:B------:R-:W4:Y:S04]  /*6450*/  LDL R249, [R1+0x20] ;  /* 0x0000200001f97983 */ /* 0x000f280000100800 */
[----:B------:R-:W4:Y:S01]  /*6460*/  LDL.64 R250, [R1+0x28] ;  /* 0x0000280001fa7983 */ /* 0x000f220000100a00 */
[----:B------:R-:W-:Y:S01]  /*6470*/  MOV R174, R2 ;  /* 0x0000000200ae7202 */ /* 0x000fe20000000f00 */
[----:B-1----:R-:W-:Y:S01]  /*6480*/  IMAD.MOV.U32 R3, RZ, RZ, R172 ;  /* 0x000000ffff037224 */ /* 0x002fe200078e00ac */
[----:B------:R-:W-:Y:S01]  /*6490*/  ULDC.64 UR6, c[0x0][0x208] ;  /* 0x0000820000067ab9 */ /* 0x000fe20000000a00 */
[----:B------:R-:W-:Y:S01]  /*64a0*/  IMAD.MOV.U32 R0, RZ, RZ, R173 ;  /* 0x000000ffff007224 */ /* 0x000fe200078e00ad */
[----:B------:R-:W-:Y:S01]  /*64b0*/  ULDC.64 UR4, c[0x0][0x1e0] ;  /* 0x0000780000047ab9 */ /* 0x000fe20000000a00 */
[----:B------:R-:W-:Y:S01]  /*64c0*/  IMAD.MOV.U32 R168, RZ, RZ, R171 ;  /* 0x000000ffffa87224 */ /* 0x000fe200078e00ab */
[----:B--2---:R-:W-:-:S02]  /*64d0*/  IADD3 R5, P2, R244, 0x40, RZ ;  /* 0x00000040f4057810 */ /* 0x004fc40007f5e0ff */
[----:B---3--:R-:W-:-:S03]  /*64e0*/  IADD3 R4, P1, R246, 0x40, RZ ;  /* 0x00000040f6047810 */ /* 0x008fc60007f3e0ff */
[----:B------:R-:W-:Y:S04]  /*64f0*/  STL [R1+0x1c], R5 ;  /* 0x00001c0501007387 */ /* 0x000fe80000100800 */
[----:B------:R1:W-:Y:S01]  /*6500*/  STL [R1+0x14], R4 ;  /* 0x0000140401007387 */ /* 0x0003e20000100800 */
[----:B----4-:R-:W-:Y:S01]  /*6510*/  IMAD.X R2, RZ, RZ, R251, P1 ;  /* 0x000000ffff027224 */ /* 0x010fe200008e06fb */
[----:B-1----:R-:W-:-:S05]  /*6520*/  IADD3.X R4, RZ, R249, RZ, P2, !PT ;  /* 0x000000f9ff047210 */ /* 0x002fca00017fe4ff */
[----:B------:R1:W-:Y:S04]  /*6530*/  STL [R1+0x18], R4 ;  /* 0x0000180401007387 */ /* 0x0003e80000100800 */
[----:B------:R1:W-:Y:S02]  /*6540*/  STL [R1+0x10], R2 ;  /* 0x0000100201007387 */ /* 0x0003e40000100800 */
.L_x_112:
[----:B------:R-:W2:Y:S01]  /*6550*/  LDL.64 R170, [R1+0x30] ;  /* 0x0000300001aa7983 */ /* 0x000ea20000100a00 */
[----:B------:R-:W-:Y:S04]  /*6560*/  DEPBAR.LE SB0, 0x0 ;  /* 0x000080000000791a */ /* 0x000fe80000000000 */
[----:B------:R-:W-:Y:S01]  /*6570*/  USHF.R.S32.HI UR17, URZ, 0x1f, UR23 ;  /* 0x0000001f3f117899 */ /* 0x000fe20008011417 */
[----:B------:R-:W3:Y:S01]  /*6580*/  LDL R169, [R1+0x20] ;  /* 0x0000200001a97983 */ /* 0x000ee20000100800 */
[----:B------:R-:W-:Y:S02]  /*6590*/  UIMAD.WIDE.U32 UR24, UR23, UR6, URZ ;  /* 0x00000006171872a5 */ /* 0x000fe4000f8e003f */
[----:B------:R-:W-:Y:S01]  /*65a0*/  UIMAD UR17, UR17, UR6, URZ ;  /* 0x00000006111172a4 */ /* 0x000fe2000f8e023f */
[----:B------:R-:W3:Y:S01]  /*65b0*/  LDL R172, [R1+0x1c] ;  /* 0x00001c0001ac7983 */ /* 0x000ee20000100800 */
[----:B------:R-:W-:Y:S02]  /*65c0*/  USHF.L.U32 UR20, UR24, 0x6, URZ ;  /* 0x0000000618147899 */ /* 0x000fe4000800063f */
[----:B------:R-:W-:Y:S01]  /*65d0*/  UIMAD UR17, UR23, UR7, UR17 ;  /* 0x00000007171172a4 */ /* 0x000fe2000f8e0211 */
[----:B------:R-:W3:Y:S01]  /*65e0*/  LDL R244, [R1+0x18] ;  /* 0x0000180001f47983 */ /* 0x000ee20000100800 */
[----:B------:R-:W-:Y:S02]  /*65f0*/  UISETP.GT.AND UP1, UPT, UR23, UR8, UPT ;  /* 0x000000081700728c */ /* 0x000fe4000bf24270 */
[----:B------:R-:W-:Y:S01]  /*6600*/  UIADD3 UR17, UR25, UR17, URZ ;  /* 0x0000001119117290 */ /* 0x000fe2000fffe03f */
[----:B------:R-:W-:Y:S01]  /*6610*/  BAR.SYNC.DEFER_BLOCKING 0x0 ;  /* 0x0000000000007b1d */ /* 0x000fe20000010000 */
[----:B------:R-:W-:Y:S02]  /*6620*/  UIADD3 UR23, UR23, -0x1, URZ ;  /* 0xffffffff17177890 */ /* 0x000fe4000fffe03f */
[----:B------:R-:W-:Y:S05]  /*6630*/  USHF.L.U64.HI UR17, UR24, 0x6, UR17 ;  /* 0x0000000618117899 */ /* 0x000fea0008010211 */
[----:B------:R-:W-:Y:S02]  /*6640*/  @UP1 USHF.L.U32 UR21, UR4, 0x5, URZ ;  /* 0x0000000504151899 */ /* 0x000fe4000800063f */
[----:B------:R-:W-:Y:S02]  /*6650*/  @UP1 USHF.L.U64.HI UR22, UR4, 0x5, UR5 ;  /* 0x0000000504161899 */ /* 0x000fe40008010205 */
[----:B------:R-:W-:Y:S01]  /*6660*/  @UP1 UIMAD.WIDE.U32 UR24, UR23, UR4, URZ ;  /* 0x00000004171812a5 */ /* 0x000fe2000f8e003f */
[----:B-----5:R-:W-:Y:S08]  /*6670*/  LDSM.16.M88.4 R64, [R230+0x8100] ;  /* 0x00810000e640783b */ /* 0x020ff00000000200 */
[----:B------:R-:W1:Y:S08]  /*6680*/  LDSM.16.M88.4 R16, [R175+0x4100] ;  /* 0x00410000af10783b */ /* 0x000e700000000200 */
[----:B------:R-:W1:Y:S08]  /*6690*/  LDSM.16.M88.4 R60, [R230+0xa100] ;  /* 0x00a10000e63c783b */ /* 0x000e700000000200 */
[----:B------:R-:W1:Y:S08]  /*66a0*/  LDSM.16.M88.4 R32, [R175+0x4900] ;  /* 0x00490000af20783b */ /* 0x000e700000000200 */
[----:B------:R-:W1:Y:S08]  /*66b0*/  LDSM.16.M88.4 R48, [R175+0x5100] ;  /* 0x00510000af30783b */ /* 0x000e700000000200 */
[----:B------:R-:W1:Y:S02]  /*66c0*/  LDSM.16.M88.4 R204, [R175+0x5900] ;  /* 0x00590000afcc783b */ /* 0x000e640000000200 */
[-C--:B-1----:R-:W-:Y:S06]  /*66d0*/  HMMA.16816.F32.BF16 R4, R64, R16.reuse, RZ ;  /* 0x000000104004723c */ /* 0x082fec00000418ff */
[----:B------:R-:W-:Y:S02]  /*66e0*/  LDSM.16.M88.4 R208, [R232+0x8100] ;  /* 0x00810000e8d0783b */ /* 0x000fe40000000200 */
[C---:B------:R-:W-:Y:S06]  /*66f0*/  HMMA.16816.F32.BF16 R8, R60.reuse, R16, RZ ;  /* 0x000000103c08723c */ /* 0x040fec00000418ff */
[----:B------:R-:W1:Y:S02]  /*6700*/  LDSM.16.M88.4 R212, [R234] ;  /* 0x00000000ead4783b */ /* 0x000e640000000200 */
[-C--:B------:R-:W-:Y:S06]  /*6710*/  HMMA.16816.F32.BF16 R12, R60, R18.reuse, RZ ;  /* 0x000000123c0c723c */ /* 0x080fec00000418ff */
[----:B------:R-:W1:Y:S02]  /*6720*/  LDSM.16.M88.4 R216, [R232+0xa100] ;  /* 0x00a10000e8d8783b */ /* 0x000e640000000200 */
[C---:B------:R-:W-:Y:S06]  /*6730*/  HMMA.16816.F32.BF16 R16, R64.reuse, R18, RZ ;  /* 0x000000124010723c */ /* 0x040fec00000418ff */
[----:B------:R-:W1:Y:S02]  /*6740*/  LDSM.16.M88.4 R220, [R242] ;  /* 0x00000000f2dc783b */ /* 0x000e640000000200 */
[-C--:B------:R-:W-:Y:S06]  /*6750*/  HMMA.16816.F32.BF16 R20, R64, R32.reuse, RZ ;  /* 0x000000204014723c */ /* 0x080fec00000418ff */
[----:B------:R-:W4:Y:S06]  /*6760*/  LDL.64 R250, [R1+0x28] ;  /* 0x0000280001fa7983 */ /* 0x000f2c0000100a00 */
[----:B------:R-:W4:Y:S01]  /*6770*/  LDL R252, [R1+0x14] ;  /* 0x0000140001fc7983 */ /* 0x000f220000100800 */
[C---:B------:R-:W-:Y:S03]  /*6780*/  HMMA.16816.F32.BF16 R24, R60.reuse, R32, RZ ;  /* 0x000000203c18723c */ /* 0x040fe600000418ff */
[----:B------:R-:W4:Y:S05]  /*6790*/  LDL R249, [R1+0x10] ;  /* 0x0000100001f97983 */ /* 0x000f2a0000100800 */
[-C--:B------:R-:W-:Y:S08]  /*67a0*/  HMMA.16816.F32.BF16 R28, R60, R34.reuse, RZ ;  /* 0x000000223c1c723c */ /* 0x080ff000000418ff */
[C---:B------:R-:W-:Y:S08]  /*67b0*/  HMMA.16816.F32.BF16 R32, R64.reuse, R34, RZ ;  /* 0x000000224020723c */ /* 0x040ff000000418ff */
[-C--:B------:R-:W-:Y:S08]  /*67c0*/  HMMA.16816.F32.BF16 R36, R64, R48.reuse, RZ ;  /* 0x000000304024723c */ /* 0x080ff000000418ff */
[C---:B------:R-:W-:Y:S08]  /*67d0*/  HMMA.16816.F32.BF16 R40, R60.reuse, R48, RZ ;  /* 0x000000303c28723c */ /* 0x040ff000000418ff */
[-C--:B------:R-:W-:Y:S08]  /*67e0*/  HMMA.16816.F32.BF16 R44, R60, R50.reuse, RZ ;  /* 0x000000323c2c723c */ /* 0x080ff000000418ff */
[C---:B------:R-:W-:Y:S08]  /*67f0*/  HMMA.16816.F32.BF16 R48, R64.reuse, R50, RZ ;  /* 0x000000324030723c */ /* 0x040ff000000418ff */
[-C--:B------:R-:W-:Y:S08]  /*6800*/  HMMA.16816.F32.BF16 R52, R64, R204.reuse, RZ ;  /* 0x000000cc4034723c */ /* 0x080ff000000418ff */
[C---:B------:R-:W-:Y:S08]  /*6810*/  HMMA.16816.F32.BF16 R56, R60.reuse, R204, RZ ;  /* 0x000000cc3c38723c */ /* 0x040ff000000418ff */
[-C--:B------:R-:W-:Y:S08]  /*6820*/  HMMA.16816.F32.BF16 R60, R60, R206.reuse, RZ ;  /* 0x000000ce3c3c723c */ /* 0x080ff000000418ff */
[----:B------:R-:W-:Y:S01]  /*6830*/  HMMA.16816.F32.BF16 R64, R64, R206, RZ ;  /* 0x000000ce4040723c */ /* 0x000fe200000418ff */
[----:B------:R-:W2:Y:S07]  /*6840*/  LDSM.16.M88.4 R204, [R241] ;  /* 0x00000000f1cc783b */ /* 0x000eae0000000200 */
[-C--:B-1----:R-:W-:Y:S08]  /*6850*/  HMMA.16816.F32.BF16 R4, R208, R212.reuse, R4 ;  /* 0x000000d4d004723c */ /* 0x082ff00000041804 */
[C---:B------:R-:W-:Y:S08]  /*6860*/  HMMA.16816.F32.BF16 R8, R216.reuse, R212, R8 ;  /* 0x000000d4d808723c */ /* 0x040ff00000041808 */
[-C--:B------:R-:W-:Y:S08]  /*6870*/  HMMA.16816.F32.BF16 R12, R216, R214.reuse, R12 ;  /* 0x000000d6d80c723c */ /* 0x080ff0000004180c */
[C---:B------:R-:W-:Y:S01]  /*6880*/  HMMA.16816.F32.BF16 R16, R208.reuse, R214, R16 ;  /* 0x000000d6d010723c */ /* 0x040fe20000041810 */
[----:B------:R-:W1:Y:S07]  /*6890*/  LDSM.16.M88.4 R212, [R240] ;  /* 0x00000000f0d4783b */ /* 0x000e6e0000000200 */
[-C--:B------:R-:W-:Y:S08]  /*68a0*/  HMMA.16816.F32.BF16 R20, R208, R220.reuse, R20 ;  /* 0x000000dcd014723c */ /* 0x080ff00000041814 */
[C---:B------:R-:W-:Y:S08]  /*68b0*/  HMMA.16816.F32.BF16 R24, R216.reuse, R220, R24 ;  /* 0x000000dcd818723c */ /* 0x040ff00000041818 */
[-C--:B------:R-:W-:Y:S08]  /*68c0*/  HMMA.16816.F32.BF16 R28, R216, R222.reuse, R28 ;  /* 0x000000ded81c723c */ /* 0x080ff0000004181c */
[C---:B------:R-:W-:Y:S08]  /*68d0*/  HMMA.16816.F32.BF16 R32, R208.reuse, R222, R32 ;  /* 0x000000ded020723c */ /* 0x040ff00000041820 */
[-C--:B--2---:R-:W-:Y:S08]  /*68e0*/  HMMA.16816.F32.BF16 R36, R208, R204.reuse, R36 ;  /* 0x000000ccd024723c */ /* 0x084ff00000041824 */
[C---:B------:R-:W-:Y:S08]  /*68f0*/  HMMA.16816.F32.BF16 R40, R216.reuse, R204, R40 ;  /* 0x000000ccd828723c */ /* 0x040ff00000041828 */
[-C--:B------:R-:W-:Y:S04]  /*6900*/  HMMA.16816.F32.BF16 R44, R216, R206.reuse, R44 ;  /* 0x000000ced82c723c */ /* 0x080fe8000004182c */
[----:B------:R-:W-:Y:S04]  /*6910*/  IADD3 R2, P2, R170, UR20, RZ ;  /* 0x00000014aa027c10 */ /* 0x000fe8000ff5e0ff */
[C---:B------:R-:W-:Y:S04]  /*6920*/  HMMA.16816.F32.BF16 R48, R208.reuse, R206, R48 ;  /* 0x000000ced030723c */ /* 0x040fe80000041830 */
[C---:B------:R-:W-:Y:S02]  /*6930*/  LEA R170, P1, R2.reuse, c[0x0][0x1f8], 0x1 ;  /* 0x00007e0002aa7a11 */ /* 0x040fe400078208ff */
[----:B---3--:R-:W-:Y:S02]  /*6940*/  IADD3.X R169, R169, UR17, RZ, P2, !PT ;  /* 0x00000011a9a97c10 */ /* 0x008fe400097fe4ff */
[-C--:B-1----:R-:W-:Y:S04]  /*6950*/  HMMA.16816.F32.BF16 R52, R208, R212.reuse, R52 ;  /* 0x000000d4d034723c */ /* 0x082fe80000041834 */
[----:B------:R-:W-:Y:S02]  /*6960*/  LEA.HI.X R171, R2, c[0x0][0x1fc], R169, 0x1, P1 ;  /* 0x00007f0002ab7a11 */ /* 0x000fe400008f0ca9 */
[----:B------:R-:W-:Y:S01]  /*6970*/  IADD3 R2, P2, R172, UR20, RZ ;  /* 0x00000014ac027c10 */ /* 0x000fe2000ff5e0ff */
[----:B------:R-:W-:Y:S01]  /*6980*/  @UP1 USHF.L.U32 UR20, UR24, 0x6, URZ ;  /* 0x0000000618141899 */ /* 0x000fe2000800063f */
[C---:B------:R-:W-:Y:S01]  /*6990*/  HMMA.16816.F32.BF16 R56, R216.reuse, R212, R56 ;  /* 0x000000d4d838723c */ /* 0x040fe20000041838 */
[----:B------:R-:W-:Y:S01]  /*69a0*/  @!PT LDS RZ, [RZ] ;  /* 0x00000000fffff984 */ /* 0x000fe20000000800 */
[----:B------:R-:W-:Y:S01]  /*69b0*/  @!PT LDS RZ, [RZ] ;  /* 0x00000000fffff984 */ /* 0x000fe20000000800 */
[----:B------:R-:W-:Y:S01]  /*69c0*/  @!PT LDS RZ, [RZ] ;  /* 0x00000000fffff984 */ /* 0x000fe20000000800 */
[----:B------:R1:W-:Y:S03]  /*69d0*/  LDGSTS.E.BYPASS.LTC128B.128 [R243+0x100], [R170.64], !P3 ;  /* 0x00100000aaf37fae */ /* 0x0003e6000d901d52 */
[----:B------:R-:W-:Y:S02]  /*69e0*/  LEA R172, P1, R2, c[0x0][0x1f8], 0x1 ;  /* 0x00007e0002ac7a11 */ /* 0x000fe400078208ff */
[----:B------:R-:W-:Y:S01]  /*69f0*/  IADD3.X R169, R244, UR17, RZ, P2, !PT ;  /* 0x00000011f4a97c10 */ /* 0x000fe200097fe4ff */
[----:B------:R-:W-:Y:S01]  /*6a00*/  @UP1 USHF.R.S32.HI UR17, URZ, 0x1f, UR23 ;  /* 0x0000001f3f111899 */ /* 0x000fe20008011417 */
[-C--:B------:R-:W-:Y:S03]  /*6a10*/  HMMA.16816.F32.BF16 R60, R216, R214.reuse, R60 ;  /* 0x000000d6d83c723c */ /* 0x080fe6000004183c */
[----:B------:R-:W-:Y:S01]  /*6a20*/  @UP1 UIMAD UR17, UR17, UR4, URZ ;  /* 0x00000004111112a4 */ /* 0x000fe2000f8e023f */
[----:B------:R-:W-:Y:S03]  /*6a30*/  LEA.HI.X R173, R2, c[0x0][0x1fc], R169, 0x1, P1 ;  /* 0x00007f0002ad7a11 */ /* 0x000fe600008f0ca9 */
[----:B------:R-:W-:Y:S01]  /*6a40*/  @UP1 UIMAD UR17, UR23, UR5, UR17 ;  /* 0x00000005171112a4 */ /* 0x000fe2000f8e0211 */
[----:B------:R-:W-:Y:S01]  /*6a50*/  HMMA.16816.F32.BF16 R64, R208, R214, R64 ;  /* 0x000000d6d040723c */ /* 0x000fe20000041840 */
[----:B------:R2:W-:Y:S02]  /*6a60*/  LDGSTS.E.BYPASS.LTC128B.128 [R243+0x2100], [R172.64], !P0 ;  /* 0x02100000acf37fae */ /* 0x0005e4000c101d52 */
[----:B------:R-:W-:Y:S04]  /*6a70*/  @UP1 UIADD3 UR17, UR25, UR17, URZ ;  /* 0x0000001119111290 */ /* 0x000fe8000fffe03f */
[----:B------:R-:W-:Y:S01]  /*6a80*/  @UP1 USHF.L.U64.HI UR17, UR24, 0x6, UR17 ;  /* 0x0000000618111899 */ /* 0x000fe20008010211 */
[----:B-1----:R-:W-:Y:S04]  /*6a90*/  IADD3 R170, P1, R170, UR10, RZ ;  /* 0x0000000aaaaa7c10 */ /* 0x002fe8000ff3e0ff */
[----:B------:R-:W-:Y:S02]  /*6aa0*/  IADD3.X R171, R171, UR14, RZ, P1, !PT ;  /* 0x0000000eabab7c10 */ /* 0x000fe40008ffe4ff */
[C---:B------:R-:W-:Y:S03]  /*6ab0*/  IADD3 R206, P4, R170.reuse, UR16, RZ ;  /* 0x00000010aace7c10 */ /* 0x040fe6000ff9e0ff */
[----:B------:R1:W-:Y:S01]  /*6ac0*/  LDGSTS.E.BYPASS.LTC128B.128 [R243+0x900], [R170.64], !P3 ;  /* 0x00900000aaf37fae */ /* 0x0003e2000d901d52 */
[C---:B------:R-:W-:Y:S02]  /*6ad0*/  IADD3.X R207, R171.reuse, UR15, RZ, P4, !PT ;  /* 0x0000000fabcf7c10 */ /* 0x040fe4000a7fe4ff */
[----:B--2---:R-:W-:Y:S05]  /*6ae0*/  IADD3 R172, P1, R170, UR10, RZ ;  /* 0x0000000aaaac7c10 */ /* 0x004fea000ff3e0ff */
[----:B------:R1:W-:Y:S01]  /*6af0*/  LDGSTS.E.BYPASS.LTC128B.128 [R243+0x2900], [R170.64+0x80], !P0 ;  /* 0x02900080aaf37fae */ /* 0x0003e2000c101d52 */
[----:B------:R-:W-:Y:S02]  /*6b00*/  IADD3.X R173, R171, UR14, RZ, P1, !PT ;  /* 0x0000000eabad7c10 */ /* 0x000fe40008ffe4ff */
[C---:B------:R-:W-:Y:S05]  /*6b10*/  IADD3 R204, P2, R172.reuse, UR10, RZ ;  /* 0x0000000aaccc7c10 */ /* 0x040fea000ff5e0ff */
[----:B------:R2:W-:Y:S01]  /*6b20*/  LDGSTS.E.BYPASS.LTC128B.128 [R243+0x1100], [R172.64], !P3 ;  /* 0x01100000acf37fae */ /* 0x0005e2000d901d52 */
[C---:B------:R-:W-:Y:S07]  /*6b30*/  IADD3.X R205, R173.reuse, UR14, RZ, P2, !PT ;  /* 0x0000000eadcd7c10 */ /* 0x040fee00097fe4ff */
[----:B------:R3:W-:Y:S08]  /*6b40*/  LDGSTS.E.BYPASS.LTC128B.128 [R243+0x3100], [R206.64], !P0 ;  /* 0x03100000cef37fae */ /* 0x0007f0000c101d52 */
[----:B------:R3:W-:Y:S01]  /*6b50*/  LDGSTS.E.BYPASS.LTC128B.128 [R243+0x1900], [R204.64], !P3 ;  /* 0x01900000ccf37fae */ /* 0x0007e2000d901d52 */
[----:B-1----:R-:W-:Y:S04]  /*6b60*/  IADD3 R170, P1, R172, UR16, RZ ;  /* 0x00000010acaa7c10 */ /* 0x002fe8000ff3e0ff */
[----:B------:R-:W-:Y:S02]  /*6b70*/  IADD3.X R171, R173, UR15, RZ, P1, !PT ;  /* 0x0000000fadab7c10 */ /* 0x000fe40008ffe4ff */
[----:B------:R-:W-:Y:S03]  /*6b80*/  PLOP3.LUT P1, PT, PT, PT, UP1, 0x80, 0x0 ;  /* 0x000000000000781c */ /* 0x000fe60003f2f018 */
[----:B------:R1:W-:Y:S08]  /*6b90*/  LDGSTS.E.BYPASS.LTC128B.128 [R243+0x3900], [R170.64], !P0 ;  /* 0x03900000aaf37fae */ /* 0x0003f0000c101d52 */
[----:B------:R-:W-:Y:S08]  /*6ba0*/  LDSM.16.M88.4 R216, [R229+0x4100] ;  /* 0x00410000e5d8783b */ /* 0x000ff00000000200 */
[----:B---3--:R-:W3:Y:S08]  /*6bb0*/  LDSM.16.M88.4 R204, [R231+0x8100] ;  /* 0x00810000e7cc783b */ /* 0x008ef00000000200 */
[----:B------:R-:W1:Y:S08]  /*6bc0*/  LDSM.16.M88.4 R220, [R231+0xa100] ;  /* 0x00a10000e7dc783b */ /* 0x000e700000000200 */
[----:B------:R-:W2:Y:S08]  /*6bd0*/  LDSM.16.M88.4 R208, [R229+0x4900] ;  /* 0x00490000e5d0783b */ /* 0x000eb00000000200 */
[----:B------:R-:W0:Y:S08]  /*6be0*/  LDGDEPBAR ;  /* 0x00000000000079af */ /* 0x000e300000000000 */
[----:B------:R-:W2:Y:S01]  /*6bf0*/  LDSM.16.M88.4 R212, [R229+0x5100] ;  /* 0x00510000e5d4783b */ /* 0x000ea20000000200 */
[-C--:B---3--:R-:W-:Y:S08]  /*6c00*/  HMMA.16816.F32.BF16 R4, R204, R216.reuse, R4 ;  /* 0x000000d8cc04723c */ /* 0x088ff00000041804 */
[C---:B-1----:R-:W-:Y:S08]  /*6c10*/  HMMA.16816.F32.BF16 R8, R220.reuse, R216, R8 ;  /* 0x000000d8dc08723c */ /* 0x042ff00000041808 */
[-C--:B------:R-:W-:Y:S08]  /*6c20*/  HMMA.16816.F32.BF16 R12, R220, R218.reuse, R12 ;  /* 0x000000dadc0c723c */ /* 0x080ff0000004180c */
[C---:B------:R-:W-:Y:S01]  /*6c30*/  HMMA.16816.F32.BF16 R16, R204.reuse, R218, R16 ;  /* 0x000000dacc10723c */ /* 0x040fe20000041810 */
[----:B------:R-:W1:Y:S07]  /*6c40*/  LDSM.16.M88.4 R216, [R229+0x5900] ;  /* 0x00590000e5d8783b */ /* 0x000e6e0000000200 */
[-C--:B--2---:R-:W-:Y:S08]  /*6c50*/  HMMA.16816.F32.BF16 R20, R204, R208.reuse, R20 ;  /* 0x000000d0cc14723c */ /* 0x084ff00000041814 */
[C---:B------:R-:W-:Y:S08]  /*6c60*/  HMMA.16816.F32.BF16 R24, R220.reuse, R208, R24 ;  /* 0x000000d0dc18723c */ /* 0x040ff00000041818 */
[-C--:B------:R-:W-:Y:S08]  /*6c70*/  HMMA.16816.F32.BF16 R28, R220, R210.reuse, R28 ;  /* 0x000000d2dc1c723c */ /* 0x080ff0000004181c */
[C---:B------:R-:W-:Y:S01]  /*6c80*/  HMMA.16816.F32.BF16 R32, R204.reuse, R210, R32 ;  /* 0x000000d2cc20723c */ /* 0x040fe20000041820 */
[----:B------:R-:W-:Y:S07]  /*6c90*/  LDSM.16.M88.4 R208, [R233+0x8100] ;  /* 0x00810000e9d0783b */ /* 0x000fee0000000200 */
[-C--:B------:R-:W-:Y:S08]  /*6ca0*/  HMMA.16816.F32.BF16 R36, R204, R212.reuse, R36 ;  /* 0x000000d4cc24723c */ /* 0x080ff00000041824 */
[C---:B------:R-:W-:Y:S08]  /*6cb0*/  HMMA.16816.F32.BF16 R40, R220.reuse, R212, R40 ;  /* 0x000000d4dc28723c */ /* 0x040ff00000041828 */
[-C--:B------:R-:W-:Y:S08]  /*6cc0*/  HMMA.16816.F32.BF16 R44, R220, R214.reuse, R44 ;  /* 0x000000d6dc2c723c */ /* 0x080ff0000004182c */
[C---:B------:R-:W-:Y:S01]  /*6cd0*/  HMMA.16816.F32.BF16 R48, R204.reuse, R214, R48 ;  /* 0x000000d6cc30723c */ /* 0x040fe20000041830 */
[----:B------:R-:W2:Y:S07]  /*6ce0*/  LDSM.16.M88.4 R212, [R228] ;  /* 0x00000000e4d4783b */ /* 0x000eae0000000200 */
[-C--:B-1----:R-:W-:Y:S08]  /*6cf0*/  HMMA.16816.F32.BF16 R52, R204, R216.reuse, R52 ;  /* 0x000000d8cc34723c */ /* 0x082ff00000041834 */
[C---:B------:R-:W-:Y:S08]  /*6d00*/  HMMA.16816.F32.BF16 R56, R220.reuse, R216, R56 ;  /* 0x000000d8dc38723c */ /* 0x040ff00000041838 */
[-C--:B------:R-:W-:Y:S01]  /*6d10*/  HMMA.16816.F32.BF16 R60, R220, R218.reuse, R60 ;  /* 0x000000dadc3c723c */ /* 0x080fe2000004183c */
[----:B------:R-:W1:Y:S07]  /*6d20*/  LDSM.16.M88.4 R220, [R233+0xa100] ;  /* 0x00a10000e9dc783b */ /* 0x000e6e0000000200 */
[----:B------:R-:W-:Y:S01]  /*6d30*/  HMMA.16816.F32.BF16 R64, R204, R218, R64 ;  /* 0x000000dacc40723c */ /* 0x000fe20000041840 */
[----:B------:R-:W3:Y:S07]  /*6d40*/  LDSM.16.M88.4 R204, [R228+0x800] ;  /* 0x00080000e4cc783b */ /* 0x000eee0000000200 */
[-C--:B--2---:R-:W-:Y:S01]  /*6d50*/  HMMA.16816.F32.BF16 R4, R208, R212.reuse, R4 ;  /* 0x000000d4d004723c */ /* 0x084fe20000041804 */
[----:B------:R-:W-:Y:S07]  /*6d60*/  LDSM.16.M88.4 R216, [R228+0x1800] ;  /* 0x00180000e4d8783b */ /* 0x000fee0000000200 */
[C---:B-1----:R-:W-:Y:S08]  /*6d70*/  HMMA.16816.F32.BF16 R8, R220.reuse, R212, R8 ;  /* 0x000000d4dc08723c */ /* 0x042ff00000041808 */
[-C--:B------:R-:W-:Y:S08]  /*6d80*/  HMMA.16816.F32.BF16 R12, R220, R214.reuse, R12 ;  /* 0x000000d6dc0c723c */ /* 0x080ff0000004180c */
[C---:B------:R-:W-:Y:S01]  /*6d90*/  HMMA.16816.F32.BF16 R16, R208.reuse, R214, R16 ;  /* 0x000000d6d010723c */ /* 0x040fe20000041810 */
[----:B------:R-:W1:Y:S07]  /*6da0*/  LDSM.16.M88.4 R212, [R228+0x1000] ;  /* 0x00100000e4d4783b */ /* 0x000e6e0000000200 */
[-C--:B---3--:R-:W-:Y:S08]  /*6db0*/  HMMA.16816.F32.BF16 R20, R208, R204.reuse, R20 ;  /* 0x000000ccd014723c */ /* 0x088ff00000041814 */
[C---:B------:R-:W-:Y:S08]  /*6dc0*/  HMMA.16816.F32.BF16 R24, R220.reuse, R204, R24 ;  /* 0x000000ccdc18723c */ /* 0x040ff00000041818 */
[-C--:B------:R-:W-:Y:S08]  /*6dd0*/  HMMA.16816.F32.BF16 R28, R220, R206.reuse, R28 ;  /* 0x000000cedc1c723c */ /* 0x080ff0000004181c */
[C---:B------:R-:W-:Y:S01]  /*6de0*/  HMMA.16816.F32.BF16 R32, R208.reuse, R206, R32 ;  /* 0x000000ced020723c */ /* 0x040fe20000041820 */
[----:B------:R-:W-:Y:S07]  /*6df0*/  LDSM.16.M88.4 R204, [R230+0xc100] ;  /* 0x00c10000e6cc783b */ /* 0x000fee0000000200 */
[-C--:B-1----:R-:W-:Y:S08]  /*6e00*/  HMMA.16816.F32.BF16 R36, R208, R212.reuse, R36 ;  /* 0x000000d4d024723c */ /* 0x082ff00000041824 */
[C---:B------:R-:W-:Y:S08]  /*6e10*/  HMMA.16816.F32.BF16 R40, R220.reuse, R212, R40 ;  /* 0x000000d4dc28723c */ /* 0x040ff00000041828 */
[-C--:B------:R-:W-:Y:S08]  /*6e20*/  HMMA.16816.F32.BF16 R44, R220, R214.reuse, R44 ;  /* 0x000000d6dc2c723c */ /* 0x080ff0000004182c */
[C---:B------:R-:W-:Y:S01]  /*6e30*/  HMMA.16816.F32.BF16 R48, R208.reuse, R214, R48 ;  /* 0x000000d6d030723c */ /* 0x040fe20000041830 */
[----:B------:R-:W1:Y:S07]  /*6e40*/  LDSM.16.M88.4 R212, [R175+0x6100] ;  /* 0x00610000afd4783b */ /* 0x000e6e0000000200 */
[-C--:B------:R-:W-:Y:S08]  /*6e50*/  HMMA.16816.F32.BF16 R52, R208, R216.reuse, R52 ;  /* 0x000000d8d034723c */ /* 0x080ff00000041834 */
[C---:B------:R-:W-:Y:S08]  /*6e60*/  HMMA.16816.F32.BF16 R56, R220.reuse, R216, R56 ;  /* 0x000000d8dc38723c */ /* 0x040ff00000041838 */
[-C--:B------:R-:W-:Y:S01]  /*6e70*/  HMMA.16816.F32.BF16 R60, R220, R218.reuse, R60 ;  /* 0x000000dadc3c723c */ /* 0x080fe2000004183c */
[----:B------:R-:W2:Y:S07]  /*6e80*/  LDSM.16.M88.4 R220, [R230+0xe100] ;  /* 0x00e10000e6dc783b */ /* 0x000eae0000000200 */
[----:B------:R-:W-:Y:S01]  /*6e90*/  HMMA.16816.F32.BF16 R64, R208, R218, R64 ;  /* 0x000000dad040723c */ /* 0x000fe20000041840 */
[----:B------:R-:W3:Y:S07]  /*6ea0*/  LDSM.16.M88.4 R208, [R175+0x6900] ;  /* 0x00690000afd0783b */ /* 0x000eee0000000200 */
[-C--:B-1----:R-:W-:Y:S01]  /*6eb0*/  HMMA.16816.F32.BF16 R4, R204, R212.reuse, R4 ;  /* 0x000000d4cc04723c */ /* 0x082fe20000041804 */
[----:B------:R-:W-:Y:S07]  /*6ec0*/  LDSM.16.M88.4 R216, [R175+0x7900] ;  /* 0x00790000afd8783b */ /* 0x000fee0000000200 */
[C---:B--2---:R-:W-:Y:S08]  /*6ed0*/  HMMA.16816.F32.BF16 R8, R220.reuse, R212, R8 ;  /* 0x000000d4dc08723c */ /* 0x044ff00000041808 */
        /* <DEDUP_REMOVED lines=12> */
[----:B------:R-:W1:Y:S07]  /*6fa0*/  LDSM.16.M88.4 R212, [R239] ;  /* 0x00000000efd4783b */ /* 0x000e6e0000000200 */
[-C--:B------:R-:W-:Y:S08]  /*6fb0*/  HMMA.16816.F32.BF16 R52, R204, R216.reuse, R52 ;  /* 0x000000d8cc34723c */ /* 0x080ff00000041834 */
[C---:B------:R-:W-:Y:S08]  /*6fc0*/  HMMA.16816.F32.BF16 R56, R220.reuse, R216, R56 ;  /* 0x000000d8dc38723c */ /* 0x040ff00000041838 */
[-C--:B------:R-:W-:Y:S01]  /*6fd0*/  HMMA.16816.F32.BF16 R60, R220, R218.reuse, R60 ;  /* 0x000000dadc3c723c */ /* 0x080fe2000004183c */
[----:B------:R-:W2:Y:S07]  /*6fe0*/  LDSM.16.M88.4 R220, [R232+0xe100] ;  /* 0x00e10000e8dc783b */ /* 0x000eae0000000200 */
[----:B------:R-:W-:Y:S01]  /*6ff0*/  HMMA.16816.F32.BF16 R64, R204, R218, R64 ;  /* 0x000000dacc40723c */ /* 0x000fe20000041840 */
[----:B------:R-:W3:Y:S07]  /*7000*/  LDSM.16.M88.4 R204, [R238] ;  /* 0x00000000eecc783b */ /* 0x000eee0000000200 */
[-C--:B-1----:R-:W-:Y:S01]  /*7010*/  HMMA.16816.F32.BF16 R4, R208, R212.reuse, R4 ;  /* 0x000000d4d004723c */ /* 0x082fe20000041804 */
[----:B------:R-:W-:Y:S07]  /*7020*/  LDSM.16.M88.4 R216, [R236] ;  /* 0x00000000ecd8783b */ /* 0x000fee0000000200 */
[C---:B--2---:R-:W-:Y:S08]  /*7030*/  HMMA.16816.F32.BF16 R8, R220.reuse, R212, R8 ;  /* 0x000000d4dc08723c */ /* 0x044ff00000041808 */
[-C--:B------:R-:W-:Y:S08]  /*7040*/  HMMA.16816.F32.BF16 R12, R220, R214.reuse, R12 ;  /* 0x000000d6dc0c723c */ /* 0x080ff0000004180c */
[C---:B------:R-:W-:Y:S01]  /*7050*/  HMMA.16816.F32.BF16 R16, R208.reuse, R214, R16 ;  /* 0x000000d6d010723c */ /* 0x040fe20000041810 */
[----:B------:R-:W1:Y:S07]  /*7060*/  LDSM.16.M88.4 R212, [R237] ;  /* 0x00000000edd4783b */ /* 0x000e6e0000000200 */
        /* <DEDUP_REMOVED lines=39> */
[----:B------:R-:W1:Y:S07]  /*72e0*/  LDSM.16.M88.4 R216, [R228+0x3000] ;  /* 0x00300000e4d8783b */ /* 0x000e6e0000000200 */
[C---:B--2---:R-:W-:Y:S11]  /*72f0*/  HMMA.16816.F32.BF16 R8, R220.reuse, R212, R8 ;  /* 0x000000d4dc08723c */ /* 0x044ff60000041808 */
[----:B------:R-:W-:Y:S05]  /*7300*/  @!UPT UIADD3 URZ, URZ, URZ, URZ ;  /* 0x0000003f3f3ff290 */ /* 0x000fea000fffe03f */
[----:B------:R-:W-:Y:S02]  /*7310*/  FMNMX.FTZ R169, R6, R3, !PT ;  /* 0x0000000306a97209 */ /* 0x000fe40007810000 */
[----:B------:R-:W-:Y:S01]  /*7320*/  FMNMX.FTZ R2, R4, R0, !PT ;  /* 0x0000000004027209 */ /* 0x000fe20007810000 */
[-C--:B------:R-:W-:Y:S03]  /*7330*/  HMMA.16816.F32.BF16 R12, R220, R214.reuse, R12 ;  /* 0x000000d6dc0c723c */ /* 0x080fe6000004180c */
[----:B------:R-:W-:Y:S02]  /*7340*/  FMNMX.FTZ R169, R7, R169, !PT ;  /* 0x000000a907a97209 */ /* 0x000fe40007810000 */
[----:B------:R-:W-:Y:S03]  /*7350*/  FMNMX.FTZ R2, R5, R2, !PT ;  /* 0x0000000205027209 */ /* 0x000fe60007810000 */
[C---:B------:R-:W-:Y:S01]  /*7360*/  HMMA.16816.F32.BF16 R16, R208.reuse, R214, R16 ;  /* 0x000000d6d010723c */ /* 0x040fe20000041810 */
[----:B------:R-:W2:Y:S01]  /*7370*/  LDSM.16.M88.4 R212, [R228+0x3800] ;  /* 0x00380000e4d4783b */ /* 0x000ea20000000200 */
[----:B------:R-:W-:Y:S06]  /*7380*/  DEPBAR.LE SB0, 0x0 ;  /* 0x000080000000791a */ /* 0x000fec0000000000 */
[-C--:B---3--:R-:W-:Y:S01]  /*7390*/  HMMA.16816.F32.BF16 R20, R208, R204.reuse, R20 ;  /* 0x000000ccd014723c */ /* 0x088fe20000041814 */
[----:B------:R-:W-:Y:S04]  /*73a0*/  BAR.SYNC.DEFER_BLOCKING 0x0 ;  /* 0x0000000000007b1d */ /* 0x000fe80000010000 */
[----:B------:R-:W-:Y:S03]  /*73b0*/  FMNMX.FTZ R170, R8, R168, !PT ;  /* 0x000000a808aa7209 */ /* 0x000fe60007810000 */
[C---:B------:R-:W-:Y:S04]  /*73c0*/  HMMA.16816.F32.BF16 R24, R220.reuse, R204, R24 ;  /* 0x000000ccdc18723c */ /* 0x040fe80000041818 */
[----:B------:R-:W-:Y:S04]  /*73d0*/  FMNMX.FTZ R170, R9, R170, !PT ;  /* 0x000000aa09aa7209 */ /* 0x000fe80007810000 */
[-C--:B------:R-:W-:Y:S04]  /*73e0*/  HMMA.16816.F32.BF16 R28, R220, R206.reuse, R28 ;  /* 0x000000cedc1c723c */ /* 0x080fe8000004181c */
[----:B------:R-:W-:Y:S02]  /*73f0*/  FMNMX.FTZ R2, R16, R2, !PT ;  /* 0x0000000210027209 */ /* 0x000fe40007810000 */
[----:B------:R-:W-:Y:S02]  /*7400*/  FMNMX.FTZ R170, R12, R170, !PT ;  /* 0x000000aa0caa7209 */ /* 0x000fe40007810000 */
[C---:B------:R-:W-:Y:S01]  /*7410*/  HMMA.16816.F32.BF16 R32, R208.reuse, R206, R32 ;  /* 0x000000ced020723c */ /* 0x040fe20000041820 */
[----:B------:R-:W3:Y:S03]  /*7420*/  LDL.64 R206, [R1+0x38] ;  /* 0x0000380001ce7983 */ /* 0x000ee60000100a00 */
[----:B------:R-:W-:Y:S02]  /*7430*/  FMNMX.FTZ R171, R13, R170, !PT ;  /* 0x000000aa0dab7209 */ /* 0x000fe40007810000 */
[----:B------:R-:W-:Y:S02]  /*7440*/  FMNMX.FTZ R169, R18, R169, !PT ;  /* 0x000000a912a97209 */ /* 0x000fe40007810000 */
[-C--:B-1----:R-:W-:Y:S04]  /*7450*/  HMMA.16816.F32.BF16 R36, R208, R216.reuse, R36 ;  /* 0x000000d8d024723c */ /* 0x082fe80000041824 */
[----:B------:R-:W-:Y:S02]  /*7460*/  FMNMX.FTZ R2, R17, R2, !PT ;  /* 0x0000000211027209 */ /* 0x000fe40007810000 */
[----:B------:R-:W-:Y:S02]  /*7470*/  FMNMX.FTZ R169, R19, R169, !PT ;  /* 0x000000a913a97209 */ /* 0x000fe40007810000 */
[C---:B------:R-:W-:Y:S04]  /*7480*/  HMMA.16816.F32.BF16 R40, R220.reuse, R216, R40 ;  /* 0x000000d8dc28723c */ /* 0x040fe80000041828 */
[----:B------:R-:W-:Y:S02]  /*7490*/  FMNMX.FTZ R2, R20, R2, !PT ;  /* 0x0000000214027209 */ /* 0x000fe40007810000 */
[----:B------:R-:W-:Y:S02]  /*74a0*/  FMNMX.FTZ R169, R22, R169, !PT ;  /* 0x000000a916a97209 */ /* 0x000fe40007810000 */
[-C--:B------:R-:W-:Y:S04]  /*74b0*/  HMMA.16816.F32.BF16 R44, R220, R218.reuse, R44 ;  /* 0x000000dadc2c723c */ /* 0x080fe8000004182c */
[----:B------:R-:W-:Y:S02]  /*74c0*/  FMNMX.FTZ R2, R21, R2, !PT ;  /* 0x0000000215027209 */ /* 0x000fe40007810000 */
[----:B------:R-:W-:Y:S02]  /*74d0*/  FMNMX.FTZ R170, R23, R169, !PT ;  /* 0x000000a917aa7209 */ /* 0x000fe40007810000 */
[C---:B------:R-:W-:Y:S04]  /*74e0*/  HMMA.16816.F32.BF16 R48, R208.reuse, R218, R48 ;  /* 0x000000dad030723c */ /* 0x040fe80000041830 */
[----:B------:R-:W-:Y:S02]  /*74f0*/  FMNMX.FTZ R2, R32, R2, !PT ;  /* 0x0000000220027209 */ /* 0x000fe40007810000 */
[----:B------:R-:W-:Y:S02]  /*7500*/  FMNMX.FTZ R169, R24, R171, !PT ;  /* 0x000000ab18a97209 */ /* 0x000fe40007810000 */
[-C--:B--2---:R-:W-:Y:S04]  /*7510*/  HMMA.16816.F32.BF16 R52, R208, R212.reuse, R52 ;  /* 0x000000d4d034723c */ /* 0x084fe80000041834 */
        /* <DEDUP_REMOVED lines=22> */
[----:B------:R-:W-:Y:S01]  /*7680*/  FMNMX.FTZ R169, R28, R169, !PT ;  /* 0x000000a91ca97209 */ /* 0x000fe20007810000 */
[----:B------:R-:W1:Y:S01]  /*7690*/  SHFL.BFLY PT, R172, R173, 0x2, 0x1f ;  /* 0x0c401f00adac7f89 */ /* 0x000e6200000e0000 */
[----:B------:R-:W-:Y:S02]  /*76a0*/  FMNMX.FTZ R2, R67, R2, !PT ;  /* 0x0000000243027209 */ /* 0x000fe40007810000 */
[----:B------:R-:W-:Y:S02]  /*76b0*/  FMNMX.FTZ R169, R29, R169, !PT ;  /* 0x000000a91da97209 */ /* 0x000fe40007810000 */
[----:B------:R-:W-:Y:S02]  /*76c0*/  FMNMX.FTZ R170, R10, R174, !PT ;  /* 0x000000ae0aaa7209 */ /* 0x000fe40007810000 */
[----:B------:R-:W-:Y:S01]  /*76d0*/  FMNMX.FTZ R169, R40, R169, !PT ;  /* 0x000000a928a97209 */ /* 0x000fe20007810000 */
[----:B------:R-:W2:Y:S01]  /*76e0*/  SHFL.BFLY PT, R171, R2, 0x2, 0x1f ;  /* 0x0c401f0002ab7f89 */ /* 0x000ea200000e0000 */
        /* <DEDUP_REMOVED lines=8> */
[----:B-1----:R-:W-:Y:S02]  /*7770*/  FMNMX.FTZ R173, R173, R172, !PT ;  /* 0x000000acadad7209 */ /* 0x002fe40007810000 */
[----:B------:R-:W-:Y:S02]  /*7780*/  FMNMX.FTZ R169, R57, R169, !PT ;  /* 0x000000a939a97209 */ /* 0x000fe40007810000 */
[----:B------:R-:W-:Y:S01]  /*7790*/  FMNMX.FTZ R170, R27, R170, !PT ;  /* 0x000000aa1baa7209 */ /* 0x000fe20007810000 */
[----:B------:R-:W1:Y:S01]  /*77a0*/  SHFL.BFLY PT, R204, R173, 0x1, 0x1f ;  /* 0x0c201f00adcc7f89 */ /* 0x000e6200000e0000 */
[----:B------:R-:W-:Y:S02]  /*77b0*/  FMNMX.FTZ R169, R60, R169, !PT ;  /* 0x000000a93ca97209 */ /* 0x000fe40007810000 */
[----:B--2---:R-:W-:Y:S02]  /*77c0*/  FMNMX.FTZ R2, R2, R171, !PT ;  /* 0x000000ab02027209 */ /* 0x004fe40007810000 */
[----:B------:R-:W-:Y:S02]  /*77d0*/  FMNMX.FTZ R169, R61, R169, !PT ;  /* 0x000000a93da97209 */ /* 0x000fe40007810000 */
[----:B------:R-:W-:Y:S01]  /*77e0*/  FMNMX.FTZ R170, R30, R170, !PT ;  /* 0x000000aa1eaa7209 */ /* 0x000fe20007810000 */
[----:B------:R-:W2:Y:S03]  /*77f0*/  SHFL.BFLY PT, R172, R2, 0x1, 0x1f ;  /* 0x0c201f0002ac7f89 */ /* 0x000ea600000e0000 */
[----:B------:R-:W-:Y:S04]  /*7800*/  FMNMX.FTZ R170, R31, R170, !PT ;  /* 0x000000aa1faa7209 */ /* 0x000fe80007810000 */
[----:B------:R-:W-:Y:S01]  /*7810*/  FMNMX.FTZ R170, R42, R170, !PT ;  /* 0x000000aa2aaa7209 */ /* 0x000fe20007810000 */
[----:B------:R-:W4:Y:S03]  /*7820*/  SHFL.BFLY PT, R205, R169, 0x2, 0x1f ;  /* 0x0c401f00a9cd7f89 */ /* 0x000f2600000e0000 */
[----:B------:R-:W-:Y:S04]  /*7830*/  FMNMX.FTZ R170, R43, R170, !PT ;  /* 0x000000aa2baa7209 */ /* 0x000fe80007810000 */
[----:B------:R-:W-:Y:S02]  /*7840*/  FMNMX.FTZ R170, R46, R170, !PT ;  /* 0x000000aa2eaa7209 */ /* 0x000fe40007810000 */
[----:B-1----:R-:W-:Y:S02]  /*7850*/  FMNMX.FTZ R173, R173, R204, !PT ;  /* 0x000000ccadad7209 */ /* 0x002fe40007810000 */
[----:B------:R-:W-:Y:S03]  /*7860*/  FMNMX.FTZ R170, R47, R170, !PT ;  /* 0x000000aa2faa7209 */ /* 0x000fe60007810000 */
[C---:B------:R-:W-:Y:S01]  /*7870*/  FADD.FTZ R0, -R173.reuse, R0 ;  /* 0x00000000ad007221 */ /* 0x040fe20000010100 */
[----:B--2---:R-:W-:Y:S01]  /*7880*/  FMNMX.FTZ R172, R2, R172, !PT ;  /* 0x000000ac02ac7209 */ /* 0x004fe20007810000 */
[----:B------:R-:W-:Y:S01]  /*7890*/  FMUL.FTZ R210, R173, c[0x0][0x2d0] ;  /* 0x0000b400add27a20 */ /* 0x000fe20000410000 */
[----:B------:R-:W-:Y:S01]  /*78a0*/  FMNMX.FTZ R2, R58, R170, !PT ;  /* 0x000000aa3a027209 */ /* 0x000fe20007810000 */
[----:B------:R-:W-:Y:S02]  /*78b0*/  FMUL.FTZ R0, R0, c[0x0][0x2d0] ;  /* 0x0000b40000007a20 */ /* 0x000fe40000410000 */
[----:B------:R-:W-:Y:S02]  /*78c0*/  FMUL.FTZ R209, R172, c[0x0][0x2d0] ;  /* 0x0000b400acd17a20 */ /* 0x000fe40000410000 */
[----:B------:R1:W2:Y:S01]  /*78d0*/  MUFU.EX2 R170, R0 ;  /* 0x0000000000aa7308 */ /* 0x0002a20000000800 */
[----:B----4-:R-:W-:Y:S01]  /*78e0*/  FMNMX.FTZ R169, R169, R205, !PT ;  /* 0x000000cda9a97209 */ /* 0x010fe20007810000 */
[--C-:B------:R-:W-:Y:S02]  /*78f0*/  FFMA.FTZ R6, R6, c[0x0][0x2d0], -R209.reuse ;  /* 0x0000b40006067a23 */ /* 0x100fe400000108d1 */
[--C-:B------:R-:W-:Y:S02]  /*7900*/  FFMA.FTZ R5, R5, c[0x0][0x2d0], -R210.reuse ;  /* 0x0000b40005057a23 */ /* 0x100fe400000108d2 */
[----:B------:R-:W4:Y:S01]  /*7910*/  SHFL.BFLY PT, R171, R169, 0x1, 0x1f ;  /* 0x0c201f00a9ab7f89 */ /* 0x000f2200000e0000 */
        /* <DEDUP_REMOVED lines=8> */
[----:B------:R-:W-:Y:S01]  /*79a0*/  MUFU.EX2 R246, R5 ;  /* 0x0000000500f67308 */ /* 0x000fe20000000800 */
[----:B------:R-:W-:Y:S02]  /*79b0*/  FFMA.FTZ R21, R21, c[0x0][0x2d0], -R210 ;  /* 0x0000b40015157a23 */ /* 0x000fe400000108d2 */
[----:B------:R-:W-:Y:S01]  /*79c0*/  FFMA.FTZ R22, R22, c[0x0][0x2d0], -R209 ;  /* 0x0000b40016167a23 */ /* 0x000fe200000108d1 */
[----:B-1----:R-:W-:Y:S01]  /*79d0*/  FMNMX.FTZ R0, R59, R2, !PT ;  /* 0x000000023b007209 */ /* 0x002fe20007810000 */
[----:B------:R-:W-:Y:S02]  /*79e0*/  FADD.FTZ R2, -R172, R3 ;  /* 0x00000003ac027221 */ /* 0x000fe40000010100 */
[----:B--2---:R-:W-:Y:S01]  /*79f0*/  FMUL.FTZ R68, R170, R68 ;  /* 0x00000044aa447220 */ /* 0x004fe20000410000 */
[----:B------:R-:W-:Y:S01]  /*7a00*/  FMNMX.FTZ R0, R62, R0, !PT ;  /* 0x000000003e007209 */ /* 0x000fe20007810000 */
[----:B------:R-:W-:Y:S01]  /*7a10*/  FMUL.FTZ R2, R2, c[0x0][0x2d0] ;  /* 0x0000b40002027a20 */ /* 0x000fe20000410000 */
[----:B----4-:R-:W-:Y:S01]  /*7a20*/  FMNMX.FTZ R171, R169, R171, !PT ;  /* 0x000000aba9ab7209 */ /* 0x010fe20007810000 */
[----:B------:R-:W-:Y:S01]  /*7a30*/  MUFU.EX2 R247, R7 ;  /* 0x0000000700f77308 */ /* 0x000fe20000000800 */
[----:B------:R-:W-:Y:S01]  /*7a40*/  FMNMX.FTZ R0, R63, R0, !PT ;  /* 0x000000003f007209 */ /* 0x000fe20007810000 */
[C---:B------:R-:W-:Y:S02]  /*7a50*/  FMUL.FTZ R69, R170.reuse, R69 ;  /* 0x00000045aa457220 */ /* 0x040fe40000410000 */
[----:B------:R-:W-:Y:S02]  /*7a60*/  FMUL.FTZ R208, R171, c[0x0][0x2d0] ;  /* 0x0000b400abd07a20 */ /* 0x000fe40000410000 */
[----:B------:R-:W1:Y:S01]  /*7a70*/  SHFL.BFLY PT, R3, R0, 0x2, 0x1f ;  /* 0x0c401f0000037f89 */ /* 0x000e6200000e0000 */
[----:B------:R-:W-:Y:S02]  /*7a80*/  FMUL.FTZ R80, R170, R80 ;  /* 0x00000050aa507220 */ /* 0x000fe40000410000 */
[--C-:B------:R-:W-:Y:S01]  /*7a90*/  FFMA.FTZ R12, R12, c[0x0][0x2d0], -R208.reuse ;  /* 0x0000b4000c0c7a23 */ /* 0x100fe200000108d0 */
[----:B------:R2:W4:Y:S01]  /*7aa0*/  MUFU.EX2 R169, R2 ;  /* 0x0000000200a97308 */ /* 0x0005220000000800 */
[--C-:B------:R-:W-:Y:S02]  /*7ab0*/  FFMA.FTZ R8, R8, c[0x0][0x2d0], -R208.reuse ;  /* 0x0000b40008087a23 */ /* 0x100fe400000108d0 */
[----:B------:R-:W-:Y:S02]  /*7ac0*/  FFMA.FTZ R9, R9, c[0x0][0x2d0], -R208 ;  /* 0x0000b40009097a23 */ /* 0x000fe400000108d0 */
[C---:B------:R-:W-:Y:S02]  /*7ad0*/  FMUL.FTZ R81, R170.reuse, R81 ;  /* 0x00000051aa517220 */ /* 0x040fe40000410000 */
[C---:B------:R-:W-:Y:S02]  /*7ae0*/  FMUL.FTZ R84, R170.reuse, R84 ;  /* 0x00000054aa547220 */ /* 0x040fe40000410000 */
[C---:B------:R-:W-:Y:S01]  /*7af0*/  FMUL.FTZ R85, R170.reuse, R85 ;  /* 0x00000055aa557220 */ /* 0x040fe20000410000 */
[----:B------:R4:W-:Y:S01]  /*7b00*/  MUFU.EX2 R214, R4 ;  /* 0x0000000400d67308 */ /* 0x0009e20000000800 */
[C---:B------:R-:W-:Y:S02]  /*7b10*/  FMUL.FTZ R96, R170.reuse, R96 ;  /* 0x00000060aa607220 */ /* 0x040fe40000410000 */
[C---:B------:R-:W-:Y:S02]  /*7b20*/  FMUL.FTZ R97, R170.reuse, R97 ;  /* 0x00000061aa617220 */ /* 0x040fe40000410000 */
[C---:B------:R-:W-:Y:S02]  /*7b30*/  FMUL.FTZ R100, R170.reuse, R100 ;  /* 0x00000064aa647220 */ /* 0x040fe40000410000 */
[C---:B------:R-:W-:Y:S02]  /*7b40*/  FMUL.FTZ R101, R170.reuse, R101 ;  /* 0x00000065aa657220 */ /* 0x040fe40000410000 */
[----:B------:R-:W-:Y:S01]  /*7b50*/  FMUL.FTZ R112, R170, R112 ;  /* 0x00000070aa707220 */ /* 0x000fe20000410000 */
[----:B------:R4:W-:Y:S01]  /*7b60*/  MUFU.EX2 R215, R16 ;  /* 0x0000001000d77308 */ /* 0x0009e20000000800 */
[----:B-1----:R-:W-:Y:S01]  /*7b70*/  FMNMX.FTZ R0, R0, R3, !PT ;  /* 0x0000000300007209 */ /* 0x002fe20007810000 */
[----:B------:R-:W-:Y:S02]  /*7b80*/  FMUL.FTZ R113, R170, R113 ;  /* 0x00000071aa717220 */ /* 0x000fe40000410000 */
[----:B--2---:R-:W-:Y:S02]  /*7b90*/  FADD.FTZ R2, -R171, R168 ;  /* 0x000000a8ab027221 */ /* 0x004fe40000010100 */
[C---:B----4-:R-:W-:Y:S02]  /*7ba0*/  FMUL.FTZ R70, R169.reuse, R70 ;  /* 0x00000046a9467220 */ /* 0x050fe40000410000 */
[----:B------:R-:W-:Y:S02]  /*7bb0*/  FMUL.FTZ R2, R2, c[0x0][0x2d0] ;  /* 0x0000b40002027a20 */ /* 0x000fe40000410000 */
[----:B------:R1:W-:Y:S01]  /*7bc0*/  MUFU.EX2 R245, R17 ;  /* 0x0000001100f57308 */ /* 0x0003e20000000800 */
[C---:B------:R-:W-:Y:S02]  /*7bd0*/  FMUL.FTZ R71, R169.reuse, R71 ;  /* 0x00000047a9477220 */ /* 0x040fe40000410000 */
[C---:B------:R-:W-:Y:S01]  /*7be0*/  FMUL.FTZ R82, R169.reuse, R82 ;  /* 0x00000052a9527220 */ /* 0x040fe20000410000 */
[----:B------:R-:W-:Y:S01]  /*7bf0*/  @P1 IADD3 R4, P4, R252, UR20, RZ ;  /* 0x00000014fc041c10 */ /* 0x000fe2000ff9e0ff */
[C---:B------:R-:W-:Y:S02]  /*7c00*/  FMUL.FTZ R83, R169.reuse, R83 ;  /* 0x00000053a9537220 */ /* 0x040fe40000410000 */
[C---:B------:R-:W-:Y:S02]  /*7c10*/  FMUL.FTZ R86, R169.reuse, R86 ;  /* 0x00000056a9567220 */ /* 0x040fe40000410000 */
[C---:B------:R-:W-:Y:S01]  /*7c20*/  FMUL.FTZ R87, R169.reuse, R87 ;  /* 0x00000057a9577220 */ /* 0x040fe20000410000 */
[----:B------:R2:W4:Y:S01]  /*7c30*/  MUFU.EX2 R168, R2 ;  /* 0x0000000200a87308 */ /* 0x0005220000000800 */
[C---:B------:R-:W-:Y:S02]  /*7c40*/  FMUL.FTZ R98, R169.reuse, R98 ;  /* 0x00000062a9627220 */ /* 0x040fe40000410000 */
[C---:B------:R-:W-:Y:S01]  /*7c50*/  FMUL.FTZ R99, R169.reuse, R99 ;  /* 0x00000063a9637220 */ /* 0x040fe20000410000 */
[----:B------:R-:W-:Y:S01]  /*7c60*/  @P1 LEA R16, P2, R4, c[0x0][0x1c8], 0x1 ;  /* 0x0000720004101a11 */ /* 0x000fe200078408ff */
[C---:B------:R-:W-:Y:S02]  /*7c70*/  FMUL.FTZ R102, R169.reuse, R102 ;  /* 0x00000066a9667220 */ /* 0x040fe40000410000 */
[C---:B------:R-:W-:Y:S02]  /*7c80*/  FMUL.FTZ R103, R169.reuse, R103 ;  /* 0x00000067a9677220 */ /* 0x040fe40000410000 */
[C---:B------:R-:W-:Y:S01]  /*7c90*/  FMUL.FTZ R114, R169.reuse, R114 ;  /* 0x00000072a9727220 */ /* 0x040fe20000410000 */
[----:B------:R-:W-:Y:S01]  /*7ca0*/  MUFU.EX2 R219, R12 ;  /* 0x0000000c00db7308 */ /* 0x000fe20000000800 */
[----:B------:R-:W-:Y:S02]  /*7cb0*/  FMUL.FTZ R115, R169, R115 ;  /* 0x00000073a9737220 */ /* 0x000fe40000410000 */
[C---:B------:R-:W-:Y:S01]  /*7cc0*/  FMUL.FTZ R116, R170.reuse, R116 ;  /* 0x00000074aa747220 */ /* 0x040fe20000410000 */
[----:B-1----:R-:W-:Y:S01]  /*7cd0*/  @P1 IADD3.X R17, R249, UR17, RZ, P4, !PT ;  /* 0x00000011f9111c10 */ /* 0x002fe2000a7fe4ff */
[----:B------:R-:W-:Y:S02]  /*7ce0*/  FMUL.FTZ R117, R170, R117 ;  /* 0x00000075aa757220 */ /* 0x000fe40000410000 */
[C---:B------:R-:W-:Y:S01]  /*7cf0*/  FMUL.FTZ R118, R169.reuse, R118 ;  /* 0x00000076a9767220 */ /* 0x040fe20000410000 */
[----:B------:R-:W-:Y:S01]  /*7d00*/  @P1 LEA.HI.X R17, R4, c[0x0][0x1cc], R17, 0x1, P2 ;  /* 0x0000730004111a11 */ /* 0x000fe200010f0c11 */
[----:B------:R-:W-:Y:S01]  /*7d10*/  FMUL.FTZ R119, R169, R119 ;  /* 0x00000077a9777220 */ /* 0x000fe20000410000 */
[----:B------:R-:W-:Y:S01]  /*7d20*/  MUFU.EX2 R212, R8 ;  /* 0x0000000800d47308 */ /* 0x000fe20000000800 */
[C---:B------:R-:W-:Y:S02]  /*7d30*/  FMUL.FTZ R128, R170.reuse, R128 ;  /* 0x00000080aa807220 */ /* 0x040fe40000410000 */
[----:B------:R-:W-:Y:S01]  /*7d40*/  FMUL.FTZ R129, R170, R129 ;  /* 0x00000081aa817220 */ /* 0x000fe20000410000 */
[----:B--2---:R-:W1:Y:S01]  /*7d50*/  SHFL.BFLY PT, R2, R0, 0x1, 0x1f ;  /* 0x0c201f0000027f89 */ /* 0x004e6200000e0000 */
[C---:B----4-:R-:W-:Y:S02]  /*7d60*/  FMUL.FTZ R72, R168.reuse, R72 ;  /* 0x00000048a8487220 */ /* 0x050fe40000410000 */
[C---:B------:R-:W-:Y:S02]  /*7d70*/  FMUL.FTZ R73, R168.reuse, R73 ;  /* 0x00000049a8497220 */ /* 0x040fe40000410000 */
[C---:B------:R-:W-:Y:S01]  /*7d80*/  FMUL.FTZ R76, R168.reuse, R76 ;  /* 0x0000004ca84c7220 */ /* 0x040fe20000410000 */
[----:B------:R-:W2:Y:S01]  /*7d90*/  MUFU.EX2 R220, R9 ;  /* 0x0000000900dc7308 */ /* 0x000ea20000000800 */
[C---:B------:R-:W-:Y:S02]  /*7da0*/  FMUL.FTZ R77, R168.reuse, R77 ;  /* 0x0000004da84d7220 */ /* 0x040fe40000410000 */
[C---:B------:R-:W-:Y:S02]  /*7db0*/  FMUL.FTZ R88, R168.reuse, R88 ;  /* 0x00000058a8587220 */ /* 0x040fe40000410000 */
[C---:B------:R-:W-:Y:S02]  /*7dc0*/  FMUL.FTZ R89, R168.reuse, R89 ;  /* 0x00000059a8597220 */ /* 0x040fe40000410000 */
[C---:B------:R-:W-:Y:S02]  /*7dd0*/  FMUL.FTZ R92, R168.reuse, R92 ;  /* 0x0000005ca85c7220 */ /* 0x040fe40000410000 */
[C---:B------:R-:W-:Y:S01]  /*7de0*/  FMUL.FTZ R93, R168.reuse, R93 ;  /* 0x0000005da85d7220 */ /* 0x040fe20000410000 */
[----:B------:R4:W-:Y:S01]  /*7df0*/  MUFU.EX2 R248, R18 ;  /* 0x0000001200f87308 */ /* 0x0009e20000000800 */
[C---:B------:R-:W-:Y:S02]  /*7e00*/  FMUL.FTZ R104, R168.reuse, R104 ;  /* 0x00000068a8687220 */ /* 0x040fe40000410000 */
[C---:B------:R-:W-:Y:S02]  /*7e10*/  FMUL.FTZ R105, R168.reuse, R105 ;  /* 0x00000069a8697220 */ /* 0x040fe40000410000 */
[C---:B------:R-:W-:Y:S02]  /*7e20*/  FMUL.FTZ R108, R168.reuse, R108 ;  /* 0x0000006ca86c7220 */ /* 0x040fe40000410000 */
[----:B------:R-:W-:Y:S01]  /*7e30*/  FMUL.FTZ R109, R168, R109 ;  /* 0x0000006da86d7220 */ /* 0x000fe20000410000 */
[----:B-1----:R-:W-:Y:S01]  /*7e40*/  FMNMX.FTZ R2, R0, R2, !PT ;  /* 0x0000000200027209 */ /* 0x002fe20007810000 */
[C---:B------:R-:W-:Y:S01]  /*7e50*/  FMUL.FTZ R120, R168.reuse, R120 ;  /* 0x00000078a8787220 */ /* 0x040fe20000410000 */
[----:B------:R1:W-:Y:S01]  /*7e60*/  MUFU.EX2 R244, R19 ;  /* 0x0000001300f47308 */ /* 0x0003e20000000800 */
[----:B------:R-:W-:Y:S02]  /*7e70*/  FMUL.FTZ R121, R168, R121 ;  /* 0x00000079a8797220 */ /* 0x000fe40000410000 */
[----:B------:R-:W-:Y:S01]  /*7e80*/  FADD.FTZ R0, -R2, R174 ;  /* 0x000000ae02007221 */ /* 0x000fe20000010100 */
[----:B---3--:R-:W-:Y:S01]  /*7e90*/  @P1 IADD3 R3, P6, R206, UR20, RZ ;  /* 0x00000014ce031c10 */ /* 0x008fe2000ffde0ff */
[----:B------:R-:W-:Y:S01]  /*7ea0*/  @UP1 UIADD3 UR20, UP0, UR12, 0x80, URZ ;  /* 0x000000800c141890 */ /* 0x000fe2000ff1e03f */
[----:B------:R-:W-:Y:S02]  /*7eb0*/  FMUL.FTZ R124, R168, R124 ;  /* 0x0000007ca87c7220 */ /* 0x000fe40000410000 */
[----:B------:R-:W-:Y:S01]  /*7ec0*/  @P1 LEA R6, P5, R3, c[0x0][0x1c8], 0x1 ;  /* 0x0000720003061a11 */ /* 0x000fe200078a08ff */
[----:B------:R-:W-:Y:S01]  /*7ed0*/  FMUL.FTZ R0, R0, c[0x0][0x2d0] ;  /* 0x0000b40000007a20 */ /* 0x000fe20000410000 */
[----:B------:R-:W-:Y:S01]  /*7ee0*/  @P1 IADD3.X R5, R251, UR17, RZ, P6, !PT ;  /* 0x00000011fb051c10 */ /* 0x000fe2000b7fe4ff */
[----:B------:R-:W-:Y:S01]  /*7ef0*/  @UP1 UIADD3.X UR17, URZ, UR9, URZ, UP0, !UPT ;  /* 0x000000093f111290 */ /* 0x000fe200087fe43f */
[----:B------:R-:W-:Y:S01]  /*7f00*/  @P1 IADD3 R4, P4, R6, UR21, RZ ;  /* 0x0000001506041c10 */ /* 0x000fe2000ff9e0ff */
[----:B------:R-:W-:Y:S01]  /*7f10*/  FMUL.FTZ R125, R168, R125 ;  /* 0x0000007da87d7220 */ /* 0x000fe20000410000 */
[----:B------:R-:W-:Y:S01]  /*7f20*/  @P1 LEA.HI.X R7, R3, c[0x0][0x1cc], R5, 0x1, P5 ;  /* 0x0000730003071a11 */ /* 0x000fe200028f0c05 */
[----:B------:R-:W-:Y:S01]  /*7f30*/  FFMA.FTZ R3, R13, c[0x0][0x2d0], -R208 ;  /* 0x0000b4000d037a23 */ /* 0x000fe200000108d0 */
[----:B------:R-:W3:Y:S01]  /*7f40*/  MUFU.EX2 R0, R0 ;  /* 0x0000000000007308 */ /* 0x000ee20000000800 */
[----:B----4-:R-:W-:Y:S01]  /*7f50*/  FMUL.FTZ R18, R169, R190 ;  /* 0x000000bea9127220 */ /* 0x010fe20000410000 */
[----:B------:R-:W-:Y:S01]  /*7f60*/  @P1 IADD3.X R5, R7, UR22, RZ, P4, !PT ;  /* 0x0000001607051c10 */ /* 0x000fe2000a7fe4ff */
[----:B------:R4:W-:Y:S01]  /*7f70*/  @P1 LDGSTS.E.BYPASS.LTC128B.128 [R243+0x4100], [R6.64], !P3 ;  /* 0x0410000006f31fae */ /* 0x0009e2000d901d52 */
[C---:B------:R-:W-:Y:S01]  /*7f80*/  FMUL.FTZ R130, R169.reuse, R130 ;  /* 0x00000082a9827220 */ /* 0x040fe20000410000 */
[----:B--2---:R-:W-:Y:S01]  /*7f90*/  MOV R190, R220 ;  /* 0x000000dc00be7202 */ /* 0x004fe20000000f00 */
[C---:B------:R-:W-:Y:S02]  /*7fa0*/  FMUL.FTZ R131, R169.reuse, R131 ;  /* 0x00000083a9837220 */ /* 0x040fe40000410000 */
[C---:B-1----:R-:W-:Y:S01]  /*7fb0*/  FMUL.FTZ R19, R169.reuse, R191 ;  /* 0x000000bfa9137220 */ /* 0x042fe20000410000 */
[----:B------:R-:W-:Y:S01]  /*7fc0*/  MOV R191, R219 ;  /* 0x000000db00bf7202 */ /* 0x000fe20000000f00 */
[----:B------:R1:W-:Y:S01]  /*7fd0*/  MUFU.EX2 R174, R3 ;  /* 0x0000000300ae7308 */ /* 0x0003e20000000800 */
[----:B------:R2:W-:Y:S01]  /*7fe0*/  @P1 LDGSTS.E.BYPASS.LTC128B.128 [R243+0x6100], [R16.64], !P0 ;  /* 0x0610000010f31fae */ /* 0x0005e2000c101d52 */
[C---:B------:R-:W-:Y:S02]  /*7ff0*/  FMUL.FTZ R132, R170.reuse, R132 ;  /* 0x00000084aa847220 */ /* 0x040fe40000410000 */
[----:B------:R-:W-:Y:S02]  /*8000*/  FMUL.FTZ R133, R170, R133 ;  /* 0x00000085aa857220 */ /* 0x000fe40000410000 */
[C---:B------:R-:W-:Y:S02]  /*8010*/  FMUL.FTZ R134, R169.reuse, R134 ;  /* 0x00000086a9867220 */ /* 0x040fe40000410000 */
[----:B------:R-:W-:Y:S01]  /*8020*/  FMUL.FTZ R135, R169, R135 ;  /* 0x00000087a9877220 */ /* 0x000fe20000410000 */
[----:B------:R2:W-:Y:S01]  /*8030*/  @P1 LDGSTS.E.BYPASS.LTC128B.128 [R243+0x4900], [R4.64], !P3 ;  /* 0x0490000004f31fae */ /* 0x0005e2000d901d52 */
[C---:B------:R-:W-:Y:S01]  /*8040*/  FMUL.FTZ R136, R168.reuse, R136 ;  /* 0x00000088a8887220 */ /* 0x040fe20000410000 */
[----:B------:R-:W-:Y:S01]  /*8050*/  MUFU.EX2 R251, R20 ;  /* 0x0000001400fb7308 */ /* 0x000fe20000000800 */
[----:B------:R-:W-:Y:S02]  /*8060*/  FMUL.FTZ R137, R168, R137 ;  /* 0x00000089a8897220 */ /* 0x000fe40000410000 */
[C---:B---3--:R-:W-:Y:S02]  /*8070*/  FMUL.FTZ R74, R0.reuse, R74 ;  /* 0x0000004a004a7220 */ /* 0x048fe40000410000 */
[C---:B------:R-:W-:Y:S01]  /*8080*/  FMUL.FTZ R75, R0.reuse, R75 ;  /* 0x0000004b004b7220 */ /* 0x040fe20000410000 */
[----:B------:R3:W-:Y:S01]  /*8090*/  @P1 LDGSTS.E.BYPASS.LTC128B.128 [R243+0x6900], [R4.64+0x80], !P0 ;  /* 0x0690008004f31fae */ /* 0x0007e2000c101d52 */
[----:B------:R-:W-:Y:S01]  /*80a0*/  FMUL.FTZ R78, R0, R78 ;  /* 0x0000004e004e7220 */ /* 0x000fe20000410000 */
[----:B----4-:R-:W-:Y:S01]  /*80b0*/  @P1 IADD3 R6, P2, R4, UR21, RZ ;  /* 0x0000001504061c10 */ /* 0x010fe2000ff5e0ff */
[C---:B------:R-:W-:Y:S01]  /*80c0*/  FMUL.FTZ R79, R0.reuse, R79 ;  /* 0x0000004f004f7220 */ /* 0x040fe20000410000 */
[----:B------:R-:W-:Y:S01]  /*80d0*/  MUFU.EX2 R250, R22 ;  /* 0x0000001600fa7308 */ /* 0x000fe20000000800 */
[----:B------:R-:W-:Y:S01]  /*80e0*/  FMUL.FTZ R90, R0, R90 ;  /* 0x0000005a005a7220 */ /* 0x000fe20000410000 */
[C---:B------:R-:W-:Y:S01]  /*80f0*/  @P1 IADD3.X R7, R5.reuse, UR22, RZ, P2, !PT ;  /* 0x0000001605071c10 */ /* 0x040fe200097fe4ff */
[----:B-1----:R-:W-:Y:S01]  /*8100*/  FMUL.FTZ R3, R2, c[0x0][0x2d0] ;  /* 0x0000b40002037a20 */ /* 0x002fe20000410000 */
[----:B------:R-:W-:Y:S01]  /*8110*/  @P1 IADD3 R12, P2, R4, UR20, RZ ;  /* 0x00000014040c1c10 */ /* 0x000fe2000ff5e0ff */
[----:B------:R-:W-:Y:S01]  /*8120*/  FMUL.FTZ R91, R0, R91 ;  /* 0x0000005b005b7220 */ /* 0x000fe20000410000 */
[----:B------:R-:W-:Y:S01]  /*8130*/  @P1 IADD3 R8, P4, R6, UR21, RZ ;  /* 0x0000001506081c10 */ /* 0x000fe2000ff9e0ff */
[----:B------:R1:W-:Y:S01]  /*8140*/  @P1 LDGSTS.E.BYPASS.LTC128B.128 [R243+0x5100], [R6.64], !P3 ;  /* 0x0510000006f31fae */ /* 0x0003e2000d901d52 */
[----:B------:R-:W-:Y:S01]  /*8150*/  @P1 IADD3.X R13, R5, UR17, RZ, P2, !PT ;  /* 0x00000011050d1c10 */ /* 0x000fe200097fe4ff */
[--C-:B------:R-:W-:Y:S01]  /*8160*/  FFMA.FTZ R14, R14, c[0x0][0x2d0], -R3.reuse ;  /* 0x0000b4000e0e7a23 */ /* 0x100fe20000010803 */
[----:B------:R-:W-:Y:S01]  /*8170*/  @P1 IADD3.X R9, R7, UR22, RZ, P4, !PT ;  /* 0x0000001607091c10 */ /* 0x000fe2000a7fe4ff */
[--C-:B------:R-:W-:Y:S02]  /*8180*/  FFMA.FTZ R15, R15, c[0x0][0x2d0], -R3.reuse ;  /* 0x0000b4000f0f7a23 */ /* 0x100fe40000010803 */
[----:B------:R4:W-:Y:S01]  /*8190*/  MUFU.EX2 R217, R14 ;  /* 0x0000000e00d97308 */ /* 0x0009e20000000800 */
[--C-:B------:R-:W-:Y:S01]  /*81a0*/  FFMA.FTZ R10, R10, c[0x0][0x2d0], -R3.reuse ;  /* 0x0000b4000a0a7a23 */ /* 0x100fe20000010803 */
[----:B------:R4:W-:Y:S01]  /*81b0*/  @P1 LDGSTS.E.BYPASS.LTC128B.128 [R243+0x7100], [R12.64], !P0 ;  /* 0x071000000cf31fae */ /* 0x0009e2000c101d52 */
[----:B------:R-:W-:Y:S02]  /*81c0*/  FFMA.FTZ R11, R11, c[0x0][0x2d0], -R3 ;  /* 0x0000b4000b0b7a23 */ /* 0x000fe40000010803 */
[C---:B--2---:R-:W-:Y:S02]  /*81d0*/  FMUL.FTZ R16, R170.reuse, R188 ;  /* 0x000000bcaa107220 */ /* 0x044fe40000410000 */
[----:B------:R-:W-:Y:S01]  /*81e0*/  FMUL.FTZ R17, R170, R189 ;  /* 0x000000bdaa117220 */ /* 0x000fe20000410000 */
[----:B------:R-:W-:Y:S01]  /*81f0*/  MOV R189, R246 ;  /* 0x000000f600bd7202 */ /* 0x000fe20000000f00 */
[----:B------:R-:W-:Y:S01]  /*8200*/  FMUL.FTZ R94, R0, R94 ;  /* 0x0000005e005e7220 */ /* 0x000fe20000410000 */
[----:B---3--:R-:W-:Y:S01]  /*8210*/  @P1 IADD3 R4, P2, R6, UR20, RZ ;  /* 0x0000001406041c10 */ /* 0x008fe2000ff5e0ff */
[----:B------:R2:W-:Y:S01]  /*8220*/  @P1 LDGSTS.E.BYPASS.LTC128B.128 [R243+0x5900], [R8.64], !P3 ;  /* 0x0590000008f31fae */ /* 0x0005e2000d901d52 */
[----:B------:R3:W-:Y:S01]  /*8230*/  MUFU.EX2 R218, R15 ;  /* 0x0000000f00da7308 */ /* 0x0007e20000000800 */
[C---:B------:R-:W-:Y:S01]  /*8240*/  FMUL.FTZ R95, R0.reuse, R95 ;  /* 0x0000005f005f7220 */ /* 0x040fe20000410000 */
[----:B------:R-:W-:Y:S01]  /*8250*/  @P1 IADD3.X R5, R7, UR17, RZ, P2, !PT ;  /* 0x0000001107051c10 */ /* 0x000fe200097fe4ff */
[C---:B------:R-:W-:Y:S02]  /*8260*/  FMUL.FTZ R106, R0.reuse, R106 ;  /* 0x0000006a006a7220 */ /* 0x040fe40000410000 */
[C---:B------:R-:W-:Y:S02]  /*8270*/  FMUL.FTZ R107, R0.reuse, R107 ;  /* 0x0000006b006b7220 */ /* 0x040fe40000410000 */
[----:B------:R2:W-:Y:S01]  /*8280*/  @P1 LDGSTS.E.BYPASS.LTC128B.128 [R243+0x7900], [R4.64], !P0 ;  /* 0x0790000004f31fae */ /* 0x0005e2000c101d52 */
[C---:B------:R-:W-:Y:S02]  /*8290*/  FMUL.FTZ R110, R0.reuse, R110 ;  /* 0x0000006e006e7220 */ /* 0x040fe40000410000 */
[----:B------:R-:W-:Y:S01]  /*82a0*/  MUFU.EX2 R211, R10 ;  /* 0x0000000a00d37308 */ /* 0x000fe20000000800 */
[----:B-1----:R-:W-:Y:S01]  /*82b0*/  FMUL.FTZ R6, R169, R182 ;  /* 0x000000b6a9067220 */ /* 0x002fe20000410000 */
[----:B------:R-:W-:Y:S01]  /*82c0*/  F2FP.BF16.PACK_AB R182, R245, R215 ;  /* 0x000000d7f5b6723e */ /* 0x000fe200000010ff */
[----:B----4-:R-:W-:Y:S02]  /*82d0*/  FMUL.FTZ R14, R0, R186 ;  /* 0x000000ba000e7220 */ /* 0x010fe40000410000 */
[----:B------:R-:W1:Y:S01]  /*82e0*/  LDSM.16.MT88.4 R204, [R224+0x100] ;  /* 0x00010000e0cc783b */ /* 0x000e620000004200 */
[----:B------:R-:W-:Y:S01]  /*82f0*/  FMUL.FTZ R7, R169, R183 ;  /* 0x000000b7a9077220 */ /* 0x000fe20000410000 */
[----:B------:R-:W-:Y:S01]  /*8300*/  F2FP.BF16.PACK_AB R183, R244, R248 ;  /* 0x000000f8f4b7723e */ /* 0x000fe200000010ff */
[C---:B------:R-:W-:Y:S02]  /*8310*/  FMUL.FTZ R12, R168.reuse, R184 ;  /* 0x000000b8a80c7220 */ /* 0x040fe40000410000 */
[----:B------:R-:W4:Y:S01]  /*8320*/  MUFU.EX2 R216, R11 ;  /* 0x0000000b00d87308 */ /* 0x000f220000000800 */
[----:B------:R-:W-:Y:S02]  /*8330*/  FMUL.FTZ R13, R168, R185 ;  /* 0x000000b9a80d7220 */ /* 0x000fe40000410000 */
[C---:B------:R-:W-:Y:S01]  /*8340*/  FMUL.FTZ R111, R0.reuse, R111 ;  /* 0x0000006f006f7220 */ /* 0x040fe20000410000 */
[----:B------:R-:W0:Y:S01]  /*8350*/  LDGDEPBAR ;  /* 0x00000000000079af */ /* 0x000e220000000000 */
[----:B---3--:R-:W-:Y:S02]  /*8360*/  FMUL.FTZ R15, R0, R187 ;  /* 0x000000bb000f7220 */ /* 0x008fe40000410000 */
[----:B--2---:R-:W-:Y:S01]  /*8370*/  FMUL.FTZ R8, R168, R176 ;  /* 0x000000b0a8087220 */ /* 0x004fe20000410000 */
[----:B------:R-:W-:Y:S01]  /*8380*/  F2FP.BF16.PACK_AB R176, R220, R212 ;  /* 0x000000d4dcb0723e */ /* 0x000fe200000010ff */
[----:B------:R-:W-:Y:S01]  /*8390*/  FMUL.FTZ R9, R168, R177 ;  /* 0x000000b1a8097220 */ /* 0x000fe20000410000 */
[----:B------:R2:W-:Y:S01]  /*83a0*/  MUFU.EX2 R188, R21 ;  /* 0x0000001500bc7308 */ /* 0x0005e20000000800 */
[C---:B------:R-:W-:Y:S01]  /*83b0*/  FMUL.FTZ R122, R0.reuse, R122 ;  /* 0x0000007a007a7220 */ /* 0x040fe20000410000 */
[----:B------:R-:W3:Y:S01]  /*83c0*/  LDSM.16.MT88.4 R184, [R225+0x100] ;  /* 0x00010000e1b8783b */ /* 0x000ee20000004200 */
[----:B------:R-:W-:Y:S02]  /*83d0*/  FMUL.FTZ R123, R0, R123 ;  /* 0x0000007b007b7220 */ /* 0x000fe40000410000 */
[----:B------:R-:W-:Y:S01]  /*83e0*/  FMUL.FTZ R4, R170, R180 ;  /* 0x000000b4aa047220 */ /* 0x000fe20000410000 */
[----:B------:R-:W-:Y:S01]  /*83f0*/  F2FP.BF16.PACK_AB R180, R246, R214 ;  /* 0x000000d6f6b4723e */ /* 0x000fe200000010ff */
[----:B------:R-:W-:Y:S01]  /*8400*/  FMUL.FTZ R5, R170, R181 ;  /* 0x000000b5aa057220 */ /* 0x000fe20000410000 */
[----:B------:R-:W-:Y:S01]  /*8410*/  F2FP.BF16.PACK_AB R181, R247, R213 ;  /* 0x000000d5f7b5723e */ /* 0x000fe200000010ff */
[--C-:B------:R-:W-:Y:S02]  /*8420*/  FFMA.FTZ R48, R48, c[0x0][0x2d0], -R210.reuse ;  /* 0x0000b40030307a23 */ /* 0x100fe400000108d2 */
[--C-:B------:R-:W-:Y:S02]  /*8430*/  FFMA.FTZ R49, R49, c[0x0][0x2d0], -R210.reuse ;  /* 0x0000b40031317a23 */ /* 0x100fe400000108d2 */
[--C-:B------:R-:W-:Y:S01]  /*8440*/  FFMA.FTZ R50, R50, c[0x0][0x2d0], -R209.reuse ;  /* 0x0000b40032327a23 */ /* 0x100fe200000108d1 */
[----:B----4-:R-:W-:Y:S01]  /*8450*/  F2FP.BF16.PACK_AB R177, R216, R211 ;  /* 0x000000d3d8b1723e */ /* 0x010fe200000010ff */
[--C-:B------:R-:W-:Y:S02]  /*8460*/  FFMA.FTZ R51, R51, c[0x0][0x2d0], -R209.reuse ;  /* 0x0000b40033337a23 */ /* 0x100fe400000108d1 */
[--C-:B------:R-:W-:Y:S02]  /*8470*/  FFMA.FTZ R36, R36, c[0x0][0x2d0], -R210.reuse ;  /* 0x0000b40024247a23 */ /* 0x100fe400000108d2 */
[----:B------:R-:W-:Y:S02]  /*8480*/  FFMA.FTZ R37, R37, c[0x0][0x2d0], -R210 ;  /* 0x0000b40025257a23 */ /* 0x000fe400000108d2 */
[--C-:B------:R-:W-:Y:S01]  /*8490*/  FFMA.FTZ R38, R38, c[0x0][0x2d0], -R209.reuse ;  /* 0x0000b40026267a23 */ /* 0x100fe200000108d1 */
[----:B------:R-:W-:Y:S01]  /*84a0*/  MUFU.EX2 R246, R36 ;  /* 0x0000002400f67308 */ /* 0x000fe20000000800 */
[----:B------:R-:W-:Y:S01]  /*84b0*/  FFMA.FTZ R39, R39, c[0x0][0x2d0], -R209 ;  /* 0x0000b40027277a23 */ /* 0x000fe200000108d1 */
[-C--:B-1----:R-:W-:Y:S05]  /*84c0*/  HMMA.16816.F32.BF16 R4, R180, R204.reuse, R4 ;  /* 0x000000ccb404723c */ /* 0x082fea0000041804 */
[----:B------:R-:W-:Y:S01]  /*84d0*/  FMUL.FTZ R10, R0, R178 ;  /* 0x000000b2000a7220 */ /* 0x000fe20000410000 */
[----:B------:R-:W-:Y:S01]  /*84e0*/  F2FP.BF16.PACK_AB R178, R174, R219 ;  /* 0x000000dbaeb2723e */ /* 0x000fe200000010ff */
[----:B------:R-:W-:Y:S01]  /*84f0*/  FMUL.FTZ R11, R0, R179 ;  /* 0x000000b3000b7220 */ /* 0x000fe20000410000 */
[----:B------:R-:W-:Y:S01]  /*8500*/  F2FP.BF16.PACK_AB R179, R218, R217 ;  /* 0x000000d9dab3723e */ /* 0x000fe200000010ff */
[--C-:B------:R-:W-:Y:S03]  /*8510*/  FFMA.FTZ R44, R44, c[0x0][0x2d0], -R208.reuse ;  /* 0x0000b4002c2c7a23 */ /* 0x100fe600000108d0 */
[--C-:B------:R-:W-:Y:S01]  /*8520*/  FFMA.FTZ R45, R45, c[0x0][0x2d0], -R208.reuse ;  /* 0x0000b4002d2d7a23 */ /* 0x100fe200000108d0 */
[----:B------:R-:W-:Y:S01]  /*8530*/  MUFU.EX2 R220, R44 ;  /* 0x0000002c00dc7308 */ /* 0x000fe20000000800 */
[--C-:B------:R-:W-:Y:S01]  /*8540*/  FFMA.FTZ R46, R46, c[0x0][0x2d0], -R3.reuse ;  /* 0x0000b4002e2e7a23 */ /* 0x100fe20000010803 */
[C---:B------:R-:W-:Y:S04]  /*8550*/  HMMA.16816.F32.BF16 R8, R176.reuse, R204, R8 ;  /* 0x000000ccb008723c */ /* 0x040fe80000041808 */
[--C-:B------:R-:W-:Y:S02]  /*8560*/  FFMA.FTZ R47, R47, c[0x0][0x2d0], -R3.reuse ;  /* 0x0000b4002f2f7a23 */ /* 0x100fe40000010803 */
[--C-:B------:R-:W-:Y:S02]  /*8570*/  FFMA.FTZ R57, R57, c[0x0][0x2d0], -R208.reuse ;  /* 0x0000b40039397a23 */ /* 0x100fe400000108d0 */
[-C--:B------:R-:W-:Y:S04]  /*8580*/  HMMA.16816.F32.BF16 R12, R176, R206.reuse, R12 ;  /* 0x000000ceb00c723c */ /* 0x080fe8000004180c */
[--C-:B------:R-:W-:Y:S02]  /*8590*/  FFMA.FTZ R58, R58, c[0x0][0x2d0], -R3.reuse ;  /* 0x0000b4003a3a7a23 */ /* 0x100fe40000010803 */
[--C-:B------:R-:W-:Y:S02]  /*85a0*/  FFMA.FTZ R59, R59, c[0x0][0x2d0], -R3.reuse ;  /* 0x0000b4003b3b7a23 */ /* 0x100fe40000010803 */
[C---:B------:R-:W-:Y:S04]  /*85b0*/  HMMA.16816.F32.BF16 R16, R180.reuse, R206, R16 ;  /* 0x000000ceb410723c */ /* 0x040fe80000041810 */
[C---:B------:R-:W-:Y:S02]  /*85c0*/  FMUL.FTZ R126, R0.reuse, R126 ;  /* 0x0000007e007e7220 */ /* 0x040fe40000410000 */
[C---:B------:R-:W-:Y:S01]  /*85d0*/  FMUL.FTZ R127, R0.reuse, R127 ;  /* 0x0000007f007f7220 */ /* 0x040fe20000410000 */
[----:B------:R-:W-:Y:S01]  /*85e0*/  MOV R207, R245 ;  /* 0x000000f500cf7202 */ /* 0x000fe20000000f00 */
[-C--:B---3--:R-:W-:Y:S01]  /*85f0*/  HMMA.16816.F32.BF16 R68, R180, R184.reuse, R68 ;  /* 0x000000b8b444723c */ /* 0x088fe20000041844 */
[----:B------:R-:W-:Y:S03]  /*8600*/  MUFU.EX2 R245, R49 ;  /* 0x0000003100f57308 */ /* 0x000fe60000000800 */
[C---:B------:R-:W-:Y:S01]  /*8610*/  FMUL.FTZ R138, R0.reuse, R138 ;  /* 0x0000008a008a7220 */ /* 0x040fe20000410000 */
[----:B------:R-:W-:Y:S01]  /*8620*/  MOV R206, R244 ;  /* 0x000000f400ce7202 */ /* 0x000fe20000000f00 */
[----:B------:R-:W-:Y:S02]  /*8630*/  FMUL.FTZ R139, R0, R139 ;  /* 0x0000008b008b7220 */ /* 0x000fe40000410000 */
[C---:B------:R-:W-:Y:S03]  /*8640*/  HMMA.16816.F32.BF16 R72, R176.reuse, R184, R72 ;  /* 0x000000b8b048723c */ /* 0x040fe60000041848 */
[----:B------:R-:W-:Y:S01]  /*8650*/  MUFU.EX2 R244, R51 ;  /* 0x0000003300f47308 */ /* 0x000fe20000000800 */
[C---:B------:R-:W-:Y:S02]  /*8660*/  FMUL.FTZ R140, R168.reuse, R140 ;  /* 0x0000008ca88c7220 */ /* 0x040fe40000410000 */
[----:B------:R-:W-:Y:S02]  /*8670*/  FMUL.FTZ R141, R168, R141 ;  /* 0x0000008da88d7220 */ /* 0x000fe40000410000 */
[-C--:B------:R-:W-:Y:S04]  /*8680*/  HMMA.16816.F32.BF16 R76, R176, R186.reuse, R76 ;  /* 0x000000bab04c723c */ /* 0x080fe8000004184c */
[C---:B------:R-:W-:Y:S02]  /*8690*/  FMUL.FTZ R142, R0.reuse, R142 ;  /* 0x0000008e008e7220 */ /* 0x040fe40000410000 */
[----:B------:R-:W-:Y:S02]  /*86a0*/  FMUL.FTZ R143, R0, R143 ;  /* 0x0000008f008f7220 */ /* 0x000fe40000410000 */
[C---:B------:R-:W-:Y:S01]  /*86b0*/  HMMA.16816.F32.BF16 R80, R180.reuse, R186, R80 ;  /* 0x000000bab450723c */ /* 0x040fe20000041850 */
[----:B------:R-:W1:Y:S03]  /*86c0*/  LDSM.16.MT88.4 R184, [R227+0x100] ;  /* 0x00010000e3b8783b */ /* 0x000e660000004200 */
[C---:B------:R-:W-:Y:S02]  /*86d0*/  FMUL.FTZ R144, R170.reuse, R144 ;  /* 0x00000090aa907220 */ /* 0x040fe40000410000 */
[C---:B------:R-:W-:Y:S02]  /*86e0*/  FMUL.FTZ R145, R170.reuse, R145 ;  /* 0x00000091aa917220 */ /* 0x040fe40000410000 */
[C---:B------:R-:W-:Y:S04]  /*86f0*/  FMUL.FTZ R146, R169.reuse, R146 ;  /* 0x00000092a9927220 */ /* 0x040fe80000410000 */
[C---:B------:R-:W-:Y:S02]  /*8700*/  FMUL.FTZ R147, R169.reuse, R147 ;  /* 0x00000093a9937220 */ /* 0x040fe40000410000 */
[C---:B------:R-:W-:Y:S02]  /*8710*/  FMUL.FTZ R148, R170.reuse, R148 ;  /* 0x00000094aa947220 */ /* 0x040fe40000410000 */
[----:B------:R-:W-:Y:S02]  /*8720*/  FMUL.FTZ R149, R170, R149 ;  /* 0x00000095aa957220 */ /* 0x000fe40000410000 */
[C---:B------:R-:W-:Y:S02]  /*8730*/  FMUL.FTZ R150, R169.reuse, R150 ;  /* 0x00000096a9967220 */ /* 0x040fe40000410000 */
[C---:B------:R-:W-:Y:S02]  /*8740*/  FMUL.FTZ R151, R169.reuse, R151 ;  /* 0x00000097a9977220 */ /* 0x040fe40000410000 */
[C---:B------:R-:W-:Y:S02]  /*8750*/  FMUL.FTZ R152, R168.reuse, R152 ;  /* 0x00000098a8987220 */ /* 0x040fe40000410000 */
[----:B------:R-:W-:Y:S02]  /*8760*/  FMUL.FTZ R153, R168, R153 ;  /* 0x00000099a8997220 */ /* 0x000fe40000410000 */
[C---:B------:R-:W-:Y:S02]  /*8770*/  FMUL.FTZ R154, R0.reuse, R154 ;  /* 0x0000009a009a7220 */ /* 0x040fe40000410000 */
[----:B------:R-:W-:Y:S02]  /*8780*/  FMUL.FTZ R155, R0, R155 ;  /* 0x0000009b009b7220 */ /* 0x000fe40000410000 */
[C---:B------:R-:W-:Y:S02]  /*8790*/  FMUL.FTZ R156, R168.reuse, R156 ;  /* 0x0000009ca89c7220 */ /* 0x040fe40000410000 */
[----:B------:R-:W-:Y:S02]  /*87a0*/  FMUL.FTZ R157, R168, R157 ;  /* 0x0000009da89d7220 */ /* 0x000fe40000410000 */
[C---:B------:R-:W-:Y:S02]  /*87b0*/  FMUL.FTZ R158, R0.reuse, R158 ;  /* 0x0000009e009e7220 */ /* 0x040fe40000410000 */
[----:B------:R-:W-:Y:S02]  /*87c0*/  FMUL.FTZ R159, R0, R159 ;  /* 0x0000009f009f7220 */ /* 0x000fe40000410000 */
[C---:B------:R-:W-:Y:S02]  /*87d0*/  FMUL.FTZ R160, R170.reuse, R160 ;  /* 0x000000a0aaa07220 */ /* 0x040fe40000410000 */
[C---:B------:R-:W-:Y:S01]  /*87e0*/  FMUL.FTZ R161, R170.reuse, R161 ;  /* 0x000000a1aaa17220 */ /* 0x040fe20000410000 */
[-C--:B-1----:R-:W-:Y:S03]  /*87f0*/  HMMA.16816.F32.BF16 R84, R180, R184.reuse, R84 ;  /* 0x000000b8b454723c */ /* 0x082fe60000041854 */
[C---:B------:R-:W-:Y:S02]  /*8800*/  FMUL.FTZ R162, R169.reuse, R162 ;  /* 0x000000a2a9a27220 */ /* 0x040fe40000410000 */
[C---:B------:R-:W-:Y:S02]  /*8810*/  FMUL.FTZ R163, R169.reuse, R163 ;  /* 0x000000a3a9a37220 */ /* 0x040fe40000410000 */
[C---:B------:R-:W-:Y:S01]  /*8820*/  FMUL.FTZ R20, R170.reuse, R192 ;  /* 0x000000c0aa147220 */ /* 0x040fe20000410000 */
[C---:B------:R-:W-:Y:S04]  /*8830*/  HMMA.16816.F32.BF16 R88, R176.reuse, R184, R88 ;  /* 0x000000b8b058723c */ /* 0x040fe80000041858 */
[----:B--2---:R-:W-:Y:S02]  /*8840*/  FMUL.FTZ R21, R170, R193 ;  /* 0x000000c1aa157220 */ /* 0x004fe40000410000 */
[----:B------:R-:W-:Y:S02]  /*8850*/  FMUL.FTZ R22, R169, R194 ;  /* 0x000000c2a9167220 */ /* 0x000fe40000410000 */
[-C--:B------:R-:W-:Y:S04]  /*8860*/  HMMA.16816.F32.BF16 R92, R176, R186.reuse, R92 ;  /* 0x000000bab05c723c */ /* 0x080fe8000004185c */
[C---:B------:R-:W-:Y:S02]  /*8870*/  FMUL.FTZ R164, R168.reuse, R164 ;  /* 0x000000a4a8a47220 */ /* 0x040fe40000410000 */
[----:B------:R-:W-:Y:S02]  /*8880*/  FMUL.FTZ R165, R168, R165 ;  /* 0x000000a5a8a57220 */ /* 0x000fe40000410000 */
[C---:B------:R-:W-:Y:S01]  /*8890*/  HMMA.16816.F32.BF16 R96, R180.reuse, R186, R96 ;  /* 0x000000bab460723c */ /* 0x040fe20000041860 */
[----:B------:R-:W1:Y:S03]  /*88a0*/  LDSM.16.MT88.4 R184, [R226+0x100] ;  /* 0x00010000e2b8783b */ /* 0x000e660000004200 */
[C---:B------:R-:W-:Y:S02]  /*88b0*/  FMUL.FTZ R166, R0.reuse, R166 ;  /* 0x000000a600a67220 */ /* 0x040fe40000410000 */
[----:B------:R-:W-:Y:S02]  /*88c0*/  FMUL.FTZ R167, R0, R167 ;  /* 0x000000a700a77220 */ /* 0x000fe40000410000 */
[--C-:B------:R-:W-:Y:S04]  /*88d0*/  FFMA.FTZ R40, R40, c[0x0][0x2d0], -R208.reuse ;  /* 0x0000b40028287a23 */ /* 0x100fe800000108d0 */
[----:B------:R-:W-:Y:S02]  /*88e0*/  FFMA.FTZ R41, R41, c[0x0][0x2d0], -R208 ;  /* 0x0000b40029297a23 */ /* 0x000fe400000108d0 */
[--C-:B------:R-:W-:Y:S02]  /*88f0*/  FFMA.FTZ R42, R42, c[0x0][0x2d0], -R3.reuse ;  /* 0x0000b4002a2a7a23 */ /* 0x100fe40000010803 */
[----:B------:R-:W-:Y:S01]  /*8900*/  FFMA.FTZ R43, R43, c[0x0][0x2d0], -R3 ;  /* 0x0000b4002b2b7a23 */ /* 0x000fe20000010803 */
[----:B------:R-:W-:Y:S01]  /*8910*/  MUFU.EX2 R219, R41 ;  /* 0x0000002900db7308 */ /* 0x000fe20000000800 */
[--C-:B------:R-:W-:Y:S02]  /*8920*/  FFMA.FTZ R23, R23, c[0x0][0x2d0], -R209.reuse ;  /* 0x0000b40017177a23 */ /* 0x100fe400000108d1 */
[--C-:B------:R-:W-:Y:S02]  /*8930*/  FFMA.FTZ R32, R32, c[0x0][0x2d0], -R210.reuse ;  /* 0x0000b40020207a23 */ /* 0x100fe400000108d2 */
[----:B------:R-:W-:Y:S02]  /*8940*/  FFMA.FTZ R33, R33, c[0x0][0x2d0], -R210 ;  /* 0x0000b40021217a23 */ /* 0x000fe400000108d2 */
[--C-:B------:R-:W-:Y:S02]  /*8950*/  FFMA.FTZ R34, R34, c[0x0][0x2d0], -R209.reuse ;  /* 0x0000b40022227a23 */ /* 0x100fe400000108d1 */
[----:B------:R-:W-:Y:S01]  /*8960*/  FFMA.FTZ R35, R35, c[0x0][0x2d0], -R209 ;  /* 0x0000b40023237a23 */ /* 0x000fe200000108d1 */
[----:B------:R2:W-:Y:S01]  /*8970*/  MUFU.EX2 R222, R33 ;  /* 0x0000002100de7308 */ /* 0x0005e20000000800 */
[--C-:B------:R-:W-:Y:S02]  /*8980*/  FFMA.FTZ R24, R24, c[0x0][0x2d0], -R208.reuse ;  /* 0x0000b40018187a23 */ /* 0x100fe400000108d0 */
[--C-:B------:R-:W-:Y:S02]  /*8990*/  FFMA.FTZ R25, R25, c[0x0][0x2d0], -R208.reuse ;  /* 0x0000b40019197a23 */ /* 0x100fe400000108d0 */
[--C-:B------:R-:W-:Y:S02]  /*89a0*/  FFMA.FTZ R26, R26, c[0x0][0x2d0], -R3.reuse ;  /* 0x0000b4001a1a7a23 */ /* 0x100fe40000010803 */
[--C-:B------:R-:W-:Y:S02]  /*89b0*/  FFMA.FTZ R27, R27, c[0x0][0x2d0], -R3.reuse ;  /* 0x0000b4001b1b7a23 */ /* 0x100fe40000010803 */
[--C-:B------:R-:W-:Y:S01]  /*89c0*/  FFMA.FTZ R28, R28, c[0x0][0x2d0], -R208.reuse ;  /* 0x0000b4001c1c7a23 */ /* 0x100fe200000108d0 */
[----:B------:R3:W-:Y:S01]  /*89d0*/  MUFU.EX2 R223, R34 ;  /* 0x0000002200df7308 */ /* 0x0007e20000000800 */
[--C-:B------:R-:W-:Y:S02]  /*89e0*/  FFMA.FTZ R29, R29, c[0x0][0x2d0], -R208.reuse ;  /* 0x0000b4001d1d7a23 */ /* 0x100fe400000108d0 */
[--C-:B------:R-:W-:Y:S01]  /*89f0*/  FFMA.FTZ R30, R30, c[0x0][0x2d0], -R3.reuse ;  /* 0x0000b4001e1e7a23 */ /* 0x100fe20000010803 */
[-C--:B-1----:R-:W-:Y:S03]  /*8a00*/  HMMA.16816.F32.BF16 R100, R180, R184.reuse, R100 ;  /* 0x000000b8b464723c */ /* 0x082fe60000041864 */
[----:B------:R-:W-:Y:S02]  /*8a10*/  FFMA.FTZ R31, R31, c[0x0][0x2d0], -R3 ;  /* 0x0000b4001f1f7a23 */ /* 0x000fe40000010803 */
[----:B------:R-:W-:Y:S01]  /*8a20*/  FFMA.FTZ R60, R60, c[0x0][0x2d0], -R208 ;  /* 0x0000b4003c3c7a23 */ /* 0x000fe200000108d0 */
[----:B------:R1:W-:Y:S02]  /*8a30*/  MUFU.EX2 R221, R35 ;  /* 0x0000002300dd7308 */ /* 0x0003e40000000800 */
[C---:B------:R-:W-:Y:S04]  /*8a40*/  HMMA.16816.F32.BF16 R104, R176.reuse, R184, R104 ;  /* 0x000000b8b068723c */ /* 0x040fe80000041868 */
[----:B--2---:R-:W-:Y:S04]  /*8a50*/  FMUL.FTZ R33, R168, R197 ;  /* 0x000000c5a8217220 */ /* 0x004fe80000410000 */
[-C--:B------:R-:W-:Y:S01]  /*8a60*/  HMMA.16816.F32.BF16 R108, R176, R186.reuse, R108 ;  /* 0x000000bab06c723c */ /* 0x080fe2000004186c */
[----:B------:R2:W-:Y:S03]  /*8a70*/  MUFU.EX2 R204, R23 ;  /* 0x0000001700cc7308 */ /* 0x0005e60000000800 */
[C---:B---3--:R-:W-:Y:S04]  /*8a80*/  FMUL.FTZ R34, R0.reuse, R198 ;  /* 0x000000c600227220 */ /* 0x048fe80000410000 */
[C---:B------:R-:W-:Y:S01]  /*8a90*/  HMMA.16816.F32.BF16 R112, R180.reuse, R186, R112 ;  /* 0x000000bab470723c */ /* 0x040fe20000041870 */
[----:B------:R-:W3:Y:S02]  /*8aa0*/  LDSM.16.MT88.4 R184, [R224+0x2100] ;  /* 0x00210000e0b8783b */ /* 0x000ee40000004200 */
[----:B------:R-:W4:Y:S01]  /*8ab0*/  MUFU.EX2 R198, R40 ;  /* 0x0000002800c67308 */ /* 0x000f220000000800 */
[----:B-1----:R-:W-:Y:S09]  /*8ac0*/  FMUL.FTZ R35, R0, R199 ;  /* 0x000000c700237220 */ /* 0x002ff20000410000 */
[----:B------:R-:W-:Y:S01]  /*8ad0*/  MUFU.EX2 R199, R38 ;  /* 0x0000002600c77308 */ /* 0x000fe20000000800 */
[----:B--2---:R-:W-:Y:S09]  /*8ae0*/  FMUL.FTZ R23, R169, R195 ;  /* 0x000000c3a9177220 */ /* 0x004ff20000410000 */
[----:B------:R1:W2:Y:S01]  /*8af0*/  MUFU.EX2 R205, R32 ;  /* 0x0000002000cd7308 */ /* 0x0002a20000000800 */
[----:B----4-:R-:W-:Y:S09]  /*8b00*/  F2FP.BF16.PACK_AB R40, R219, R198 ;  /* 0x000000c6db28723e */ /* 0x010ff200000010ff */
[----:B------:R4:W-:Y:S01]  /*8b10*/  MUFU.EX2 R249, R24 ;  /* 0x0000001800f97308 */ /* 0x0009e20000000800 */
[-C--:B---3--:R-:W-:Y:S09]  /*8b20*/  HMMA.16816.F32.BF16 R116, R180, R184.reuse, R116 ;  /* 0x000000b8b474723c */ /* 0x088ff20000041874 */
[----:B------:R3:W-:Y:S03]  /*8b30*/  MUFU.EX2 R252, R25 ;  /* 0x0000001900fc7308 */ /* 0x0007e60000000800 */
[----:B-1----:R-:W-:Y:S01]  /*8b40*/  FMUL.FTZ R32, R168, R196 ;  /* 0x000000c4a8207220 */ /* 0x002fe20000410000 */
[C---:B------:R-:W-:Y:S06]  /*8b50*/  HMMA.16816.F32.BF16 R120, R176.reuse, R184, R120 ;  /* 0x000000b8b078723c */ /* 0x040fec0000041878 */
[----:B------:R-:W-:Y:S02]  /*8b60*/  MUFU.EX2 R196, R42 ;  /* 0x0000002a00c47308 */ /* 0x000fe40000000800 */
[-C--:B------:R-:W-:Y:S04]  /*8b70*/  HMMA.16816.F32.BF16 R124, R176, R186.reuse, R124 ;  /* 0x000000bab07c723c */ /* 0x080fe8000004187c */
[C---:B----4-:R-:W-:Y:S01]  /*8b80*/  FMUL.FTZ R24, R170.reuse, R200 ;  /* 0x000000c8aa187220 */ /* 0x050fe20000410000 */
[----:B------:R-:W-:Y:S03]  /*8b90*/  MOV R200, R204 ;  /* 0x000000cc00c87202 */ /* 0x000fe60000000f00 */
[----:B------:R1:W-:Y:S01]  /*8ba0*/  MUFU.EX2 R192, R27 ;  /* 0x0000001b00c07308 */ /* 0x0003e20000000800 */
[C---:B------:R-:W-:Y:S01]  /*8bb0*/  HMMA.16816.F32.BF16 R128, R180.reuse, R186, R128 ;  /* 0x000000bab480723c */ /* 0x040fe20000041880 */
[----:B------:R-:W4:Y:S03]  /*8bc0*/  LDSM.16.MT88.4 R184, [R225+0x2100] ;  /* 0x00210000e1b8783b */ /* 0x000f260000004200 */
[----:B---3--:R-:W-:Y:S01]  /*8bd0*/  FMUL.FTZ R25, R170, R201 ;  /* 0x000000c9aa197220 */ /* 0x008fe20000410000 */
[----:B--2---:R-:W-:Y:S02]  /*8be0*/  MOV R201, R205 ;  /* 0x000000cd00c97202 */ /* 0x004fe40000000f00 */
[----:B------:R-:W-:Y:S02]  /*8bf0*/  MOV R205, R248 ;  /* 0x000000f800cd7202 */ /* 0x000fe40000000f00 */
[----:B------:R-:W2:Y:S10]  /*8c00*/  MUFU.EX2 R204, R43 ;  /* 0x0000002b00cc7308 */ /* 0x000eb40000000800 */
[----:B------:R3:W-:Y:S01]  /*8c10*/  MUFU.EX2 R248, R48 ;  /* 0x0000003000f87308 */ /* 0x0007e20000000800 */
[----:B-1----:R-:W-:Y:S01]  /*8c20*/  FMUL.FTZ R27, R169, R203 ;  /* 0x000000cba91b7220 */ /* 0x002fe20000410000 */
[----:B------:R-:W-:Y:S08]  /*8c30*/  MOV R203, R222 ;  /* 0x000000de00cb7202 */ /* 0x000ff00000000f00 */
[----:B------:R-:W1:Y:S01]  /*8c40*/  MUFU.EX2 R222, R45 ;  /* 0x0000002d00de7308 */ /* 0x000e620000000800 */
[----:B--2---:R-:W-:Y:S09]  /*8c50*/  F2FP.BF16.PACK_AB R41, R204, R196 ;  /* 0x000000c4cc29723e */ /* 0x004ff200000010ff */
[----:B------:R-:W-:Y:S01]  /*8c60*/  MUFU.EX2 R195, R28 ;  /* 0x0000001c00c37308 */ /* 0x000fe20000000800 */
[-C--:B----4-:R-:W-:Y:S01]  /*8c70*/  HMMA.16816.F32.BF16 R132, R180, R184.reuse, R132 ;  /* 0x000000b8b484723c */ /* 0x090fe20000041884 */
[----:B---3--:R-:W2:Y:S04]  /*8c80*/  LDL.LU R48, [R1+0x4] ;  /* 0x0000040001307983 */ /* 0x008ea80000300800 */
[----:B------:R-:W3:Y:S04]  /*8c90*/  LDL.LU R49, [R1+0x8] ;  /* 0x0000080001317983 */ /* 0x000ee80000300800 */
[----:B------:R4:W4:Y:S01]  /*8ca0*/  MUFU.EX2 R194, R29 ;  /* 0x0000001d00c27308 */ /* 0x0009220000000800 */
[C---:B------:R-:W-:Y:S04]  /*8cb0*/  HMMA.16816.F32.BF16 R136, R176.reuse, R184, R136 ;  /* 0x000000b8b088723c */ /* 0x040fe80000041888 */
[----:B-1----:R-:W-:Y:S04]  /*8cc0*/  F2FP.BF16.PACK_AB R42, R222, R220 ;  /* 0x000000dcde2a723e */ /* 0x002fe800000010ff */
[-C--:B------:R-:W-:Y:S01]  /*8cd0*/  HMMA.16816.F32.BF16 R140, R176, R186.reuse, R140 ;  /* 0x000000bab08c723c */ /* 0x080fe2000004188c */
[----:B------:R1:W-:Y:S07]  /*8ce0*/  MUFU.EX2 R193, R30 ;  /* 0x0000001e00c17308 */ /* 0x0003ee0000000800 */
[C---:B------:R-:W-:Y:S01]  /*8cf0*/  HMMA.16816.F32.BF16 R144, R180.reuse, R186, R144 ;  /* 0x000000bab490723c */ /* 0x040fe20000041890 */
[----:B------:R-:W1:Y:S02]  /*8d00*/  LDSM.16.MT88.4 R184, [R227+0x2100] ;  /* 0x00210000e3b8783b */ /* 0x000e640000004200 */
[----:B------:R-:W-:Y:S01]  /*8d10*/  MUFU.EX2 R197, R31 ;  /* 0x0000001f00c57308 */ /* 0x000fe20000000800 */
[----:B----4-:R-:W-:Y:S02]  /*8d20*/  F2FP.BF16.PACK_AB R29, R200, R250 ;  /* 0x000000fac81d723e */ /* 0x010fe400000010ff */
[----:B-1----:R-:W-:Y:S02]  /*8d30*/  F2FP.BF16.PACK_AB R30, R203, R201 ;  /* 0x000000c9cb1e723e */ /* 0x002fe400000010ff */
[-C--:B------:R-:W-:Y:S08]  /*8d40*/  HMMA.16816.F32.BF16 R148, R180, R184.reuse, R148 ;  /* 0x000000b8b494723c */ /* 0x080ff00000041894 */
[C---:B------:R-:W-:Y:S08]  /*8d50*/  HMMA.16816.F32.BF16 R152, R176.reuse, R184, R152 ;  /* 0x000000b8b098723c */ /* 0x040ff00000041898 */
[-C--:B------:R-:W-:Y:S08]  /*8d60*/  HMMA.16816.F32.BF16 R156, R176, R186.reuse, R156 ;  /* 0x000000bab09c723c */ /* 0x080ff0000004189c */
[C---:B------:R-:W-:Y:S01]  /*8d70*/  HMMA.16816.F32.BF16 R160, R180.reuse, R186, R160 ;  /* 0x000000bab4a0723c */ /* 0x040fe200000418a0 */
[----:B------:R-:W1:Y:S07]  /*8d80*/  LDSM.16.MT88.4 R184, [R226+0x2100] ;  /* 0x00210000e2b8783b */ /* 0x000e6e0000004200 */
[-C--:B-1----:R-:W-:Y:S08]  /*8d90*/  HMMA.16816.F32.BF16 R20, R180, R184.reuse, R20 ;  /* 0x000000b8b414723c */ /* 0x082ff00000041814 */
[C---:B------:R-:W-:Y:S01]  /*8da0*/  HMMA.16816.F32.BF16 R32, R176.reuse, R184, R32 ;  /* 0x000000b8b020723c */ /* 0x040fe20000041820 */
[----:B------:R1:W4:Y:S06]  /*8db0*/  MUFU.EX2 R184, R26 ;  /* 0x0000001a00b87308 */ /* 0x00032c0000000800 */
[----:B------:R-:W-:Y:S01]  /*8dc0*/  MOV R185, R188 ;  /* 0x000000bc00b97202 */ /* 0x000fe20000000f00 */
[-C--:B------:R-:W-:Y:S01]  /*8dd0*/  HMMA.16816.F32.BF16 R164, R176, R186.reuse, R164 ;  /* 0x000000bab0a4723c */ /* 0x080fe200000418a4 */
[----:B------:R-:W4:Y:S03]  /*8de0*/  LDSM.16.MT88.4 R176, [R224+0x900] ;  /* 0x00090000e0b0783b */ /* 0x000f260000004200 */
[----:B------:R-:W-:Y:S02]  /*8df0*/  F2FP.BF16.PACK_AB R28, R185, R251 ;  /* 0x000000fbb91c723e */ /* 0x000fe400000010ff */
[----:B------:R-:W-:Y:S02]  /*8e00*/  MOV R188, R247 ;  /* 0x000000f700bc7202 */ /* 0x000fe40000000f00 */
[----:B------:R-:W2:Y:S01]  /*8e10*/  MUFU.EX2 R247, R37 ;  /* 0x0000002500f77308 */ /* 0x000ea20000000800 */
[----:B-1----:R-:W-:Y:S03]  /*8e20*/  FMUL.FTZ R26, R169, R202 ;  /* 0x000000caa91a7220 */ /* 0x002fe60000410000 */
[----:B------:R-:W-:Y:S06]  /*8e30*/  MOV R202, R223 ;  /* 0x000000df00ca7202 */ /* 0x000fec0000000f00 */
[----:B------:R1:W-:Y:S01]  /*8e40*/  MUFU.EX2 R223, R50 ;  /* 0x0000003200df7308 */ /* 0x0003e20000000800 */
[----:B------:R-:W-:Y:S07]  /*8e50*/  HMMA.16816.F32.BF16 R24, R180, R186, R24 ;  /* 0x000000bab418723c */ /* 0x000fee0000041818 */
[----:B------:R-:W-:Y:S02]  /*8e60*/  MOV R187, R221 ;  /* 0x000000dd00bb7202 */ /* 0x000fe40000000f00 */
[----:B------:R-:W-:Y:S01]  /*8e70*/  F2FP.BF16.PACK_AB R180, R252, R249 ;  /* 0x000000f9fcb4723e */ /* 0x000fe200000010ff */
[----:B------:R1:W1:Y:S02]  /*8e80*/  MUFU.EX2 R221, R39 ;  /* 0x0000002700dd7308 */ /* 0x0002640000000800 */
[----:B------:R-:W-:Y:S02]  /*8e90*/  F2FP.BF16.PACK_AB R31, R187, R202 ;  /* 0x000000cabb1f723e */ /* 0x000fe400000010ff */
[----:B------:R-:W-:Y:S02]  /*8ea0*/  F2FP.BF16.PACK_AB R182, R194, R195 ;  /* 0x000000c3c2b6723e */ /* 0x000fe400000010ff */
[----:B----4-:R-:W-:Y:S02]  /*8eb0*/  F2FP.BF16.PACK_AB R181, R192, R184 ;  /* 0x000000b8c0b5723e */ /* 0x010fe400000010ff */
[----:B------:R-:W-:Y:S01]  /*8ec0*/  F2FP.BF16.PACK_AB R183, R197, R193 ;  /* 0x000000c1c5b7723e */ /* 0x000fe200000010ff */
[-C--:B------:R-:W-:Y:S01]  /*8ed0*/  HMMA.16816.F32.BF16 R4, R28, R176.reuse, R4 ;  /* 0x000000b01c04723c */ /* 0x080fe20000041804 */
[----:B-1----:R-:W4:Y:S04]  /*8ee0*/  LDL.LU R50, [R1+0xc] ;  /* 0x00000c0001327983 */ /* 0x002f280000300800 */
[----:B------:R-:W2:Y:S01]  /*8ef0*/  LDL.LU R51, [R1] ;  /* 0x0000000001337983 */ /* 0x000ea20000300800 */
[----:B------:R-:W-:Y:S02]  /*8f00*/  MOV R186, R174 ;  /* 0x000000ae00ba7202 */ /* 0x000fe40000000f00 */
[C---:B------:R-:W-:Y:S01]  /*8f10*/  HMMA.16816.F32.BF16 R8, R180.reuse, R176, R8 ;  /* 0x000000b0b408723c */ /* 0x040fe20000041808 */
[----:B------:R-:W-:Y:S01]  /*8f20*/  MUFU.EX2 R174, R46 ;  /* 0x0000002e00ae7308 */ /* 0x000fe20000000800 */
[----:B------:R-:W-:Y:S06]  /*8f30*/  LDSM.16.MT88.4 R36, [R224+0x1100] ;  /* 0x00110000e024783b */ /* 0x000fec0000004200 */
[-C--:B------:R-:W-:Y:S08]  /*8f40*/  HMMA.16816.F32.BF16 R12, R180, R178.reuse, R12 ;  /* 0x000000b2b40c723c */ /* 0x080ff0000004180c */
[C---:B------:R-:W-:Y:S01]  /*8f50*/  HMMA.16816.F32.BF16 R16, R28.reuse, R178, R16 ;  /* 0x000000b21c10723c */ /* 0x040fe20000041810 */
[----:B------:R-:W1:Y:S07]  /*8f60*/  LDSM.16.MT88.4 R176, [R225+0x900] ;  /* 0x00090000e1b0783b */ /* 0x000e6e0000004200 */
[-C--:B-1----:R-:W-:Y:S08]  /*8f70*/  HMMA.16816.F32.BF16 R68, R28, R176.reuse, R68 ;  /* 0x000000b01c44723c */ /* 0x082ff00000041844 */
[C---:B------:R-:W-:Y:S08]  /*8f80*/  HMMA.16816.F32.BF16 R72, R180.reuse, R176, R72 ;  /* 0x000000b0b448723c */ /* 0x040ff00000041848 */
[-C--:B------:R-:W-:Y:S08]  /*8f90*/  HMMA.16816.F32.BF16 R76, R180, R178.reuse, R76 ;  /* 0x000000b2b44c723c */ /* 0x080ff0000004184c */
[C---:B------:R-:W-:Y:S01]  /*8fa0*/  HMMA.16816.F32.BF16 R80, R28.reuse, R178, R80 ;  /* 0x000000b21c50723c */ /* 0x040fe20000041850 */
[----:B------:R-:W1:Y:S03]  /*8fb0*/  LDSM.16.MT88.4 R176, [R227+0x900] ;  /* 0x00090000e3b0783b */ /* 0x000e660000004200 */
[----:B---3--:R-:W-:Y:S04]  /*8fc0*/  FFMA.FTZ R168, R168, R49, R212 ;  /* 0x00000031a8a87223 */ /* 0x008fe800000100d4 */
[-C--:B-1----:R-:W-:Y:S08]  /*8fd0*/  HMMA.16816.F32.BF16 R84, R28, R176.reuse, R84 ;  /* 0x000000b01c54723c */ /* 0x082ff00000041854 */
[C---:B------:R-:W-:Y:S08]  /*8fe0*/  HMMA.16816.F32.BF16 R88, R180.reuse, R176, R88 ;  /* 0x000000b0b458723c */ /* 0x040ff00000041858 */
[-C--:B------:R-:W-:Y:S08]  /*8ff0*/  HMMA.16816.F32.BF16 R92, R180, R178.reuse, R92 ;  /* 0x000000b2b45c723c */ /* 0x080ff0000004185c */
[C---:B------:R-:W-:Y:S01]  /*9000*/  HMMA.16816.F32.BF16 R96, R28.reuse, R178, R96 ;  /* 0x000000b21c60723c */ /* 0x040fe20000041860 */
[----:B------:R-:W1:Y:S07]  /*9010*/  LDSM.16.MT88.4 R176, [R226+0x900] ;  /* 0x00090000e2b0783b */ /* 0x000e6e0000004200 */
        /* <DEDUP_REMOVED lines=10> */
[----:B----4-:R-:W-:Y:S02]  /*90c0*/  FFMA.FTZ R169, R169, R50, R213 ;  /* 0x00000032a9a97223 */ /* 0x010fe400000100d5 */
[----:B--2---:R-:W-:Y:S02]  /*90d0*/  FFMA.FTZ R170, R170, R51, R214 ;  /* 0x00000033aaaa7223 */ /* 0x004fe400000100d6 */
        /* <DEDUP_REMOVED lines=11> */
[C---:B------:R-:W-:Y:S07]  /*9190*/  HMMA.16816.F32.BF16 R32, R180.reuse, R176, R32 ;  /* 0x000000b0b420723c */ /* 0x040fee0000041820 */
[--C-:B------:R-:W-:Y:S01]  /*91a0*/  FFMA.FTZ R177, R54, c[0x0][0x2d0], -R209.reuse ;  /* 0x0000b40036b17a23 */ /* 0x100fe200000108d1 */
[-C--:B------:R-:W-:Y:S04]  /*91b0*/  HMMA.16816.F32.BF16 R164, R180, R178.reuse, R164 ;  /* 0x000000b2b4a4723c */ /* 0x080fe800000418a4 */
[--C-:B------:R-:W-:Y:S03]  /*91c0*/  FFMA.FTZ R176, R55, c[0x0][0x2d0], -R209.reuse ;  /* 0x0000b40037b07a23 */ /* 0x100fe600000108d1 */
[--C-:B------:R-:W-:Y:S01]  /*91d0*/  FFMA.FTZ R182, R52, c[0x0][0x2d0], -R210.reuse ;  /* 0x0000b40034b67a23 */ /* 0x100fe200000108d2 */
[----:B------:R-:W-:Y:S04]  /*91e0*/  HMMA.16816.F32.BF16 R24, R28, R178, R24 ;  /* 0x000000b21c18723c */ /* 0x000fe80000041818 */
[--C-:B------:R-:W-:Y:S01]  /*91f0*/  FFMA.FTZ R181, R53, c[0x0][0x2d0], -R210.reuse ;  /* 0x0000b40035b57a23 */ /* 0x100fe200000108d2 */
[----:B------:R-:W-:Y:S01]  /*9200*/  MOV R183, R206 ;  /* 0x000000ce00b77202 */ /* 0x000fe20000000f00 */
[--C-:B------:R-:W-:Y:S01]  /*9210*/  FFMA.FTZ R180, R64, c[0x0][0x2d0], -R210.reuse ;  /* 0x0000b40040b47a23 */ /* 0x100fe200000108d2 */
[----:B------:R-:W-:Y:S01]  /*9220*/  F2FP.BF16.PACK_AB R28, R247, R246 ;  /* 0x000000f6f71c723e */ /* 0x000fe200000010ff */
[----:B------:R-:W-:Y:S01]  /*9230*/  FFMA.FTZ R210, R65, c[0x0][0x2d0], -R210 ;  /* 0x0000b40041d27a23 */ /* 0x000fe200000108d2 */
[----:B------:R-:W-:Y:S01]  /*9240*/  F2FP.BF16.PACK_AB R30, R245, R248 ;  /* 0x000000f8f51e723e */ /* 0x000fe200000010ff */
[----:B------:R-:W-:Y:S01]  /*9250*/  LDSM.16.MT88.4 R52, [R226+0x1100] ;  /* 0x00110000e234783b */ /* 0x000fe20000004200 */
[----:B------:R-:W-:Y:S01]  /*9260*/  MUFU.EX2 R214, R180 ;  /* 0x000000b400d67308 */ /* 0x000fe20000000800 */
[----:B------:R-:W-:Y:S01]  /*9270*/  FFMA.FTZ R65, R66, c[0x0][0x2d0], -R209 ;  /* 0x0000b40042417a23 */ /* 0x000fe200000108d1 */
[----:B------:R-:W-:Y:S01]  /*9280*/  F2FP.BF16.PACK_AB R29, R221, R199 ;  /* 0x000000c7dd1d723e */ /* 0x000fe200000010ff */
[--C-:B------:R-:W-:Y:S01]  /*9290*/  FFMA.FTZ R64, R56, c[0x0][0x2d0], -R208.reuse ;  /* 0x0000b40038407a23 */ /* 0x100fe200000108d0 */
[----:B------:R-:W-:Y:S01]  /*92a0*/  F2FP.BF16.PACK_AB R31, R244, R223 ;  /* 0x000000dff41f723e */ /* 0x000fe200000010ff */
[----:B------:R-:W-:Y:S01]  /*92b0*/  FFMA.FTZ R56, R0, R48, R211 ;  /* 0x0000003000387223 */ /* 0x000fe200000100d3 */
[----:B------:R-:W-:Y:S01]  /*92c0*/  MOV R178, R191 ;  /* 0x000000bf00b27202 */ /* 0x000fe20000000f00 */
[----:B------:R-:W-:Y:S01]  /*92d0*/  LDSM.16.MT88.4 R48, [R227+0x1100] ;  /* 0x00110000e330783b */ /* 0x000fe20000004200 */
[----:B------:R-:W-:Y:S01]  /*92e0*/  MOV R0, R188 ;  /* 0x000000bc00007202 */ /* 0x000fe20000000f00 */
[----:B------:R-:W-:Y:S01]  /*92f0*/  FFMA.FTZ R209, R67, c[0x0][0x2d0], -R209 ;  /* 0x0000b40043d17a23 */ /* 0x000fe200000108d1 */
[----:B------:R1:W2:Y:S01]  /*9300*/  MUFU.EX2 R66, R47 ;  /* 0x0000002f00427308 */ /* 0x0002a20000000800 */
[-C--:B------:R-:W-:Y:S03]  /*9310*/  HMMA.16816.F32.BF16 R4, R28, R36.reuse, R4 ;  /* 0x000000241c04723c */ /* 0x080fe60000041804 */
[----:B------:R-:W-:Y:S01]  /*9320*/  MOV R179, R207 ;  /* 0x000000cf00b37202 */ /* 0x000fe20000000f00 */
[----:B------:R-:W-:Y:S02]  /*9330*/  FFMA.FTZ R208, R61, c[0x0][0x2d0], -R208 ;  /* 0x0000b4003dd07a23 */ /* 0x000fe400000108d0 */
[--C-:B------:R-:W-:Y:S02]  /*9340*/  FFMA.FTZ R61, R62, c[0x0][0x2d0], -R3.reuse ;  /* 0x0000b4003e3d7a23 */ /* 0x100fe40000010803 */
[----:B------:R-:W-:Y:S01]  /*9350*/  FFMA.FTZ R3, R63, c[0x0][0x2d0], -R3 ;  /* 0x0000b4003f037a23 */ /* 0x000fe20000010803 */
[----:B------:R-:W-:Y:S03]  /*9360*/  MUFU.EX2 R62, R59 ;  /* 0x0000003b003e7308 */ /* 0x000fe60000000800 */
[----:B------:R-:W-:Y:S01]  /*9370*/  FADD.FTZ R0, R0, R169 ;  /* 0x000000a900007221 */ /* 0x000fe20000010000 */
[----:B------:R-:W-:Y:S06]  /*9380*/  MOV R169, R203 ;  /* 0x000000cb00a97202 */ /* 0x000fec0000000f00 */
[----:B------:R-:W-:Y:S01]  /*9390*/  MUFU.EX2 R63, R58 ;  /* 0x0000003a003f7308 */ /* 0x000fe20000000800 */
[----:B-1----:R-:W1:Y:S01]  /*93a0*/  LDSM.16.MT88.4 R44, [R225+0x1100] ;  /* 0x00110000e12c783b */ /* 0x002e620000004200 */
[----:B--2---:R-:W-:Y:S08]  /*93b0*/  F2FP.BF16.PACK_AB R43, R66, R174 ;  /* 0x000000ae422b723e */ /* 0x004ff000000010ff */
[----:B------:R-:W-:Y:S01]  /*93c0*/  MUFU.EX2 R212, R65 ;  /* 0x0000004100d47308 */ /* 0x000fe20000000800 */
[C---:B------:R-:W-:Y:S08]  /*93d0*/  HMMA.16816.F32.BF16 R8, R40.reuse, R36, R8 ;  /* 0x000000242808723c */ /* 0x040ff00000041808 */
[-C--:B------:R-:W-:Y:S01]  /*93e0*/  HMMA.16816.F32.BF16 R12, R40, R38.reuse, R12 ;  /* 0x00000026280c723c */ /* 0x080fe2000004180c */
[----:B------:R-:W2:Y:S07]  /*93f0*/  MUFU.EX2 R209, R209 ;  /* 0x000000d100d17308 */ /* 0x000eae0000000800 */
[C---:B------:R-:W-:Y:S01]  /*9400*/  HMMA.16816.F32.BF16 R16, R28.reuse, R38, R16 ;  /* 0x000000261c10723c */ /* 0x040fe20000041810 */
[----:B------:R-:W3:Y:S02]  /*9410*/  LDSM.16.MT88.4 R36, [R224+0x3100] ;  /* 0x00310000e024783b */ /* 0x000ee40000004200 */
[----:B------:R-:W-:Y:S10]  /*9420*/  MUFU.EX2 R206, R64 ;  /* 0x0000004000ce7308 */ /* 0x000ff40000000800 */
[----:B------:R-:W-:Y:S01]  /*9430*/  MUFU.EX2 R208, R208 ;  /* 0x000000d000d07308 */ /* 0x000fe20000000800 */
[-C--:B-1----:R-:W-:Y:S03]  /*9440*/  HMMA.16816.F32.BF16 R68, R28, R44.reuse, R68 ;  /* 0x0000002c1c44723c */ /* 0x082fe60000041844 */
[----:B--2---:R-:W-:Y:S06]  /*9450*/  F2FP.BF16.PACK_AB R203, R209, R212 ;  /* 0x000000d4d1cb723e */ /* 0x004fec00000010ff */
[----:B------:R1:W-:Y:S01]  /*9460*/  MUFU.EX2 R213, R181 ;  /* 0x000000b500d57308 */ /* 0x0003e20000000800 */
[C---:B------:R-:W-:Y:S08]  /*9470*/  HMMA.16816.F32.BF16 R72, R40.reuse, R44, R72 ;  /* 0x0000002c2848723c */ /* 0x040ff00000041848 */
[-C--:B------:R-:W-:Y:S01]  /*9480*/  HMMA.16816.F32.BF16 R76, R40, R46.reuse, R76 ;  /* 0x0000002e284c723c */ /* 0x080fe2000004184c */
[----:B------:R2:W-:Y:S07]  /*9490*/  MUFU.EX2 R211, R182 ;  /* 0x000000b600d37308 */ /* 0x0005ee0000000800 */
[C---:B------:R-:W-:Y:S01]  /*94a0*/  HMMA.16816.F32.BF16 R80, R28.reuse, R46, R80 ;  /* 0x0000002e1c50723c */ /* 0x040fe20000041850 */
[----:B------:R-:W4:Y:S02]  /*94b0*/  LDSM.16.MT88.4 R44, [R225+0x3100] ;  /* 0x00310000e12c783b */ /* 0x000f240000004200 */
[----:B------:R-:W-:Y:S01]  /*94c0*/  MUFU.EX2 R207, R177 ;  /* 0x000000b100cf7308 */ /* 0x000fe20000000800 */
[----:B-1----:R-:W-:Y:S04]  /*94d0*/  MOV R181, R215 ;  /* 0x000000d700b57202 */ /* 0x002fe80000000f00 */
[-C--:B------:R-:W-:Y:S05]  /*94e0*/  HMMA.16816.F32.BF16 R84, R28, R48.reuse, R84 ;  /* 0x000000301c54723c */ /* 0x080fea0000041854 */
[----:B------:R-:W1:Y:S03]  /*94f0*/  MUFU.EX2 R215, R210 ;  /* 0x000000d200d77308 */ /* 0x000e660000000800 */
[C---:B------:R-:W-:Y:S04]  /*9500*/  HMMA.16816.F32.BF16 R88, R40.reuse, R48, R88 ;  /* 0x000000302858723c */ /* 0x040fe80000041858 */
[----:B--2---:R-:W-:Y:S03]  /*9510*/  MOV R182, R205 ;  /* 0x000000cd00b67202 */ /* 0x004fe60000000f00 */
[----:B------:R-:W-:Y:S01]  /*9520*/  MUFU.EX2 R205, R57 ;  /* 0x0000003900cd7308 */ /* 0x000fe20000000800 */
[-C--:B------:R-:W-:Y:S04]  /*9530*/  HMMA.16816.F32.BF16 R92, R40, R50.reuse, R92 ;  /* 0x00000032285c723c */ /* 0x080fe8000004185c */
[----:B------:R-:W-:Y:S04]  /*9540*/  FADD.FTZ R0, R182, R0 ;  /* 0x00000000b6007221 */ /* 0x000fe80000010000 */
[C---:B------:R-:W-:Y:S01]  /*9550*/  HMMA.16816.F32.BF16 R96, R28.reuse, R50, R96 ;  /* 0x000000321c60723c */ /* 0x040fe20000041860 */
[----:B------:R-:W2:Y:S01]  /*9560*/  LDSM.16.MT88.4 R48, [R227+0x3100] ;  /* 0x00310000e330783b */ /* 0x000ea20000004200 */
[----:B------:R-:W1:Y:S06]  /*9570*/  MUFU.EX2 R210, R176 ;  /* 0x000000b000d27308 */ /* 0x000e6c0000000800 */
[-C--:B------:R-:W-:Y:S04]  /*9580*/  HMMA.16816.F32.BF16 R100, R28, R52.reuse, R100 ;  /* 0x000000341c64723c */ /* 0x080fe80000041864 */
[----:B------:R-:W1:Y:S04]  /*9590*/  MUFU.EX2 R67, R60 ;  /* 0x0000003c00437308 */ /* 0x000e680000000800 */
[C---:B------:R-:W-:Y:S06]  /*95a0*/  HMMA.16816.F32.BF16 R104, R40.reuse, R52, R104 ;  /* 0x000000342868723c */ /* 0x040fec0000041868 */
[----:B------:R1:W-:Y:S02]  /*95b0*/  MUFU.EX2 R60, R3 ;  /* 0x00000003003c7308 */ /* 0x0003e40000000800 */
[-C--:B------:R-:W-:Y:S08]  /*95c0*/  HMMA.16816.F32.BF16 R108, R40, R54.reuse, R108 ;  /* 0x00000036286c723c */ /* 0x080ff0000004186c */
[C---:B------:R-:W-:Y:S01]  /*95d0*/  HMMA.16816.F32.BF16 R112, R28.reuse, R54, R112 ;  /* 0x000000361c70723c */ /* 0x040fe20000041870 */
[----:B------:R-:W2:Y:S01]  /*95e0*/  LDSM.16.MT88.4 R52, [R226+0x3100] ;  /* 0x00310000e234783b */ /* 0x000ea20000004200 */
[----:B------:R-:W2:Y:S06]  /*95f0*/  MUFU.EX2 R61, R61 ;  /* 0x0000003d003d7308 */ /* 0x000eac0000000800 */
[-C--:B---3--:R-:W-:Y:S04]  /*9600*/  HMMA.16816.F32.BF16 R116, R28, R36.reuse, R116 ;  /* 0x000000241c74723c */ /* 0x088fe80000041874 */
[----:B-1----:R-:W-:Y:S04]  /*9610*/  FADD.FTZ R3, R183, R0 ;  /* 0x00000000b7037221 */ /* 0x002fe80000010000 */
[C---:B------:R-:W-:Y:S04]  /*9620*/  HMMA.16816.F32.BF16 R120, R40.reuse, R36, R120 ;  /* 0x000000242878723c */ /* 0x040fe80000041878 */
[----:B------:R-:W-:Y:S03]  /*9630*/  FADD.FTZ R3, R250, R3 ;  /* 0x00000003fa037221 */ /* 0x000fe60000010000 */
[----:B------:R-:W-:Y:S01]  /*9640*/  MOV R37, R190 ;  /* 0x000000be00257202 */ /* 0x000fe20000000f00 */
[-C--:B------:R-:W-:Y:S04]  /*9650*/  HMMA.16816.F32.BF16 R124, R40, R38.reuse, R124 ;  /* 0x00000026287c723c */ /* 0x080fe8000004187c */
[----:B------:R-:W-:Y:S02]  /*9660*/  MOV R36, R189 ;  /* 0x000000bd00247202 */ /* 0x000fe40000000f00 */
[----:B------:R-:W1:Y:S02]  /*9670*/  LDSM.16.MT88.4 R188, [R224+0x1900] ;  /* 0x00190000e0bc783b */ /* 0x000e640000004200 */
[C---:B------:R-:W-:Y:S08]  /*9680*/  HMMA.16816.F32.BF16 R128, R28.reuse, R38, R128 ;  /* 0x000000261c80723c */ /* 0x040ff00000041880 */
[-C--:B----4-:R-:W-:Y:S08]  /*9690*/  HMMA.16816.F32.BF16 R132, R28, R44.reuse, R132 ;  /* 0x0000002c1c84723c */ /* 0x090ff00000041884 */
[C---:B------:R-:W-:Y:S07]  /*96a0*/  HMMA.16816.F32.BF16 R136, R40.reuse, R44, R136 ;  /* 0x0000002c2888723c */ /* 0x040fee0000041888 */
[----:B------:R-:W-:Y:S01]  /*96b0*/  FADD.FTZ R44, R36, R170 ;  /* 0x000000aa242c7221 */ /* 0x000fe20000010000 */
[-C--:B------:R-:W-:Y:S04]  /*96c0*/  HMMA.16816.F32.BF16 R140, R40, R46.reuse, R140 ;  /* 0x0000002e288c723c */ /* 0x080fe8000004188c */
[----:B------:R-:W-:Y:S01]  /*96d0*/  FADD.FTZ R45, R37, R168 ;  /* 0x000000a8252d7221 */ /* 0x000fe20000010000 */
[----:B------:R-:W-:Y:S01]  /*96e0*/  MOV R168, R202 ;  /* 0x000000ca00a87202 */ /* 0x000fe20000000f00 */
[----:B------:R-:W3:Y:S01]  /*96f0*/  LDSM.16.MT88.4 R36, [R225+0x1900] ;  /* 0x00190000e124783b */ /* 0x000ee20000004200 */
[----:B------:R-:W-:Y:S01]  /*9700*/  F2FP.BF16.PACK_AB R202, R215, R214 ;  /* 0x000000d6d7ca723e */ /* 0x000fe200000010ff */
[C---:B------:R-:W-:Y:S04]  /*9710*/  HMMA.16816.F32.BF16 R144, R28.reuse, R46, R144 ;  /* 0x0000002e1c90723c */ /* 0x040fe80000041890 */
[----:B------:R-:W-:Y:S01]  /*9720*/  FADD.FTZ R45, R178, R45 ;  /* 0x0000002db22d7221 */ /* 0x000fe20000010000 */
[----:B------:R-:W-:Y:S01]  /*9730*/  MOV R170, R187 ;  /* 0x000000bb00aa7202 */ /* 0x000fe20000000f00 */
[----:B------:R-:W-:Y:S02]  /*9740*/  FADD.FTZ R44, R181, R44 ;  /* 0x0000002cb52c7221 */ /* 0x000fe40000010000 */
[-C--:B--2---:R-:W-:Y:S04]  /*9750*/  HMMA.16816.F32.BF16 R148, R28, R48.reuse, R148 ;  /* 0x000000301c94723c */ /* 0x084fe80000041894 */
[----:B------:R-:W-:Y:S02]  /*9760*/  FADD.FTZ R44, R179, R44 ;  /* 0x0000002cb32c7221 */ /* 0x000fe40000010000 */
[----:B------:R-:W-:Y:S02]  /*9770*/  FADD.FTZ R0, R186, R45 ;  /* 0x0000002dba007221 */ /* 0x000fe40000010000 */
[C---:B------:R-:W-:Y:S04]  /*9780*/  HMMA.16816.F32.BF16 R152, R40.reuse, R48, R152 ;  /* 0x000000302898723c */ /* 0x040fe80000041898 */
[----:B------:R-:W-:Y:S02]  /*9790*/  FADD.FTZ R65, R251, R44 ;  /* 0x0000002cfb417221 */ /* 0x000fe40000010000 */
[----:B------:R-:W-:Y:S01]  /*97a0*/  FADD.FTZ R46, R216, R56 ;  /* 0x00000038d82e7221 */ /* 0x000fe20000010000 */
[----:B------:R-:W-:Y:S01]  /*97b0*/  MOV R216, R201 ;  /* 0x000000c900d87202 */ /* 0x000fe20000000f00 */
[-C--:B------:R-:W-:Y:S04]  /*97c0*/  HMMA.16816.F32.BF16 R156, R40, R50.reuse, R156 ;  /* 0x00000032289c723c */ /* 0x080fe8000004189c */
[----:B------:R-:W-:Y:S01]  /*97d0*/  FADD.FTZ R46, R217, R46 ;  /* 0x0000002ed92e7221 */ /* 0x000fe20000010000 */
[----:B------:R-:W-:Y:S01]  /*97e0*/  F2FP.BF16.PACK_AB R201, R210, R207 ;  /* 0x000000cfd2c9723e */ /* 0x000fe200000010ff */
[----:B------:R-:W-:Y:S01]  /*97f0*/  FADD.FTZ R0, R249, R0 ;  /* 0x00000000f9007221 */ /* 0x000fe20000010000 */
[----:B------:R-:W-:Y:S01]  /*9800*/  MOV R217, R200 ;  /* 0x000000c800d97202 */ /* 0x000fe20000000f00 */
[C---:B------:R-:W-:Y:S01]  /*9810*/  HMMA.16816.F32.BF16 R160, R28.reuse, R50, R160 ;  /* 0x000000321ca0723c */ /* 0x040fe200000418a0 */
[----:B------:R-:W-:Y:S03]  /*9820*/  LDSM.16.MT88.4 R48, [R224+0x3900] ;  /* 0x00390000e030783b */ /* 0x000fe60000004200 */
[----:B------:R-:W-:Y:S01]  /*9830*/  FADD.FTZ R56, R218, R46 ;  /* 0x0000002eda387221 */ /* 0x000fe20000010000 */
[----:B------:R-:W-:Y:S01]  /*9840*/  F2FP.BF16.PACK_AB R200, R213, R211 ;  /* 0x000000d3d5c8723e */ /* 0x000fe200000010ff */
[----:B------:R-:W-:Y:S01]  /*9850*/  FADD.FTZ R0, R252, R0 ;  /* 0x00000000fc007221 */ /* 0x000fe20000010000 */
[----:B------:R-:W-:Y:S01]  /*9860*/  MOV R218, R185 ;  /* 0x000000b900da7202 */ /* 0x000fe20000000f00 */
[-C--:B------:R-:W-:Y:S01]  /*9870*/  HMMA.16816.F32.BF16 R20, R28, R52.reuse, R20 ;  /* 0x000000341c14723c */ /* 0x080fe20000041814 */
[----:B------:R-:W-:Y:S03]  /*9880*/  LDSM.16.MT88.4 R44, [R226+0x1900] ;  /* 0x00190000e22c783b */ /* 0x000fe60000004200 */
[----:B------:R-:W-:Y:S02]  /*9890*/  FADD.FTZ R64, R184, R56 ;  /* 0x00000038b8407221 */ /* 0x000fe40000010000 */
[----:B------:R-:W-:Y:S02]  /*98a0*/  FADD.FTZ R0, R195, R0 ;  /* 0x00000000c3007221 */ /* 0x000fe40000010000 */
[C---:B------:R-:W-:Y:S01]  /*98b0*/  HMMA.16816.F32.BF16 R32, R40.reuse, R52, R32 ;  /* 0x000000342820723c */ /* 0x040fe20000041820 */
[----:B------:R-:W-:Y:S03]  /*98c0*/  LDSM.16.MT88.4 R56, [R227+0x3900] ;  /* 0x00390000e338783b */ /* 0x000fe60000004200 */
[----:B------:R-:W-:Y:S04]  /*98d0*/  FADD.FTZ R3, R217, R3 ;  /* 0x00000003d9037221 */ /* 0x000fe80000010000 */
[-C--:B------:R-:W-:Y:S01]  /*98e0*/  HMMA.16816.F32.BF16 R164, R40, R54.reuse, R164 ;  /* 0x0000003628a4723c */ /* 0x080fe200000418a4 */
[----:B------:R-:W2:Y:S03]  /*98f0*/  LDSM.16.MT88.4 R40, [R227+0x1900] ;  /* 0x00190000e328783b */ /* 0x000ea60000004200 */
[----:B------:R-:W-:Y:S01]  /*9900*/  FADD.FTZ R3, R168, R3 ;  /* 0x00000003a8037221 */ /* 0x000fe20000010000 */
[----:B------:R-:W-:Y:S03]  /*9910*/  MOV R168, R171 ;  /* 0x000000ab00a87202 */ /* 0x000fe60000000f00 */
[----:B------:R-:W-:Y:S01]  /*9920*/  HMMA.16816.F32.BF16 R24, R28, R54, R24 ;  /* 0x000000361c18723c */ /* 0x000fe20000041818 */
[----:B------:R-:W4:Y:S06]  /*9930*/  LDSM.16.MT88.4 R52, [R225+0x3900] ;  /* 0x00390000e134783b */ /* 0x000f2c0000004200 */
[----:B------:R-:W-:Y:S01]  /*9940*/  F2FP.BF16.PACK_AB R28, R205, R206 ;  /* 0x000000cecd1c723e */ /* 0x000fe200000010ff */
[-C--:B-1----:R-:W-:Y:S01]  /*9950*/  HMMA.16816.F32.BF16 R180, R200, R188.reuse, R4 ;  /* 0x000000bcc8b4723c */ /* 0x082fe20000041804 */
[----:B------:R-:W1:Y:S04]  /*9960*/  LDSM.16.MT88.4 R4, [R226+0x3900] ;  /* 0x00390000e204783b */ /* 0x000e680000004200 */
[----:B------:R-:W-:Y:S02]  /*9970*/  F2FP.BF16.PACK_AB R30, R208, R67 ;  /* 0x00000043d01e723e */ /* 0x000fe400000010ff */
[----:B------:R-:W-:Y:S02]  /*9980*/  F2FP.BF16.PACK_AB R29, R62, R63 ;  /* 0x0000003f3e1d723e */ /* 0x000fe400000010ff */
[----:B------:R-:W-:Y:S07]  /*9990*/  F2FP.BF16.PACK_AB R31, R60, R61 ;  /* 0x0000003d3c1f723e */ /* 0x000fee00000010ff */
[C---:B------:R-:W-:Y:S07]  /*99a0*/  HMMA.16816.F32.BF16 R176, R28.reuse, R188, R8 ;  /* 0x000000bc1cb0723c */ /* 0x040fee0000041808 */
[----:B------:R-:W-:Y:S01]  /*99b0*/  FADD.FTZ R9, R194, R0 ;  /* 0x00000000c2097221 */ /* 0x000fe20000010000 */
[-C--:B------:R-:W-:Y:S04]  /*99c0*/  HMMA.16816.F32.BF16 R184, R28, R190.reuse, R12 ;  /* 0x000000be1cb8723c */ /* 0x080fe8000004180c */
[----:B------:R-:W-:Y:S02]  /*99d0*/  FADD.FTZ R10, R170, R3 ;  /* 0x00000003aa0a7221 */ /* 0x000fe40000010000 */
[----:B------:R-:W-:Y:S02]  /*99e0*/  FADD.FTZ R8, R218, R65 ;  /* 0x00000041da087221 */ /* 0x000fe40000010000 */
[C---:B------:R-:W-:Y:S04]  /*99f0*/  HMMA.16816.F32.BF16 R188, R200.reuse, R190, R16 ;  /* 0x000000bec8bc723c */ /* 0x040fe80000041810 */
[----:B------:R-:W-:Y:S02]  /*9a00*/  FADD.FTZ R12, R192, R64 ;  /* 0x00000040c00c7221 */ /* 0x000fe40000010000 */
[----:B------:R-:W-:Y:S02]  /*9a10*/  FADD.FTZ R0, R199, R10 ;  /* 0x0000000ac7007221 */ /* 0x000fe40000010000 */
[-C--:B---3--:R-:W-:Y:S04]  /*9a20*/  HMMA.16816.F32.BF16 R68, R200, R36.reuse, R68 ;  /* 0x00000024c844723c */ /* 0x088fe80000041844 */
[----:B------:R-:W-:Y:S02]  /*9a30*/  FADD.FTZ R12, R193, R12 ;  /* 0x0000000cc10c7221 */ /* 0x000fe40000010000 */
[----:B------:R-:W-:Y:S02]  /*9a40*/  FADD.FTZ R8, R216, R8 ;  /* 0x00000008d8087221 */ /* 0x000fe40000010000 */
[C---:B------:R-:W-:Y:S04]  /*9a50*/  HMMA.16816.F32.BF16 R72, R28.reuse, R36, R72 ;  /* 0x000000241c48723c */ /* 0x040fe80000041848 */
[----:B------:R-:W-:Y:S02]  /*9a60*/  FADD.FTZ R11, R169, R8 ;  /* 0x00000008a90b7221 */ /* 0x000fe40000010000 */
[----:B------:R-:W-:Y:S02]  /*9a70*/  FADD.FTZ R8, R197, R12 ;  /* 0x0000000cc5087221 */ /* 0x000fe40000010000 */
[-C--:B------:R-:W-:Y:S04]  /*9a80*/  HMMA.16816.F32.BF16 R76, R28, R38.reuse, R76 ;  /* 0x000000261c4c723c */ /* 0x080fe8000004184c */
[----:B------:R-:W-:Y:S02]  /*9a90*/  FADD.FTZ R10, R196, R8 ;  /* 0x00000008c40a7221 */ /* 0x000fe40000010000 */
[----:B------:R-:W-:Y:S02]  /*9aa0*/  FADD.FTZ R3, R246, R11 ;  /* 0x0000000bf6037221 */ /* 0x000fe40000010000 */
[C---:B------:R-:W-:Y:S04]  /*9ab0*/  HMMA.16816.F32.BF16 R80, R200.reuse, R38, R80 ;  /* 0x00000026c850723c */ /* 0x040fe80000041850 */
[----:B------:R-:W-:Y:S02]  /*9ac0*/  FADD.FTZ R11, R198, R9 ;  /* 0x00000009c60b7221 */ /* 0x000fe40000010000 */
[----:B------:R-:W-:Y:S02]  /*9ad0*/  FADD.FTZ R9, R247, R3 ;  /* 0x00000003f7097221 */ /* 0x000fe40000010000 */
[-C--:B--2---:R-:W-:Y:S04]  /*9ae0*/  HMMA.16816.F32.BF16 R84, R200, R40.reuse, R84 ;  /* 0x00000028c854723c */ /* 0x084fe80000041854 */
[----:B------:R-:W-:Y:S02]  /*9af0*/  FADD.FTZ R3, R204, R10 ;  /* 0x0000000acc037221 */ /* 0x000fe40000010000 */
[----:B------:R-:W-:Y:S02]  /*9b00*/  FADD.FTZ R8, R221, R0 ;  /* 0x00000000dd087221 */ /* 0x000fe40000010000 */
[C---:B------:R-:W-:Y:S04]  /*9b10*/  HMMA.16816.F32.BF16 R88, R28.reuse, R40, R88 ;  /* 0x000000281c58723c */ /* 0x040fe80000041858 */
[----:B------:R-:W-:Y:S02]  /*9b20*/  FADD.FTZ R0, R248, R9 ;  /* 0x00000009f8007221 */ /* 0x000fe40000010000 */
[----:B------:R-:W-:Y:S02]  /*9b30*/  FADD.FTZ R10, R223, R8 ;  /* 0x00000008df0a7221 */ /* 0x000fe40000010000 */
[-C--:B------:R-:W-:Y:S04]  /*9b40*/  HMMA.16816.F32.BF16 R92, R28, R42.reuse, R92 ;  /* 0x0000002a1c5c723c */ /* 0x080fe8000004185c */
[----:B------:R-:W-:Y:S04]  /*9b50*/  FADD.FTZ R9, R245, R0 ;  /* 0x00000000f5097221 */ /* 0x000fe80000010000 */
[C---:B------:R-:W-:Y:S04]  /*9b60*/  HMMA.16816.F32.BF16 R96, R200.reuse, R42, R96 ;  /* 0x0000002ac860723c */ /* 0x040fe80000041860 */
[----:B------:R-:W-:Y:S04]  /*9b70*/  FADD.FTZ R9, R211, R9 ;  /* 0x00000009d3097221 */ /* 0x000fe80000010000 */
[-C--:B------:R-:W-:Y:S08]  /*9b80*/  HMMA.16816.F32.BF16 R100, R200, R44.reuse, R100 ;  /* 0x0000002cc864723c */ /* 0x080ff00000041864 */
[C---:B------:R-:W-:Y:S08]  /*9b90*/  HMMA.16816.F32.BF16 R104, R28.reuse, R44, R104 ;  /* 0x0000002c1c68723c */ /* 0x040ff00000041868 */
[-C--:B------:R-:W-:Y:S08]  /*9ba0*/  HMMA.16816.F32.BF16 R108, R28, R46.reuse, R108 ;  /* 0x0000002e1c6c723c */ /* 0x080ff0000004186c */
[C---:B------:R-:W-:Y:S08]  /*9bb0*/  HMMA.16816.F32.BF16 R112, R200.reuse, R46, R112 ;  /* 0x0000002ec870723c */ /* 0x040ff00000041870 */
[-C--:B------:R-:W-:Y:S08]  /*9bc0*/  HMMA.16816.F32.BF16 R116, R200, R48.reuse, R116 ;  /* 0x00000030c874723c */ /* 0x080ff00000041874 */
[C---:B------:R-:W-:Y:S08]  /*9bd0*/  HMMA.16816.F32.BF16 R120, R28.reuse, R48, R120 ;  /* 0x000000301c78723c */ /* 0x040ff00000041878 */
[-C--:B------:R-:W-:Y:S08]  /*9be0*/  HMMA.16816.F32.BF16 R124, R28, R50.reuse, R124 ;  /* 0x000000321c7c723c */ /* 0x080ff0000004187c */
[C---:B------:R-:W-:Y:S08]  /*9bf0*/  HMMA.16816.F32.BF16 R128, R200.reuse, R50, R128 ;  /* 0x00000032c880723c */ /* 0x040ff00000041880 */
[-C--:B----4-:R-:W-:Y:S08]  /*9c00*/  HMMA.16816.F32.BF16 R132, R200, R52.reuse, R132 ;  /* 0x00000034c884723c */ /* 0x090ff00000041884 */
[C---:B------:R-:W-:Y:S08]  /*9c10*/  HMMA.16816.F32.BF16 R136, R28.reuse, R52, R136 ;  /* 0x000000341c88723c */ /* 0x040ff00000041888 */
[-C--:B------:R-:W-:Y:S08]  /*9c20*/  HMMA.16816.F32.BF16 R140, R28, R54.reuse, R140 ;  /* 0x000000361c8c723c */ /* 0x080ff0000004188c */
[C---:B------:R-:W-:Y:S08]  /*9c30*/  HMMA.16816.F32.BF16 R144, R200.reuse, R54, R144 ;  /* 0x00000036c890723c */ /* 0x040ff00000041890 */
[-C--:B------:R-:W-:Y:S08]  /*9c40*/  HMMA.16816.F32.BF16 R148, R200, R56.reuse, R148 ;  /* 0x00000038c894723c */ /* 0x080ff00000041894 */
[C---:B------:R-:W-:Y:S08]  /*9c50*/  HMMA.16816.F32.BF16 R152, R28.reuse, R56, R152 ;  /* 0x000000381c98723c */ /* 0x040ff00000041898 */
[-C--:B------:R-:W-:Y:S08]  /*9c60*/  HMMA.16816.F32.BF16 R156, R28, R58.reuse, R156 ;  /* 0x0000003a1c9c723c */ /* 0x080ff0000004189c */
[C---:B------:R-:W-:Y:S08]  /*9c70*/  HMMA.16816.F32.BF16 R160, R200.reuse, R58, R160 ;  /* 0x0000003ac8a0723c */ /* 0x040ff000000418a0 */
[-C--:B-1----:R-:W-:Y:S08]  /*9c80*/  HMMA.16816.F32.BF16 R192, R200, R4.reuse, R20 ;  /* 0x00000004c8c0723c */ /* 0x082ff00000041814 */
[C---:B------:R-:W-:Y:S07]  /*9c90*/  HMMA.16816.F32.BF16 R196, R28.reuse, R4, R32 ;  /* 0x000000041cc4723c */ /* 0x040fee0000041820 */
[----:B------:R-:W-:Y:S01]  /*9ca0*/  FADD.FTZ R4, R219, R11 ;  /* 0x0000000bdb047221 */ /* 0x000fe20000010000 */
[-C--:B------:R-:W-:Y:S04]  /*9cb0*/  HMMA.16816.F32.BF16 R164, R28, R6.reuse, R164 ;  /* 0x000000061ca4723c */ /* 0x080fe800000418a4 */
[----:B------:R-:W-:Y:S02]  /*9cc0*/  FADD.FTZ R8, R220, R4 ;  /* 0x00000004dc087221 */ /* 0x000fe40000010000 */
[----:B------:R-:W-:Y:S01]  /*9cd0*/  FADD.FTZ R5, R174, R3 ;  /* 0x00000003ae057221 */ /* 0x000fe20000010000 */
[----:B------:R-:W-:Y:S01]  /*9ce0*/  MOV R174, R2 ;  /* 0x0000000200ae7202 */ /* 0x000fe20000000f00 */
        /* <DEDUP_REMOVED lines=15> */
[----:B------:R-:W-:Y:S01]  /*9de0*/  STL [R1], R5 ;  /* 0x0000000501007387 */ /* 0x000fe20000100800 */
[----:B------:R-:W-:Y:S02]  /*9df0*/  FADD.FTZ R3, R208, R3 ;  /* 0x00000003d0037221 */ /* 0x000fe40000010000 */
[----:B------:R-:W-:Y:S02]  /*9e00*/  FADD.FTZ R4, R209, R4 ;  /* 0x00000004d1047221 */ /* 0x000fe40000010000 */
[----:B------:R-:W-:Y:S03]  /*9e10*/  FADD.FTZ R0, R61, R7 ;  /* 0x000000073d007221 */ /* 0x000fe60000010000 */
[----:B------:R-:W-:Y:S01]  /*9e20*/  STL [R1+0xc], R4 ;  /* 0x00000c0401007387 */ /* 0x000fe20000100800 */
[----:B------:R-:W-:Y:S03]  /*9e30*/  FADD.FTZ R0, R60, R0 ;  /* 0x000000003c007221 */ /* 0x000fe60000010000 */
[----:B------:R1:W-:Y:S04]  /*9e40*/  STL [R1+0x8], R3 ;  /* 0x0000080301007387 */ /* 0x0003e80000100800 */
[----:B------:R2:W-:Y:S01]  /*9e50*/  STL [R1+0x4], R0 ;  /* 0x0000040001007387 */ /* 0x0005e20000100800 */
[----:B-1----:R-:W-:Y:S02]  /*9e60*/  MOV R3, R172 ;  /* 0x000000ac00037202 */ /* 0x002fe40000000f00 */
[----:B--2---:R-:W-:Y:S01]  /*9e70*/  MOV R0, R173 ;  /* 0x000000ad00007202 */ /* 0x004fe20000000f00 */
[----:B------:R-:W-:-:S05]  /*9e80*/  @P1 BRA `(.L_x_112) ;  /* 0xffffc6c000001947 */ /* 0x000fca000383ffff */
.L_x_111:
[----:B-1----:R-:W2:Y:S04]  /*9e90*/  LDL.LU R6, [R1] ;  /* 0x0000000001067983 */ /* 0x002ea80000300800 */
[----:B------:R-:W3:Y:S04]  /*9ea0*/  LDL.LU R4, [R1+0xc] ;  /* 0x00000c0001047983 */ /* 0x000ee80000300800 */
[----:B------:R-:W4:Y:S04]  /*9eb0*/  LDL.LU R8, [R1+0x8] ;  /* 0x0000080001087983 */ /* 0x000f280000300800 */
[----:B------:R-:W4:Y:S01]  /*9ec0*/  LDL.LU R5, [R1+0x4] ;  /* 0x0000040001057983 */ /* 0x000f220000300800 */
[----:B------:R-:W-:-:S02]  /*9ed0*/  MOV R18, 0xff800000 ;  /* 0xff80000000127802 */ /* 0x000fc40000000f00 */
[----:B------:R-:W-:Y:S02]  /*9ee0*/  MOV R19, 0xff800000 ;  /* 0xff80000000137802 */ /* 0x000fe40000000f00 */
[----:B------:R-:W-:Y:S02]  /*9ef0*/  MOV R20, 0xff800000 ;  /* 0xff80000000147802 */ /* 0x000fe40000000f00 */
[----:B------:R-:W-:Y:S02]  /*9f00*/  MOV R21, 0xff800000 ;  /* 0xff80000000157802 */ /* 0x000fe40000000f00 */
[----:B------:R-:W-:Y:S01]  /*9f10*/  PLOP3.LUT P4, PT, PT, PT, PT, 0x8, 0x0 ;  /* 0x000000000000781c */ /* 0x000fe20003f8e170 */
[----:B--2---:R-:W1:Y:S04]  /*9f20*/  SHFL.BFLY PT, R11, R6, 0x2, 0x1f ;  /* 0x0c401f00060b7f89 */ /* 0x004e6800000e0000 */
[----:B---3--:R-:W2:Y:S04]  /*9f30*/  SHFL.BFLY PT, R9, R4, 0x2, 0x1f ;  /* 0x0c401f0004097f89 */ /* 0x008ea800000e0000 */
[----:B----4-:R-:W3:Y:S01]  /*9f40*/  SHFL.BFLY PT, R7, R8, 0x2, 0x1f ;  /* 0x0c401f0008077f89 */ /* 0x010ee200000e0000 */
[----:B-1----:R-:W-:-:S03]  /*9f50*/  FADD.FTZ R11, R11, R6 ;  /* 0x000000060b0b7221 */ /* 0x002fc60000010000 */
[----:B------:R-:W1:Y:S01]  /*9f60*/  SHFL.BFLY PT, R6, R5, 0x2, 0x1f ;  /* 0x0c401f0005067f89 */ /* 0x000e6200000e0000 */
[----:B--2---:R-:W-:-:S03]  /*9f70*/  FADD.FTZ R9, R9, R4 ;  /* 0x0000000409097221 */ /* 0x004fc60000010000 */
[----:B------:R-:W2:Y:S01]  /*9f80*/  SHFL.BFLY PT, R0, R11, 0x1, 0x1f ;  /* 0x0c201f000b007f89 */ /* 0x000ea200000e0000 */
[----:B---3--:R-:W-:-:S03]  /*9f90*/  FADD.FTZ R7, R7, R8 ;  /* 0x0000000807077221 */ /* 0x008fc60000010000 */
[----:B------:R-:W3:Y:S04]  /*9fa0*/  SHFL.BFLY PT, R4, R9, 0x1, 0x1f ;  /* 0x0c201f0009047f89 */ /* 0x000ee800000e0000 */
[----:B------:R-:W4:Y:S01]  /*9fb0*/  SHFL.BFLY PT, R3, R7, 0x1, 0x1f ;  /* 0x0c201f0007037f89 */ /* 0x000f2200000e0000 */
[----:B-1----:R-:W-:Y:S02]  /*9fc0*/  FADD.FTZ R6, R6, R5 ;  /* 0x0000000506067221 */ /* 0x002fe40000010000 */
[----:B--2---:R-:W-:-:S03]  /*9fd0*/  FADD.FTZ R11, R11, R0 ;  /* 0x000000000b0b7221 */ /* 0x004fc60000010000 */
[----:B------:R-:W1:Y:S01]  /*9fe0*/  SHFL.BFLY PT, R5, R6, 0x1, 0x1f ;  /* 0x0c201f0006057f89 */ /* 0x000e6200000e0000 */
[----:B------:R-:W-:Y:S01]  /*9ff0*/  MOV R0, RZ ;  /* 0x000000ff00007202 */ /* 0x000fe20000000f00 */
[----:B---3--:R-:W-:Y:S01]  /*a000*/  FADD.FTZ R9, R9, R4 ;  /* 0x0000000409097221 */ /* 0x008fe20000010000 */
[----:B------:R-:W-:Y:S02]  /*a010*/  FSETP.NE.FTZ.AND P3, PT, R11, RZ, PT ;  /* 0x000000ff0b00720b */ /* 0x000fe40003f75000 */
[----:B------:R-:W-:Y:S01]  /*a020*/  MOV R4, RZ ;  /* 0x000000ff00047202 */ /* 0x000fe20000000f00 */
[----:B----4-:R-:W-:Y:S01]  /*a030*/  FADD.FTZ R7, R7, R3 ;  /* 0x0000000307077221 */ /* 0x010fe20000010000 */
[----:B------:R-:W-:Y:S02]  /*a040*/  FSETP.NE.FTZ.AND P2, PT, R9, RZ, PT ;  /* 0x000000ff0900720b */ /* 0x000fe40003f55000 */
[----:B------:R-:W-:Y:S02]  /*a050*/  MOV R3, RZ ;  /* 0x000000ff00037202 */ /* 0x000fe40000000f00 */
[----:B------:R-:W-:-:S05]  /*a060*/  FSETP.NE.FTZ.AND P1, PT, R7, RZ, PT ;  /* 0x000000ff0700720b */ /* 0x000fca0003f35000 */
[----:B------:R-:W2:Y:S01]  /*a070*/  @P3 MUFU.RCP R0, R11 ;  /* 0x0000000b00003308 */ /* 0x000ea20000001000 */
[----:B-1----:R-:W-:-:S07]  /*a080*/  FADD.FTZ R6, R5, R6 ;  /* 0x0000000605067221 */ /* 0x002fce0000010000 */
[----:B------:R-:W1:Y:S01]  /*a090*/  @P1 MUFU.RCP R3, R7 ;  /* 0x0000000700031308 */ /* 0x000e620000001000 */
[----:B------:R-:W-:Y:S01]  /*a0a0*/  FSETP.NE.FTZ.AND P0, PT, R6, RZ, PT ;  /* 0x000000ff0600720b */ /* 0x000fe20003f15000 */
[----:B--2---:R-:W-:-:S06]  /*a0b0*/  FMUL.FTZ R180, R0, R180 ;  /* 0x000000b400b47220 */ /* 0x004fcc0000410000 */
[----:B------:R-:W2:Y:S01]  /*a0c0*/  @P2 MUFU.RCP R4, R9 ;  /* 0x0000000900042308 */ /* 0x000ea20000001000 */
[C---:B------:R-:W-:Y:S02]  /*a0d0*/  FMUL.FTZ R181, R0.reuse, R181 ;  /* 0x000000b500b57220 */ /* 0x040fe40000410000 */
[C---:B------:R-:W-:Y:S02]  /*a0e0*/  FMUL.FTZ R188, R0.reuse, R188 ;  /* 0x000000bc00bc7220 */ /* 0x040fe40000410000 */
[C---:B------:R-:W-:Y:S02]  /*a0f0*/  FMUL.FTZ R189, R0.reuse, R189 ;  /* 0x000000bd00bd7220 */ /* 0x040fe40000410000 */
[C---:B------:R-:W-:Y:S01]  /*a100*/  FMUL.FTZ R68, R0.reuse, R68 ;  /* 0x0000004400447220 */ /* 0x040fe20000410000 */
[----:B------:R-:W-:Y:S01]  /*a110*/  @P3 MUFU.LG2 R11, R11 ;  /* 0x0000000b000b3308 */ /* 0x000fe20000000c00 */
[C---:B------:R-:W-:Y:S01]  /*a120*/  FMUL.FTZ R69, R0.reuse, R69 ;  /* 0x0000004500457220 */ /* 0x040fe20000410000 */
[----:B------:R-:W-:Y:S01]  /*a130*/  @P0 MOV R8, 0x3f317218 ;  /* 0x3f31721800080802 */ /* 0x000fe20000000f00 */
[----:B------:R-:W-:-:S02]  /*a140*/  FMUL.FTZ R80, R0, R80 ;  /* 0x0000005000507220 */ /* 0x000fc40000410000 */
[C---:B------:R-:W-:Y:S02]  /*a150*/  FMUL.FTZ R81, R0.reuse, R81 ;  /* 0x0000005100517220 */ /* 0x040fe40000410000 */
[C---:B------:R-:W-:Y:S01]  /*a160*/  FMUL.FTZ R84, R0.reuse, R84 ;  /* 0x0000005400547220 */ /* 0x040fe20000410000 */
[----:B------:R-:W-:Y:S01]  /*a170*/  @P2 MUFU.LG2 R9, R9 ;  /* 0x0000000900092308 */ /* 0x000fe20000000c00 */
[C---:B------:R-:W-:Y:S02]  /*a180*/  FMUL.FTZ R85, R0.reuse, R85 ;  /* 0x0000005500557220 */ /* 0x040fe40000410000 */
[C---:B------:R-:W-:Y:S02]  /*a190*/  FMUL.FTZ R96, R0.reuse, R96 ;  /* 0x0000006000607220 */ /* 0x040fe40000410000 */
[C---:B------:R-:W-:Y:S02]  /*a1a0*/  FMUL.FTZ R97, R0.reuse, R97 ;  /* 0x0000006100617220 */ /* 0x040fe40000410000 */
[C---:B------:R-:W-:Y:S01]  /*a1b0*/  FMUL.FTZ R100, R0.reuse, R100 ;  /* 0x0000006400647220 */ /* 0x040fe20000410000 */
[----:B------:R-:W-:Y:S01]  /*a1c0*/  @P1 MUFU.LG2 R7, R7 ;  /* 0x0000000700071308 */ /* 0x000fe20000000c00 */
        /* <DEDUP_REMOVED lines=18> */
[----:B------:R-:W-:Y:S01]  /*a2f0*/  FMUL.FTZ R201, R0, R201 ;  /* 0x000000c900c97220 */ /* 0x000fe20000410000 */
[----:B------:R-:W-:Y:S01]  /*a300*/  MOV R0, RZ ;  /* 0x000000ff00007202 */ /* 0x000fe20000000f00 */
[----:B-1----:R-:W-:-:S02]  /*a310*/  FMUL.FTZ R176, R3, R176 ;  /* 0x000000b003b07220 */ /* 0x002fc40000410000 */
[C---:B------:R-:W-:Y:S02]  /*a320*/  FMUL.FTZ R177, R3.reuse, R177 ;  /* 0x000000b103b17220 */ /* 0x040fe40000410000 */
[C---:B------:R-:W-:Y:S01]  /*a330*/  FMUL.FTZ R184, R3.reuse, R184 ;  /* 0x000000b803b87220 */ /* 0x040fe20000410000 */
[----:B------:R-:W1:Y:S01]  /*a340*/  @P0 MUFU.RCP R0, R6 ;  /* 0x0000000600000308 */ /* 0x000e620000001000 */
[C---:B------:R-:W-:Y:S02]  /*a350*/  FMUL.FTZ R185, R3.reuse, R185 ;  /* 0x000000b903b97220 */ /* 0x040fe40000410000 */
[C---:B------:R-:W-:Y:S02]  /*a360*/  FMUL.FTZ R72, R3.reuse, R72 ;  /* 0x0000004803487220 */ /* 0x040fe40000410000 */
[C---:B------:R-:W-:Y:S02]  /*a370*/  FMUL.FTZ R73, R3.reuse, R73 ;  /* 0x0000004903497220 */ /* 0x040fe40000410000 */
[C---:B------:R-:W-:Y:S01]  /*a380*/  FMUL.FTZ R76, R3.reuse, R76 ;  /* 0x0000004c034c7220 */ /* 0x040fe20000410000 */
[----:B------:R-:W3:Y:S01]  /*a390*/  @P0 MUFU.LG2 R6, R6 ;  /* 0x0000000600060308 */ /* 0x000ee20000000c00 */
        /* <DEDUP_REMOVED lines=25> */
[----:B------:R-:W-:Y:S01]  /*a530*/  @P2 MOV R3, 0x3f317218 ;  /* 0x3f31721800032802 */ /* 0x000fe20000000f00 */
[----:B--2---:R-:W-:-:S02]  /*a540*/  FMUL.FTZ R182, R4, R182 ;  /* 0x000000b604b67220 */ /* 0x004fc40000410000 */
        /* <DEDUP_REMOVED lines=30> */
[----:B------:R-:W-:Y:S01]  /*a730*/  FMUL.FTZ R203, R4, R203 ;  /* 0x000000cb04cb7220 */ /* 0x000fe20000410000 */
[----:B------:R-:W-:Y:S01]  /*a740*/  @P3 MOV R4, 0x3f317218 ;  /* 0x3f31721800043802 */ /* 0x000fe20000000f00 */
[C---:B-1----:R-:W-:Y:S02]  /*a750*/  FMUL.FTZ R178, R0.reuse, R178 ;  /* 0x000000b200b27220 */ /* 0x042fe40000410000 */
        /* <DEDUP_REMOVED lines=30> */
[----:B------:R-:W-:Y:S01]  /*a940*/  FMUL.FTZ R167, R0, R167 ;  /* 0x000000a700a77220 */ /* 0x000fe20000410000 */
[----:B------:R-:W-:Y:S01]  /*a950*/  @P1 MOV R0, 0x3f317218 ;  /* 0x3f31721800001802 */ /* 0x000fe20000000f00 */
[----:B------:R-:W-:Y:S02]  /*a960*/  @P2 FMUL.FTZ R5, R3, c[0x0][0x2d0] ;  /* 0x0000b40003052a20 */ /* 0x000fe40000410000 */
[----:B------:R-:W-:Y:S02]  /*a970*/  @P3 FMUL.FTZ R10, R4, c[0x0][0x2d0] ;  /* 0x0000b400040a3a20 */ /* 0x000fe40000410000 */
[----:B------:R-:W-:-:S02]  /*a980*/  @P1 FMUL.FTZ R3, R0, c[0x0][0x2d0] ;  /* 0x0000b40000031a20 */ /* 0x000fc40000410000 */
[----:B------:R-:W-:Y:S02]  /*a990*/  @P3 FMUL.FTZ R11, R11, 0.69314718246459960938 ;  /* 0x3f3172180b0b3820 */ /* 0x000fe40000410000 */
[----:B------:R-:W-:Y:S02]  /*a9a0*/  @P2 FMUL.FTZ R9, R9, 0.69314718246459960938 ;  /* 0x3f31721809092820 */ /* 0x000fe40000410000 */
[----:B------:R-:W-:Y:S02]  /*a9b0*/  @P1 FMUL.FTZ R7, R7, 0.69314718246459960938 ;  /* 0x3f31721807071820 */ /* 0x000fe40000410000 */
[----:B---3--:R-:W-:Y:S02]  /*a9c0*/  @P0 FMUL.FTZ R4, R6, 0.69314718246459960938 ;  /* 0x3f31721806040820 */ /* 0x008fe40000410000 */
[----:B------:R-:W-:Y:S02]  /*a9d0*/  @P0 FMUL.FTZ R0, R8, c[0x0][0x2d0] ;  /* 0x0000b40008000a20 */ /* 0x000fe40000410000 */
[----:B------:R-:W-:-:S02]  /*a9e0*/  @P3 FFMA.FTZ R18, R10, R173, R11 ;  /* 0x000000ad0a123223 */ /* 0x000fc4000001000b */
[----:B------:R-:W-:Y:S02]  /*a9f0*/  @P2 FFMA.FTZ R19, R5, R172, R9 ;  /* 0x000000ac05132223 */ /* 0x000fe40000010009 */
[----:B------:R-:W-:Y:S02]  /*aa00*/  @P1 FFMA.FTZ R20, R3, R171, R7 ;  /* 0x000000ab03141223 */ /* 0x000fe40000010007 */
[----:B------:R-:W-:Y:S02]  /*aa10*/  @P0 FFMA.FTZ R21, R0, R2, R4 ;  /* 0x0000000200150223 */ /* 0x000fe40000010004 */
.L_x_95:
[----:B------:R-:W-:Y:S05]  /*aa20*/  @P4 BRA `(.L_x_113) ;  /* 0x0000209000004947 */ /* 0x000fea0003800000 */
[----:B------:R-:W1:Y:S01]  /*aa30*/  S2R R16, SR_TID.X ;  /* 0x0000000000107919 */ /* 0x000e620000002100 */
[----:B------:R-:W-:Y:S01]  /*aa40*/  ULDC.64 UR4, c[0x0][0x4d0] ;  /* 0x0001340000047ab9 */ /* 0x000fe20000000a00 */
[----:B------:R-:W-:Y:S01]  /*aa50*/  IMAD R4, RZ, RZ, -UR11 ;  /* 0x8000000bff047e24 */ /* 0x000fe2000f8e02ff */
[----:B------:R-:W-:Y:S01]  /*aa60*/  UIMAD.WIDE.U32 UR8, UR11, UR4, URZ ;  /* 0x000000040b0872a5 */ /* 0x000fe2000f8e003f */
[----:B------:R-:W2:Y:S01]  /*aa70*/  S2R R11, SR_CTAID.Y ;  /* 0x00000000000b7919 */ /* 0x000ea20000002600 */
[----:B------:R-:W-:Y:S01]  /*aa80*/  USHF.R.S32.HI UR6, URZ, 0x1f, UR11 ;  /* 0x0000001f3f067899 */ /* 0x000fe2000801140b */
[----:B------:R-:W-:Y:S01]  /*aa90*/  MOV R24, c[0x0][0x4e8] ;  /* 0x00013a0000187a02 */ /* 0x000fe20000000f00 */
[----:B------:R-:W-:Y:S01]  /*aaa0*/  BSSY B0, `(.L_x_114) ;  /* 0x00000db000007945 */ /* 0x000fe20003800000 */
[----:B------:R-:W3:Y:S01]  /*aab0*/  S2R R9, SR_CTAID.Z ;  /* 0x0000000000097919 */ /* 0x000ee20000002700 */
[----:B------:R-:W-:Y:S01]  /*aac0*/  IMAD.U32 R3, RZ, RZ, UR9 ;  /* 0x00000009ff037e24 */ /* 0x000fe2000f8e00ff */
[----:B------:R-:W-:Y:S01]  /*aad0*/  UIMAD UR7, UR6, UR4, URZ ;  /* 0x00000004060772a4 */ /* 0x000fe2000f8e023f */
[----:B------:R-:W-:Y:S01]  /*aae0*/  IMAD.U32 R2, RZ, RZ, UR8 ;  /* 0x00000008ff027e24 */ /* 0x000fe2000f8e00ff */
[----:B------:R-:W4:Y:S04]  /*aaf0*/  S2R R15, SR_CTAID.X ;  /* 0x00000000000f7919 */ /* 0x000f280000002500 */
[----:B------:R-:W-:Y:S01]  /*ab00*/  BAR.SYNC.DEFER_BLOCKING 0x1, 0x80 ;  /* 0x0042000000007b1d */ /* 0x000fe20000010000 */
[----:B------:R-:W-:Y:S01]  /*ab10*/  UIMAD UR5, UR11, UR5, UR7 ;  /* 0x000000050b0572a4 */ /* 0x000fe2000f8e0207 */
[C---:B------:R-:W-:Y:S01]  /*ab20*/  ISETP.NE.AND P0, PT, R24.reuse, 0x1, PT ;  /* 0x000000011800780c */ /* 0x040fe20003f05270 */
[----:B------:R-:W-:-:S02]  /*ab30*/  IMAD R24, R24, c[0x0][0x388], RZ ;  /* 0x0000e20018187a24 */ /* 0x000fc400078e02ff */
[----:B------:R-:W-:Y:S01]  /*ab40*/  UIADD3 UR5, UR9, UR5, URZ ;  /* 0x0000000509057290 */ /* 0x000fe2000fffe03f */
[----:B-1----:R-:W-:-:S05]  /*ab50*/  SHF.R.S32.HI R6, RZ, 0x1f, R16 ;  /* 0x0000001fff067819 */ /* 0x002fca0000011410 */
[----:B------:R-:W-:Y:S01]  /*ab60*/  IMAD.U32 R5, RZ, RZ, UR5 ;  /* 0x00000005ff057e24 */ /* 0x000fe2000f8e00ff */
[-C--:B------:R-:W-:Y:S01]  /*ab70*/  LEA.HI R0, R6, R16.reuse, RZ, 0x2 ;  /* 0x0000001006007211 */ /* 0x080fe200078f10ff */
[----:B--2---:R-:W-:Y:S01]  /*ab80*/  IMAD R12, R4, c[0x0][0x550], R11 ;  /* 0x00015400040c7a24 */ /* 0x004fe200078e020b */
[-C--:B------:R-:W-:Y:S01]  /*ab90*/  LEA.HI R6, R6, R16.reuse, RZ, 0x5 ;  /* 0x0000001006067211 */ /* 0x080fe200078f28ff */
[----:B------:R-:W-:Y:S01]  /*aba0*/  IMAD.MOV.U32 R4, RZ, RZ, R2 ;  /* 0x000000ffff047224 */ /* 0x000fe200078e0002 */
[----:B------:R-:W-:Y:S01]  /*abb0*/  LOP3.LUT R0, R0, 0xfffffffc, RZ, 0xc0, !PT ;  /* 0xfffffffc00007812 */ /* 0x000fe200078ec0ff */
[----:B------:R-:W-:Y:S01]  /*abc0*/  ULDC.64 UR4, c[0x0][0x438] ;  /* 0x00010e0000047ab9 */ /* 0x000fe20000000a00 */
[----:B------:R-:W-:Y:S01]  /*abd0*/  LOP3.LUT R7, R6, 0xffffffe0, RZ, 0xc0, !PT ;  /* 0xffffffe006077812 */ /* 0x000fe200078ec0ff */
[----:B------:R-:W-:Y:S01]  /*abe0*/  UIMAD UR6, UR6, UR4, URZ ;  /* 0x00000004060672a4 */ /* 0x000fe2000f8e023f */
[----:B------:R-:W-:Y:S01]  /*abf0*/  IADD3 R0, -R0, R16, RZ ;  /* 0x0000001000007210 */ /* 0x000fe20007ffe1ff */
[----:B------:R-:W-:Y:S01]  /*ac00*/  UIMAD.WIDE.U32 UR8, UR11, UR4, URZ ;  /* 0x000000040b0872a5 */ /* 0x000fe2000f8e003f */
[--C-:B------:R-:W-:Y:S01]  /*ac10*/  SHF.R.S32.HI R8, RZ, 0x5, R6.reuse ;  /* 0x00000005ff087819 */ /* 0x100fe20000011406 */
[----:B------:R-:W-:Y:S01]  /*ac20*/  IMAD.IADD R16, R16, 0x1, -R7 ;  /* 0x0000000110107824 */ /* 0x000fe200078e0a07 */
[----:B------:R-:W-:Y:S01]  /*ac30*/  LEA.HI R3, R0, R0, RZ, 0x1 ;  /* 0x0000000000037211 */ /* 0x000fe200078f08ff */
[----:B------:R-:W-:Y:S01]  /*ac40*/  UIMAD UR4, UR11, UR5, UR6 ;  /* 0x000000050b0472a4 */ /* 0x000fe2000f8e0206 */
[----:B------:R-:W-:Y:S01]  /*ac50*/  SHF.R.S32.HI R2, RZ, 0x1f, R6 ;  /* 0x0000001fff027819 */ /* 0x000fe20000011406 */
[----:B---3--:R-:W-:Y:S01]  /*ac60*/  IMAD.WIDE.U32 R4, R9, c[0x0][0x4d8], R4 ;  /* 0x0001360009047a25 */ /* 0x008fe200078e0004 */
[----:B------:R-:W-:Y:S01]  /*ac70*/  LOP3.LUT R7, R3, 0x1ffffffe, RZ, 0xc0, !PT ;  /* 0x1ffffffe03077812 */ /* 0x000fe200078ec0ff */
[----:B------:R-:W-:Y:S01]  /*ac80*/  UIADD3 UR4, UR9, UR4, URZ ;  /* 0x0000000409047290 */ /* 0x000fe2000fffe03f */
[----:B------:R-:W-:-:S02]  /*ac90*/  LEA.HI R2, R2, R8, RZ, 0x2 ;  /* 0x0000000802027211 */ /* 0x000fc400078f10ff */
[----:B------:R-:W-:Y:S01]  /*aca0*/  IADD3 R7, R0, -R7, RZ ;  /* 0x8000000700077210 */ /* 0x000fe20007ffe0ff */
[----:B------:R-:W-:Y:S01]  /*acb0*/  IMAD.SHL.U32 R0, R3, 0x20, RZ ;  /* 0x0000002003007824 */ /* 0x000fe200078e00ff */
[----:B------:R-:W-:Y:S02]  /*acc0*/  SHF.R.S32.HI R3, RZ, 0x1f, R16 ;  /* 0x0000001fff037819 */ /* 0x000fe40000011410 */
[----:B------:R-:W-:Y:S02]  /*acd0*/  LOP3.LUT R2, R2, 0xffffffc, RZ, 0xc0, !PT ;  /* 0x0ffffffc02027812 */ /* 0x000fe400078ec0ff */
[----:B------:R-:W-:Y:S01]  /*ace0*/  LEA.HI R17, R3, R16, RZ, 0x2 ;  /* 0x0000001003117211 */ /* 0x000fe200078f10ff */
[----:B------:R-:W-:Y:S01]  /*acf0*/  IMAD.U32 R3, RZ, RZ, UR9 ;  /* 0x00000009ff037e24 */ /* 0x000fe2000f8e00ff */
[----:B------:R-:W-:Y:S01]  /*ad00*/  LOP3.LUT R0, R0, 0xffffffc0, RZ, 0xc0, !PT ;  /* 0xffffffc000007812 */ /* 0x000fe200078ec0ff */
[----:B------:R-:W-:Y:S01]  /*ad10*/  IMAD.IADD R8, R8, 0x1, -R2 ;  /* 0x0000000108087824 */ /* 0x000fe200078e0a02 */
[----:B------:R-:W-:Y:S01]  /*ad20*/  SHF.R.S32.HI R6, RZ, 0x2, R17 ;  /* 0x00000002ff067819 */ /* 0x000fe20000011411 */
[----:B------:R-:W-:Y:S01]  /*ad30*/  IMAD.U32 R2, RZ, RZ, UR8 ;  /* 0x00000008ff027e24 */ /* 0x000fe2000f8e00ff */
[----:B------:R-:W-:Y:S01]  /*ad40*/  SHF.R.S32.HI R10, RZ, 0x1f, R9 ;  /* 0x0000001fff0a7819 */ /* 0x000fe20000011409 */
[----:B------:R-:W-:Y:S01]  /*ad50*/  IMAD R7, R7, 0x8, R0 ;  /* 0x0000000807077824 */ /* 0x000fe200078e0200 */
[----:B------:R-:W-:Y:S01]  /*ad60*/  MOV R3, UR4 ;  /* 0x0000000400037c02 */ /* 0x000fe20008000f00 */
[----:B------:R-:W-:Y:S01]  /*ad70*/  IMAD R14, R8, 0x10, R6 ;  /* 0x00000010080e7824 */ /* 0x000fe200078e0206 */
[----:B------:R-:W-:Y:S01]  /*ad80*/  LOP3.LUT P1, RZ, R16, 0x3, RZ, 0xc0, !PT ;  /* 0x0000000310ff7812 */ /* 0x000fe2000782c0ff */
[----:B------:R-:W-:-:S02]  /*ad90*/  IMAD R0, R10, c[0x0][0x4d8], RZ ;  /* 0x000136000a007a24 */ /* 0x000fc400078e02ff */
[----:B------:R-:W-:Y:S01]  /*ada0*/  IMAD R6, R10, c[0x0][0x440], RZ ;  /* 0x000110000a067a24 */ /* 0x000fe200078e02ff */
[----:B------:R-:W-:Y:S01]  /*adb0*/  IADD3 R8, R14, R7, RZ ;  /* 0x000000070e087210 */ /* 0x000fe20007ffe0ff */
[C---:B------:R-:W-:Y:S02]  /*adc0*/  IMAD R0, R9.reuse, c[0x0][0x4dc], R0 ;  /* 0x0001370009007a24 */ /* 0x040fe400078e0200 */
[----:B------:R-:W-:Y:S02]  /*add0*/  IMAD R6, R9, c[0x0][0x444], R6 ;  /* 0x0001110009067a24 */ /* 0x000fe400078e0206 */
[----:B----4-:R-:W-:Y:S02]  /*ade0*/  IMAD R8, R15, 0x80, R8 ;  /* 0x000000800f087824 */ /* 0x010fe400078e0208 */
[----:B------:R-:W-:-:S04]  /*adf0*/  IMAD.WIDE.U32 R2, R9, c[0x0][0x440], R2 ;  /* 0x0001100009027a25 */ /* 0x000fc800078e0002 */
[----:B------:R-:W-:-:S04]  /*ae00*/  @P0 IMAD.HI.U32 R11, R8, c[0x0][0x4ec], RZ ;  /* 0x00013b00080b0a27 */ /* 0x000fc800078e00ff */
[----:B------:R-:W-:Y:S01]  /*ae10*/  IMAD.IADD R5, R5, 0x1, R0 ;  /* 0x0000000105057824 */ /* 0x000fe200078e0200 */
[----:B------:R-:W-:Y:S01]  /*ae20*/  SHF.R.S32.HI R0, RZ, 0x1f, R12 ;  /* 0x0000001fff007819 */ /* 0x000fe2000001140c */
[----:B------:R-:W-:Y:S01]  /*ae30*/  IMAD.IADD R3, R3, 0x1, R6 ;  /* 0x0000000103037824 */ /* 0x000fe200078e0206 */
[----:B------:R-:W-:Y:S01]  /*ae40*/  MOV R6, R8 ;  /* 0x0000000800067202 */ /* 0x000fe20000000f00 */
[----:B------:R-:W-:Y:S01]  /*ae50*/  @P0 IMAD.HI.U32 R10, R8, c[0x0][0x4ec], RZ ;  /* 0x00013b00080a0a27 */ /* 0x000fe200078e00ff */
[----:B------:R-:W-:-:S03]  /*ae60*/  @P0 SHF.R.U32.HI R6, RZ, c[0x0][0x4f0], R11 ;  /* 0x00013c00ff060a19 */ /* 0x000fc6000001160b */
[----:B------:R-:W-:Y:S01]  /*ae70*/  IMAD.MOV.U32 R7, RZ, RZ, R8 ;  /* 0x000000ffff077224 */ /* 0x000fe200078e0008 */
[----:B------:R-:W-:Y:S01]  /*ae80*/  @P0 SHF.R.U32.HI R7, RZ, c[0x0][0x4f0], R10 ;  /* 0x00013c00ff070a19 */ /* 0x000fe2000001160a */
[C---:B------:R-:W-:Y:S02]  /*ae90*/  IMAD R9, R0.reuse, c[0x0][0x448], RZ ;  /* 0x0001120000097a24 */ /* 0x040fe400078e02ff */
[----:B------:R-:W-:Y:S02]  /*aea0*/  IMAD R0, R0, c[0x0][0x4e0], RZ ;  /* 0x0001380000007a24 */ /* 0x000fe400078e02ff */
[----:B------:R-:W-:Y:S02]  /*aeb0*/  IMAD.MOV R10, RZ, RZ, -R6 ;  /* 0x000000ffff0a7224 */ /* 0x000fe400078e0a06 */
[C---:B------:R-:W-:Y:S01]  /*aec0*/  IMAD R11, R12.reuse, c[0x0][0x44c], R9 ;  /* 0x000113000c0b7a24 */ /* 0x040fe200078e0209 */
[----:B------:R-:W-:Y:S01]  /*aed0*/  SHF.R.S32.HI R9, RZ, 0x1f, R7 ;  /* 0x0000001fff097819 */ /* 0x000fe20000011407 */
[----:B------:R-:W-:-:S02]  /*aee0*/  IMAD R13, R12, c[0x0][0x4e4], R0 ;  /* 0x000139000c0d7a24 */ /* 0x000fc400078e0200 */
[----:B------:R-:W-:-:S04]  /*aef0*/  IMAD.WIDE.U32 R4, R12, c[0x0][0x4e0], R4 ;  /* 0x000138000c047a25 */ /* 0x000fc800078e0004 */
[----:B------:R-:W-:Y:S01]  /*af00*/  IMAD R0, R10, c[0x0][0x4e8], R8 ;  /* 0x00013a000a007a24 */ /* 0x000fe200078e0208 */
[----:B------:R-:W-:Y:S01]  /*af10*/  SHF.R.S32.HI R10, RZ, 0x1f, R6 ;  /* 0x0000001fff0a7819 */ /* 0x000fe20000011406 */
[----:B------:R-:W-:Y:S01]  /*af20*/  IMAD R9, R9, c[0x0][0x430], RZ ;  /* 0x00010c0009097a24 */ /* 0x000fe200078e02ff */
[----:B------:R-:W-:Y:S01]  /*af30*/  IADD3 R4, P0, R6, R4, RZ ;  /* 0x0000000406047210 */ /* 0x000fe20007f1e0ff */
[----:B------:R-:W-:Y:S01]  /*af40*/  IMAD.WIDE.U32 R2, R12, c[0x0][0x448], R2 ;  /* 0x000112000c027a25 */ /* 0x000fe200078e0002 */
[----:B------:R-:W-:Y:S02]  /*af50*/  SHF.R.S32.HI R6, RZ, 0x1f, R0 ;  /* 0x0000001fff067819 */ /* 0x000fe40000011400 */
[----:B------:R-:W-:Y:S01]  /*af60*/  IADD3.X R5, R10, R5, R13, P0, !PT ;  /* 0x000000050a057210 */ /* 0x000fe200007fe40d */
[----:B------:R-:W-:Y:S01]  /*af70*/  IMAD R10, R7, c[0x0][0x434], R9 ;  /* 0x00010d00070a7a24 */ /* 0x000fe200078e0209 */
[----:B------:R-:W-:Y:S01]  /*af80*/  IADD3 R3, R3, R11, RZ ;  /* 0x0000000b03037210 */ /* 0x000fe20007ffe0ff */
[----:B------:R-:W-:-:S02]  /*af90*/  IMAD R9, R6, c[0x0][0x4c8], RZ ;  /* 0x0001320006097a24 */ /* 0x000fc400078e02ff */
[----:B------:R-:W-:Y:S02]  /*afa0*/  IMAD.MOV R6, RZ, RZ, -R7 ;  /* 0x000000ffff067224 */ /* 0x000fe400078e0a07 */
[----:B------:R-:W-:-:S04]  /*afb0*/  IMAD.WIDE.U32 R4, R0, c[0x0][0x4c8], R4 ;  /* 0x0001320000047a25 */ /* 0x000fc800078e0004 */
[----:B------:R-:W-:Y:S02]  /*afc0*/  IMAD R0, R0, c[0x0][0x4cc], R9 ;  /* 0x0001330000007a24 */ /* 0x000fe400078e0209 */
[----:B------:R-:W-:Y:S01]  /*afd0*/  IMAD R13, R6, c[0x0][0x4e8], R8 ;  /* 0x00013a00060d7a24 */ /* 0x000fe200078e0208 */
[C---:B------:R-:W-:Y:S01]  /*afe0*/  LEA R6, P0, R4.reuse, c[0x0][0x4a8], 0x2 ;  /* 0x00012a0004067a11 */ /* 0x040fe200078010ff */
[----:B------:R-:W-:Y:S01]  /*aff0*/  IMAD.WIDE.U32 R2, R7, c[0x0][0x430], R2 ;  /* 0x00010c0007027a25 */ /* 0x000fe200078e0002 */
[----:B------:R-:W-:Y:S02]  /*b000*/  IADD3 R0, R5, R0, RZ ;  /* 0x0000000005007210 */ /* 0x000fe40007ffe0ff */
[----:B------:R-:W-:Y:S01]  /*b010*/  SHF.R.S32.HI R7, RZ, 0x1f, R13 ;  /* 0x0000001fff077819 */ /* 0x000fe2000001140d */
[----:B------:R-:W-:Y:S01]  /*b020*/  IMAD.IADD R3, R3, 0x1, R10 ;  /* 0x0000000103037824 */ /* 0x000fe200078e020a */
[----:B------:R-:W-:Y:S01]  /*b030*/  LEA.HI.X R0, R4, c[0x0][0x4ac], R0, 0x2, P0 ;  /* 0x00012b0004007a11 */ /* 0x000fe200000f1400 */
[----:B------:R-:W-:Y:S01]  /*b040*/  IMAD R12, R15, 0x80, R14 ;  /* 0x000000800f0c7824 */ /* 0x000fe200078e020e */
[----:B------:R-:W-:Y:S01]  /*b050*/  SHFL.IDX PT, R4, R6, RZ, 0x1c1f ;  /* 0x001c1fff06047589 */ /* 0x000fe200000e0000 */
[----:B------:R-:W-:-:S02]  /*b060*/  IMAD R7, R7, c[0x0][0x428], RZ ;  /* 0x00010a0007077a24 */ /* 0x000fc400078e02ff */
[C---:B------:R-:W-:Y:S01]  /*b070*/  IMAD.WIDE.U32 R2, R13.reuse, c[0x0][0x428], R2 ;  /* 0x00010a000d027a25 */ /* 0x040fe200078e0002 */
[----:B------:R-:W1:Y:S01]  /*b080*/  SHFL.IDX PT, R5, R0, RZ, 0x1c1f ;  /* 0x001c1fff00057589 */ /* 0x000e6200000e0000 */
[C---:B------:R-:W-:Y:S02]  /*b090*/  IADD3 R14, R12.reuse, 0x40, RZ ;  /* 0x000000400c0e7810 */ /* 0x040fe40007ffe0ff */
[----:B------:R-:W-:Y:S01]  /*b0a0*/  IMAD R15, R13, c[0x0][0x42c], R7 ;  /* 0x00010b000d0f7a24 */ /* 0x000fe200078e0207 */
[----:B------:R-:W-:Y:S01]  /*b0b0*/  SHFL.IDX PT, R10, R6, 0x1, 0x1c1f ;  /* 0x003c1f00060a7f89 */ /* 0x000fe200000e0000 */
[C---:B------:R-:W-:Y:S02]  /*b0c0*/  IADD3 R13, R12.reuse, 0x48, RZ ;  /* 0x000000480c0d7810 */ /* 0x040fe40007ffe0ff */
[-C--:B------:R-:W-:Y:S01]  /*b0d0*/  ISETP.GE.OR P4, PT, R12, R24.reuse, P1 ;  /* 0x000000180c00720c */ /* 0x080fe20000f86670 */
[----:B------:R-:W2:Y:S01]  /*b0e0*/  SHFL.IDX PT, R11, R0, 0x1, 0x1c1f ;  /* 0x003c1f00000b7f89 */ /* 0x000ea200000e0000 */
[-C--:B------:R-:W-:Y:S01]  /*b0f0*/  ISETP.GE.OR P2, PT, R14, R24.reuse, P1 ;  /* 0x000000180e00720c */ /* 0x080fe20000f46670 */
[----:B------:R-:W-:Y:S01]  /*b100*/  IMAD.IADD R3, R3, 0x1, R15 ;  /* 0x0000000103037824 */ /* 0x000fe200078e020f */
[----:B------:R-:W-:Y:S01]  /*b110*/  LEA R23, P0, R2, c[0x0][0x400], 0x2 ;  /* 0x0001000002177a11 */ /* 0x000fe200078010ff */
[----:B------:R-:W-:Y:S01]  /*b120*/  SHFL.IDX PT, R8, R6, 0x2, 0x1c1f ;  /* 0x005c1f0006087f89 */ /* 0x000fe200000e0000 */
[----:B------:R-:W-:-:S02]  /*b130*/  ISETP.GE.AND P5, PT, R14, R24, PT ;  /* 0x000000180e00720c */ /* 0x000fc40003fa6270 */
[----:B------:R-:W-:Y:S01]  /*b140*/  LEA.HI.X R22, R2, c[0x0][0x404], R3, 0x2, P0 ;  /* 0x0001010002167a11 */ /* 0x000fe200000f1403 */
[----:B------:R-:W3:Y:S01]  /*b150*/  SHFL.IDX PT, R9, R0, 0x2, 0x1c1f ;  /* 0x005c1f0000097f89 */ /* 0x000ee200000e0000 */
[----:B------:R-:W-:-:S03]  /*b160*/  ISETP.GE.AND P6, PT, R13, R24, PT ;  /* 0x000000180d00720c */ /* 0x000fc60003fc6270 */
[----:B------:R-:W-:Y:S04]  /*b170*/  SHFL.IDX PT, R6, R6, 0x3, 0x1c1f ;  /* 0x007c1f0006067f89 */ /* 0x000fe800000e0000 */
[----:B------:R4:W2:Y:S04]  /*b180*/  SHFL.IDX PT, R7, R0, 0x3, 0x1c1f ;  /* 0x007c1f0000077f89 */ /* 0x0008a800000e0000 */
[----:B-1----:R1:W-:Y:S04]  /*b190*/  @!P4 ST.E [R4.64], R18 ;  /* 0x000000120400c985 */ /* 0x0023e8000c101912 */
[----:B------:R1:W1:Y:S04]  /*b1a0*/  SHFL.IDX PT, R2, R23, RZ, 0x1c1f ;  /* 0x001c1fff17027589 */ /* 0x00026800000e0000 */
[----:B------:R1:W1:Y:S01]  /*b1b0*/  SHFL.IDX PT, R3, R22, RZ, 0x1c1f ;  /* 0x001c1fff16037589 */ /* 0x00026200000e0000 */
[----:B----4-:R-:W-:-:S04]  /*b1c0*/  IADD3 R0, R12, 0x8, RZ ;  /* 0x000000080c007810 */ /* 0x010fc80007ffe0ff */
[CC--:B------:R-:W-:Y:S02]  /*b1d0*/  ISETP.GE.OR P3, PT, R0.reuse, R24.reuse, P1 ;  /* 0x000000180000720c */ /* 0x0c0fe40000f66670 */
[-C--:B------:R-:W-:Y:S02]  /*b1e0*/  ISETP.GE.OR P1, PT, R13, R24.reuse, P1 ;  /* 0x000000180d00720c */ /* 0x080fe40000f26670 */
[----:B------:R-:W-:Y:S02]  /*b1f0*/  ISETP.GE.AND P0, PT, R0, R24, PT ;  /* 0x000000180000720c */ /* 0x000fe40003f06270 */
[----:B------:R-:W-:-:S04]  /*b200*/  LOP3.LUT R0, R17, 0x7ffffffc, RZ, 0xc0, !PT ;  /* 0x7ffffffc11007812 */ /* 0x000fc800078ec0ff */
[----:B------:R-:W-:-:S03]  /*b210*/  IADD3 R0, R16, -R0, RZ ;  /* 0x8000000010007210 */ /* 0x000fc60007ffe0ff */
[----:B--2---:R2:W-:Y:S02]  /*b220*/  @!P3 ST.E [R10.64], R19 ;  /* 0x000000130a00b985 */ /* 0x0045e4000c101912 */
[----:B------:R-:W-:Y:S02]  /*b230*/  IMAD.SHL.U32 R0, R0, 0x2, RZ ;  /* 0x0000000200007824 */ /* 0x000fe400078e00ff */
[----:B---3--:R2:W-:Y:S04]  /*b240*/  @!P2 ST.E [R8.64], R20 ;  /* 0x000000140800a985 */ /* 0x0085e8000c101912 */
[----:B------:R2:W-:Y:S01]  /*b250*/  @!P1 ST.E [R6.64], R21 ;  /* 0x0000001506009985 */ /* 0x0005e2000c101912 */
[----:B------:R-:W-:-:S13]  /*b260*/  ISETP.GE.AND P1, PT, R12, R24, PT ;  /* 0x000000180c00720c */ /* 0x000fda0003f26270 */
[----:B------:R-:W-:Y:S05]  /*b270*/  @P1 BRA `(.L_x_115) ;  /* 0x000005d000001947 */ /* 0x000fea0003800000 */
[C---:B-1----:R-:W-:Y:S02]  /*b280*/  IADD3 R4, R0.reuse, 0x8, RZ ;  /* 0x0000000800047810 */ /* 0x042fe40007ffe0ff */
[----:B------:R-:W-:Y:S02]  /*b290*/  IADD3 R5, R0, 0x10, RZ ;  /* 0x0000001000057810 */ /* 0x000fe40007ffe0ff */
[----:B------:R-:W-:Y:S02]  /*b2a0*/  ISETP.GE.AND P3, PT, R4, c[0x0][0x3c8], PT ;  /* 0x0000f20004007a0c */ /* 0x000fe40003f66270 */
[----:B------:R-:W-:Y:S02]  /*b2b0*/  ISETP.GE.AND P2, PT, R5, c[0x0][0x3c8], PT ;  /* 0x0000f20005007a0c */ /* 0x000fe40003f46270 */
[C---:B------:R-:W-:Y:S02]  /*b2c0*/  ISETP.GE.AND P4, PT, R0.reuse, c[0x0][0x3c8], PT ;  /* 0x0000f20000007a0c */ /* 0x040fe40003f86270 */
[----:B--2---:R-:W-:-:S02]  /*b2d0*/  IADD3 R8, R0, 0x18, RZ ;  /* 0x0000001800087810 */ /* 0x004fc40007ffe0ff */
[----:B------:R-:W-:Y:S02]  /*b2e0*/  IADD3 R10, R0, 0x38, RZ ;  /* 0x00000038000a7810 */ /* 0x000fe40007ffe0ff */
[----:B------:R-:W-:-:S03]  /*b2f0*/  ISETP.GE.AND P1, PT, R8, c[0x0][0x3c8], PT ;  /* 0x0000f20008007a0c */ /* 0x000fc60003f26270 */
[----:B------:R-:W-:Y:S02]  /*b300*/  @!P3 LEA.HI R4, R4, R4, RZ, 0x1 ;  /* 0x000000040404b211 */ /* 0x000fe400078f08ff */
[----:B------:R-:W-:Y:S02]  /*b310*/  @!P2 LEA.HI R9, R5, R5, RZ, 0x1 ;  /* 0x000000050509a211 */ /* 0x000fe400078f08ff */
[----:B------:R-:W-:Y:S01]  /*b320*/  @!P3 LOP3.LUT R4, R4, 0xfffffffe, RZ, 0xc0, !PT ;  /* 0xfffffffe0404b812 */ /* 0x000fe200078ec0ff */
[----:B------:R-:W-:Y:S01]  /*b330*/  @!P4 IMAD.WIDE R6, R0, 0x4, R2 ;  /* 0x000000040006c825 */ /* 0x000fe200078e0202 */
[----:B------:R-:W-:-:S03]  /*b340*/  @!P2 LOP3.LUT R9, R9, 0xfffffffe, RZ, 0xc0, !PT ;  /* 0xfffffffe0909a812 */ /* 0x000fc600078ec0ff */
[----:B------:R-:W-:Y:S01]  /*b350*/  @!P3 IMAD.WIDE R4, R4, 0x4, R2 ;  /* 0x000000040404b825 */ /* 0x000fe200078e0202 */
[----:B------:R1:W-:Y:S01]  /*b360*/  @!P4 ST.E.64 [R6.64], R180 ;  /* 0x000000b40600c985 */ /* 0x0003e2000c101b12 */
[----:B------:R-:W-:-:S03]  /*b370*/  @!P1 LEA.HI R8, R8, R8, RZ, 0x1 ;  /* 0x0000000808089211 */ /* 0x000fc600078f08ff */
[----:B------:R2:W-:Y:S01]  /*b380*/  @!P3 ST.E.64 [R4.64], R188 ;  /* 0x000000bc0400b985 */ /* 0x0005e2000c101b12 */
[----:B------:R-:W-:Y:S02]  /*b390*/  @!P1 LOP3.LUT R8, R8, 0xfffffffe, RZ, 0xc0, !PT ;  /* 0xfffffffe08089812 */ /* 0x000fe400078ec0ff */
[C---:B-1----:R-:W-:Y:S02]  /*b3a0*/  IADD3 R7, R0.reuse, 0x20, RZ ;  /* 0x0000002000077810 */ /* 0x042fe40007ffe0ff */
[C---:B------:R-:W-:Y:S01]  /*b3b0*/  IADD3 R6, R0.reuse, 0x28, RZ ;  /* 0x0000002800067810 */ /* 0x040fe20007ffe0ff */
[----:B--2---:R-:W-:Y:S01]  /*b3c0*/  @!P2 IMAD.WIDE R4, R9, 0x4, R2 ;  /* 0x000000040904a825 */ /* 0x004fe200078e0202 */
[----:B------:R-:W-:Y:S02]  /*b3d0*/  IADD3 R9, R0, 0x30, RZ ;  /* 0x0000003000097810 */ /* 0x000fe40007ffe0ff */
[----:B------:R-:W-:Y:S02]  /*b3e0*/  ISETP.GE.AND P4, PT, R7, c[0x0][0x3c8], PT ;  /* 0x0000f20007007a0c */ /* 0x000fe40003f86270 */
[----:B------:R1:W-:Y:S01]  /*b3f0*/  @!P2 ST.E.64 [R4.64], R68 ;  /* 0x000000440400a985 */ /* 0x0003e2000c101b12 */
[----:B------:R-:W-:-:S02]  /*b400*/  ISETP.GE.AND P3, PT, R6, c[0x0][0x3c8], PT ;  /* 0x0000f20006007a0c */ /* 0x000fc40003f66270 */
[----:B------:R-:W-:Y:S01]  /*b410*/  ISETP.GE.AND P2, PT, R9, c[0x0][0x3c8], PT ;  /* 0x0000f20009007a0c */ /* 0x000fe20003f46270 */
[----:B-1----:R-:W-:-:S07]  /*b420*/  @!P1 IMAD.WIDE R4, R8, 0x4, R2 ;  /* 0x0000000408049825 */ /* 0x002fce00078e0202 */
[----:B------:R-:W-:Y:S01]  /*b430*/  @!P4 LEA.HI R8, R7, R7, RZ, 0x1 ;  /* 0x000000070708c211 */ /* 0x000fe200078f08ff */
[----:B------:R1:W-:Y:S01]  /*b440*/  @!P1 ST.E.64 [R4.64], R80 ;  /* 0x0000005004009985 */ /* 0x0003e2000c101b12 */
[----:B------:R-:W-:Y:S02]  /*b450*/  ISETP.GE.AND P1, PT, R10, c[0x0][0x3c8], PT ;  /* 0x0000f2000a007a0c */ /* 0x000fe40003f26270 */
[----:B------:R-:W-:-:S11]  /*b460*/  @!P4 LOP3.LUT R8, R8, 0xfffffffe, RZ, 0xc0, !PT ;  /* 0xfffffffe0808c812 */ /* 0x000fd600078ec0ff */
[----:B------:R-:W-:Y:S02]  /*b470*/  @!P1 LEA.HI R10, R10, R10, RZ, 0x1 ;  /* 0x0000000a0a0a9211 */ /* 0x000fe400078f08ff */
[----:B-1----:R-:W-:Y:S02]  /*b480*/  @!P3 LEA.HI R5, R6, R6, RZ, 0x1 ;  /* 0x000000060605b211 */ /* 0x002fe400078f08ff */
[----:B------:R-:W-:Y:S01]  /*b490*/  @!P2 LEA.HI R4, R9, R9, RZ, 0x1 ;  /* 0x000000090904a211 */ /* 0x000fe200078f08ff */
[--C-:B------:R-:W-:Y:S01]  /*b4a0*/  @!P4 IMAD.WIDE R8, R8, 0x4, R2.reuse ;  /* 0x000000040808c825 */ /* 0x100fe200078e0202 */
[----:B------:R-:W-:Y:S02]  /*b4b0*/  @!P3 LOP3.LUT R5, R5, 0xfffffffe, RZ, 0xc0, !PT ;  /* 0xfffffffe0505b812 */ /* 0x000fe400078ec0ff */
[----:B------:R-:W-:Y:S02]  /*b4c0*/  @!P2 LOP3.LUT R4, R4, 0xfffffffe, RZ, 0xc0, !PT ;  /* 0xfffffffe0404a812 */ /* 0x000fe400078ec0ff */
[----:B------:R1:W-:Y:S01]  /*b4d0*/  @!P4 ST.E.64 [R8.64], R84 ;  /* 0x000000540800c985 */ /* 0x0003e2000c101b12 */
[----:B------:R-:W-:-:S04]  /*b4e0*/  @!P3 IMAD.WIDE R6, R5, 0x4, R2 ;  /* 0x000000040506b825 */ /* 0x000fc800078e0202 */
[----:B------:R-:W-:Y:S01]  /*b4f0*/  @!P2 IMAD.WIDE R4, R4, 0x4, R2 ;  /* 0x000000040404a825 */ /* 0x000fe200078e0202 */
[----:B------:R2:W-:Y:S04]  /*b500*/  @!P3 ST.E.64 [R6.64], R96 ;  /* 0x000000600600b985 */ /* 0x0005e8000c101b12 */
[----:B------:R3:W-:Y:S01]  /*b510*/  @!P2 ST.E.64 [R4.64], R100 ;  /* 0x000000640400a985 */ /* 0x0007e2000c101b12 */
[----:B-1----:R-:W-:Y:S02]  /*b520*/  @!P1 LOP3.LUT R8, R10, 0xfffffffe, RZ, 0xc0, !PT ;  /* 0xfffffffe0a089812 */ /* 0x002fe400078ec0ff */
[----:B------:R-:W-:-:S03]  /*b530*/  IADD3 R9, R0, 0x40, RZ ;  /* 0x0000004000097810 */ /* 0x000fc60007ffe0ff */
[----:B--2---:R-:W-:Y:S01]  /*b540*/  @!P1 IMAD.WIDE R6, R8, 0x4, R2 ;  /* 0x0000000408069825 */ /* 0x004fe200078e0202 */
[----:B------:R-:W-:Y:S02]  /*b550*/  ISETP.GE.AND P4, PT, R9, c[0x0][0x3c8], PT ;  /* 0x0000f20009007a0c */ /* 0x000fe40003f86270 */
[C---:B------:R-:W-:Y:S02]  /*b560*/  IADD3 R8, R0.reuse, 0x58, RZ ;  /* 0x0000005800087810 */ /* 0x040fe40007ffe0ff */
[C---:B---3--:R-:W-:Y:S01]  /*b570*/  IADD3 R5, R0.reuse, 0x48, RZ ;  /* 0x0000004800057810 */ /* 0x048fe20007ffe0ff */
[----:B------:R1:W-:Y:S01]  /*b580*/  @!P1 ST.E.64 [R6.64], R112 ;  /* 0x0000007006009985 */ /* 0x0003e2000c101b12 */
[----:B------:R-:W-:Y:S02]  /*b590*/  IADD3 R4, R0, 0x50, RZ ;  /* 0x0000005000047810 */ /* 0x000fe40007ffe0ff */
[----:B------:R-:W-:Y:S02]  /*b5a0*/  ISETP.GE.AND P3, PT, R5, c[0x0][0x3c8], PT ;  /* 0x0000f20005007a0c */ /* 0x000fe40003f66270 */
[----:B------:R-:W-:-:S02]  /*b5b0*/  ISETP.GE.AND P2, PT, R4, c[0x0][0x3c8], PT ;  /* 0x0000f20004007a0c */ /* 0x000fc40003f46270 */
[----:B------:R-:W-:Y:S02]  /*b5c0*/  ISETP.GE.AND P1, PT, R8, c[0x0][0x3c8], PT ;  /* 0x0000f20008007a0c */ /* 0x000fe40003f26270 */
[----:B------:R-:W-:-:S09]  /*b5d0*/  @!P4 LEA.HI R9, R9, R9, RZ, 0x1 ;  /* 0x000000090909c211 */ /* 0x000fd200078f08ff */
[----:B------:R-:W-:Y:S02]  /*b5e0*/  @!P2 LEA.HI R4, R4, R4, RZ, 0x1 ;  /* 0x000000040404a211 */ /* 0x000fe400078f08ff */
[----:B------:R-:W-:-:S04]  /*b5f0*/  @!P1 LEA.HI R8, R8, R8, RZ, 0x1 ;  /* 0x0000000808089211 */ /* 0x000fc800078f08ff */
[----:B------:R-:W-:Y:S02]  /*b600*/  @!P1 LOP3.LUT R10, R8, 0xfffffffe, RZ, 0xc0, !PT ;  /* 0xfffffffe080a9812 */ /* 0x000fe400078ec0ff */
[----:B-1----:R-:W-:Y:S02]  /*b610*/  @!P3 LEA.HI R6, R5, R5, RZ, 0x1 ;  /* 0x000000050506b211 */ /* 0x002fe400078f08ff */
[----:B------:R-:W-:Y:S02]  /*b620*/  @!P4 LOP3.LUT R5, R9, 0xfffffffe, RZ, 0xc0, !PT ;  /* 0xfffffffe0905c812 */ /* 0x000fe400078ec0ff */
[----:B------:R-:W-:Y:S02]  /*b630*/  @!P3 LOP3.LUT R9, R6, 0xfffffffe, RZ, 0xc0, !PT ;  /* 0xfffffffe0609b812 */ /* 0x000fe400078ec0ff */
[----:B------:R-:W-:Y:S01]  /*b640*/  @!P2 LOP3.LUT R6, R4, 0xfffffffe, RZ, 0xc0, !PT ;  /* 0xfffffffe0406a812 */ /* 0x000fe200078ec0ff */
[----:B------:R-:W-:-:S04]  /*b650*/  @!P4 IMAD.WIDE R4, R5, 0x4, R2 ;  /* 0x000000040504c825 */ /* 0x000fc800078e0202 */
[--C-:B------:R-:W-:Y:S01]  /*b660*/  @!P3 IMAD.WIDE R8, R9, 0x4, R2.reuse ;  /* 0x000000040908b825 */ /* 0x100fe200078e0202 */
[----:B------:R1:W-:Y:S03]  /*b670*/  @!P4 ST.E.64 [R4.64], R116 ;  /* 0x000000740400c985 */ /* 0x0003e6000c101b12 */
[--C-:B------:R-:W-:Y:S01]  /*b680*/  @!P2 IMAD.WIDE R6, R6, 0x4, R2.reuse ;  /* 0x000000040606a825 */ /* 0x100fe200078e0202 */
[----:B------:R2:W-:Y:S04]  /*b690*/  @!P3 ST.E.64 [R8.64], R128 ;  /* 0x000000800800b985 */ /* 0x0005e8000c101b12 */
[----:B------:R3:W-:Y:S01]  /*b6a0*/  @!P2 ST.E.64 [R6.64], R132 ;  /* 0x000000840600a985 */ /* 0x0007e2000c101b12 */
[----:B-1----:R-:W-:Y:S01]  /*b6b0*/  @!P1 IMAD.WIDE R4, R10, 0x4, R2 ;  /* 0x000000040a049825 */ /* 0x002fe200078e0202 */
[----:B--2---:R-:W-:-:S04]  /*b6c0*/  IADD3 R8, R0, 0x60, RZ ;  /* 0x0000006000087810 */ /* 0x004fc80007ffe0ff */
[----:B------:R1:W-:Y:S01]  /*b6d0*/  @!P1 ST.E.64 [R4.64], R144 ;  /* 0x0000009004009985 */ /* 0x0003e2000c101b12 */
[----:B---3--:R-:W-:Y:S02]  /*b6e0*/  IADD3 R6, R0, 0x68, RZ ;  /* 0x0000006800067810 */ /* 0x008fe40007ffe0ff */
[----:B------:R-:W-:Y:S02]  /*b6f0*/  ISETP.GE.AND P4, PT, R8, c[0x0][0x3c8], PT ;  /* 0x0000f20008007a0c */ /* 0x000fe40003f86270 */
[----:B------:R-:W-:-:S11]  /*b700*/  ISETP.GE.AND P3, PT, R6, c[0x0][0x3c8], PT ;  /* 0x0000f20006007a0c */ /* 0x000fd60003f66270 */
[----:B------:R-:W-:Y:S02]  /*b710*/  @!P4 LEA.HI R8, R8, R8, RZ, 0x1 ;  /* 0x000000080808c211 */ /* 0x000fe400078f08ff */
[----:B------:R-:W-:-:S04]  /*b720*/  @!P3 LEA.HI R7, R6, R6, RZ, 0x1 ;  /* 0x000000060607b211 */ /* 0x000fc800078f08ff */
[----:B------:R-:W-:Y:S02]  /*b730*/  @!P3 LOP3.LUT R7, R7, 0xfffffffe, RZ, 0xc0, !PT ;  /* 0xfffffffe0707b812 */ /* 0x000fe400078ec0ff */
[C---:B-1----:R-:W-:Y:S02]  /*b740*/  IADD3 R5, R0.reuse, 0x70, RZ ;  /* 0x0000007000057810 */ /* 0x042fe40007ffe0ff */
[----:B------:R-:W-:Y:S02]  /*b750*/  IADD3 R4, R0, 0x78, RZ ;  /* 0x0000007800047810 */ /* 0x000fe40007ffe0ff */
[----:B------:R-:W-:Y:S02]  /*b760*/  ISETP.GE.AND P2, PT, R5, c[0x0][0x3c8], PT ;  /* 0x0000f20005007a0c */ /* 0x000fe40003f46270 */
[----:B------:R-:W-:-:S11]  /*b770*/  ISETP.GE.AND P1, PT, R4, c[0x0][0x3c8], PT ;  /* 0x0000f20004007a0c */ /* 0x000fd60003f26270 */
[----:B------:R-:W-:Y:S02]  /*b780*/  @!P2 LEA.HI R6, R5, R5, RZ, 0x1 ;  /* 0x000000050506a211 */ /* 0x000fe400078f08ff */
[----:B------:R-:W-:Y:S02]  /*b790*/  @!P1 LEA.HI R4, R4, R4, RZ, 0x1 ;  /* 0x0000000404049211 */ /* 0x000fe400078f08ff */
[----:B------:R-:W-:Y:S02]  /*b7a0*/  @!P4 LOP3.LUT R5, R8, 0xfffffffe, RZ, 0xc0, !PT ;  /* 0xfffffffe0805c812 */ /* 0x000fe400078ec0ff */
[----:B------:R-:W-:Y:S01]  /*b7b0*/  @!P2 LOP3.LUT R10, R6, 0xfffffffe, RZ, 0xc0, !PT ;  /* 0xfffffffe060aa812 */ /* 0x000fe200078ec0ff */
[----:B------:R-:W-:Y:S01]  /*b7c0*/  @!P3 IMAD.WIDE R6, R7, 0x4, R2 ;  /* 0x000000040706b825 */ /* 0x000fe200078e0202 */
[----:B------:R-:W-:-:S03]  /*b7d0*/  @!P1 LOP3.LUT R11, R4, 0xfffffffe, RZ, 0xc0, !PT ;  /* 0xfffffffe040b9812 */ /* 0x000fc600078ec0ff */
[----:B------:R-:W-:-:S04]  /*b7e0*/  @!P4 IMAD.WIDE R8, R5, 0x4, R2 ;  /* 0x000000040508c825 */ /* 0x000fc800078e0202 */
[--C-:B------:R-:W-:Y:S01]  /*b7f0*/  @!P2 IMAD.WIDE R4, R10, 0x4, R2.reuse ;  /* 0x000000040a04a825 */ /* 0x100fe200078e0202 */
[----:B------:R1:W-:Y:S03]  /*b800*/  @!P4 ST.E.64 [R8.64], R148 ;  /* 0x000000940800c985 */ /* 0x0003e6000c101b12 */
[----:B------:R-:W-:Y:S01]  /*b810*/  @!P1 IMAD.WIDE R2, R11, 0x4, R2 ;  /* 0x000000040b029825 */ /* 0x000fe200078e0202 */
[----:B------:R1:W-:Y:S04]  /*b820*/  @!P3 ST.E.64 [R6.64], R160 ;  /* 0x000000a00600b985 */ /* 0x0003e8000c101b12 */
[----:B------:R1:W-:Y:S04]  /*b830*/  @!P2 ST.E.64 [R4.64], R192 ;  /* 0x000000c00400a985 */ /* 0x0003e8000c101b12 */
[----:B------:R1:W-:Y:S02]  /*b840*/  @!P1 ST.E.64 [R2.64], R200 ;  /* 0x000000c802009985 */ /* 0x0003e4000c101b12 */
.L_x_115:
[----:B-1----:R-:W-:Y:S05]  /*b850*/  BSYNC B0 ;  /* 0x0000000000007941 */ /* 0x002fea0003800000 */
.L_x_114:
[----:B------:R1:W3:Y:S01]  /*b860*/  SHFL.IDX PT, R3, R22, 0x1, 0x1c1f ;  /* 0x003c1f0016037f89 */ /* 0x0002e200000e0000 */
[----:B------:R-:W-:Y:S03]  /*b870*/  BSSY B0, `(.L_x_116) ;  /* 0x0000060000007945 */ /* 0x000fe60003800000 */
[----:B------:R1:W4:Y:S01]  /*b880*/  SHFL.IDX PT, R2, R23, 0x1, 0x1c1f ;  /* 0x003c1f0017027f89 */ /* 0x00032200000e0000 */
[----:B------:R-:W-:Y:S05]  /*b890*/  @P0 BRA `(.L_x_117) ;  /* 0x000005d000000947 */ /* 0x000fea0003800000 */
[C---:B--2---:R-:W-:Y:S02]  /*b8a0*/  IADD3 R6, R0.reuse, 0x8, RZ ;  /* 0x0000000800067810 */ /* 0x044fe40007ffe0ff */
[----:B------:R-:W-:-:S02]  /*b8b0*/  IADD3 R5, R0, 0x10, RZ ;  /* 0x0000001000057810 */ /* 0x000fc40007ffe0ff */
[C---:B------:R-:W-:Y:S02]  /*b8c0*/  ISETP.GE.AND P0, PT, R0.reuse, c[0x0][0x3c8], PT ;  /* 0x0000f20000007a0c */ /* 0x040fe40003f06270 */
[----:B------:R-:W-:Y:S02]  /*b8d0*/  IADD3 R4, R0, 0x18, RZ ;  /* 0x0000001800047810 */ /* 0x000fe40007ffe0ff */
[----:B------:R-:W-:Y:S02]  /*b8e0*/  ISETP.GE.AND P4, PT, R6, c[0x0][0x3c8], PT ;  /* 0x0000f20006007a0c */ /* 0x000fe40003f86270 */
[----:B------:R-:W-:Y:S02]  /*b8f0*/  ISETP.GE.AND P3, PT, R5, c[0x0][0x3c8], PT ;  /* 0x0000f20005007a0c */ /* 0x000fe40003f66270 */
[----:B------:R-:W-:Y:S02]  /*b900*/  ISETP.GE.AND P2, PT, R4, c[0x0][0x3c8], PT ;  /* 0x0000f20004007a0c */ /* 0x000fe40003f46270 */
[----:B------:R-:W-:-:S02]  /*b910*/  IADD3 R10, R0, 0x20, RZ ;  /* 0x00000020000a7810 */ /* 0x000fc40007ffe0ff */
[C---:B------:R-:W-:Y:S01]  /*b920*/  IADD3 R11, R0.reuse, 0x28, RZ ;  /* 0x00000028000b7810 */ /* 0x040fe20007ffe0ff */
[----:B---34-:R-:W-:Y:S01]  /*b930*/  @!P0 IMAD.WIDE R8, R0, 0x4, R2 ;  /* 0x0000000400088825 */ /* 0x018fe200078e0202 */
[----:B------:R-:W-:Y:S02]  /*b940*/  ISETP.GE.AND P1, PT, R10, c[0x0][0x3c8], PT ;  /* 0x0000f2000a007a0c */ /* 0x000fe40003f26270 */
[----:B------:R-:W-:Y:S02]  /*b950*/  IADD3 R12, R0, 0x50, RZ ;  /* 0x00000050000c7810 */ /* 0x000fe40007ffe0ff */
[----:B------:R-:W-:Y:S01]  /*b960*/  @!P4 LEA.HI R7, R6, R6, RZ, 0x1 ;  /* 0x000000060607c211 */ /* 0x000fe200078f08ff */
[----:B------:R2:W-:Y:S01]  /*b970*/  @!P0 ST.E.64 [R8.64], R182 ;  /* 0x000000b608008985 */ /* 0x0005e2000c101b12 */
[----:B------:R-:W-:Y:S02]  /*b980*/  @!P3 LEA.HI R6, R5, R5, RZ, 0x1 ;  /* 0x000000050506b211 */ /* 0x000fe400078f08ff */
[----:B------:R-:W-:-:S02]  /*b990*/  @!P2 LEA.HI R4, R4, R4, RZ, 0x1 ;  /* 0x000000040404a211 */ /* 0x000fc400078f08ff */
[----:B------:R-:W-:Y:S02]  /*b9a0*/  @!P4 LOP3.LUT R5, R7, 0xfffffffe, RZ, 0xc0, !PT ;  /* 0xfffffffe0705c812 */ /* 0x000fe400078ec0ff */
[----:B------:R-:W-:Y:S02]  /*b9b0*/  @!P3 LOP3.LUT R6, R6, 0xfffffffe, RZ, 0xc0, !PT ;  /* 0xfffffffe0606b812 */ /* 0x000fe400078ec0ff */
[----:B------:R-:W-:Y:S02]  /*b9c0*/  ISETP.GE.AND P0, PT, R11, c[0x0][0x3c8], PT ;  /* 0x0000f2000b007a0c */ /* 0x000fe40003f06270 */
[----:B------:R-:W-:Y:S01]  /*b9d0*/  @!P2 LOP3.LUT R4, R4, 0xfffffffe, RZ, 0xc0, !PT ;  /* 0xfffffffe0404a812 */ /* 0x000fe200078ec0ff */
[----:B------:R-:W-:-:S04]  /*b9e0*/  @!P3 IMAD.WIDE R6, R6, 0x4, R2 ;  /* 0x000000040606b825 */ /* 0x000fc800078e0202 */
[----:B--2---:R-:W-:-:S04]  /*b9f0*/  @!P4 IMAD.WIDE R8, R5, 0x4, R2 ;  /* 0x000000040508c825 */ /* 0x004fc800078e0202 */
[----:B------:R-:W-:Y:S01]  /*ba00*/  @!P2 IMAD.WIDE R4, R4, 0x4, R2 ;  /* 0x000000040404a825 */ /* 0x000fe200078e0202 */
[----:B------:R2:W-:Y:S04]  /*ba10*/  @!P4 ST.E.64 [R8.64], R190 ;  /* 0x000000be0800c985 */ /* 0x0005e8000c101b12 */
[----:B------:R3:W-:Y:S04]  /*ba20*/  @!P3 ST.E.64 [R6.64], R70 ;  /* 0x000000460600b985 */ /* 0x0007e8000c101b12 */
[----:B------:R4:W-:Y:S01]  /*ba30*/  @!P2 ST.E.64 [R4.64], R82 ;  /* 0x000000520400a985 */ /* 0x0009e2000c101b12 */
[----:B--2---:R-:W-:-:S02]  /*ba40*/  IADD3 R8, R0, 0x30, RZ ;  /* 0x0000003000087810 */ /* 0x004fc40007ffe0ff */
[----:B------:R-:W-:Y:S02]  /*ba50*/  IADD3 R9, R0, 0x40, RZ ;  /* 0x0000004000097810 */ /* 0x000fe40007ffe0ff */
[----:B---3--:R-:W-:Y:S02]  /*ba60*/  @!P1 LEA.HI R6, R10, R10, RZ, 0x1 ;  /* 0x0000000a0a069211 */ /* 0x008fe400078f08ff */
[----:B------:R-:W-:Y:S02]  /*ba70*/  IADD3 R10, R0, 0x38, RZ ;  /* 0x00000038000a7810 */ /* 0x000fe40007ffe0ff */
[----:B----4-:R-:W-:Y:S02]  /*ba80*/  @!P0 LEA.HI R4, R11, R11, RZ, 0x1 ;  /* 0x0000000b0b048211 */ /* 0x010fe400078f08ff */
[----:B------:R-:W-:Y:S02]  /*ba90*/  @!P1 LOP3.LUT R6, R6, 0xfffffffe, RZ, 0xc0, !PT ;  /* 0xfffffffe06069812 */ /* 0x000fe400078ec0ff */
[----:B------:R-:W-:-:S02]  /*baa0*/  @!P0 LOP3.LUT R4, R4, 0xfffffffe, RZ, 0xc0, !PT ;  /* 0xfffffffe04048812 */ /* 0x000fc400078ec0ff */
[----:B------:R-:W-:Y:S01]  /*bab0*/  IADD3 R11, R0, 0x48, RZ ;  /* 0x00000048000b7810 */ /* 0x000fe20007ffe0ff */
[--C-:B------:R-:W-:Y:S01]  /*bac0*/  @!P1 IMAD.WIDE R6, R6, 0x4, R2.reuse ;  /* 0x0000000406069825 */ /* 0x100fe200078e0202 */
[----:B------:R-:W-:Y:S02]  /*bad0*/  ISETP.GE.AND P4, PT, R8, c[0x0][0x3c8], PT ;  /* 0x0000f20008007a0c */ /* 0x000fe40003f86270 */
[----:B------:R-:W-:Y:S01]  /*bae0*/  ISETP.GE.AND P3, PT, R10, c[0x0][0x3c8], PT ;  /* 0x0000f2000a007a0c */ /* 0x000fe20003f66270 */
[----:B------:R-:W-:Y:S01]  /*baf0*/  @!P0 IMAD.WIDE R4, R4, 0x4, R2 ;  /* 0x0000000404048825 */ /* 0x000fe200078e0202 */
[----:B------:R-:W-:Y:S01]  /*bb00*/  ISETP.GE.AND P2, PT, R9, c[0x0][0x3c8], PT ;  /* 0x0000f20009007a0c */ /* 0x000fe20003f46270 */
[----:B------:R2:W-:Y:S01]  /*bb10*/  @!P1 ST.E.64 [R6.64], R86 ;  /* 0x0000005606009985 */ /* 0x0005e2000c101b12 */
[----:B------:R-:W-:-:S03]  /*bb20*/  ISETP.GE.AND P1, PT, R11, c[0x0][0x3c8], PT ;  /* 0x0000f2000b007a0c */ /* 0x000fc60003f26270 */
[----:B------:R3:W-:Y:S01]  /*bb30*/  @!P0 ST.E.64 [R4.64], R98 ;  /* 0x0000006204008985 */ /* 0x0007e2000c101b12 */
[----:B------:R-:W-:-:S13]  /*bb40*/  ISETP.GE.AND P0, PT, R12, c[0x0][0x3c8], PT ;  /* 0x0000f2000c007a0c */ /* 0x000fda0003f06270 */
[----:B------:R-:W-:-:S04]  /*bb50*/  @!P0 LEA.HI R12, R12, R12, RZ, 0x1 ;  /* 0x0000000c0c0c8211 */ /* 0x000fc800078f08ff */
[----:B------:R-:W-:Y:S02]  /*bb60*/  @!P0 LOP3.LUT R12, R12, 0xfffffffe, RZ, 0xc0, !PT ;  /* 0xfffffffe0c0c8812 */ /* 0x000fe400078ec0ff */
[----:B--2---:R-:W-:Y:S02]  /*bb70*/  @!P3 LEA.HI R6, R10, R10, RZ, 0x1 ;  /* 0x0000000a0a06b211 */ /* 0x004fe400078f08ff */
[----:B------:R-:W-:Y:S02]  /*bb80*/  @!P1 LEA.HI R7, R11, R11, RZ, 0x1 ;  /* 0x0000000b0b079211 */ /* 0x000fe400078f08ff */
[----:B---3--:R-:W-:Y:S02]  /*bb90*/  @!P4 LEA.HI R4, R8, R8, RZ, 0x1 ;  /* 0x000000080804c211 */ /* 0x008fe400078f08ff */
[----:B------:R-:W-:Y:S02]  /*bba0*/  @!P2 LEA.HI R5, R9, R9, RZ, 0x1 ;  /* 0x000000090905a211 */ /* 0x000fe400078f08ff */
[----:B------:R-:W-:-:S02]  /*bbb0*/  @!P4 LOP3.LUT R4, R4, 0xfffffffe, RZ, 0xc0, !PT ;  /* 0xfffffffe0404c812 */ /* 0x000fc400078ec0ff */
[----:B------:R-:W-:Y:S02]  /*bbc0*/  @!P3 LOP3.LUT R6, R6, 0xfffffffe, RZ, 0xc0, !PT ;  /* 0xfffffffe0606b812 */ /* 0x000fe400078ec0ff */
[----:B------:R-:W-:Y:S01]  /*bbd0*/  @!P2 LOP3.LUT R10, R5, 0xfffffffe, RZ, 0xc0, !PT ;  /* 0xfffffffe050aa812 */ /* 0x000fe200078ec0ff */
[----:B------:R-:W-:Y:S01]  /*bbe0*/  @!P4 IMAD.WIDE R4, R4, 0x4, R2 ;  /* 0x000000040404c825 */ /* 0x000fe200078e0202 */
[----:B------:R-:W-:-:S03]  /*bbf0*/  @!P1 LOP3.LUT R7, R7, 0xfffffffe, RZ, 0xc0, !PT ;  /* 0xfffffffe07079812 */ /* 0x000fc600078ec0ff */
[--C-:B------:R-:W-:Y:S01]  /*bc00*/  @!P3 IMAD.WIDE R8, R6, 0x4, R2.reuse ;  /* 0x000000040608b825 */ /* 0x100fe200078e0202 */
[----:B------:R2:W-:Y:S03]  /*bc10*/  @!P4 ST.E.64 [R4.64], R102 ;  /* 0x000000660400c985 */ /* 0x0005e6000c101b12 */
[--C-:B------:R-:W-:Y:S01]  /*bc20*/  @!P2 IMAD.WIDE R10, R10, 0x4, R2.reuse ;  /* 0x000000040a0aa825 */ /* 0x100fe200078e0202 */
[----:B------:R3:W-:Y:S03]  /*bc30*/  @!P3 ST.E.64 [R8.64], R114 ;  /* 0x000000720800b985 */ /* 0x0007e6000c101b12 */
[--C-:B------:R-:W-:Y:S01]  /*bc40*/  @!P1 IMAD.WIDE R6, R7, 0x4, R2.reuse ;  /* 0x0000000407069825 */ /* 0x100fe200078e0202 */
[----:B------:R-:W-:Y:S04]  /*bc50*/  @!P2 ST.E.64 [R10.64], R118 ;  /* 0x000000760a00a985 */ /* 0x000fe8000c101b12 */
[----:B------:R4:W-:Y:S01]  /*bc60*/  @!P1 ST.E.64 [R6.64], R130 ;  /* 0x0000008206009985 */ /* 0x0009e2000c101b12 */
[----:B--2---:R-:W-:Y:S01]  /*bc70*/  @!P0 IMAD.WIDE R4, R12, 0x4, R2 ;  /* 0x000000040c048825 */ /* 0x004fe200078e0202 */
[----:B---3--:R-:W-:-:S04]  /*bc80*/  IADD3 R8, R0, 0x58, RZ ;  /* 0x0000005800087810 */ /* 0x008fc80007ffe0ff */
[----:B------:R2:W-:Y:S01]  /*bc90*/  @!P0 ST.E.64 [R4.64], R134 ;  /* 0x0000008604008985 */ /* 0x0005e2000c101b12 */
[----:B------:R-:W-:Y:S02]  /*bca0*/  ISETP.GE.AND P4, PT, R8, c[0x0][0x3c8], PT ;  /* 0x0000f20008007a0c */ /* 0x000fe40003f86270 */
[C---:B----4-:R-:W-:Y:S02]  /*bcb0*/  IADD3 R7, R0.reuse, 0x60, RZ ;  /* 0x0000006000077810 */ /* 0x050fe40007ffe0ff */
[----:B------:R-:W-:Y:S02]  /*bcc0*/  IADD3 R6, R0, 0x68, RZ ;  /* 0x0000006800067810 */ /* 0x000fe40007ffe0ff */
[----:B------:R-:W-:Y:S02]  /*bcd0*/  ISETP.GE.AND P3, PT, R7, c[0x0][0x3c8], PT ;  /* 0x0000f20007007a0c */ /* 0x000fe40003f66270 */
[----:B------:R-:W-:-:S05]  /*bce0*/  ISETP.GE.AND P2, PT, R6, c[0x0][0x3c8], PT ;  /* 0x0000f20006007a0c */ /* 0x000fca0003f46270 */
[----:B------:R-:W-:-:S06]  /*bcf0*/  @!P4 LEA.HI R9, R8, R8, RZ, 0x1 ;  /* 0x000000080809c211 */ /* 0x000fcc00078f08ff */
[----:B------:R-:W-:Y:S02]  /*bd00*/  @!P3 LEA.HI R8, R7, R7, RZ, 0x1 ;  /* 0x000000070708b211 */ /* 0x000fe400078f08ff */
[----:B------:R-:W-:Y:S02]  /*bd10*/  @!P2 LEA.HI R7, R6, R6, RZ, 0x1 ;  /* 0x000000060607a211 */ /* 0x000fe400078f08ff */
[----:B------:R-:W-:Y:S02]  /*bd20*/  @!P3 LOP3.LUT R8, R8, 0xfffffffe, RZ, 0xc0, !PT ;  /* 0xfffffffe0808b812 */ /* 0x000fe400078ec0ff */
[C---:B--2---:R-:W-:Y:S02]  /*bd30*/  IADD3 R5, R0.reuse, 0x70, RZ ;  /* 0x0000007000057810 */ /* 0x044fe40007ffe0ff */
[----:B------:R-:W-:Y:S02]  /*bd40*/  IADD3 R4, R0, 0x78, RZ ;  /* 0x0000007800047810 */ /* 0x000fe40007ffe0ff */
[----:B------:R-:W-:-:S02]  /*bd50*/  ISETP.GE.AND P1, PT, R5, c[0x0][0x3c8], PT ;  /* 0x0000f20005007a0c */ /* 0x000fc40003f26270 */
[----:B------:R-:W-:Y:S02]  /*bd60*/  ISETP.GE.AND P0, PT, R4, c[0x0][0x3c8], PT ;  /* 0x0000f20004007a0c */ /* 0x000fe40003f06270 */
[----:B------:R-:W-:-:S09]  /*bd70*/  @!P2 LOP3.LUT R7, R7, 0xfffffffe, RZ, 0xc0, !PT ;  /* 0xfffffffe0707a812 */ /* 0x000fd200078ec0ff */
[----:B------:R-:W-:Y:S02]  /*bd80*/  @!P1 LEA.HI R6, R5, R5, RZ, 0x1 ;  /* 0x0000000505069211 */ /* 0x000fe400078f08ff */
[----:B------:R-:W-:Y:S02]  /*bd90*/  @!P0 LEA.HI R4, R4, R4, RZ, 0x1 ;  /* 0x0000000404048211 */ /* 0x000fe400078f08ff */
[----:B------:R-:W-:Y:S01]  /*bda0*/  @!P4 LOP3.LUT R5, R9, 0xfffffffe, RZ, 0xc0, !PT ;  /* 0xfffffffe0905c812 */ /* 0x000fe200078ec0ff */
[--C-:B------:R-:W-:Y:S01]  /*bdb0*/  @!P3 IMAD.WIDE R8, R8, 0x4, R2.reuse ;  /* 0x000000040808b825 */ /* 0x100fe200078e0202 */
[----:B------:R-:W-:Y:S02]  /*bdc0*/  @!P1 LOP3.LUT R12, R6, 0xfffffffe, RZ, 0xc0, !PT ;  /* 0xfffffffe060c9812 */ /* 0x000fe400078ec0ff */
[----:B------:R-:W-:Y:S01]  /*bdd0*/  @!P0 LOP3.LUT R13, R4, 0xfffffffe, RZ, 0xc0, !PT ;  /* 0xfffffffe040d8812 */ /* 0x000fe200078ec0ff */
[----:B------:R-:W-:-:S04]  /*bde0*/  @!P4 IMAD.WIDE R10, R5, 0x4, R2 ;  /* 0x00000004050ac825 */ /* 0x000fc800078e0202 */
[--C-:B------:R-:W-:Y:S01]  /*bdf0*/  @!P2 IMAD.WIDE R6, R7, 0x4, R2.reuse ;  /* 0x000000040706a825 */ /* 0x100fe200078e0202 */
[----:B------:R2:W-:Y:S03]  /*be00*/  @!P4 ST.E.64 [R10.64], R146 ;  /* 0x000000920a00c985 */ /* 0x0005e6000c101b12 */
[--C-:B------:R-:W-:Y:S01]  /*be10*/  @!P1 IMAD.WIDE R4, R12, 0x4, R2.reuse ;  /* 0x000000040c049825 */ /* 0x100fe200078e0202 */
[----:B------:R2:W-:Y:S03]  /*be20*/  @!P3 ST.E.64 [R8.64], R150 ;  /* 0x000000960800b985 */ /* 0x0005e6000c101b12 */
[----:B------:R-:W-:Y:S01]  /*be30*/  @!P0 IMAD.WIDE R2, R13, 0x4, R2 ;  /* 0x000000040d028825 */ /* 0x000fe200078e0202 */
[----:B------:R2:W-:Y:S04]  /*be40*/  @!P2 ST.E.64 [R6.64], R162 ;  /* 0x000000a20600a985 */ /* 0x0005e8000c101b12 */
[----:B------:R2:W-:Y:S04]  /*be50*/  @!P1 ST.E.64 [R4.64], R194 ;  /* 0x000000c204009985 */ /* 0x0005e8000c101b12 */
[----:B------:R2:W-:Y:S02]  /*be60*/  @!P0 ST.E.64 [R2.64], R202 ;  /* 0x000000ca02008985 */ /* 0x0005e4000c101b12 */
.L_x_117:
[----:B------:R-:W-:Y:S05]  /*be70*/  BSYNC B0 ;  /* 0x0000000000007941 */ /* 0x000fea0003800000 */
.L_x_116:
[----:B--23--:R2:W3:Y:S01]  /*be80*/  SHFL.IDX PT, R3, R22, 0x2, 0x1c1f ;  /* 0x005c1f0016037f89 */ /* 0x00c4e200000e0000 */
[----:B------:R-:W-:Y:S03]  /*be90*/  BSSY B0, `(.L_x_118) ;  /* 0x0000060000007945 */ /* 0x000fe60003800000 */
[----:B----4-:R2:W4:Y:S01]  /*bea0*/  SHFL.IDX PT, R2, R23, 0x2, 0x1c1f ;  /* 0x005c1f0017027f89 */ /* 0x01052200000e0000 */
[----:B------:R-:W-:Y:S05]  /*beb0*/  @P5 BRA `(.L_x_119) ;  /* 0x000005d000005947 */ /* 0x000fea0003800000 */
[C---:B------:R-:W-:Y:S02]  /*bec0*/  IADD3 R5, R0.reuse, 0x8, RZ ;  /* 0x0000000800057810 */ /* 0x040fe40007ffe0ff */
[----:B------:R-:W-:-:S02]  /*bed0*/  IADD3 R4, R0, 0x10, RZ ;  /* 0x0000001000047810 */ /* 0x000fc40007ffe0ff */
[----:B------:R-:W-:Y:S02]  /*bee0*/  ISETP.GE.AND P2, PT, R5, c[0x0][0x3c8], PT ;  /* 0x0000f20005007a0c */ /* 0x000fe40003f46270 */
[----:B------:R-:W-:Y:S02]  /*bef0*/  ISETP.GE.AND P1, PT, R4, c[0x0][0x3c8], PT ;  /* 0x0000f20004007a0c */ /* 0x000fe40003f26270 */
[C---:B------:R-:W-:Y:S02]  /*bf00*/  ISETP.GE.AND P3, PT, R0.reuse, c[0x0][0x3c8], PT ;  /* 0x0000f20000007a0c */ /* 0x040fe40003f66270 */
[C---:B------:R-:W-:Y:S02]  /*bf10*/  IADD3 R10, R0.reuse, 0x18, RZ ;  /* 0x00000018000a7810 */ /* 0x040fe40007ffe0ff */
[----:B------:R-:W-:Y:S02]  /*bf20*/  IADD3 R11, R0, 0x20, RZ ;  /* 0x00000020000b7810 */ /* 0x000fe40007ffe0ff */
[----:B------:R-:W-:-:S02]  /*bf30*/  ISETP.GE.AND P0, PT, R10, c[0x0][0x3c8], PT ;  /* 0x0000f2000a007a0c */ /* 0x000fc40003f06270 */
[----:B------:R-:W-:Y:S02]  /*bf40*/  ISETP.GE.AND P5, PT, R11, c[0x0][0x3c8], PT ;  /* 0x0000f2000b007a0c */ /* 0x000fe40003fa6270 */
[----:B------:R-:W-:Y:S02]  /*bf50*/  @!P2 LEA.HI R5, R5, R5, RZ, 0x1 ;  /* 0x000000050505a211 */ /* 0x000fe400078f08ff */
[----:B------:R-:W-:Y:S01]  /*bf60*/  @!P1 LEA.HI R4, R4, R4, RZ, 0x1 ;  /* 0x0000000404049211 */ /* 0x000fe200078f08ff */
[--C-:B---34-:R-:W-:Y:S01]  /*bf70*/  @!P3 IMAD.WIDE R6, R0, 0x4, R2.reuse ;  /* 0x000000040006b825 */ /* 0x118fe200078e0202 */
[----:B------:R-:W-:Y:S02]  /*bf80*/  @!P2 LOP3.LUT R5, R5, 0xfffffffe, RZ, 0xc0, !PT ;  /* 0xfffffffe0505a812 */ /* 0x000fe400078ec0ff */
[----:B------:R-:W-:Y:S02]  /*bf90*/  @!P1 LOP3.LUT R8, R4, 0xfffffffe, RZ, 0xc0, !PT ;  /* 0xfffffffe04089812 */ /* 0x000fe400078ec0ff */
[----:B------:R3:W-:Y:S01]  /*bfa0*/  @!P3 ST.E.64 [R6.64], R176 ;  /* 0x000000b00600b985 */ /* 0x0007e2000c101b12 */
[----:B------:R-:W-:Y:S01]  /*bfb0*/  @!P2 IMAD.WIDE R4, R5, 0x4, R2 ;  /* 0x000000040504a825 */ /* 0x000fe200078e0202 */
[----:B------:R-:W-:-:S03]  /*bfc0*/  IADD3 R12, R0, 0x48, RZ ;  /* 0x00000048000c7810 */ /* 0x000fc60007ffe0ff */
[----:B------:R-:W-:Y:S01]  /*bfd0*/  @!P1 IMAD.WIDE R8, R8, 0x4, R2 ;  /* 0x0000000408089825 */ /* 0x000fe200078e0202 */
[----:B------:R4:W-:Y:S04]  /*bfe0*/  @!P2 ST.E.64 [R4.64], R184 ;  /* 0x000000b80400a985 */ /* 0x0009e8000c101b12 */
[----:B------:R1:W-:Y:S01]  /*bff0*/  @!P1 ST.E.64 [R8.64], R72 ;  /* 0x0000004808009985 */ /* 0x0003e2000c101b12 */
[----:B---3--:R-:W-:Y:S02]  /*c000*/  IADD3 R7, R0, 0x28, RZ ;  /* 0x0000002800077810 */ /* 0x008fe40007ffe0ff */
[----:B------:R-:W-:Y:S02]  /*c010*/  @!P5 LEA.HI R6, R11, R11, RZ, 0x1 ;  /* 0x0000000b0b06d211 */ /* 0x000fe400078f08ff */
[----:B------:R-:W-:-:S02]  /*c020*/  ISETP.GE.AND P4, PT, R7, c[0x0][0x3c8], PT ;  /* 0x0000f20007007a0c */ /* 0x000fc40003f86270 */
[----:B----4-:R-:W-:Y:S02]  /*c030*/  @!P0 LEA.HI R4, R10, R10, RZ, 0x1 ;  /* 0x0000000a0a048211 */ /* 0x010fe400078f08ff */
[----:B------:R-:W-:Y:S02]  /*c040*/  IADD3 R10, R0, 0x40, RZ ;  /* 0x00000040000a7810 */ /* 0x000fe40007ffe0ff */
[----:B------:R-:W-:Y:S02]  /*c050*/  @!P0 LOP3.LUT R4, R4, 0xfffffffe, RZ, 0xc0, !PT ;  /* 0xfffffffe04048812 */ /* 0x000fe400078ec0ff */
[C---:B-1----:R-:W-:Y:S02]  /*c060*/  IADD3 R8, R0.reuse, 0x30, RZ ;  /* 0x0000003000087810 */ /* 0x042fe40007ffe0ff */
[----:B------:R-:W-:Y:S01]  /*c070*/  IADD3 R9, R0, 0x38, RZ ;  /* 0x0000003800097810 */ /* 0x000fe20007ffe0ff */
[----:B------:R-:W-:Y:S01]  /*c080*/  @!P0 IMAD.WIDE R4, R4, 0x4, R2 ;  /* 0x0000000404048825 */ /* 0x000fe200078e0202 */
[----:B------:R-:W-:-:S02]  /*c090*/  ISETP.GE.AND P3, PT, R8, c[0x0][0x3c8], PT ;  /* 0x0000f20008007a0c */ /* 0x000fc40003f66270 */
[----:B------:R-:W-:Y:S02]  /*c0a0*/  ISETP.GE.AND P2, PT, R9, c[0x0][0x3c8], PT ;  /* 0x0000f20009007a0c */ /* 0x000fe40003f46270 */
[----:B------:R-:W-:Y:S01]  /*c0b0*/  @!P5 LOP3.LUT R6, R6, 0xfffffffe, RZ, 0xc0, !PT ;  /* 0xfffffffe0606d812 */ /* 0x000fe200078ec0ff */
[----:B------:R1:W-:Y:S01]  /*c0c0*/  @!P0 ST.E.64 [R4.64], R76 ;  /* 0x0000004c04008985 */ /* 0x0003e2000c101b12 */
[----:B------:R-:W-:Y:S02]  /*c0d0*/  ISETP.GE.AND P1, PT, R10, c[0x0][0x3c8], PT ;  /* 0x0000f2000a007a0c */ /* 0x000fe40003f26270 */
[----:B------:R-:W-:-:S13]  /*c0e0*/  ISETP.GE.AND P0, PT, R12, c[0x0][0x3c8], PT ;  /* 0x0000f2000c007a0c */ /* 0x000fda0003f06270 */
[----:B------:R-:W-:-:S04]  /*c0f0*/  @!P0 LEA.HI R12, R12, R12, RZ, 0x1 ;  /* 0x0000000c0c0c8211 */ /* 0x000fc800078f08ff */
[----:B------:R-:W-:Y:S01]  /*c100*/  @!P0 LOP3.LUT R12, R12, 0xfffffffe, RZ, 0xc0, !PT ;  /* 0xfffffffe0c0c8812 */ /* 0x000fe200078ec0ff */
[----:B-1----:R-:W-:Y:S01]  /*c110*/  @!P5 IMAD.WIDE R4, R6, 0x4, R2 ;  /* 0x000000040604d825 */ /* 0x002fe200078e0202 */
[----:B------:R-:W-:Y:S02]  /*c120*/  @!P4 LEA.HI R6, R7, R7, RZ, 0x1 ;  /* 0x000000070706c211 */ /* 0x000fe400078f08ff */
[----:B------:R-:W-:Y:S02]  /*c130*/  @!P1 LEA.HI R7, R10, R10, RZ, 0x1 ;  /* 0x0000000a0a079211 */ /* 0x000fe400078f08ff */
[----:B------:R1:W-:Y:S01]  /*c140*/  @!P5 ST.E.64 [R4.64], R88 ;  /* 0x000000580400d985 */ /* 0x0003e2000c101b12 */
[----:B------:R-:W-:Y:S02]  /*c150*/  @!P4 LOP3.LUT R6, R6, 0xfffffffe, RZ, 0xc0, !PT ;  /* 0xfffffffe0606c812 */ /* 0x000fe400078ec0ff */
[----:B------:R-:W-:Y:S02]  /*c160*/  @!P1 LOP3.LUT R7, R7, 0xfffffffe, RZ, 0xc0, !PT ;  /* 0xfffffffe07079812 */ /* 0x000fe400078ec0ff */
[----:B-1----:R-:W-:-:S02]  /*c170*/  @!P3 LEA.HI R5, R8, R8, RZ, 0x1 ;  /* 0x000000080805b211 */ /* 0x002fc400078f08ff */
[----:B------:R-:W-:Y:S02]  /*c180*/  @!P2 LEA.HI R4, R9, R9, RZ, 0x1 ;  /* 0x000000090904a211 */ /* 0x000fe400078f08ff */
[----:B------:R-:W-:Y:S02]  /*c190*/  @!P3 LOP3.LUT R8, R5, 0xfffffffe, RZ, 0xc0, !PT ;  /* 0xfffffffe0508b812 */ /* 0x000fe400078ec0ff */
[----:B------:R-:W-:Y:S01]  /*c1a0*/  @!P2 LOP3.LUT R10, R4, 0xfffffffe, RZ, 0xc0, !PT ;  /* 0xfffffffe040aa812 */ /* 0x000fe200078ec0ff */
[----:B------:R-:W-:-:S04]  /*c1b0*/  @!P4 IMAD.WIDE R4, R6, 0x4, R2 ;  /* 0x000000040604c825 */ /* 0x000fc800078e0202 */
[--C-:B------:R-:W-:Y:S01]  /*c1c0*/  @!P3 IMAD.WIDE R8, R8, 0x4, R2.reuse ;  /* 0x000000040808b825 */ /* 0x100fe200078e0202 */
[----:B------:R1:W-:Y:S03]  /*c1d0*/  @!P4 ST.E.64 [R4.64], R92 ;  /* 0x0000005c0400c985 */ /* 0x0003e6000c101b12 */
[--C-:B------:R-:W-:Y:S01]  /*c1e0*/  @!P2 IMAD.WIDE R10, R10, 0x4, R2.reuse ;  /* 0x000000040a0aa825 */ /* 0x100fe200078e0202 */
[----:B------:R3:W-:Y:S03]  /*c1f0*/  @!P3 ST.E.64 [R8.64], R104 ;  /* 0x000000680800b985 */ /* 0x0007e6000c101b12 */
[--C-:B------:R-:W-:Y:S01]  /*c200*/  @!P1 IMAD.WIDE R6, R7, 0x4, R2.reuse ;  /* 0x0000000407069825 */ /* 0x100fe200078e0202 */
[----:B------:R-:W-:Y:S04]  /*c210*/  @!P2 ST.E.64 [R10.64], R108 ;  /* 0x0000006c0a00a985 */ /* 0x000fe8000c101b12 */
[----:B------:R4:W-:Y:S01]  /*c220*/  @!P1 ST.E.64 [R6.64], R120 ;  /* 0x0000007806009985 */ /* 0x0009e2000c101b12 */
[----:B-1----:R-:W-:Y:S01]  /*c230*/  @!P0 IMAD.WIDE R4, R12, 0x4, R2 ;  /* 0x000000040c048825 */ /* 0x002fe200078e0202 */
[----:B---3--:R-:W-:-:S04]  /*c240*/  IADD3 R9, R0, 0x50, RZ ;  /* 0x0000005000097810 */ /* 0x008fc80007ffe0ff */
[----:B------:R1:W-:Y:S01]  /*c250*/  @!P0 ST.E.64 [R4.64], R124 ;  /* 0x0000007c04008985 */ /* 0x0003e2000c101b12 */
[----:B------:R-:W-:Y:S02]  /*c260*/  IADD3 R8, R0, 0x58, RZ ;  /* 0x0000005800087810 */ /* 0x000fe40007ffe0ff */
[----:B------:R-:W-:Y:S02]  /*c270*/  ISETP.GE.AND P5, PT, R9, c[0x0][0x3c8], PT ;  /* 0x0000f20009007a0c */ /* 0x000fe40003fa6270 */
[----:B------:R-:W-:Y:S02]  /*c280*/  ISETP.GE.AND P4, PT, R8, c[0x0][0x3c8], PT ;  /* 0x0000f20008007a0c */ /* 0x000fe40003f86270 */
[C---:B----4-:R-:W-:Y:S02]  /*c290*/  IADD3 R7, R0.reuse, 0x60, RZ ;  /* 0x0000006000077810 */ /* 0x050fe40007ffe0ff */
[----:B------:R-:W-:Y:S02]  /*c2a0*/  IADD3 R6, R0, 0x68, RZ ;  /* 0x0000006800067810 */ /* 0x000fe40007ffe0ff */
[----:B------:R-:W-:-:S02]  /*c2b0*/  ISETP.GE.AND P3, PT, R7, c[0x0][0x3c8], PT ;  /* 0x0000f20007007a0c */ /* 0x000fc40003f66270 */
[----:B------:R-:W-:-:S03]  /*c2c0*/  ISETP.GE.AND P2, PT, R6, c[0x0][0x3c8], PT ;  /* 0x0000f20006007a0c */ /* 0x000fc60003f46270 */
[----:B------:R-:W-:Y:S02]  /*c2d0*/  @!P5 LEA.HI R9, R9, R9, RZ, 0x1 ;  /* 0x000000090909d211 */ /* 0x000fe400078f08ff */
[----:B------:R-:W-:-:S04]  /*c2e0*/  @!P4 LEA.HI R10, R8, R8, RZ, 0x1 ;  /* 0x00000008080ac211 */ /* 0x000fc800078f08ff */
[----:B------:R-:W-:Y:S02]  /*c2f0*/  @!P4 LOP3.LUT R10, R10, 0xfffffffe, RZ, 0xc0, !PT ;  /* 0xfffffffe0a0ac812 */ /* 0x000fe400078ec0ff */
[----:B------:R-:W-:Y:S02]  /*c300*/  @!P3 LEA.HI R8, R7, R7, RZ, 0x1 ;  /* 0x000000070708b211 */ /* 0x000fe400078f08ff */
[----:B------:R-:W-:Y:S01]  /*c310*/  @!P2 LEA.HI R7, R6, R6, RZ, 0x1 ;  /* 0x000000060607a211 */ /* 0x000fe200078f08ff */
[----:B------:R-:W-:Y:S01]  /*c320*/  @!P4 IMAD.WIDE R10, R10, 0x4, R2 ;  /* 0x000000040a0ac825 */ /* 0x000fe200078e0202 */
[----:B------:R-:W-:Y:S02]  /*c330*/  @!P3 LOP3.LUT R8, R8, 0xfffffffe, RZ, 0xc0, !PT ;  /* 0xfffffffe0808b812 */ /* 0x000fe400078ec0ff */
[C---:B-1----:R-:W-:Y:S02]  /*c340*/  IADD3 R5, R0.reuse, 0x70, RZ ;  /* 0x0000007000057810 */ /* 0x042fe40007ffe0ff */
[----:B------:R-:W-:-:S02]  /*c350*/  IADD3 R4, R0, 0x78, RZ ;  /* 0x0000007800047810 */ /* 0x000fc40007ffe0ff */
[----:B------:R-:W-:Y:S02]  /*c360*/  ISETP.GE.AND P1, PT, R5, c[0x0][0x3c8], PT ;  /* 0x0000f20005007a0c */ /* 0x000fe40003f26270 */
[----:B------:R-:W-:Y:S02]  /*c370*/  ISETP.GE.AND P0, PT, R4, c[0x0][0x3c8], PT ;  /* 0x0000f20004007a0c */ /* 0x000fe40003f06270 */
[----:B------:R-:W-:-:S09]  /*c380*/  @!P2 LOP3.LUT R7, R7, 0xfffffffe, RZ, 0xc0, !PT ;  /* 0xfffffffe0707a812 */ /* 0x000fd200078ec0ff */
[----:B------:R-:W-:Y:S02]  /*c390*/  @!P1 LEA.HI R6, R5, R5, RZ, 0x1 ;  /* 0x0000000505069211 */ /* 0x000fe400078f08ff */
[----:B------:R-:W-:Y:S01]  /*c3a0*/  @!P5 LOP3.LUT R5, R9, 0xfffffffe, RZ, 0xc0, !PT ;  /* 0xfffffffe0905d812 */ /* 0x000fe200078ec0ff */
[--C-:B------:R-:W-:Y:S01]  /*c3b0*/  @!P3 IMAD.WIDE R8, R8, 0x4, R2.reuse ;  /* 0x000000040808b825 */ /* 0x100fe200078e0202 */
[----:B------:R-:W-:Y:S02]  /*c3c0*/  @!P0 LEA.HI R4, R4, R4, RZ, 0x1 ;  /* 0x0000000404048211 */ /* 0x000fe400078f08ff */
[----:B------:R-:W-:Y:S01]  /*c3d0*/  @!P1 LOP3.LUT R14, R6, 0xfffffffe, RZ, 0xc0, !PT ;  /* 0xfffffffe060e9812 */ /* 0x000fe200078ec0ff */
[----:B------:R-:W-:Y:S01]  /*c3e0*/  @!P5 IMAD.WIDE R12, R5, 0x4, R2 ;  /* 0x00000004050cd825 */ /* 0x000fe200078e0202 */
[----:B------:R-:W-:-:S03]  /*c3f0*/  @!P0 LOP3.LUT R15, R4, 0xfffffffe, RZ, 0xc0, !PT ;  /* 0xfffffffe040f8812 */ /* 0x000fc600078ec0ff */
[--C-:B------:R-:W-:Y:S01]  /*c400*/  @!P2 IMAD.WIDE R6, R7, 0x4, R2.reuse ;  /* 0x000000040706a825 */ /* 0x100fe200078e0202 */
[----:B------:R1:W-:Y:S03]  /*c410*/  @!P5 ST.E.64 [R12.64], R136 ;  /* 0x000000880c00d985 */ /* 0x0003e6000c101b12 */
[--C-:B------:R-:W-:Y:S01]  /*c420*/  @!P1 IMAD.WIDE R4, R14, 0x4, R2.reuse ;  /* 0x000000040e049825 */ /* 0x100fe200078e0202 */
[----:B------:R1:W-:Y:S03]  /*c430*/  @!P4 ST.E.64 [R10.64], R140 ;  /* 0x0000008c0a00c985 */ /* 0x0003e6000c101b12 */
[----:B------:R-:W-:Y:S01]  /*c440*/  @!P0 IMAD.WIDE R2, R15, 0x4, R2 ;  /* 0x000000040f028825 */ /* 0x000fe200078e0202 */
[----:B------:R1:W-:Y:S04]  /*c450*/  @!P3 ST.E.64 [R8.64], R152 ;  /* 0x000000980800b985 */ /* 0x0003e8000c101b12 */
[----:B------:R1:W-:Y:S04]  /*c460*/  @!P2 ST.E.64 [R6.64], R156 ;  /* 0x0000009c0600a985 */ /* 0x0003e8000c101b12 */
[----:B------:R1:W-:Y:S04]  /*c470*/  @!P1 ST.E.64 [R4.64], R196 ;  /* 0x000000c404009985 */ /* 0x0003e8000c101b12 */
[----:B------:R1:W-:Y:S02]  /*c480*/  @!P0 ST.E.64 [R2.64], R164 ;  /* 0x000000a402008985 */ /* 0x0003e4000c101b12 */
.L_x_119:
[----:B------:R-:W-:Y:S05]  /*c490*/  BSYNC B0 ;  /* 0x0000000000007941 */ /* 0x000fea0003800000 */
.L_x_118:
[----:B-1-3--:R1:W3:Y:S04]  /*c4a0*/  SHFL.IDX PT, R3, R22, 0x3, 0x1c1f ;  /* 0x007c1f0016037f89 */ /* 0x00a2e800000e0000 */
[----:B----4-:R1:W4:Y:S01]  /*c4b0*/  SHFL.IDX PT, R2, R23, 0x3, 0x1c1f ;  /* 0x007c1f0017027f89 */ /* 0x01032200000e0000 */
[----:B------:R-:W-:Y:S05]  /*c4c0*/  @P6 EXIT ;  /* 0x000000000000694d */ /* 0x000fea0003800000 */
[C---:B------:R-:W-:Y:S02]  /*c4d0*/  ISETP.GE.AND P0, PT, R0.reuse, c[0x0][0x3c8], PT ;  /* 0x0000f20000007a0c */ /* 0x040fe40003f06270 */
[----:B------:R-:W-:-:S02]  /*c4e0*/  IADD3 R5, R0, 0x8, RZ ;  /* 0x0000000800057810 */ /* 0x000fc40007ffe0ff */
[----:B------:R-:W-:Y:S02]  /*c4f0*/  IADD3 R4, R0, 0x10, RZ ;  /* 0x0000001000047810 */ /* 0x000fe40007ffe0ff */
[----:B------:R-:W-:Y:S02]  /*c500*/  ISETP.GE.AND P6, PT, R5, c[0x0][0x3c8], PT ;  /* 0x0000f20005007a0c */ /* 0x000fe40003fc6270 */
[----:B------:R-:W-:Y:S02]  /*c510*/  ISETP.GE.AND P5, PT, R4, c[0x0][0x3c8], PT ;  /* 0x0000f20004007a0c */ /* 0x000fe40003fa6270 */
[C---:B------:R-:W-:Y:S02]  /*c520*/  IADD3 R8, R0.reuse, 0x18, RZ ;  /* 0x0000001800087810 */ /* 0x040fe40007ffe0ff */
[C---:B------:R-:W-:Y:S01]  /*c530*/  IADD3 R9, R0.reuse, 0x20, RZ ;  /* 0x0000002000097810 */ /* 0x040fe20007ffe0ff */
[C---:B---34-:R-:W-:Y:S01]  /*c540*/  @!P0 IMAD.WIDE R6, R0.reuse, 0x4, R2 ;  /* 0x0000000400068825 */ /* 0x058fe200078e0202 */
[----:B------:R-:W-:-:S02]  /*c550*/  IADD3 R10, R0, 0x28, RZ ;  /* 0x00000028000a7810 */ /* 0x000fc40007ffe0ff */
[C---:B------:R-:W-:Y:S02]  /*c560*/  IADD3 R11, R0.reuse, 0x30, RZ ;  /* 0x00000030000b7810 */ /* 0x040fe40007ffe0ff */
[----:B------:R3:W-:Y:S01]  /*c570*/  @!P0 ST.E.64 [R6.64], R178 ;  /* 0x000000b206008985 */ /* 0x0007e2000c101b12 */
[----:B------:R-:W-:Y:S02]  /*c580*/  IADD3 R12, R0, 0x38, RZ ;  /* 0x00000038000c7810 */ /* 0x000fe40007ffe0ff */
[----:B------:R-:W-:Y:S02]  /*c590*/  @!P5 LEA.HI R4, R4, R4, RZ, 0x1 ;  /* 0x000000040404d211 */ /* 0x000fe400078f08ff */
[----:B------:R-:W-:Y:S02]  /*c5a0*/  ISETP.GE.AND P4, PT, R8, c[0x0][0x3c8], PT ;  /* 0x0000f20008007a0c */ /* 0x000fe40003f86270 */
[----:B------:R-:W-:Y:S02]  /*c5b0*/  ISETP.GE.AND P3, PT, R9, c[0x0][0x3c8], PT ;  /* 0x0000f20009007a0c */ /* 0x000fe40003f66270 */
[----:B------:R-:W-:-:S02]  /*c5c0*/  @!P5 LOP3.LUT R4, R4, 0xfffffffe, RZ, 0xc0, !PT ;  /* 0xfffffffe0404d812 */ /* 0x000fc400078ec0ff */
[----:B------:R-:W-:Y:S02]  /*c5d0*/  ISETP.GE.AND P2, PT, R10, c[0x0][0x3c8], PT ;  /* 0x0000f2000a007a0c */ /* 0x000fe40003f46270 */
[----:B------:R-:W-:Y:S02]  /*c5e0*/  ISETP.GE.AND P1, PT, R11, c[0x0][0x3c8], PT ;  /* 0x0000f2000b007a0c */ /* 0x000fe40003f26270 */
[----:B------:R-:W-:Y:S02]  /*c5f0*/  ISETP.GE.AND P0, PT, R12, c[0x0][0x3c8], PT ;  /* 0x0000f2000c007a0c */ /* 0x000fe40003f06270 */
[C---:B------:R-:W-:Y:S02]  /*c600*/  IADD3 R14, R0.reuse, 0x40, RZ ;  /* 0x00000040000e7810 */ /* 0x040fe40007ffe0ff */
[----:B------:R-:W-:Y:S02]  /*c610*/  IADD3 R15, R0, 0x48, RZ ;  /* 0x00000048000f7810 */ /* 0x000fe40007ffe0ff */
[----:B---3--:R-:W-:Y:S01]  /*c620*/  @!P6 LEA.HI R6, R5, R5, RZ, 0x1 ;  /* 0x000000050506e211 */ /* 0x008fe200078f08ff */
[----:B------:R-:W-:-:S03]  /*c630*/  @!P5 IMAD.WIDE R4, R4, 0x4, R2 ;  /* 0x000000040404d825 */ /* 0x000fc600078e0202 */
[----:B------:R-:W-:-:S05]  /*c640*/  @!P6 LOP3.LUT R6, R6, 0xfffffffe, RZ, 0xc0, !PT ;  /* 0xfffffffe0606e812 */ /* 0x000fca00078ec0ff */
[----:B------:R-:W-:-:S05]  /*c650*/  @!P6 IMAD.WIDE R6, R6, 0x4, R2 ;  /* 0x000000040606e825 */ /* 0x000fca00078e0202 */
[----:B------:R3:W-:Y:S01]  /*c660*/  @!P6 ST.E.64 [R6.64], R186 ;  /* 0x000000ba0600e985 */ /* 0x0007e2000c101b12 */
[----:B------:R-:W-:-:S03]  /*c670*/  ISETP.GE.AND P6, PT, R14, c[0x0][0x3c8], PT ;  /* 0x0000f2000e007a0c */ /* 0x000fc60003fc6270 */
[----:B------:R4:W-:Y:S01]  /*c680*/  @!P5 ST.E.64 [R4.64], R74 ;  /* 0x0000004a0400d985 */ /* 0x0009e2000c101b12 */
[----:B------:R-:W-:Y:S02]  /*c690*/  ISETP.GE.AND P5, PT, R15, c[0x0][0x3c8], PT ;  /* 0x0000f2000f007a0c */ /* 0x000fe40003fa6270 */
[----:B---3--:R-:W-:Y:S02]  /*c6a0*/  @!P2 LEA.HI R7, R10, R10, RZ, 0x1 ;  /* 0x0000000a0a07a211 */ /* 0x008fe400078f08ff */
[----:B------:R-:W-:Y:S02]  /*c6b0*/  @!P1 LEA.HI R6, R11, R11, RZ, 0x1 ;  /* 0x0000000b0b069211 */ /* 0x000fe400078f08ff */
[----:B----4-:R-:W-:Y:S02]  /*c6c0*/  @!P4 LEA.HI R4, R8, R8, RZ, 0x1 ;  /* 0x000000080804c211 */ /* 0x010fe400078f08ff */
[----:B------:R-:W-:Y:S02]  /*c6d0*/  @!P3 LEA.HI R8, R9, R9, RZ, 0x1 ;  /* 0x000000090908b211 */ /* 0x000fe400078f08ff */
[----:B------:R-:W-:-:S02]  /*c6e0*/  @!P0 LEA.HI R5, R12, R12, RZ, 0x1 ;  /* 0x0000000c0c058211 */ /* 0x000fc400078f08ff */
[----:B------:R-:W-:Y:S02]  /*c6f0*/  @!P4 LOP3.LUT R4, R4, 0xfffffffe, RZ, 0xc0, !PT ;  /* 0xfffffffe0404c812 */ /* 0x000fe400078ec0ff */
[----:B------:R-:W-:Y:S02]  /*c700*/  @!P3 LOP3.LUT R8, R8, 0xfffffffe, RZ, 0xc0, !PT ;  /* 0xfffffffe0808b812 */ /* 0x000fe400078ec0ff */
[----:B------:R-:W-:Y:S01]  /*c710*/  @!P2 LOP3.LUT R7, R7, 0xfffffffe, RZ, 0xc0, !PT ;  /* 0xfffffffe0707a812 */ /* 0x000fe200078ec0ff */
[--C-:B------:R-:W-:Y:S01]  /*c720*/  @!P4 IMAD.WIDE R12, R4, 0x4, R2.reuse ;  /* 0x00000004040cc825 */ /* 0x100fe200078e0202 */
[----:B------:R-:W-:Y:S02]  /*c730*/  @!P1 LOP3.LUT R6, R6, 0xfffffffe, RZ, 0xc0, !PT ;  /* 0xfffffffe06069812 */ /* 0x000fe400078ec0ff */
[----:B------:R-:W-:Y:S01]  /*c740*/  @!P0 LOP3.LUT R5, R5, 0xfffffffe, RZ, 0xc0, !PT ;  /* 0xfffffffe05058812 */ /* 0x000fe200078ec0ff */
[--C-:B------:R-:W-:Y:S01]  /*c750*/  @!P3 IMAD.WIDE R10, R8, 0x4, R2.reuse ;  /* 0x00000004080ab825 */ /* 0x100fe200078e0202 */
[----:B------:R3:W-:Y:S03]  /*c760*/  @!P4 ST.E.64 [R12.64], R78 ;  /* 0x0000004e0c00c985 */ /* 0x0007e6000c101b12 */
[--C-:B------:R-:W-:Y:S01]  /*c770*/  @!P2 IMAD.WIDE R8, R7, 0x4, R2.reuse ;  /* 0x000000040708a825 */ /* 0x100fe200078e0202 */
[----:B------:R4:W-:Y:S03]  /*c780*/  @!P3 ST.E.64 [R10.64], R90 ;  /* 0x0000005a0a00b985 */ /* 0x0009e6000c101b12 */
[--C-:B------:R-:W-:Y:S01]  /*c790*/  @!P1 IMAD.WIDE R6, R6, 0x4, R2.reuse ;  /* 0x0000000406069825 */ /* 0x100fe200078e0202 */
[----:B------:R1:W-:Y:S03]  /*c7a0*/  @!P2 ST.E.64 [R8.64], R94 ;  /* 0x0000005e0800a985 */ /* 0x0003e6000c101b12 */
[----:B------:R-:W-:Y:S01]  /*c7b0*/  @!P0 IMAD.WIDE R4, R5, 0x4, R2 ;  /* 0x0000000405048825 */ /* 0x000fe200078e0202 */
[----:B------:R-:W-:Y:S04]  /*c7c0*/  @!P1 ST.E.64 [R6.64], R106 ;  /* 0x0000006a06009985 */ /* 0x000fe8000c101b12 */
[----:B------:R2:W-:Y:S01]  /*c7d0*/  @!P0 ST.E.64 [R4.64], R110 ;  /* 0x0000006e04008985 */ /* 0x0005e2000c101b12 */
[----:B---3--:R-:W-:-:S02]  /*c7e0*/  IADD3 R12, R0, 0x70, RZ ;  /* 0x00000070000c7810 */ /* 0x008fc40007ffe0ff */
[C---:B----4-:R-:W-:Y:S02]  /*c7f0*/  IADD3 R10, R0.reuse, 0x60, RZ ;  /* 0x00000060000a7810 */ /* 0x050fe40007ffe0ff */
[C---:B------:R-:W-:Y:S02]  /*c800*/  IADD3 R11, R0.reuse, 0x68, RZ ;  /* 0x00000068000b7810 */ /* 0x040fe40007ffe0ff */
[C---:B-1----:R-:W-:Y:S02]  /*c810*/  IADD3 R8, R0.reuse, 0x50, RZ ;  /* 0x0000005000087810 */ /* 0x042fe40007ffe0ff */
[----:B------:R-:W-:Y:S02]  /*c820*/  IADD3 R9, R0, 0x58, RZ ;  /* 0x0000005800097810 */ /* 0x000fe40007ffe0ff */
[----:B------:R-:W-:Y:S02]  /*c830*/  ISETP.GE.AND P4, PT, R8, c[0x0][0x3c8], PT ;  /* 0x0000f20008007a0c */ /* 0x000fe40003f86270 */
[----:B------:R-:W-:-:S02]  /*c840*/  ISETP.GE.AND P3, PT, R9, c[0x0][0x3c8], PT ;  /* 0x0000f20009007a0c */ /* 0x000fc40003f66270 */
[----:B--2---:R-:W-:Y:S02]  /*c850*/  @!P6 LEA.HI R4, R14, R14, RZ, 0x1 ;  /* 0x0000000e0e04e211 */ /* 0x004fe400078f08ff */
[----:B------:R-:W-:Y:S02]  /*c860*/  @!P5 LEA.HI R5, R15, R15, RZ, 0x1 ;  /* 0x0000000f0f05d211 */ /* 0x000fe400078f08ff */
[----:B------:R-:W-:Y:S02]  /*c870*/  @!P6 LOP3.LUT R4, R4, 0xfffffffe, RZ, 0xc0, !PT ;  /* 0xfffffffe0404e812 */ /* 0x000fe400078ec0ff */
[----:B------:R-:W-:Y:S02]  /*c880*/  ISETP.GE.AND P2, PT, R10, c[0x0][0x3c8], PT ;  /* 0x0000f2000a007a0c */ /* 0x000fe40003f46270 */
[----:B------:R-:W-:Y:S01]  /*c890*/  @!P5 LOP3.LUT R5, R5, 0xfffffffe, RZ, 0xc0, !PT ;  /* 0xfffffffe0505d812 */ /* 0x000fe200078ec0ff */
[----:B------:R-:W-:Y:S01]  /*c8a0*/  @!P6 IMAD.WIDE R6, R4, 0x4, R2 ;  /* 0x000000040406e825 */ /* 0x000fe200078e0202 */
[----:B------:R-:W-:-:S02]  /*c8b0*/  ISETP.GE.AND P1, PT, R11, c[0x0][0x3c8], PT ;  /* 0x0000f2000b007a0c */ /* 0x000fc40003f26270 */
[----:B------:R-:W-:Y:S01]  /*c8c0*/  ISETP.GE.AND P0, PT, R12, c[0x0][0x3c8], PT ;  /* 0x0000f2000c007a0c */ /* 0x000fe20003f06270 */
[----:B------:R-:W-:Y:S01]  /*c8d0*/  @!P5 IMAD.WIDE R4, R5, 0x4, R2 ;  /* 0x000000040504d825 */ /* 0x000fe200078e0202 */
[----:B------:R1:W-:Y:S01]  /*c8e0*/  @!P6 ST.E.64 [R6.64], R122 ;  /* 0x0000007a0600e985 */ /* 0x0003e2000c101b12 */
[----:B------:R-:W-:-:S03]  /*c8f0*/  IADD3 R0, R0, 0x78, RZ ;  /* 0x0000007800007810 */ /* 0x000fc60007ffe0ff */
[----:B------:R2:W-:Y:S01]  /*c900*/  @!P5 ST.E.64 [R4.64], R126 ;  /* 0x0000007e0400d985 */ /* 0x0005e2000c101b12 */
[----:B-1----:R-:W-:-:S04]  /*c910*/  @!P2 LEA.HI R7, R10, R10, RZ, 0x1 ;  /* 0x0000000a0a07a211 */ /* 0x002fc800078f08ff */
[----:B------:R-:W-:Y:S02]  /*c920*/  @!P1 LEA.HI R6, R11, R11, RZ, 0x1 ;  /* 0x0000000b0b069211 */ /* 0x000fe400078f08ff */
[----:B--2---:R-:W-:Y:S02]  /*c930*/  @!P4 LEA.HI R4, R8, R8, RZ, 0x1 ;  /* 0x000000080804c211 */ /* 0x004fe400078f08ff */
[----:B------:R-:W-:Y:S02]  /*c940*/  @!P3 LEA.HI R8, R9, R9, RZ, 0x1 ;  /* 0x000000090908b211 */ /* 0x000fe400078f08ff */
[----:B------:R-:W-:Y:S02]  /*c950*/  @!P0 LEA.HI R5, R12, R12, RZ, 0x1 ;  /* 0x0000000c0c058211 */ /* 0x000fe400078f08ff */
[----:B------:R-:W-:Y:S02]  /*c960*/  @!P4 LOP3.LUT R4, R4, 0xfffffffe, RZ, 0xc0, !PT ;  /* 0xfffffffe0404c812 */ /* 0x000fe400078ec0ff */
[----:B------:R-:W-:-:S02]  /*c970*/  @!P3 LOP3.LUT R8, R8, 0xfffffffe, RZ, 0xc0, !PT ;  /* 0xfffffffe0808b812 */ /* 0x000fc400078ec0ff */
        /* <DEDUP_REMOVED lines=11> */
[----:B------:R1:W-:Y:S04]  /*ca30*/  @!P1 ST.E.64 [R6.64], R158 ;  /* 0x0000009e06009985 */ /* 0x0003e8000c101b12 */
[----:B------:R1:W-:Y:S01]  /*ca40*/  @!P0 ST.E.64 [R4.64], R198 ;  /* 0x000000c604008985 */ /* 0x0003e2000c101b12 */
[----:B------:R-:W-:-:S13]  /*ca50*/  ISETP.GE.AND P0, PT, R0, c[0x0][0x3c8], PT ;  /* 0x0000f20000007a0c */ /* 0x000fda0003f06270 */
[----:B------:R-:W-:Y:S05]  /*ca60*/  @P0 EXIT ;  /* 0x000000000000094d */ /* 0x000fea0003800000 */
[----:B------:R-:W-:-:S04]  /*ca70*/  LEA.HI R0, R0, R0, RZ, 0x1 ;  /* 0x0000000000007211 */ /* 0x000fc800078f08ff */
[----:B------:R-:W-:-:S05]  /*ca80*/  LOP3.LUT R0, R0, 0xfffffffe, RZ, 0xc0, !PT ;  /* 0xfffffffe00007812 */ /* 0x000fca00078ec0ff */
[----:B------:R-:W-:-:S05]  /*ca90*/  IMAD.WIDE R2, R0, 0x4, R2 ;  /* 0x0000000400027825 */ /* 0x000fca00078e0202 */
[----:B------:R-:W-:Y:S01]  /*caa0*/  ST.E.64 [R2.64], R166 ;  /* 0x000000a602007985 */ /* 0x000fe2000c101b12 */
[----:B------:R-:W-:Y:S05]  /*cab0*/  EXIT ;  /* 0x000000000000794d */ /* 0x000fea0003800000 */
.L_x_113:
        /* <DEDUP_REMOVED lines=26> */
[----:B------:R-:W-:-:S04]  /*cc60*/  IMAD.WIDE.U32 R2, R7, c[0x0][0x4d8], R2 ;  /* 0x0001360007027a25 */ /* 0x000fc800078e0002 */
[----:B------:R-:W-:Y:S02]  /*cc70*/  IMAD R6, R6, c[0x0][0x4d8], RZ ;  /* 0x0001360006067a24 */ /* 0x000fe400078e02ff */
[----:B--2---:R-:W-:Y:S02]  /*cc80*/  IMAD R4, R4, c[0x0][0x550], R9 ;  /* 0x0001540004047a24 */ /* 0x004fe400078e0209 */
[----:B------:R-:W-:Y:S01]  /*cc90*/  IMAD R5, R7, c[0x0][0x4dc], R6 ;  /* 0x0001370007057a24 */ /* 0x000fe200078e0206 */
[----:B------:R-:W-:Y:S02]  /*cca0*/  IADD3 R7, -R0, RZ, RZ ;  /* 0x000000ff00077210 */ /* 0x000fe40007ffe1ff */
[----:B------:R-:W-:Y:S01]  /*ccb0*/  SHF.R.S32.HI R6, RZ, 0x1f, R4 ;  /* 0x0000001fff067819 */ /* 0x000fe20000011404 */
[----:B------:R-:W-:Y:S02]  /*ccc0*/  IMAD.IADD R3, R5, 0x1, R3 ;  /* 0x0000000105037824 */ /* 0x000fe400078e0203 */
[----:B------:R-:W-:Y:S01]  /*ccd0*/  IMAD R5, R7, c[0x0][0x4e8], R8 ;  /* 0x00013a0007057a24 */ /* 0x000fe200078e0208 */
[----:B------:R-:W-:Y:S01]  /*cce0*/  SHF.R.S32.HI R7, RZ, 0x1f, R0 ;  /* 0x0000001fff077819 */ /* 0x000fe20000011400 */
[----:B------:R-:W-:-:S02]  /*ccf0*/  IMAD R6, R6, c[0x0][0x4e0], RZ ;  /* 0x0001380006067a24 */ /* 0x000fc400078e02ff */
        /* <DEDUP_REMOVED lines=14> */
.L_x_120:
        /* <DEDUP_REMOVED lines=10> */
.L_x_1341:


//--------------------- .text._ZN7cutlass13device_kernelIN5flash19enable_sm80_to_sm89INS1_16FlashAttnFwdSm80INS1_25CollectiveMainloopFwdSm80ILi8ELi1ELb1EN4cute5tupleIJNS5_1CILi128EEENS7_ILi112EEES8_EEELi128ENS_10bfloat16_tEfNS_4arch4Sm80ELb0ELb0ELb0ELb1ELb0ELb0ELb1ELb1EEENS1_21CollectiveEpilogueFwdINS6_IJS8_S8_S9_EEENS6_IJNS7_ILi1EEESH_SH_EEESB_SD_Li256ELb1ELb1ELb1ELb0EEENS1_36VarlenDynamicPersistentTileSchedulerILi128ELi112ELi256ELi256ELb1ELb1ELb0ELb0ELb1ELb1EEEEEEEEEvNT_6ParamsE --------------------------
	.section	.text._ZN7cutlass13device_kernelIN5flash19enable_sm80_to_sm89INS1_16FlashAttnFwdSm80INS1_25CollectiveMainloopFwdSm80ILi8ELi1ELb1EN4cute5tupleIJNS5_1CILi128EEENS7_ILi112EEES8_EEELi128ENS_10bfloat16_tEfNS_4arch4Sm80ELb0ELb0ELb0ELb1ELb0ELb0ELb1ELb1EEENS1_21CollectiveEpilogueFwdINS6_IJS8_S8_S9_EEENS6_IJNS7_ILi1EEESH_SH_EEESB_SD_Li256ELb1ELb1ELb1ELb0EEENS1_36VarlenDynamicPersistentTileSchedulerILi128ELi112ELi256ELi256ELb1ELb1ELb0ELb0ELb1ELb1EEEEEEEEEvNT_6ParamsE,"ax",@progbits
	.sectioninfo	@"SHI_REGISTERS=255"
	.align	128
.text._ZN7cutlass13device_kernelIN5flash19enable_sm80_to_sm89INS1_16FlashAttnFwdSm80INS1_25CollectiveMainloopFwdSm80ILi8ELi1ELb1EN4cute5tupleIJNS5_1CILi128EEENS7_ILi112EEES8_EEELi128ENS_10bfloat16_tEfNS_4arch4Sm80ELb0ELb0ELb0ELb1ELb0ELb0ELb1ELb1EEENS1_21CollectiveEpilogueFwdINS6_IJS8_S8_S9_EEENS6_IJNS7_ILi1EEESH_SH_EEESB_SD_Li256ELb1ELb1ELb1ELb0EEENS1_36VarlenDynamicPersistentTileSchedulerILi128ELi112ELi256ELi256ELb1ELb1ELb0ELb0ELb1ELb1EEEEEEEEEvNT_6ParamsE:
        .type           _ZN7cutlass13device_kernelIN5flash19enable_sm80_to_sm89INS1_16FlashAttnFwdSm80INS1_25CollectiveMainloopFwdSm80ILi8ELi1ELb1EN4cute5tupleIJNS5_1CILi128EEENS7_ILi112EEES8_EEELi128ENS_10bfloat16_tEfNS_4arch4Sm80ELb0ELb0ELb0ELb1ELb0ELb0ELb1ELb1EEENS1_21CollectiveEpilogueFwdINS6_IJS8_S8_S9_EEENS6_IJNS7_ILi1EEESH_SH_EEESB_SD_Li256ELb1ELb1ELb1ELb0EEENS1_36VarlenDynamicPersistentTileSchedulerILi128ELi112ELi256ELi256ELb1ELb1ELb0ELb0ELb1ELb1EEEEEEEEEvNT_6ParamsE,@function
        .size           _ZN7cutlass13device_kernelIN5flash19enable_sm80_to_sm89INS1_16FlashAttnFwdSm80INS1_25CollectiveMainloopFwdSm80ILi8ELi1ELb1EN4cute5tupleIJNS5_1CILi128EEENS7_ILi112EEES8_EEELi128ENS_10bfloat16_tEfNS_4arch4Sm80ELb0ELb0ELb0ELb1ELb0ELb0ELb1ELb1EEENS1_21CollectiveEpilogueFwdINS6_IJS8_S8_S9_EEENS6_IJNS7_ILi1EEESH_SH_EEESB_SD_Li256ELb1ELb1ELb1ELb0EEENS1_36VarlenDynamicPersistentTileSchedulerILi128ELi112ELi256ELi256ELb1ELb1ELb0ELb0ELb1ELb1EEEEEEEEEvNT_6ParamsE,(.L_x_1342 - _ZN7cutlass13device_kernelIN5flash19enable_sm80_to_sm89INS1_16FlashAttnFwdSm80INS1_25CollectiveMainloopFwdSm80ILi8ELi1ELb1EN4cute5tupleIJNS5_1CILi128EEENS7_ILi112EEES8_EEELi128ENS_10bfloat16_tEfNS_4arch4Sm80ELb0ELb0ELb0ELb1ELb0ELb0ELb1ELb1EEENS1_21CollectiveEpilogueFwdINS6_IJS8_S8_S9_EEENS6_IJNS7_ILi1EEESH_SH_EEESB_SD_Li256ELb1ELb1ELb1ELb0EEENS1_36VarlenDynamicPersistentTileSchedulerILi128ELi112ELi256ELi256ELb1ELb1ELb0ELb0ELb1ELb1EEEEEEEEEvNT_6ParamsE)
        .other          _ZN7cutlass13device_kernelIN5flash19enable_sm80_to_sm89INS1_16FlashAttnFwdSm80INS1_25CollectiveMainloopFwdSm80ILi8ELi1ELb1EN4cute5tupleIJNS5_1CILi128EEENS7_ILi112EEES8_EEELi128ENS_10bfloat16_tEfNS_4arch4Sm80ELb0ELb0ELb0ELb1ELb0ELb0ELb1ELb1EEENS1_21CollectiveEpilogueFwdINS6_IJS8_S8_S9_EEENS6_IJNS7_ILi1EEESH_SH_EEESB_SD_Li256ELb1ELb1ELb1ELb0EEENS1_36VarlenDynamicPersistentTileSchedulerILi128ELi112ELi256ELi256ELb1ELb1ELb0ELb0ELb1ELb1EEEEEEEEEvNT_6ParamsE,@"STO_CUDA_ENTRY STV_DEFAULT"
_ZN7cutlass13device_kernelIN5flash19enable_sm80_to_sm89INS1_16FlashAttnFwdSm80INS1_25CollectiveMainloopFwdSm80ILi8ELi1ELb1EN4cute5tupleIJNS5_1CILi128EEENS7_ILi112EEES8_EEELi128ENS_10bfloat16_tEfNS_4arch4Sm80ELb0ELb0ELb0ELb1ELb0ELb0ELb1ELb1EEENS1_21CollectiveEpilogueFwdINS6_IJS8_S8_S9_EEENS6_IJNS7_ILi1EEESH_SH_EEESB_SD_Li256ELb1ELb1ELb1ELb0EEENS1_36VarlenDynamicPersistentTileSchedulerILi128ELi112ELi256ELi256ELb1ELb1ELb0ELb0ELb1ELb1EEEEEEEEEvNT_6ParamsE:
[----:B------:R-:W-:-:S03]  /*0000*/  MOV R1, c[0x0][0x28] ;  /* 0x00000a0000017a02 */ /* 0x000fc60000000f00 */
[----:B------:R-:W1:Y:S01]  /*0010*/  S2R R2, SR_TID.X ;  /* 0x0000000000027919 */ /* 0x000e620000002100 */
[----:B------:R-:W-:Y:S01]  /*0020*/  IADD3 R1, R1, -0x38, RZ ;  /* 0xffffffc801017810 */ /* 0x000fe20007ffe0ff */
[----:B------:R-:W-:Y:S01]  /*0030*/  ULDC.64 UR6, c[0x0][0x118] ;  /* 0x0000460000067ab9 */ /* 0x000fe20000000a00 */
[----:B-1----:R-:W-:-:S05]  /*0040*/  SHF.R.U32.HI R0, RZ, 0x5, R2 ;  /* 0x00000005ff007819 */ /* 0x002fca0000011602 */
[----:B------:R-:W1:Y:S02]  /*0050*/  SHFL.IDX PT, R3, R0, RZ, 0x1f ;  /* 0x00001fff00037589 */ /* 0x000e6400000e0000 */
[----:B-1----:R-:W-:Y:S02]  /*0060*/  ISETP.NE.AND P0, PT, R3, RZ, PT ;  /* 0x000000ff0300720c */ /* 0x002fe40003f05270 */
[----:B------:R1:W-:Y:S11]  /*0070*/  STL [R1+0x28], R3 ;  /* 0x0000280301007387 */ /* 0x0003f60000100800 */
[----:B------:R-:W-:Y:S06]  /*0080*/  @P0 BAR.SYNC.DEFER_BLOCKING 0x5, 0x100 ;  /* 0x0144000000000b1d */ /* 0x000fec0000010000 */
[----:B------:R-:W2:Y:S04]  /*0090*/  @P0 LDS.128 R236, [0xf100] ;  /* 0x00f10000ffec0984 */ /* 0x000ea80000000c00 */
[----:B------:R-:W-:Y:S06]  /*00a0*/  @P0 BAR.ARV 0x4, 0x100 ;  /* 0x0104000000000b1d */ /* 0x000fec0000002000 */
[----:B------:R-:W-:Y:S05]  /*00b0*/  @P0 BRA `(.L_x_121) ;  /* 0x00000a7000000947 */ /* 0x000fea0003800000 */
[----:B-1----:R-:W-:Y:S01]  /*00c0*/  LOP3.LUT R12, R2, 0x1f, RZ, 0xc0, !PT ;  /* 0x0000001f020c7812 */ /* 0x002fe200078ec0ff */
[----:B------:R-:W-:Y:S01]  /*00d0*/  CS2R R8, SRZ ;  /* 0x0000000000087805 */ /* 0x000fe2000001ff00 */
[----:B------:R-:W-:-:S02]  /*00e0*/  IMAD.MOV.U32 R7, RZ, RZ, RZ ;  /* 0x000000ffff077224 */ /* 0x000fc400078e00ff */
[----:B------:R-:W-:-:S04]  /*00f0*/  ISETP.NE.AND P6, PT, R12, 0x1f, PT ;  /* 0x0000001f0c00780c */ /* 0x000fc80003fc5270 */
[----:B------:R-:W-:-:S13]  /*0100*/  ISETP.GE.OR P0, PT, R12, c[0x0][0x53c], !P6 ;  /* 0x00014f000c007a0c */ /* 0x000fda0007706670 */
[----:B------:R-:W-:Y:S02]  /*0110*/  @!P0 IMAD.MOV.U32 R4, RZ, RZ, 0x4 ;  /* 0x00000004ff048424 */ /* 0x000fe400078e00ff */
[----:B------:R-:W-:Y:S02]  /*0120*/  @!P0 IMAD.MOV.U32 R2, RZ, RZ, 0x4 ;  /* 0x00000004ff028424 */ /* 0x000fe400078e00ff */
[----:B------:R-:W-:-:S04]  /*0130*/  @!P0 IMAD.WIDE.U32 R4, R12, R4, c[0x0][0x580] ;  /* 0x000160000c048625 */ /* 0x000fc800078e0004 */
[C---:B------:R-:W-:Y:S01]  /*0140*/  @!P0 IMAD.WIDE.U32 R2, R12.reuse, R2, c[0x0][0x578] ;  /* 0x00015e000c028625 */ /* 0x040fe200078e0002 */
[----:B------:R-:W3:Y:S04]  /*0150*/  @!P0 LDG.E R8, [R4.64] ;  /* 0x0000000604088981 */ /* 0x000ee8000c1e1900 */
[----:B------:R-:W3:Y:S01]  /*0160*/  @!P0 LDG.E R7, [R2.64] ;  /* 0x0000000602078981 */ /* 0x000ee2000c1e1900 */
[C---:B------:R-:W-:Y:S01]  /*0170*/  ISETP.NE.AND P5, PT, R12.reuse, RZ, PT ;  /* 0x000000ff0c00720c */ /* 0x040fe20003fa5270 */
[----:B------:R-:W1:Y:S01]  /*0180*/  S2UR UR4, SR_CTAID.X ;  /* 0x00000000000479c3 */ /* 0x000e620000002500 */
[C---:B------:R-:W-:Y:S02]  /*0190*/  ISETP.GE.U32.AND P4, PT, R12.reuse, 0x2, PT ;  /* 0x000000020c00780c */ /* 0x040fe40003f86070 */
[----:B------:R-:W-:-:S02]  /*01a0*/  ISETP.GE.U32.AND P3, PT, R12, 0x4, PT ;  /* 0x000000040c00780c */ /* 0x000fc40003f66070 */
[C---:B------:R-:W-:Y:S02]  /*01b0*/  ISETP.GE.U32.AND P2, PT, R12.reuse, 0x8, PT ;  /* 0x000000080c00780c */ /* 0x040fe40003f46070 */
[----:B------:R-:W-:Y:S01]  /*01c0*/  ISETP.GE.U32.AND P1, PT, R12, 0x10, PT ;  /* 0x000000100c00780c */ /* 0x000fe20003f26070 */
[----:B---3--:R-:W-:-:S05]  /*01d0*/  IMAD R4, R8, R7, RZ ;  /* 0x0000000708047224 */ /* 0x008fca00078e02ff */
[----:B------:R-:W3:Y:S02]  /*01e0*/  SHFL.UP PT, R0, R4, 0x1, RZ ;  /* 0x0420000004007989 */ /* 0x000ee400000e00ff */
[----:B---3--:R-:W-:-:S05]  /*01f0*/  SEL R0, R0, RZ, P5 ;  /* 0x000000ff00007207 */ /* 0x008fca0002800000 */
[----:B------:R-:W-:-:S05]  /*0200*/  IMAD.IADD R4, R4, 0x1, R0 ;  /* 0x0000000104047824 */ /* 0x000fca00078e0200 */
        /* <DEDUP_REMOVED lines=12> */
[----:B------:R-:W3:Y:S02]  /*02d0*/  SHFL.IDX PT, R6, R4, 0x1f, 0x1f ;  /* 0x03e01f0004067f89 */ /* 0x000ee400000e0000 */
[----:B---3--:R-:W-:-:S04]  /*02e0*/  IMAD R6, R6, c[0x0][0x538], RZ ;  /* 0x00014e0006067a24 */ /* 0x008fc800078e02ff */
[----:B------:R-:W-:Y:S01]  /*02f0*/  IMAD.MOV.U32 R0, RZ, RZ, R6 ;  /* 0x000000ffff007224 */ /* 0x000fe200078e0006 */
[----:B-1----:R-:W-:-:S13]  /*0300*/  ISETP.GT.AND P0, PT, R6, UR4, PT ;  /* 0x0000000406007c0c */ /* 0x002fda000bf04270 */
[----:B------:R-:W-:Y:S05]  /*0310*/  @P0 BRA `(.L_x_122) ;  /* 0x0000027000000947 */ /* 0x000fea0003800000 */
[----:B------:R-:W-:Y:S02]  /*0320*/  MOV R6, R0 ;  /* 0x0000000000067202 */ /* 0x000fe40000000f00 */
[----:B------:R-:W-:-:S04]  /*0330*/  MOV R9, RZ ;  /* 0x000000ff00097202 */ /* 0x000fc80000000f00 */
.L_x_126:
[----:B------:R-:W-:-:S04]  /*0340*/  IADD3 R0, R9, 0x1f, RZ ;  /* 0x0000001f09007810 */ /* 0x000fc80007ffe0ff */
[----:B------:R-:W-:-:S13]  /*0350*/  ISETP.GE.AND P0, PT, R0, c[0x0][0x53c], PT ;  /* 0x00014f0000007a0c */ /* 0x000fda0003f06270 */
[----:B------:R-:W-:Y:S05]  /*0360*/  @P0 BRA `(.L_x_123) ;  /* 0x0000074000000947 */ /* 0x000fea0003800000 */
[----:B------:R-:W-:Y:S01]  /*0370*/  MOV R9, R0 ;  /* 0x0000000000097202 */ /* 0x000fe20000000f00 */
[----:B------:R-:W-:Y:S01]  /*0380*/  IMAD.MOV.U32 R7, RZ, RZ, RZ ;  /* 0x000000ffff077224 */ /* 0x000fe200078e00ff */
[----:B------:R-:W-:Y:S02]  /*0390*/  MOV R8, RZ ;  /* 0x000000ff00087202 */ /* 0x000fe40000000f00 */
[----:B------:R-:W-:-:S04]  /*03a0*/  IADD3 R0, R12, R9, RZ ;  /* 0x000000090c007210 */ /* 0x000fc80007ffe0ff */
[----:B------:R-:W-:-:S13]  /*03b0*/  ISETP.GE.OR P0, PT, R0, c[0x0][0x53c], !P6 ;  /* 0x00014f0000007a0c */ /* 0x000fda0007706670 */
[----:B------:R-:W-:Y:S01]  /*03c0*/  @!P0 MOV R2, 0x4 ;  /* 0x0000000400028802 */ /* 0x000fe20000000f00 */
[----:B------:R-:W-:-:S04]  /*03d0*/  @!P0 IMAD.MOV.U32 R3, RZ, RZ, 0x4 ;  /* 0x00000004ff038424 */ /* 0x000fc800078e00ff */
[----:B------:R-:W-:-:S04]  /*03e0*/  @!P0 IMAD.WIDE R4, R0, R2, c[0x0][0x580] ;  /* 0x0001600000048625 */ /* 0x000fc800078e0202 */
[----:B------:R-:W-:Y:S01]  /*03f0*/  @!P0 IMAD.WIDE R2, R0, R3, c[0x0][0x578] ;  /* 0x00015e0000028625 */ /* 0x000fe200078e0203 */
[----:B------:R-:W3:Y:S04]  /*0400*/  @!P0 LDG.E R8, [R4.64] ;  /* 0x0000000604088981 */ /* 0x000ee8000c1e1900 */
[----:B------:R-:W3:Y:S02]  /*0410*/  @!P0 LDG.E R7, [R2.64] ;  /* 0x0000000602078981 */ /* 0x000ee4000c1e1900 */
[----:B---3--:R-:W-:Y:S01]  /*0420*/  IMAD R5, R8, R7, RZ ;  /* 0x0000000708057224 */ /* 0x008fe200078e02ff */
[----:B------:R-:W-:Y:S05]  /*0430*/  BRA.DIV ~URZ, `(.L_x_124) ;  /* 0x0000c3a27f007947 */ /* 0x000fea000b800000 */
[----:B------:R1:W3:Y:S02]  /*0440*/  SHFL.UP PT, R0, R5, 0x1, RZ ;  /* 0x0420000005007989 */ /* 0x0002e400000e00ff */
.L_x_204:
[----:B---3--:R-:W-:-:S04]  /*0450*/  SEL R0, R0, RZ, P5 ;  /* 0x000000ff00007207 */ /* 0x008fc80002800000 */
[----:B-1----:R-:W-:Y:S01]  /*0460*/  IADD3 R5, R5, R0, RZ ;  /* 0x0000000005057210 */ /* 0x002fe20007ffe0ff */
[----:B------:R-:W-:Y:S05]  /*0470*/  BRA.DIV ~URZ, `(.L_x_125) ;  /* 0x0000c3c27f007947 */ /* 0x000fea000b800000 */
[----:B------:R-:W1:Y:S02]  /*0480*/  SHFL.UP PT, R0, R5, 0x2, RZ ;  /* 0x0440000005007989 */ /* 0x000e6400000e00ff */
[----:B-1----:R-:W-:-:S05]  /*0490*/  SEL R0, R0, RZ, P4 ;  /* 0x000000ff00007207 */ /* 0x002fca0002000000 */
[----:B------:R-:W-:-:S05]  /*04a0*/  IMAD.IADD R0, R5, 0x1, R0 ;  /* 0x0000000105007824 */ /* 0x000fca00078e0200 */
        /* <DEDUP_REMOVED lines=9> */
[----:B------:R1:W3:Y:S02]  /*0540*/  SHFL.IDX PT, R0, R4, 0x1f, 0x1f ;  /* 0x03e01f0004007f89 */ /* 0x0002e400000e0000 */
.L_x_205:
[----:B---3--:R-:W-:-:S05]  /*0550*/  IMAD R0, R0, c[0x0][0x538], RZ ;  /* 0x00014e0000007a24 */ /* 0x008fca00078e02ff */
[----:B------:R-:W-:-:S04]  /*0560*/  IADD3 R6, R0, R6, RZ ;  /* 0x0000000600067210 */ /* 0x000fc80007ffe0ff */
[----:B------:R-:W-:-:S13]  /*0570*/  ISETP.GT.AND P0, PT, R6, UR4, PT ;  /* 0x0000000406007c0c */ /* 0x000fda000bf04270 */
[----:B-12---:R-:W-:Y:S05]  /*0580*/  @!P0 BRA `(.L_x_126) ;  /* 0xfffffdb000008947 */ /* 0x006fea000383ffff */
.L_x_122:
[----:B--2---:R-:W-:-:S05]  /*0590*/  IADD3 R236, -R0, R6, RZ ;  /* 0x0000000600ec7210 */ /* 0x004fca0007ffe1ff */
[----:B------:R-:W-:-:S05]  /*05a0*/  IMAD R0, R4, c[0x0][0x538], R236 ;  /* 0x00014e0004007a24 */ /* 0x000fca00078e02ec */
[----:B------:R-:W-:Y:S01]  /*05b0*/  ISETP.GT.AND P0, PT, R0, UR4, PT ;  /* 0x0000000400007c0c */ /* 0x000fe2000bf04270 */
[----:B------:R-:W-:-:S12]  /*05c0*/  BRA.DIV ~URZ, `(.L_x_127) ;  /* 0x0000c4227f007947 */ /* 0x000fd8000b800000 */
[----:B------:R-:W-:-:S04]  /*05d0*/  VOTE.ANY R6, PT, !P0 ;  /* 0x0000000000067806 */ /* 0x000fc800040e0100 */
.L_x_206:
[----:B------:R1:W2:Y:S01]  /*05e0*/  POPC R239, R6 ;  /* 0x0000000600ef7309 */ /* 0x0002a20000000000 */
[----:B------:R-:W-:Y:S05]  /*05f0*/  BRA.DIV ~URZ, `(.L_x_128) ;  /* 0x0000c4427f007947 */ /* 0x000fea000b800000 */
[----:B--2---:R-:W2:Y:S04]  /*0600*/  SHFL.IDX PT, R11, R8, R239, 0x1f ;  /* 0x00001fef080b7589 */ /* 0x004ea800000e0000 */
[----:B------:R3:W4:Y:S02]  /*0610*/  SHFL.IDX PT, R10, R7, R239, 0x1f ;  /* 0x00001fef070a7589 */ /* 0x00072400000e0000 */
[----:B---3--:R-:W-:Y:S02]  /*0620*/  MOV R7, RZ ;  /* 0x000000ff00077202 */ /* 0x008fe40000000f00 */
.L_x_207:
[----:B--2-4-:R-:W-:Y:S01]  /*0630*/  ISETP.NE.AND P0, PT, R6, RZ, PT ;  /* 0x000000ff0600720c */ /* 0x014fe20003f05270 */
[----:B------:R-:W-:-:S12]  /*0640*/  BSSY B0, `(.L_x_129) ;  /* 0x0000005000007945 */ /* 0x000fd80003800000 */
[----:B------:R-:W-:Y:S05]  /*0650*/  @!P0 BRA `(.L_x_130) ;  /* 0x0000003000008947 */ /* 0x000fea0003800000 */
[----:B------:R-:W-:Y:S01]  /*0660*/  IADD3 R3, R239, -0x1, RZ ;  /* 0xffffffffef037810 */ /* 0x000fe20007ffe0ff */
[----:B------:R-:W-:Y:S05]  /*0670*/  BRA.DIV ~URZ, `(.L_x_131) ;  /* 0x0000c4a27f007947 */ /* 0x000fea000b800000 */
[----:B------:R2:W3:Y:S02]  /*0680*/  SHFL.IDX PT, R7, R4, R3, 0x1f ;  /* 0x00001f0304077589 */ /* 0x0004e400000e0000 */
.L_x_130:
[----:B------:R-:W-:Y:S05]  /*0690*/  BSYNC B0 ;  /* 0x0000000000007941 */ /* 0x000fea0003800000 */
.L_x_129:
[----:B------:R-:W-:Y:S01]  /*06a0*/  IABS R0, R11 ;  /* 0x0000000b00007213 */ /* 0x000fe20000000000 */
[----:B---3--:R-:W-:Y:S02]  /*06b0*/  IMAD R236, R7, c[0x0][0x538], R236 ;  /* 0x00014e0007ec7a24 */ /* 0x008fe400078e02ec */
[----:B------:R-:W-:Y:S02]  /*06c0*/  IMAD.IADD R239, R239, 0x1, R9 ;  /* 0x00000001efef7824 */ /* 0x000fe400078e0209 */
[----:B------:R-:W-:Y:S01]  /*06d0*/  IMAD.MOV.U32 R5, RZ, RZ, R0 ;  /* 0x000000ffff057224 */ /* 0x000fe200078e0000 */
[----:B------:R-:W-:Y:S02]  /*06e0*/  IABS R0, R10 ;  /* 0x0000000a00007213 */ /* 0x000fe40000000000 */
[----:B------:R-:W-:Y:S01]  /*06f0*/  IADD3 R237, -R236, UR4, RZ ;  /* 0x00000004eced7c10 */ /* 0x000fe2000fffe1ff */
[----:B------:R-:W3:Y:S02]  /*0700*/  I2F.RP R2, R5 ;  /* 0x0000000500027306 */ /* 0x000ee40000209400 */
[----:B------:R-:W-:Y:S01]  /*0710*/  IMAD.MOV.U32 R7, RZ, RZ, R0 ;  /* 0x000000ffff077224 */ /* 0x000fe200078e0000 */
[----:B-1----:R-:W-:-:S02]  /*0720*/  IABS R6, R237 ;  /* 0x000000ed00067213 */ /* 0x002fc40000000000 */
[----:B------:R-:W-:-:S03]  /*0730*/  IABS R0, R11 ;  /* 0x0000000b00007213 */ /* 0x000fc60000000000 */
[----:B------:R-:W-:Y:S01]  /*0740*/  I2F.RP R8, R7 ;  /* 0x0000000700087306 */ /* 0x000fe20000209400 */
[----:B------:R-:W-:-:S07]  /*0750*/  IADD3 R0, RZ, -R0, RZ ;  /* 0x80000000ff007210 */ /* 0x000fce0007ffe0ff */
[----:B---3--:R-:W1:Y:S02]  /*0760*/  MUFU.RCP R2, R2 ;  /* 0x0000000200027308 */ /* 0x008e640000001000 */
[----:B-1----:R-:W-:-:S06]  /*0770*/  IADD3 R2, R2, 0xffffffe, RZ ;  /* 0x0ffffffe02027810 */ /* 0x002fcc0007ffe0ff */
[----:B--2---:R-:W1:Y:S02]  /*0780*/  F2I.FTZ.U32.TRUNC.NTZ R3, R2 ;  /* 0x0000000200037305 */ /* 0x004e64000021f000 */
[----:B-1----:R-:W-:-:S04]  /*0790*/  IMAD.MOV R2, RZ, RZ, -R3 ;  /* 0x000000ffff027224 */ /* 0x002fc800078e0a03 */
[----:B------:R-:W-:Y:S02]  /*07a0*/  IMAD R4, R2, R5, RZ ;  /* 0x0000000502047224 */ /* 0x000fe400078e02ff */
[----:B------:R-:W-:-:S04]  /*07b0*/  IMAD.MOV.U32 R2, RZ, RZ, RZ ;  /* 0x000000ffff027224 */ /* 0x000fc800078e00ff */
[----:B------:R-:W-:-:S04]  /*07c0*/  IMAD.HI.U32 R2, R3, R4, R2 ;  /* 0x0000000403027227 */ /* 0x000fc800078e0002 */
[----:B------:R-:W-:-:S04]  /*07d0*/  IMAD.MOV.U32 R3, RZ, RZ, R6 ;  /* 0x000000ffff037224 */ /* 0x000fc800078e0006 */
[----:B------:R-:W-:-:S04]  /*07e0*/  IMAD.HI.U32 R2, R2, R3, RZ ;  /* 0x0000000302027227 */ /* 0x000fc800078e00ff */
[----:B------:R-:W-:Y:S02]  /*07f0*/  IMAD R0, R2, R0, R3 ;  /* 0x0000000002007224 */ /* 0x000fe400078e0203 */
[----:B------:R-:W1:Y:S03]  /*0800*/  MUFU.RCP R3, R8 ;  /* 0x0000000800037308 */ /* 0x000e660000001000 */
[----:B------:R-:W-:-:S13]  /*0810*/  ISETP.GT.U32.AND P1, PT, R5, R0, PT ;  /* 0x000000000500720c */ /* 0x000fda0003f24070 */
[----:B------:R-:W-:Y:S01]  /*0820*/  @!P1 IMAD.IADD R0, R0, 0x1, -R5 ;  /* 0x0000000100009824 */ /* 0x000fe200078e0a05 */
[----:B-1----:R-:W-:Y:S02]  /*0830*/  IADD3 R3, R3, 0xffffffe, RZ ;  /* 0x0ffffffe03037810 */ /* 0x002fe40007ffe0ff */
[----:B------:R-:W-:Y:S02]  /*0840*/  @!P1 IADD3 R2, R2, 0x1, RZ ;  /* 0x0000000102029810 */ /* 0x000fe40007ffe0ff */
[----:B------:R-:W-:Y:S02]  /*0850*/  ISETP.GE.U32.AND P2, PT, R0, R5, PT ;  /* 0x000000050000720c */ /* 0x000fe40003f46070 */
[----:B------:R-:W1:Y:S01]  /*0860*/  F2I.FTZ.U32.TRUNC.NTZ R3, R3 ;  /* 0x0000000300037305 */ /* 0x000e62000021f000 */
[----:B------:R-:W-:Y:S02]  /*0870*/  LOP3.LUT R0, R237, R11, RZ, 0x3c, !PT ;  /* 0x0000000bed007212 */ /* 0x000fe400078e3cff */
[----:B------:R-:W-:-:S02]  /*0880*/  ISETP.NE.AND P1, PT, R11, RZ, PT ;  /* 0x000000ff0b00720c */ /* 0x000fc40003f25270 */
[----:B------:R-:W-:-:S06]  /*0890*/  ISETP.GE.AND P0, PT, R0, RZ, PT ;  /* 0x000000ff0000720c */ /* 0x000fcc0003f06270 */
[----:B------:R-:W-:Y:S02]  /*08a0*/  @P2 IADD3 R2, R2, 0x1, RZ ;  /* 0x0000000102022810 */ /* 0x000fe40007ffe0ff */
[----:B-1----:R-:W-:-:S03]  /*08b0*/  IADD3 R0, RZ, -R3, RZ ;  /* 0x80000003ff007210 */ /* 0x002fc60007ffe0ff */
[----:B------:R-:W-:Y:S01]  /*08c0*/  IMAD.MOV.U32 R4, RZ, RZ, R2 ;  /* 0x000000ffff047224 */ /* 0x000fe200078e0002 */
[----:B------:R-:W-:-:S03]  /*08d0*/  MOV R2, RZ ;  /* 0x000000ff00027202 */ /* 0x000fc60000000f00 */
[----:B------:R-:W-:Y:S01]  /*08e0*/  @!P0 IMAD.MOV R4, RZ, RZ, -R4 ;  /* 0x000000ffff048224 */ /* 0x000fe200078e0a04 */
[----:B------:R-:W-:Y:S01]  /*08f0*/  @!P1 LOP3.LUT R4, RZ, R11, RZ, 0x33, !PT ;  /* 0x0000000bff049212 */ /* 0x000fe200078e33ff */
[----:B------:R-:W-:Y:S01]  /*0900*/  IMAD.MOV.U32 R5, RZ, RZ, R0 ;  /* 0x000000ffff057224 */ /* 0x000fe200078e0000 */
[----:B------:R-:W-:Y:S02]  /*0910*/  IABS R0, R10 ;  /* 0x0000000a00007213 */ /* 0x000fe40000000000 */
[----:B------:R-:W-:Y:S01]  /*0920*/  IABS R8, R4 ;  /* 0x0000000400087213 */ /* 0x000fe20000000000 */
[----:B------:R-:W-:Y:S02]  /*0930*/  IMAD R5, R5, R7, RZ ;  /* 0x0000000705057224 */ /* 0x000fe400078e02ff */
[----:B------:R-:W-:Y:S02]  /*0940*/  IMAD.MOV R6, RZ, RZ, -R0 ;  /* 0x000000ffff067224 */ /* 0x000fe400078e0a00 */
[----:B------:R-:W-:-:S04]  /*0950*/  IMAD.HI.U32 R0, R3, R5, R2 ;  /* 0x0000000503007227 */ /* 0x000fc800078e0002 */
[----:B------:R-:W-:Y:S02]  /*0960*/  IMAD.MOV.U32 R2, RZ, RZ, R8 ;  /* 0x000000ffff027224 */ /* 0x000fe400078e0008 */
[----:B------:R-:W-:Y:S02]  /*0970*/  IMAD.MOV.U32 R3, RZ, RZ, R6 ;  /* 0x000000ffff037224 */ /* 0x000fe400078e0006 */
[----:B------:R-:W-:-:S04]  /*0980*/  IMAD.HI.U32 R0, R0, R2, RZ ;  /* 0x0000000200007227 */ /* 0x000fc800078e00ff */
[----:B------:R-:W-:Y:S02]  /*0990*/  IMAD R2, R0, R3, R2 ;  /* 0x0000000300027224 */ /* 0x000fe400078e0202 */
[----:B------:R-:W-:-:S03]  /*09a0*/  IMAD R3, R4, R11, RZ ;  /* 0x0000000b04037224 */ /* 0x000fc600078e02ff */
[----:B------:R-:W-:Y:S02]  /*09b0*/  ISETP.GT.U32.AND P1, PT, R7, R2, PT ;  /* 0x000000020700720c */ /* 0x000fe40003f24070 */
[----:B------:R-:W-:-:S11]  /*09c0*/  IADD3 R237, R237, -R3, RZ ;  /* 0x80000003eded7210 */ /* 0x000fd60007ffe0ff */
[----:B------:R-:W-:Y:S01]  /*09d0*/  @!P1 IMAD.IADD R2, R2, 0x1, -R7 ;  /* 0x0000000102029824 */ /* 0x000fe200078e0a07 */
[----:B------:R-:W-:Y:S02]  /*09e0*/  @!P1 IADD3 R0, R0, 0x1, RZ ;  /* 0x0000000100009810 */ /* 0x000fe40007ffe0ff */
[----:B------:R-:W-:Y:S02]  /*09f0*/  ISETP.NE.AND P1, PT, R10, RZ, PT ;  /* 0x000000ff0a00720c */ /* 0x000fe40003f25270 */
[----:B------:R-:W-:Y:S02]  /*0a00*/  ISETP.GE.U32.AND P2, PT, R2, R7, PT ;  /* 0x000000070200720c */ /* 0x000fe40003f46070 */
[----:B------:R-:W-:-:S04]  /*0a10*/  LOP3.LUT R2, R4, R10, RZ, 0x3c, !PT ;  /* 0x0000000a04027212 */ /* 0x000fc800078e3cff */
[----:B------:R-:W-:-:S07]  /*0a20*/  ISETP.GE.AND P0, PT, R2, RZ, PT ;  /* 0x000000ff0200720c */ /* 0x000fce0003f06270 */
[----:B------:R-:W-:-:S06]  /*0a30*/  @P2 IADD3 R0, R0, 0x1, RZ ;  /* 0x0000000100002810 */ /* 0x000fcc0007ffe0ff */
[----:B------:R-:W-:Y:S02]  /*0a40*/  @!P0 IADD3 R0, -R0, RZ, RZ ;  /* 0x000000ff00008210 */ /* 0x000fe40007ffe1ff */
[----:B------:R-:W-:-:S05]  /*0a50*/  @!P1 LOP3.LUT R0, RZ, R10, RZ, 0x33, !PT ;  /* 0x0000000aff009212 */ /* 0x000fca00078e33ff */
[--C-:B------:R-:W-:Y:S02]  /*0a60*/  IMAD.MOV R2, RZ, RZ, -R0.reuse ;  /* 0x000000ffff027224 */ /* 0x100fe400078e0a00 */
[C---:B------:R-:W-:Y:S02]  /*0a70*/  IMAD R0, R10.reuse, 0x1000000, R0 ;  /* 0x010000000a007824 */ /* 0x040fe400078e0200 */
[----:B------:R-:W-:-:S04]  /*0a80*/  IMAD R2, R10, R2, R4 ;  /* 0x000000020a027224 */ /* 0x000fc800078e0204 */
[----:B------:R-:W-:Y:S01]  /*0a90*/  IMAD R238, R2, 0x10000, R0 ;  /* 0x0001000002ee7824 */ /* 0x000fe200078e0200 */
[----:B------:R-:W-:Y:S05]  /*0aa0*/  BRA `(.L_x_132) ;  /* 0x0000004000007947 */ /* 0x000fea0003800000 */
.L_x_123:
[----:B--2---:R-:W-:Y:S01]  /*0ab0*/  IMAD.MOV.U32 R237, RZ, RZ, RZ ;  /* 0x000000ffffed7224 */ /* 0x004fe200078e00ff */
[----:B------:R-:W-:Y:S01]  /*0ac0*/  MOV R238, RZ ;  /* 0x000000ff00ee7202 */ /* 0x000fe20000000f00 */
[----:B------:R-:W-:Y:S01]  /*0ad0*/  IMAD.U32 R236, RZ, RZ, UR4 ;  /* 0x00000004ffec7e24 */ /* 0x000fe2000f8e00ff */
[----:B------:R-:W-:Y:S02]  /*0ae0*/  MOV R239, c[0x0][0x53c] ;  /* 0x00014f0000ef7a02 */ /* 0x000fe40000000f00 */
.L_x_132:
[----:B------:R-:W-:Y:S01]  /*0af0*/  ISETP.NE.AND P0, PT, R12, RZ, PT ;  /* 0x000000ff0c00720c */ /* 0x000fe20003f05270 */
[----:B------:R-:W-:-:S12]  /*0b00*/  WARPSYNC 0xffffffff ;  /* 0xffffffff00007948 */ /* 0x000fd80003800000 */
[----:B------:R1:W-:Y:S04]  /*0b10*/  @!P0 STS.128 [0xf100], R236 ;  /* 0x00f100ecff008388 */ /* 0x0003e80000000c00 */
[----:B------:R-:W-:Y:S06]  /*0b20*/  BAR.ARV 0x5, 0x100 ;  /* 0x0144000000007b1d */ /* 0x000fec0000002000 */
.L_x_121:
[----:B-12---:R-:W-:-:S13]  /*0b30*/  ISETP.GE.AND P0, PT, R239, c[0x0][0x53c], PT ;  /* 0x00014f00ef007a0c */ /* 0x006fda0003f06270 */
[----:B------:R-:W-:Y:S05]  /*0b40*/  @P0 EXIT ;  /* 0x000000000000094d */ /* 0x000fea0003800000 */
[----:B------:R-:W1:Y:S02]  /*0b50*/  S2R R15, SR_TID.X ;  /* 0x00000000000f7919 */ /* 0x000e640000002100 */
[----:B-1----:R-:W-:-:S04]  /*0b60*/  SHF.R.S32.HI R7, RZ, 0x1f, R15 ;  /* 0x0000001fff077819 */ /* 0x002fc8000001140f */
[CC--:B------:R-:W-:Y:S02]  /*0b70*/  LEA.HI R2, R7.reuse, R15.reuse, RZ, 0x4 ;  /* 0x0000000f07027211 */ /* 0x0c0fe400078f20ff */
[----:B------:R-:W-:Y:S02]  /*0b80*/  LEA.HI R14, R7, R15, RZ, 0x2 ;  /* 0x0000000f070e7211 */ /* 0x000fe400078f10ff */
[----:B------:R-:W-:Y:S02]  /*0b90*/  SHF.R.S32.HI R3, RZ, 0x4, R2 ;  /* 0x00000004ff037819 */ /* 0x000fe40000011402 */
[--C-:B------:R-:W-:Y:S02]  /*0ba0*/  SHF.R.S32.HI R8, RZ, 0x2, R14.reuse ;  /* 0x00000002ff087819 */ /* 0x100fe4000001140e */
[----:B------:R-:W-:Y:S02]  /*0bb0*/  LEA.HI R0, R2, R3, RZ, 0x1 ;  /* 0x0000000302007211 */ /* 0x000fe400078f08ff */
[----:B------:R-:W-:-:S02]  /*0bc0*/  SHF.R.S32.HI R4, RZ, 0x1f, R14 ;  /* 0x0000001fff047819 */ /* 0x000fc4000001140e */
[----:B------:R-:W-:Y:S02]  /*0bd0*/  LOP3.LUT R0, R0, 0xfffffffe, RZ, 0xc0, !PT ;  /* 0xfffffffe00007812 */ /* 0x000fe400078ec0ff */
[----:B------:R-:W-:Y:S02]  /*0be0*/  LEA.HI R10, R7, R15, RZ, 0x3 ;  /* 0x0000000f070a7211 */ /* 0x000fe400078f18ff */
[----:B------:R-:W-:Y:S01]  /*0bf0*/  LOP3.LUT R2, R2, 0xfffffff0, RZ, 0xc0, !PT ;  /* 0xfffffff002027812 */ /* 0x000fe200078ec0ff */
[----:B------:R-:W-:Y:S01]  /*0c00*/  IMAD.IADD R12, R3, 0x1, -R0 ;  /* 0x00000001030c7824 */ /* 0x000fe200078e0a00 */
[----:B------:R-:W-:Y:S02]  /*0c10*/  LEA.HI R0, R4, R8, RZ, 0x3 ;  /* 0x0000000804007211 */ /* 0x000fe400078f18ff */
[----:B------:R-:W-:Y:S01]  /*0c20*/  SHF.R.S32.HI R230, RZ, 0x3, R10 ;  /* 0x00000003ffe67819 */ /* 0x000fe2000001140a */
[----:B------:R-:W-:Y:S01]  /*0c30*/  IMAD.IADD R3, R15, 0x1, -R2 ;  /* 0x000000010f037824 */ /* 0x000fe200078e0a02 */
[----:B------:R-:W-:-:S02]  /*0c40*/  LOP3.LUT R234, R10, 0xfffffff8, RZ, 0xc0, !PT ;  /* 0xfffffff80aea7812 */ /* 0x000fc400078ec0ff */
[----:B------:R-:W-:Y:S01]  /*0c50*/  LOP3.LUT R0, R0, 0xfffffff8, RZ, 0xc0, !PT ;  /* 0xfffffff800007812 */ /* 0x000fe200078ec0ff */
[----:B------:R-:W-:Y:S01]  /*0c60*/  IMAD.SHL.U32 R2, R230, 0x40, RZ ;  /* 0x00000040e6027824 */ /* 0x000fe200078e00ff */
[----:B------:R-:W-:Y:S01]  /*0c70*/  SHF.R.S32.HI R4, RZ, 0x1f, R3 ;  /* 0x0000001fff047819 */ /* 0x000fe20000011403 */
[----:B------:R-:W-:Y:S01]  /*0c80*/  IMAD.IADD R234, R15, 0x1, -R234 ;  /* 0x000000010fea7824 */ /* 0x000fe200078e0aea */
[----:B------:R-:W-:Y:S01]  /*0c90*/  LEA.HI R9, R7, R15, RZ, 0x5 ;  /* 0x0000000f07097211 */ /* 0x000fe200078f28ff */
[----:B------:R-:W-:Y:S01]  /*0ca0*/  IMAD.IADD R8, R8, 0x1, -R0 ;  /* 0x0000000108087824 */ /* 0x000fe200078e0a00 */
[----:B------:R-:W-:Y:S01]  /*0cb0*/  LOP3.LUT R0, R2, 0x1c0, RZ, 0xc0, !PT ;  /* 0x000001c002007812 */ /* 0x000fe200078ec0ff */
[----:B------:R-:W-:Y:S01]  /*0cc0*/  IMAD.SHL.U32 R228, R234, 0x8, RZ ;  /* 0x00000008eae47824 */ /* 0x000fe200078e00ff */
[----:B------:R-:W-:Y:S01]  /*0cd0*/  LEA.HI R13, R4, R3, RZ, 0x3 ;  /* 0x00000003040d7211 */ /* 0x000fe200078f18ff */
[----:B------:R-:W-:Y:S01]  /*0ce0*/  IMAD.SHL.U32 R4, R234, 0x40, RZ ;  /* 0x00000040ea047824 */ /* 0x000fe200078e00ff */
[----:B------:R-:W-:-:S02]  /*0cf0*/  SHF.R.U32.HI R6, RZ, 0x3, R0 ;  /* 0x00000003ff067819 */ /* 0x000fc40000011600 */
[----:B------:R-:W-:Y:S02]  /*0d00*/  LOP3.LUT R5, R0, 0x38, R228, 0xf8, !PT ;  /* 0x0000003800057812 */ /* 0x000fe400078ef8e4 */
[----:B------:R-:W-:Y:S02]  /*0d10*/  LOP3.LUT R2, R13, 0xfffffff8, RZ, 0xc0, !PT ;  /* 0xfffffff80d027812 */ /* 0x000fe400078ec0ff */
[----:B------:R-:W-:Y:S02]  /*0d20*/  LOP3.LUT R11, R5, R6, RZ, 0x3c, !PT ;  /* 0x00000006050b7212 */ /* 0x000fe400078e3cff */
[----:B------:R-:W-:Y:S01]  /*0d30*/  LOP3.LUT R0, R4, 0x1c0, RZ, 0xc0, !PT ;  /* 0x000001c004007812 */ /* 0x000fe200078ec0ff */
[----:B------:R-:W-:Y:S01]  /*0d40*/  IMAD.IADD R6, R3, 0x1, -R2 ;  /* 0x0000000103067824 */ /* 0x000fe200078e0a02 */
[----:B------:R-:W-:Y:S02]  /*0d50*/  LOP3.LUT R3, R9, 0xffffffe0, RZ, 0xc0, !PT ;  /* 0xffffffe009037812 */ /* 0x000fe400078ec0ff */
[----:B------:R-:W-:-:S02]  /*0d60*/  LOP3.LUT R4, R0, 0x8, R10, 0xf8, !PT ;  /* 0x0000000800047812 */ /* 0x000fc400078ef80a */
[----:B------:R-:W-:Y:S01]  /*0d70*/  SHF.R.U32.HI R2, RZ, 0x3, R0 ;  /* 0x00000003ff027819 */ /* 0x000fe20000011600 */
[----:B------:R-:W-:Y:S01]  /*0d80*/  IMAD.IADD R17, R15, 0x1, -R3 ;  /* 0x000000010f117824 */ /* 0x000fe200078e0a03 */
[--C-:B------:R-:W-:Y:S02]  /*0d90*/  SHF.R.S32.HI R203, RZ, 0x5, R9.reuse ;  /* 0x00000005ffcb7819 */ /* 0x100fe40000011409 */
[----:B------:R-:W-:Y:S02]  /*0da0*/  SHF.R.S32.HI R0, RZ, 0x1f, R9 ;  /* 0x0000001fff007819 */ /* 0x000fe40000011409 */
[----:B------:R-:W-:Y:S02]  /*0db0*/  LOP3.LUT R10, R4, R2, RZ, 0x3c, !PT ;  /* 0x00000002040a7212 */ /* 0x000fe400078e3cff */
[----:B------:R-:W-:Y:S02]  /*0dc0*/  LEA.HI R0, R0, R203, RZ, 0x3 ;  /* 0x000000cb00007211 */ /* 0x000fe400078f18ff */
[----:B------:R-:W-:-:S02]  /*0dd0*/  SHF.R.S32.HI R9, RZ, 0x1f, R17 ;  /* 0x0000001fff097819 */ /* 0x000fc40000011411 */
[----:B------:R-:W-:Y:S01]  /*0de0*/  LOP3.LUT R2, R14, 0xfffffffc, RZ, 0xc0, !PT ;  /* 0xfffffffc0e027812 */ /* 0x000fe200078ec0ff */
[----:B------:R-:W-:Y:S01]  /*0df0*/  IMAD.MOV.U32 R14, RZ, RZ, 0x20 ;  /* 0x00000020ff0e7424 */ /* 0x000fe200078e00ff */
[----:B------:R-:W-:Y:S02]  /*0e00*/  LOP3.LUT R0, R0, 0xffffff8, RZ, 0xc0, !PT ;  /* 0x0ffffff800007812 */ /* 0x000fe400078ec0ff */
[----:B------:R-:W-:Y:S01]  /*0e10*/  LEA.HI R9, R9, R17, RZ, 0x2 ;  /* 0x0000001109097211 */ /* 0x000fe200078f10ff */
[----:B------:R-:W-:Y:S01]  /*0e20*/  IMAD.IADD R5, R15, 0x1, -R2 ;  /* 0x000000010f057824 */ /* 0x000fe200078e0a02 */
[----:B------:R-:W-:Y:S01]  /*0e30*/  LOP3.LUT R4, R8, 0x1, RZ, 0xc0, !PT ;  /* 0x0000000108047812 */ /* 0x000fe200078ec0ff */
[----:B------:R-:W-:Y:S01]  /*0e40*/  IMAD.IADD R3, R203, 0x1, -R0 ;  /* 0x00000001cb037824 */ /* 0x000fe200078e0a00 */
[----:B------:R-:W-:Y:S02]  /*0e50*/  SHF.R.S32.HI R2, RZ, 0x2, R9 ;  /* 0x00000002ff027819 */ /* 0x000fe40000011409 */
[----:B------:R-:W-:-:S02]  /*0e60*/  LEA.HI R0, R5, R5, RZ, 0x1 ;  /* 0x0000000505007211 */ /* 0x000fc400078f08ff */
[----:B------:R-:W-:Y:S01]  /*0e70*/  LEA.HI R7, R7, R15, RZ, 0x6 ;  /* 0x0000000f07077211 */ /* 0x000fe200078f30ff */
[----:B------:R-:W-:Y:S01]  /*0e80*/  IMAD R16, R3, 0x10, R2 ;  /* 0x0000001003107824 */ /* 0x000fe200078e0202 */
[----:B------:R-:W-:Y:S01]  /*0e90*/  ISETP.NE.U32.AND P0, PT, R4, 0x1, PT ;  /* 0x000000010400780c */ /* 0x000fe20003f05070 */
[----:B------:R-:W-:Y:S01]  /*0ea0*/  IMAD.SHL.U32 R2, R6, 0x40, RZ ;  /* 0x0000004006027824 */ /* 0x000fe200078e00ff */
[----:B------:R-:W-:Y:S01]  /*0eb0*/  LOP3.LUT R3, R0, 0x1ffffffe, RZ, 0xc0, !PT ;  /* 0x1ffffffe00037812 */ /* 0x000fe200078ec0ff */
[C---:B------:R-:W-:Y:S01]  /*0ec0*/  IMAD.SHL.U32 R4, R8.reuse, 0x40, RZ ;  /* 0x0000004008047824 */ /* 0x040fe200078e00ff */
[----:B------:R-:W-:Y:S01]  /*0ed0*/  R2P PR, R8, 0x6 ;  /* 0x0000000608007804 */ /* 0x000fe20000000000 */
[----:B------:R-:W-:Y:S01]  /*0ee0*/  IMAD.SHL.U32 R7, R7, 0x8, RZ ;  /* 0x0000000807077824 */ /* 0x000fe200078e00ff */
[C---:B------:R-:W-:Y:S01]  /*0ef0*/  LOP3.LUT P4, RZ, R6.reuse, 0x2, RZ, 0xc0, !PT ;  /* 0x0000000206ff7812 */ /* 0x040fe2000788c0ff */
[----:B------:R-:W-:Y:S01]  /*0f00*/  IMAD.IADD R8, R5, 0x1, -R3 ;  /* 0x0000000105087824 */ /* 0x000fe200078e0a03 */
[----:B------:R-:W-:Y:S01]  /*0f10*/  LOP3.LUT P3, RZ, R6, 0x4, RZ, 0xc0, !PT ;  /* 0x0000000406ff7812 */ /* 0x000fe2000786c0ff */
[----:B------:R-:W-:Y:S01]  /*0f20*/  IMAD.SHL.U32 R6, R12, 0x8, RZ ;  /* 0x000000080c067824 */ /* 0x000fe200078e00ff */
[----:B------:R-:W-:Y:S01]  /*0f30*/  LOP3.LUT R2, R2, 0x1c0, RZ, 0xc0, !PT ;  /* 0x000001c002027812 */ /* 0x000fe200078ec0ff */
[----:B------:R-:W-:Y:S01]  /*0f40*/  IMAD.MOV.U32 R15, RZ, RZ, 0x10 ;  /* 0x00000010ff0f7424 */ /* 0x000fe200078e00ff */
[----:B------:R-:W-:Y:S01]  /*0f50*/  LOP3.LUT R3, R4, 0x1c0, RZ, 0xc0, !PT ;  /* 0x000001c004037812 */ /* 0x000fe200078ec0ff */
[----:B------:R-:W-:Y:S01]  /*0f60*/  IMAD R0, R12, 0x200, R10 ;  /* 0x000002000c007824 */ /* 0x000fe200078e020a */
[----:B------:R-:W-:Y:S01]  /*0f70*/  LOP3.LUT R11, R11, 0x7ffffe00, R7, 0xf8, !PT ;  /* 0x7ffffe000b0b7812 */ /* 0x000fe200078ef807 */
[----:B------:R-:W-:Y:S01]  /*0f80*/  IMAD R7, R203, 0x200, R5 ;  /* 0x00000200cb077824 */ /* 0x000fe200078e0205 */
[----:B------:R-:W-:Y:S01]  /*0f90*/  LOP3.LUT R6, R2, 0x8, R6, 0xf8, !PT ;  /* 0x0000000802067812 */ /* 0x000fe200078ef806 */
[----:B------:R-:W-:Y:S01]  /*0fa0*/  STL [R1+0x2c], R16 ;  /* 0x00002c1001007387 */ /* 0x000fe20000100800 */
[----:B------:R-:W-:Y:S01]  /*0fb0*/  SHF.R.U32.HI R5, RZ, 0x3, R2 ;  /* 0x00000003ff057819 */ /* 0x000fe20000011602 */
[----:B------:R-:W-:Y:S01]  /*0fc0*/  IMAD.SHL.U32 R207, R11, 0x2, RZ ;  /* 0x000000020bcf7824 */ /* 0x000fe200078e00ff */
[----:B------:R-:W-:-:S02]  /*0fd0*/  LEA.HI R2, R3, R3, RZ, 0x1d ;  /* 0x0000000303027211 */ /* 0x000fc400078fe8ff */
[----:B------:R-:W-:Y:S02]  /*0fe0*/  SEL R4, R15, 0xfffffff0, !P4 ;  /* 0xfffffff00f047807 */ /* 0x000fe40006000000 */
[----:B------:R-:W-:Y:S01]  /*0ff0*/  SEL R3, R14, 0xffffffe0, !P3 ;  /* 0xffffffe00e037807 */ /* 0x000fe20005800000 */
[----:B------:R-:W-:Y:S01]  /*1000*/  IMAD.U32 R7, R7, 0x2, R2 ;  /* 0x0000000207077824 */ /* 0x000fe200078e0002 */
[----:B------:R-:W-:Y:S01]  /*1010*/  LOP3.LUT R5, R6, R5, RZ, 0x3c, !PT ;  /* 0x0000000506057212 */ /* 0x000fe200078e3cff */
[----:B------:R-:W-:Y:S01]  /*1020*/  IMAD.SHL.U32 R6, R13, 0x40, RZ ;  /* 0x000000400d067824 */ /* 0x000fe200078e00ff */
[----:B------:R-:W-:Y:S01]  /*1030*/  LOP3.LUT R2, R9, 0x7ffffffc, RZ, 0xc0, !PT ;  /* 0x7ffffffc09027812 */ /* 0x000fe200078ec0ff */
[----:B------:R-:W-:Y:S01]  /*1040*/  IMAD.MOV.U32 R9, RZ, RZ, 0x40 ;  /* 0x00000040ff097424 */ /* 0x000fe200078e00ff */
[----:B------:R-:W-:Y:S01]  /*1050*/  LEA R12, R7, 0x80, 0x1 ;  /* 0x00000080070c7811 */ /* 0x000fe200078e08ff */
[----:B------:R-:W-:Y:S01]  /*1060*/  IMAD.IADD R4, R4, 0x1, R3 ;  /* 0x0000000104047824 */ /* 0x000fe200078e0203 */
[----:B------:R-:W-:Y:S01]  /*1070*/  LOP3.LUT R3, R5, 0x7ffffe00, R6, 0xf8, !PT ;  /* 0x7ffffe0005037812 */ /* 0x000fe200078ef806 */
[----:B------:R-:W-:Y:S01]  /*1080*/  IMAD.IADD R2, R17, 0x1, -R2 ;  /* 0x0000000111027824 */ /* 0x000fe200078e0a02 */
[----:B------:R-:W-:Y:S01]  /*1090*/  SEL R6, R14, 0xffffffe0, !P1 ;  /* 0xffffffe00e067807 */ /* 0x000fe20004800000 */
[----:B------:R-:W-:Y:S01]  /*10a0*/  STL [R1+0x8], R12 ;  /* 0x0000080c01007387 */ /* 0x000fe20000100800 */
[----:B------:R-:W-:Y:S01]  /*10b0*/  SEL R5, R9, 0xffffffc0, !P2 ;  /* 0xffffffc009057807 */ /* 0x000fe20005000000 */
[----:B------:R-:W-:Y:S01]  /*10c0*/  IMAD.SHL.U32 R244, R2, 0x2, RZ ;  /* 0x0000000202f47824 */ /* 0x000fe200078e00ff */
[----:B------:R-:W-:Y:S01]  /*10d0*/  IADD3 R7, R12, -0x10, RZ ;  /* 0xfffffff00c077810 */ /* 0x000fe20007ffe0ff */
[----:B------:R-:W-:Y:S01]  /*10e0*/  IMAD R2, R8, 0x8, R16 ;  /* 0x0000000808027824 */ /* 0x000fe200078e0210 */
[----:B------:R-:W-:Y:S01]  /*10f0*/  LEA R197, R3, 0x100, 0x1 ;  /* 0x0000010003c57811 */ /* 0x000fe200078e08ff */
[C---:B------:R-:W-:Y:S01]  /*1100*/  IMAD.IADD R10, R12.reuse, 0x1, R6 ;  /* 0x000000010c0a7824 */ /* 0x040fe200078e0206 */
[C---:B------:R-:W-:Y:S01]  /*1110*/  @P0 IADD3 R7, R12.reuse, 0x10, RZ ;  /* 0x000000100c070810 */ /* 0x040fe20007ffe0ff */
[----:B------:R-:W-:Y:S01]  /*1120*/  IMAD.IADD R8, R12, 0x1, R5 ;  /* 0x000000010c087824 */ /* 0x000fe200078e0205 */
[----:B------:R1:W-:Y:S01]  /*1130*/  STL [R1+0x30], R2 ;  /* 0x0000300201007387 */ /* 0x0003e20000100800 */
[----:B------:R-:W-:Y:S01]  /*1140*/  LEA R111, R0, 0x8100, 0x1 ;  /* 0x00008100006f7811 */ /* 0x000fe200078e08ff */
[----:B------:R-:W-:Y:S01]  /*1150*/  IMAD R203, R203, 0x800, R197 ;  /* 0x00000800cbcb7824 */ /* 0x000fe200078e02c5 */
[----:B------:R-:W-:Y:S01]  /*1160*/  SEL R0, R9, 0xffffffc0, !P3 ;  /* 0xffffffc009007807 */ /* 0x000fe20005800000 */
[----:B------:R-:W-:Y:S01]  /*1170*/  STL [R1+0x14], R10 ;  /* 0x0000140a01007387 */ /* 0x000fe20000100800 */
[--C-:B------:R-:W-:Y:S01]  /*1180*/  IMAD.IADD R3, R6, 0x1, R7.reuse ;  /* 0x0000000106037824 */ /* 0x100fe200078e0207 */
[----:B------:R-:W-:Y:S01]  /*1190*/  IADD3 R231, R228, 0x40, RZ ;  /* 0x00000040e4e77810 */ /* 0x000fe20007ffe0ff */
[----:B------:R-:W-:Y:S01]  /*11a0*/  IMAD.IADD R6, R5, 0x1, R7 ;  /* 0x0000000105067824 */ /* 0x000fe200078e0207 */
[----:B------:R2:W-:Y:S01]  /*11b0*/  STL [R1+0x24], R8 ;  /* 0x0000240801007387 */ /* 0x0005e20000100800 */
[----:B------:R-:W-:-:S02]  /*11c0*/  IMAD R202, R4, 0x2, R197 ;  /* 0x0000000204ca7824 */ /* 0x000fc400078e02c5 */
[----:B------:R-:W-:Y:S01]  /*11d0*/  IMAD.IADD R198, R197, 0x1, R0 ;  /* 0x00000001c5c67824 */ /* 0x000fe200078e0200 */
[----:B------:R3:W-:Y:S01]  /*11e0*/  STL [R1+0xc], R7 ;  /* 0x00000c0701007387 */ /* 0x0007e20000100800 */
[----:B------:R-:W-:Y:S01]  /*11f0*/  IMAD.IADD R206, R0, 0x1, R203 ;  /* 0x0000000100ce7824 */ /* 0x000fe200078e02cb */
[----:B-1----:R-:W-:-:S04]  /*1200*/  SEL R2, R14, 0xffffffe0, !P4 ;  /* 0xffffffe00e027807 */ /* 0x002fc80006000000 */
[--C-:B------:R-:W-:Y:S01]  /*1210*/  IADD3 R200, R0, R197, R2.reuse ;  /* 0x000000c500c87210 */ /* 0x100fe20007ffe002 */
[----:B------:R-:W-:Y:S02]  /*1220*/  IMAD.IADD R199, R197, 0x1, R2 ;  /* 0x00000001c5c77824 */ /* 0x000fe400078e0202 */
[----:B------:R-:W-:Y:S02]  /*1230*/  IMAD.IADD R204, R2, 0x1, R203 ;  /* 0x0000000102cc7824 */ /* 0x000fe400078e02cb */
[--C-:B--2---:R-:W-:Y:S02]  /*1240*/  IMAD.IADD R8, R10, 0x1, R5.reuse ;  /* 0x000000010a087824 */ /* 0x104fe400078e0205 */
[----:B------:R-:W-:Y:S02]  /*1250*/  IMAD.IADD R2, R3, 0x1, R5 ;  /* 0x0000000103027824 */ /* 0x000fe400078e0205 */
[----:B------:R-:W-:Y:S01]  /*1260*/  IMAD.IADD R205, R0, 0x1, R204 ;  /* 0x0000000100cd7824 */ /* 0x000fe200078e02cc */
[----:B------:R3:W-:Y:S04]  /*1270*/  STL [R1+0x20], R8 ;  /* 0x0000200801007387 */ /* 0x0007e80000100800 */
[----:B------:R3:W-:Y:S04]  /*1280*/  STL [R1+0x1c], R6 ;  /* 0x00001c0601007387 */ /* 0x0007e80000100800 */
[----:B------:R3:W-:Y:S04]  /*1290*/  STL [R1+0x10], R3 ;  /* 0x0000100301007387 */ /* 0x0007e80000100800 */
[----:B------:R3:W-:Y:S02]  /*12a0*/  STL [R1+0x18], R2 ;  /* 0x0000180201007387 */ /* 0x0007e40000100800 */
.L_x_203:
[----:B------:R-:W-:-:S04]  /*12b0*/  IMAD.MOV.U32 R14, RZ, RZ, 0x4 ;  /* 0x00000004ff0e7424 */ /* 0x000fc800078e00ff */
[----:B---3--:R-:W-:-:S05]  /*12c0*/  IMAD.WIDE R2, R239, R14, c[0x0][0x588] ;  /* 0x00016200ef027625 */ /* 0x008fca00078e020e */
[----:B------:R-:W2:Y:S01]  /*12d0*/  LDG.E R235, [R2.64] ;  /* 0x0000000602eb7981 */ /* 0x000ea2000c1e1900 */
[----:B------:R-:W-:Y:S01]  /*12e0*/  ISETP.NE.U32.AND P1, PT, RZ, c[0x0][0x370], PT ;  /* 0x0000dc00ff007a0c */ /* 0x000fe20003f25070 */
[----:B------:R-:W-:Y:S01]  /*12f0*/  CS2R R8, SRZ ;  /* 0x0000000000087805 */ /* 0x000fe2000001ff00 */
[----:B------:R-:W-:Y:S02]  /*1300*/  ISETP.NE.U32.AND P4, PT, RZ, c[0x0][0x360], PT ;  /* 0x0000d800ff007a0c */ /* 0x000fe40003f85070 */
[----:B------:R-:W-:Y:S02]  /*1310*/  ISETP.NE.AND.EX P1, PT, RZ, c[0x0][0x374], PT, P1 ;  /* 0x0000dd00ff007a0c */ /* 0x000fe40003f25310 */
[----:B------:R-:W-:Y:S02]  /*1320*/  ISETP.NE.AND.EX P4, PT, RZ, c[0x0][0x364], PT, P4 ;  /* 0x0000d900ff007a0c */ /* 0x000fe40003f85340 */
[----:B------:R-:W-:-:S04]  /*1330*/  ISETP.NE.U32.AND P6, PT, RZ, c[0x0][0x350], PT ;  /* 0x0000d400ff007a0c */ /* 0x000fc80003fc5070 */
[----:B------:R-:W-:Y:S01]  /*1340*/  ISETP.NE.AND.EX P6, PT, RZ, c[0x0][0x354], PT, P6 ;  /* 0x0000d500ff007a0c */ /* 0x000fe20003fc5360 */
[----:B------:R-:W-:Y:S01]  /*1350*/  IMAD.MOV.U32 R11, RZ, RZ, RZ ;  /* 0x000000ffff0b7224 */ /* 0x000fe200078e00ff */
[----:B--2---:R-:W-:-:S03]  /*1360*/  SHF.R.S32.HI R12, RZ, 0x1f, R235 ;  /* 0x0000001fff0c7819 */ /* 0x004fc600000114eb */
[----:B------:R-:W-:-:S04]  /*1370*/  @P1 LEA R2, P0, R235, c[0x0][0x370], 0x2 ;  /* 0x0000dc00eb021a11 */ /* 0x000fc800078010ff */
[C-C-:B------:R-:W-:Y:S02]  /*1380*/  @P1 LEA.HI.X R3, R235.reuse, c[0x0][0x374], R12.reuse, 0x2, P0 ;  /* 0x0000dd00eb031a11 */ /* 0x140fe400000f140c */
[----:B------:R-:W-:Y:S02]  /*1390*/  ISETP.NE.U32.AND P0, PT, RZ, c[0x0][0x348], PT ;  /* 0x0000d200ff007a0c */ /* 0x000fe40003f05070 */
[C---:B------:R-:W-:Y:S01]  /*13a0*/  LEA R4, P3, R235.reuse, c[0x0][0x348], 0x2 ;  /* 0x0000d200eb047a11 */ /* 0x040fe200078610ff */
[----:B------:R1:W5:Y:S01]  /*13b0*/  @P1 LDG.E R8, [R2.64] ;  /* 0x0000000602081981 */ /* 0x000362000c1e1900 */
[----:B------:R-:W-:Y:S02]  /*13c0*/  ISETP.NE.AND.EX P0, PT, RZ, c[0x0][0x34c], PT, P0 ;  /* 0x0000d300ff007a0c */ /* 0x000fe40003f05300 */
[C---:B------:R-:W-:Y:S02]  /*13d0*/  @P4 LEA R6, P1, R235.reuse, c[0x0][0x360], 0x2 ;  /* 0x0000d800eb064a11 */ /* 0x040fe400078210ff */
[----:B------:R-:W-:-:S02]  /*13e0*/  LEA.HI.X R5, R235, c[0x0][0x34c], R12, 0x2, P3 ;  /* 0x0000d300eb057a11 */ /* 0x000fc400018f140c */
[----:B------:R-:W-:-:S05]  /*13f0*/  @P4 LEA.HI.X R7, R235, c[0x0][0x364], R12, 0x2, P1 ;  /* 0x0000d900eb074a11 */ /* 0x000fca00008f140c */
[----:B------:R2:W5:Y:S04]  /*1400*/  @P4 LDG.E R15, [R6.64] ;  /* 0x00000006060f4981 */ /* 0x000568000c1e1900 */
[----:B------:R2:W5:Y:S01]  /*1410*/  @P0 LDG.E R11, [R4.64] ;  /* 0x00000006040b0981 */ /* 0x000562000c1e1900 */
[----:B-1----:R-:W-:-:S04]  /*1420*/  LEA R2, P2, R235, c[0x0][0x350], 0x2 ;  /* 0x0000d400eb027a11 */ /* 0x002fc800078410ff */
[----:B------:R-:W-:-:S05]  /*1430*/  LEA.HI.X R3, R235, c[0x0][0x354], R12, 0x2, P2 ;  /* 0x0000d500eb037a11 */ /* 0x000fca00010f140c */
[----:B------:R2:W5:Y:S01]  /*1440*/  @P6 LDG.E R9, [R2.64] ;  /* 0x0000000602096981 */ /* 0x000562000c1e1900 */
[----:B------:R-:W-:Y:S01]  /*1450*/  YIELD ;  /* 0x0000000000007946 */ /* 0x000fe20003800000 */
[----:B------:R-:W-:Y:S01]  /*1460*/  LOP3.LUT R245, R238, 0xffff, RZ, 0xc0, !PT ;  /* 0x0000ffffeef57812 */ /* 0x000fe200078ec0ff */
[----:B------:R-:W-:Y:S05]  /*1470*/  @P4 BRA `(.L_x_133) ;  /* 0x0000005000004947 */ /* 0x000fea0003800000 */
[----:B-----5:R-:W-:Y:S01]  /*1480*/  MOV R15, c[0x0][0x168] ;  /* 0x00005a00000f7a02 */ /* 0x020fe20000000f00 */
[----:B------:R-:W-:Y:S05]  /*1490*/  @!P0 BRA `(.L_x_133) ;  /* 0x0000003000008947 */ /* 0x000fea0003800000 */
[----:B--2---:R-:W2:Y:S04]  /*14a0*/  LDG.E R6, [R4.64] ;  /* 0x0000000604067981 */ /* 0x004ea8000c1e1900 */
[----:B------:R-:W2:Y:S02]  /*14b0*/  LDG.E R0, [R4.64+0x4] ;  /* 0x0000040604007981 */ /* 0x000ea4000c1e1900 */
[----:B--2---:R-:W-:-:S02]  /*14c0*/  IADD3 R15, -R6, R0, RZ ;  /* 0x00000000060f7210 */ /* 0x004fc40007ffe1ff */
.L_x_133:
[----:B------:R-:W-:-:S04]  /*14d0*/  ISETP.NE.U32.AND P1, PT, RZ, c[0x0][0x368], PT ;  /* 0x0000da00ff007a0c */ /* 0x000fc80003f25070 */
[----:B------:R-:W-:-:S13]  /*14e0*/  ISETP.NE.AND.EX P1, PT, RZ, c[0x0][0x36c], PT, P1 ;  /* 0x0000db00ff007a0c */ /* 0x000fda0003f25310 */
[----:B------:R-:W-:Y:S05]  /*14f0*/  @!P1 BRA `(.L_x_134) ;  /* 0x0000004000009947 */ /* 0x000fea0003800000 */
[----:B--2---:R-:W-:-:S04]  /*1500*/  LEA R2, P1, R235, c[0x0][0x368], 0x2 ;  /* 0x0000da00eb027a11 */ /* 0x004fc800078210ff */
[----:B------:R-:W-:-:S05]  /*1510*/  LEA.HI.X R3, R235, c[0x0][0x36c], R12, 0x2, P1 ;  /* 0x0000db00eb037a11 */ /* 0x000fca00008f140c */
[----:B------:R1:W5:Y:S01]  /*1520*/  LDG.E R0, [R2.64] ;  /* 0x0000000602007981 */ /* 0x000362000c1e1900 */
[----:B------:R-:W-:Y:S05]  /*1530*/  BRA `(.L_x_135) ;  /* 0x0000005000007947 */ /* 0x000fea0003800000 */
.L_x_134:
[----:B------:R-:W-:Y:S01]  /*1540*/  MOV R0, c[0x0][0x1d0] ;  /* 0x0000740000007a02 */ /* 0x000fe20000000f00 */
[----:B------:R-:W-:Y:S05]  /*1550*/  @!P6 BRA `(.L_x_135) ;  /* 0x000000300000e947 */ /* 0x000fea0003800000 */
[----:B--2---:R-:W2:Y:S04]  /*1560*/  LDG.E R4, [R2.64] ;  /* 0x0000000602047981 */ /* 0x004ea8000c1e1900 */
[----:B------:R-:W2:Y:S02]  /*1570*/  LDG.E R0, [R2.64+0x4] ;  /* 0x0000040602007981 */ /* 0x000ea4000c1e1900 */
[----:B--2---:R-:W-:-:S05]  /*1580*/  IADD3 R0, -R4, R0, RZ ;  /* 0x0000000004007210 */ /* 0x004fca0007ffe1ff */
.L_x_135:
[--C-:B-----5:R-:W-:Y:S01]  /*1590*/  IMAD.IADD R26, R0, 0x1, -R8.reuse ;  /* 0x00000001001a7824 */ /* 0x120fe200078e0a08 */
[----:B------:R-:W-:Y:S01]  /*15a0*/  LOP3.LUT R0, R238, 0xff000000, RZ, 0xc0, !PT ;  /* 0xff000000ee007812 */ /* 0x000fe200078ec0ff */
[----:B-12---:R-:W-:Y:S01]  /*15b0*/  IMAD.MOV.U32 R2, RZ, RZ, RZ ;  /* 0x000000ffff027224 */ /* 0x006fe200078e00ff */
[----:B------:R-:W-:Y:S01]  /*15c0*/  BSSY B0, `(.L_x_136) ;  /* 0x000002e000007945 */ /* 0x000fe20003800000 */
[----:B------:R-:W-:Y:S01]  /*15d0*/  IMAD.IADD R13, R9, 0x1, R8 ;  /* 0x00000001090d7824 */ /* 0x000fe200078e0208 */
[----:B------:R-:W-:-:S02]  /*15e0*/  IADD3 R3, R26, 0x6f, RZ ;  /* 0x0000006f1a037810 */ /* 0x000fc40007ffe0ff */
[----:B------:R-:W-:Y:S02]  /*15f0*/  SHF.R.U32.HI R4, RZ, 0x8, R0 ;  /* 0x00000008ff047819 */ /* 0x000fe40000011600 */
[----:B------:R-:W-:Y:S01]  /*1600*/  ISETP.GE.AND P1, PT, R26, 0x1, PT ;  /* 0x000000011a00780c */ /* 0x000fe20003f26270 */
[----:B------:R-:W-:Y:S01]  /*1610*/  IMAD.HI R2, R3, -0x6db6db6d, R2 ;  /* 0x9249249303027827 */ /* 0x000fe200078e0202 */
[----:B------:R-:W-:-:S04]  /*1620*/  LOP3.LUT R3, R238, 0xff0000, RZ, 0xc0, !PT ;  /* 0x00ff0000ee037812 */ /* 0x000fc800078ec0ff */
[----:B------:R-:W-:Y:S02]  /*1630*/  LEA.HI R3, R3, R4, RZ, 0x10 ;  /* 0x0000000403037211 */ /* 0x000fe400078f80ff */
[----:B------:R-:W-:Y:S02]  /*1640*/  SHF.R.U32.HI R0, RZ, 0x1f, R2 ;  /* 0x0000001fff007819 */ /* 0x000fe40000011602 */
[----:B------:R-:W-:Y:S02]  /*1650*/  LOP3.LUT R16, R3, 0xff, RZ, 0xc0, !PT ;  /* 0x000000ff03107812 */ /* 0x000fe400078ec0ff */
[----:B------:R-:W-:Y:S02]  /*1660*/  SHF.R.U32.HI R5, RZ, 0x10, R3 ;  /* 0x00000010ff057819 */ /* 0x000fe40000011603 */
[----:B------:R-:W-:Y:S01]  /*1670*/  LEA.HI.SX32 R10, R2, R0, 0x1a ;  /* 0x00000000020a7211 */ /* 0x000fe200078fd2ff */
[----:B------:R1:W-:Y:S01]  /*1680*/  STL [R1+0x4], R16 ;  /* 0x0000041001007387 */ /* 0x0003e20000100800 */
[----:B------:R-:W-:-:S03]  /*1690*/  IMAD.MOV.U32 R2, RZ, RZ, RZ ;  /* 0x000000ffff027224 */ /* 0x000fc600078e00ff */
[----:B------:R1:W-:Y:S01]  /*16a0*/  STL [R1], R5 ;  /* 0x0000000501007387 */ /* 0x0003e20000100800 */
[----:B------:R-:W-:Y:S05]  /*16b0*/  @!P1 BRA `(.L_x_137) ;  /* 0x000001e000009947 */ /* 0x000fea0003800000 */
[----:B------:R-:W-:Y:S01]  /*16c0*/  ISETP.NE.AND P1, PT, R5, RZ, PT ;  /* 0x000000ff0500720c */ /* 0x000fe20003f25270 */
[----:B------:R-:W-:-:S03]  /*16d0*/  IMAD.MOV.U32 R4, RZ, RZ, RZ ;  /* 0x000000ffff047224 */ /* 0x000fc600078e00ff */
[----:B------:R-:W-:-:S04]  /*16e0*/  SEL R0, R5, c[0x0][0x338], P1 ;  /* 0x0000ce0005007a07 */ /* 0x000fc80000800000 */
[----:B------:R-:W-:Y:S02]  /*16f0*/  IABS R3, R0 ;  /* 0x0000000000037213 */ /* 0x000fe40000000000 */
[----:B------:R-:W-:Y:S02]  /*1700*/  IADD3 R6, R10, -0x1, R0 ;  /* 0xffffffff0a067810 */ /* 0x000fe40007ffe000 */
[----:B------:R-:W2:Y:S02]  /*1710*/  I2F.RP R2, R3 ;  /* 0x0000000300027306 */ /* 0x000ea40000209400 */
[----:B------:R-:W-:-:S06]  /*1720*/  IABS R9, R6 ;  /* 0x0000000600097213 */ /* 0x000fcc0000000000 */
[----:B--2---:R-:W2:Y:S02]  /*1730*/  MUFU.RCP R2, R2 ;  /* 0x0000000200027308 */ /* 0x004ea40000001000 */
[----:B--2---:R-:W-:-:S06]  /*1740*/  IADD3 R2, R2, 0xffffffe, RZ ;  /* 0x0ffffffe02027810 */ /* 0x004fcc0007ffe0ff */
[----:B-1----:R-:W1:Y:S02]  /*1750*/  F2I.FTZ.U32.TRUNC.NTZ R5, R2 ;  /* 0x0000000200057305 */ /* 0x002e64000021f000 */
[----:B-1----:R-:W-:-:S04]  /*1760*/  IMAD.MOV R2, RZ, RZ, -R5 ;  /* 0x000000ffff027224 */ /* 0x002fc800078e0a05 */
        /* <DEDUP_REMOVED lines=13> */
[----:B------:R-:W-:Y:S02]  /*1840*/  ISETP.GE.U32.AND P3, PT, R4, R3, PT ;  /* 0x000000030400720c */ /* 0x000fe40003f66070 */
[----:B------:R-:W-:-:S04]  /*1850*/  LOP3.LUT R3, R6, R0, RZ, 0x3c, !PT ;  /* 0x0000000006037212 */ /* 0x000fc800078e3cff */
[----:B------:R-:W-:-:S07]  /*1860*/  ISETP.GE.AND P1, PT, R3, RZ, PT ;  /* 0x000000ff0300720c */ /* 0x000fce0003f26270 */
[----:B------:R-:W-:-:S06]  /*1870*/  @P3 IADD3 R2, R2, 0x1, RZ ;  /* 0x0000000102023810 */ /* 0x000fcc0007ffe0ff */
[----:B------:R-:W-:Y:S01]  /*1880*/  @!P1 IMAD.MOV R2, RZ, RZ, -R2 ;  /* 0x000000ffff029224 */ /* 0x000fe200078e0a02 */
[----:B------:R-:W-:Y:S02]  /*1890*/  @!P2 LOP3.LUT R2, RZ, R0, RZ, 0x33, !PT ;  /* 0x00000000ff02a212 */ /* 0x000fe400078e33ff */
.L_x_137:
[----:B------:R-:W-:Y:S05]  /*18a0*/  BSYNC B0 ;  /* 0x0000000000007941 */ /* 0x000fea0003800000 */
.L_x_136:
[----:B------:R-:W-:Y:S01]  /*18b0*/  IMAD R238, R16, R2, RZ ;  /* 0x0000000210ee7224 */ /* 0x000fe200078e02ff */
[----:B------:R-:W-:Y:S01]  /*18c0*/  PRMT R0, RZ, 0x7610, R0 ;  /* 0x00007610ff007816 */ /* 0x000fe20000000000 */
[----:B------:R-:W-:Y:S01]  /*18d0*/  CS2R R20, SRZ ;  /* 0x0000000000147805 */ /* 0x000fe2000001ff00 */
[----:B------:R-:W-:Y:S01]  /*18e0*/  CS2R R46, SRZ ;  /* 0x00000000002e7805 */ /* 0x000fe2000001ff00 */
[----:B------:R-:W-:Y:S01]  /*18f0*/  IMAD.IADD R2, R238, 0x1, R2 ;  /* 0x00000001ee027824 */ /* 0x000fe200078e0202 */
[----:B------:R-:W-:Y:S01]  /*1900*/  CS2R R44, SRZ ;  /* 0x00000000002c7805 */ /* 0x000fe2000001ff00 */
        /* <DEDUP_REMOVED lines=33> */
[----:B------:R-:W-:-:S04]  /*1b20*/  ISETP.NE.U32.AND P1, PT, RZ, c[0x0][0x340], PT ;  /* 0x0000d000ff007a0c */ /* 0x000fc80003f25070 */
[----:B------:R-:W-:-:S13]  /*1b30*/  ISETP.NE.AND.EX P1, PT, RZ, c[0x0][0x344], PT, P1 ;  /* 0x0000d100ff007a0c */ /* 0x000fda0003f25310 */
[----:B------:R-:W-:-:S05]  /*1b40*/  @P1 IMAD.WIDE R2, R235, R14, c[0x0][0x340] ;  /* 0x0000d000eb021625 */ /* 0x000fca00078e020e */
[----:B------:R2:W3:Y:S01]  /*1b50*/  @P1 LDG.E R14, [R2.64] ;  /* 0x00000006020e1981 */ /* 0x0004e2000c1e1900 */
[----:B------:R-:W-:Y:S01]  /*1b60*/  IMAD.MOV.U32 R4, RZ, RZ, c[0x0][0x2c4] ;  /* 0x0000b100ff047624 */ /* 0x000fe200078e00ff */
[----:B------:R-:W-:Y:S01]  /*1b70*/  SHF.R.S32.HI R0, RZ, 0x1f, R11 ;  /* 0x0000001fff007819 */ /* 0x000fe2000001140b */
[--C-:B-1----:R-:W-:Y:S01]  /*1b80*/  IMAD R5, R234, 0x20, R230.reuse ;  /* 0x00000020ea057824 */ /* 0x102fe200078e02e6 */
[----:B------:R-:W-:Y:S01]  /*1b90*/  SEL R6, R12, RZ, !P0 ;  /* 0x000000ff0c067207 */ /* 0x000fe20004000000 */
[----:B------:R-:W-:Y:S01]  /*1ba0*/  IMAD R8, R237, 0x80, R230 ;  /* 0x00000080ed087824 */ /* 0x000fe200078e02e6 */
[----:B------:R-:W-:Y:S01]  /*1bb0*/  ISETP.NE.AND P2, PT, R4, 0x1, PT ;  /* 0x000000010400780c */ /* 0x000fe20003f45270 */
[----:B------:R-:W-:Y:S01]  /*1bc0*/  IMAD R0, R0, c[0x0][0x178], RZ ;  /* 0x00005e0000007a24 */ /* 0x000fe200078e02ff */
[----:B------:R-:W-:Y:S01]  /*1bd0*/  SEL R4, R235, RZ, !P0 ;  /* 0x000000ffeb047207 */ /* 0x000fe20004000000 */
[----:B------:R-:W-:Y:S01]  /*1be0*/  IMAD R5, R237, 0x80, R5 ;  /* 0x00000080ed057824 */ /* 0x000fe200078e0205 */
[----:B------:R-:W-:Y:S01]  /*1bf0*/  IADD3 R22, P0, R230, R13, RZ ;  /* 0x0000000de6167210 */ /* 0x000fe20007f1e0ff */
[----:B------:R-:W-:Y:S01]  /*1c00*/  IMAD R0, R11, c[0x0][0x17c], R0 ;  /* 0x00005f000b007a24 */ /* 0x000fe200078e0200 */
[----:B------:R-:W-:Y:S01]  /*1c10*/  SHF.R.S32.HI R229, RZ, 0x1f, R228 ;  /* 0x0000001fffe57819 */ /* 0x000fe200000114e4 */
[----:B------:R-:W-:Y:S01]  /*1c20*/  IMAD R6, R6, c[0x0][0x1c0], RZ ;  /* 0x0000700006067a24 */ /* 0x000fe200078e02ff */
[----:B------:R-:W-:Y:S01]  /*1c30*/  IADD3 R10, R8, 0x20, RZ ;  /* 0x00000020080a7810 */ /* 0x000fe20007ffe0ff */
[----:B------:R-:W-:Y:S01]  /*1c40*/  WARPSYNC 0xffffffff ;  /* 0xffffffff00007948 */ /* 0x000fe20003800000 */
[----:B------:R-:W-:Y:S01]  /*1c50*/  SHF.R.S32.HI R20, RZ, 0x1f, R231 ;  /* 0x0000001fff147819 */ /* 0x000fe200000114e7 */
[----:B------:R-:W-:Y:S01]  /*1c60*/  BAR.SYNC.DEFER_BLOCKING 0x0 ;  /* 0x0000000000007b1d */ /* 0x000fe20000010000 */
[----:B------:R-:W-:Y:S01]  /*1c70*/  IMAD.MOV.U32 R25, RZ, RZ, 0x70 ;  /* 0x00000070ff197424 */ /* 0x000fe200078e00ff */
[----:B------:R-:W-:Y:S01]  /*1c80*/  IADD3 R109, R162, -0x1, RZ ;  /* 0xffffffffa26d7810 */ /* 0x000fe20007ffe0ff */
[----:B------:R-:W-:Y:S01]  /*1c90*/  @P2 IMAD.HI.U32 R7, R5, c[0x0][0x2c8], RZ ;  /* 0x0000b20005072a27 */ /* 0x000fe200078e00ff */
[----:B------:R-:W-:-:S02]  /*1ca0*/  IADD3 R201, R111, 0x20, RZ ;  /* 0x000000206fc97810 */ /* 0x000fc40007ffe0ff */
[----:B------:R-:W-:Y:S01]  /*1cb0*/  SHF.R.S32.HI R28, RZ, 0x1f, R109 ;  /* 0x0000001fff1c7819 */ /* 0x000fe2000001146d */
[----:B------:R-:W-:Y:S01]  /*1cc0*/  IMAD R25, R162, -0x70, R25 ;  /* 0xffffff90a2197824 */ /* 0x000fe200078e0219 */
[----:B------:R-:W1:Y:S01]  /*1cd0*/  S2R R29, SR_TID.X ;  /* 0x00000000001d7919 */ /* 0x000e620000002100 */
[----:B--2---:R-:W-:Y:S01]  /*1ce0*/  IMAD.WIDE.U32 R2, R11, c[0x0][0x178], RZ ;  /* 0x00005e000b027a25 */ /* 0x004fe200078e00ff */
[----:B------:R-:W-:Y:S03]  /*1cf0*/  BSSY B0, `(.L_x_139) ;  /* 0x00001b7000007945 */ /* 0x000fe60003800000 */
[----:B------:R-:W-:Y:S02]  /*1d00*/  IMAD.IADD R3, R3, 0x1, R0 ;  /* 0x0000000103037824 */ /* 0x000fe400078e0200 */
[----:B------:R-:W-:Y:S01]  /*1d10*/  IMAD.MOV.U32 R0, RZ, RZ, R5 ;  /* 0x000000ffff007224 */ /* 0x000fe200078e0005 */
[----:B------:R-:W-:Y:S01]  /*1d20*/  @P2 SHF.R.U32.HI R0, RZ, c[0x0][0x2cc], R7 ;  /* 0x0000b300ff002a19 */ /* 0x000fe20000011607 */
[----:B------:R-:W-:-:S04]  /*1d30*/  IMAD.WIDE.U32 R2, R245, c[0x0][0x1b8], R2 ;  /* 0x00006e00f5027a25 */ /* 0x000fc800078e0002 */
[----:B------:R-:W-:Y:S02]  /*1d40*/  IMAD R3, R245, c[0x0][0x1bc], R3 ;  /* 0x00006f00f5037a24 */ /* 0x000fe400078e0203 */
[C---:B------:R-:W-:Y:S01]  /*1d50*/  IMAD R7, R4.reuse, c[0x0][0x1c4], R6 ;  /* 0x0000710004077a24 */ /* 0x040fe200078e0206 */
[----:B------:R-:W-:Y:S01]  /*1d60*/  SHF.R.S32.HI R6, RZ, 0x1f, R0 ;  /* 0x0000001fff067819 */ /* 0x000fe20000011400 */
[----:B------:R-:W-:-:S04]  /*1d70*/  IMAD.WIDE.U32 R2, R4, c[0x0][0x1c0], R2 ;  /* 0x0000700004027a25 */ /* 0x000fc800078e0002 */
[----:B------:R-:W-:Y:S02]  /*1d80*/  IMAD.MOV R4, RZ, RZ, -R0 ;  /* 0x000000ffff047224 */ /* 0x000fe400078e0a00 */
[----:B------:R-:W-:Y:S02]  /*1d90*/  IMAD.IADD R3, R3, 0x1, R7 ;  /* 0x0000000103037824 */ /* 0x000fe400078e0207 */
[----:B------:R-:W-:Y:S02]  /*1da0*/  IMAD R6, R6, c[0x0][0x1b0], RZ ;  /* 0x00006c0006067a24 */ /* 0x000fe400078e02ff */
[----:B------:R-:W-:Y:S02]  /*1db0*/  IMAD R4, R4, c[0x0][0x2c4], R5 ;  /* 0x0000b10004047a24 */ /* 0x000fe400078e0205 */
[C---:B------:R-:W-:Y:S01]  /*1dc0*/  IMAD R5, R0.reuse, c[0x0][0x1b4], R6 ;  /* 0x00006d0000057a24 */ /* 0x040fe200078e0206 */
[----:B------:R-:W-:Y:S01]  /*1dd0*/  SHF.R.S32.HI R6, RZ, 0x1f, R13 ;  /* 0x0000001fff067819 */ /* 0x000fe2000001140d */
[----:B------:R-:W-:Y:S01]  /*1de0*/  IMAD.WIDE.U32 R2, R0, c[0x0][0x1b0], R2 ;  /* 0x00006c0000027a25 */ /* 0x000fe200078e0002 */
[----:B------:R-:W-:-:S02]  /*1df0*/  SHF.R.S32.HI R0, RZ, 0x1f, R4 ;  /* 0x0000001fff007819 */ /* 0x000fc40000011404 */
[----:B------:R-:W-:Y:S01]  /*1e00*/  LEA.HI.X.SX32 R27, R230, R6, 0x1, P0 ;  /* 0x00000006e61b7211 */ /* 0x000fe200000f0eff */
[----:B------:R-:W-:Y:S02]  /*1e10*/  IMAD.IADD R3, R3, 0x1, R5 ;  /* 0x0000000103037824 */ /* 0x000fe400078e0205 */
[----:B------:R-:W-:Y:S02]  /*1e20*/  IMAD R0, R0, c[0x0][0x1a8], RZ ;  /* 0x00006a0000007a24 */ /* 0x000fe400078e02ff */
[----:B------:R-:W-:-:S04]  /*1e30*/  IMAD.WIDE.U32 R2, R4, c[0x0][0x1a8], R2 ;  /* 0x00006a0004027a25 */ /* 0x000fc800078e0002 */
[----:B------:R-:W-:Y:S01]  /*1e40*/  IMAD R0, R4, c[0x0][0x1ac], R0 ;  /* 0x00006b0004007a24 */ /* 0x000fe200078e0200 */
[----:B------:R-:W-:Y:S01]  /*1e50*/  LEA R5, P0, R2, c[0x0][0x160], 0x1 ;  /* 0x0000580002057a11 */ /* 0x000fe200078008ff */
[----:B------:R-:W-:Y:S02]  /*1e60*/  IMAD R4, R27, c[0x0][0x1e0], RZ ;  /* 0x000078001b047a24 */ /* 0x000fe400078e02ff */
[----:B------:R-:W-:Y:S02]  /*1e70*/  IMAD.IADD R0, R3, 0x1, R0 ;  /* 0x0000000103007824 */ /* 0x000fe400078e0200 */
[C---:B------:R-:W-:Y:S01]  /*1e80*/  IMAD R9, R22.reuse, c[0x0][0x1e4], R4 ;  /* 0x0000790016097a24 */ /* 0x040fe200078e0204 */
[----:B------:R-:W-:Y:S01]  /*1e90*/  SHFL.IDX PT, R18, R5, 0x3, 0x181f ;  /* 0x00781f0005127f89 */ /* 0x000fe200000e0000 */
[----:B------:R-:W-:Y:S01]  /*1ea0*/  IMAD.WIDE.U32 R6, R22, c[0x0][0x1e0], R228 ;  /* 0x0000780016067a25 */ /* 0x000fe200078e00e4 */
[----:B------:R-:W-:-:S03]  /*1eb0*/  LEA.HI.X R0, R2, c[0x0][0x164], R0, 0x1, P0 ;  /* 0x0000590002007a11 */ /* 0x000fc600000f0c00 */
[----:B------:R-:W-:Y:S02]  /*1ec0*/  IMAD R4, R15, c[0x0][0x2c4], RZ ;  /* 0x0000b1000f047a24 */ /* 0x000fe400078e02ff */
[----:B------:R-:W-:Y:S01]  /*1ed0*/  IMAD.IADD R3, R7, 0x1, R9 ;  /* 0x0000000107037824 */ /* 0x000fe200078e0209 */
[----:B------:R-:W-:Y:S01]  /*1ee0*/  SHFL.IDX PT, R11, R0, RZ, 0x181f ;  /* 0x00181fff000b7589 */ /* 0x000fe200000e0000 */
[----:B------:R-:W-:Y:S01]  /*1ef0*/  IMAD.MOV.U32 R2, RZ, RZ, R6 ;  /* 0x000000ffff027224 */ /* 0x000fe200078e0006 */
[-C--:B------:R-:W-:Y:S01]  /*1f00*/  ISETP.GE.AND P3, PT, R10, R4.reuse, PT ;  /* 0x000000040a00720c */ /* 0x080fe20003f66270 */
[----:B------:R-:W-:Y:S01]  /*1f10*/  IMAD.IADD R108, R26, 0x1, R25 ;  /* 0x000000011a6c7824 */ /* 0x000fe200078e0219 */
[----:B------:R-:W2:Y:S01]  /*1f20*/  SHFL.IDX PT, R9, R5, RZ, 0x181f ;  /* 0x00181fff05097589 */ /* 0x000ea200000e0000 */
[CC--:B------:R-:W-:Y:S01]  /*1f30*/  ISETP.GE.AND P4, PT, R8.reuse, R4.reuse, PT ;  /* 0x000000040800720c */ /* 0x0c0fe20003f86270 */
[C---:B------:R-:W-:Y:S01]  /*1f40*/  IMAD.WIDE.U32 R2, R245.reuse, c[0x0][0x1e8], R2 ;  /* 0x00007a00f5027a25 */ /* 0x040fe200078e0002 */
[C---:B------:R-:W-:Y:S01]  /*1f50*/  IADD3 R7, R8.reuse, 0x40, RZ ;  /* 0x0000004008077810 */ /* 0x040fe20007ffe0ff */
[----:B------:R-:W4:Y:S01]  /*1f60*/  SHFL.IDX PT, R10, R5, 0x1, 0x181f ;  /* 0x00381f00050a7f89 */ /* 0x000f2200000e0000 */
[----:B------:R-:W-:Y:S01]  /*1f70*/  IADD3 R6, R8, 0x60, RZ ;  /* 0x0000006008067810 */ /* 0x000fe20007ffe0ff */
[----:B------:R-:W-:Y:S01]  /*1f80*/  IMAD R3, R245, c[0x0][0x1ec], R3 ;  /* 0x00007b00f5037a24 */ /* 0x000fe200078e0203 */
[-C--:B------:R-:W-:Y:S01]  /*1f90*/  ISETP.GE.AND P0, PT, R7, R4.reuse, PT ;  /* 0x000000040700720c */ /* 0x080fe20003f06270 */
[----:B------:R-:W5:Y:S01]  /*1fa0*/  SHFL.IDX PT, R13, R0, 0x1, 0x181f ;  /* 0x00381f00000d7f89 */ /* 0x000f6200000e0000 */
[----:B------:R-:W-:Y:S01]  /*1fb0*/  ISETP.GE.AND P5, PT, R6, R4, PT ;  /* 0x000000040600720c */ /* 0x000fe20003fa6270 */
[----:B------:R-:W-:-:S02]  /*1fc0*/  IMAD R21, R28, c[0x0][0x1e0], RZ ;  /* 0x000078001c157a24 */ /* 0x000fc400078e02ff */
[----:B------:R1:W1:Y:S01]  /*1fd0*/  SHFL.IDX PT, R8, R5, 0x2, 0x181f ;  /* 0x00581f0005087f89 */ /* 0x00026200000e0000 */
[----:B------:R-:W-:Y:S02]  /*1fe0*/  IMAD.MOV.U32 R72, RZ, RZ, 0x40 ;  /* 0x00000040ff487424 */ /* 0x000fe400078e00ff */
[----:B------:R-:W-:Y:S01]  /*1ff0*/  IMAD R21, R109, c[0x0][0x1e4], R21 ;  /* 0x000079006d157a24 */ /* 0x000fe200078e0215 */
[----:B------:R-:W1:Y:S04]  /*2000*/  SHFL.IDX PT, R19, R0, 0x2, 0x181f ;  /* 0x00581f0000137f89 */ /* 0x000e6800000e0000 */
[----:B------:R-:W1:Y:S01]  /*2010*/  SHFL.IDX PT, R0, R0, 0x3, 0x181f ;  /* 0x00781f0000007f89 */ /* 0x000e6200000e0000 */
[----:B--2---:R-:W-:Y:S02]  /*2020*/  @!P4 LEA R6, P2, R228, R9, 0x1 ;  /* 0x00000009e406c211 */ /* 0x004fe400078408ff */
[----:B---3--:R-:W-:Y:S01]  /*2030*/  @P1 SHF.R.S32.HI R7, RZ, 0x1f, R14 ;  /* 0x0000001fff071819 */ /* 0x008fe2000001140e */
[----:B------:R-:W-:-:S02]  /*2040*/  @!P1 IMAD.MOV.U32 R7, RZ, RZ, R12 ;  /* 0x000000ffff079224 */ /* 0x000fc400078e000c */
[----:B------:R-:W-:Y:S01]  /*2050*/  @!P1 IMAD.MOV.U32 R14, RZ, RZ, R235 ;  /* 0x000000ffff0e9224 */ /* 0x000fe200078e00eb */
[----:B------:R-:W-:Y:S02]  /*2060*/  ISETP.GE.AND P1, PT, R228, c[0x0][0x198], PT ;  /* 0x00006600e4007a0c */ /* 0x000fe40003f26270 */
[----:B------:R-:W-:Y:S02]  /*2070*/  SEL R23, R7, RZ, !P6 ;  /* 0x000000ff07177207 */ /* 0x000fe40007000000 */
[----:B------:R-:W-:Y:S02]  /*2080*/  SEL R24, R14, RZ, !P6 ;  /* 0x000000ff0e187207 */ /* 0x000fe40007000000 */
[----:B------:R-:W-:Y:S01]  /*2090*/  @!P4 LEA R4, P6, R231, R9, 0x1 ;  /* 0x00000009e704c211 */ /* 0x000fe200078c08ff */
[----:B------:R-:W-:Y:S01]  /*20a0*/  IMAD R9, R23, c[0x0][0x1f0], RZ ;  /* 0x00007c0017097a24 */ /* 0x000fe200078e02ff */
[----:B------:R-:W-:Y:S01]  /*20b0*/  @!P4 LEA.HI.X R7, R228, R11, R229, 0x1, P2 ;  /* 0x0000000be407c211 */ /* 0x000fe200010f0ce5 */
[----:B------:R-:W-:Y:S01]  /*20c0*/  IMAD.WIDE.U32 R212, R24, c[0x0][0x1f0], R2 ;  /* 0x00007c0018d47a25 */ /* 0x000fe200078e0002 */
[----:B----4-:R-:W-:-:S02]  /*20d0*/  @!P3 LEA R16, P2, R228, R10, 0x1 ;  /* 0x0000000ae410b211 */ /* 0x010fc400078408ff */
[C---:B-1----:R-:W-:Y:S01]  /*20e0*/  @!P4 LEA.HI.X R5, R231.reuse, R11, R20, 0x1, P6 ;  /* 0x0000000be705c211 */ /* 0x042fe200030f0c14 */
[----:B------:R1:W-:Y:S01]  /*20f0*/  @!P4 LDGSTS.E.BYPASS.LTC128B.128 [R207+0x100], [R6.64], !P1 ;  /* 0x0010000006cfcfae */ /* 0x0003e2000c901d46 */
[----:B------:R-:W-:Y:S01]  /*2100*/  @!P3 LEA R14, P6, R231, R10, 0x1 ;  /* 0x0000000ae70eb211 */ /* 0x000fe200078c08ff */
[----:B------:R-:W-:Y:S01]  /*2110*/  IMAD.WIDE.U32 R2, R109, c[0x0][0x1e0], RZ ;  /* 0x000078006d027a25 */ /* 0x000fe200078e00ff */
[CCC-:B-----5:R-:W-:Y:S02]  /*2120*/  @!P3 LEA.HI.X R17, R228.reuse, R13.reuse, R229.reuse, 0x1, P2 ;  /* 0x0000000de411b211 */ /* 0x1e0fe400010f0ce5 */
[C---:B------:R-:W-:Y:S01]  /*2130*/  @!P0 LEA R12, P2, R228.reuse, R8, 0x1 ;  /* 0x00000008e40c8211 */ /* 0x040fe200078408ff */
[----:B------:R-:W-:Y:S01]  /*2140*/  IMAD.MOV.U32 R210, RZ, RZ, R212 ;  /* 0x000000ffffd27224 */ /* 0x000fe200078e00d4 */
[----:B------:R-:W-:Y:S02]  /*2150*/  @!P3 LEA.HI.X R15, R231, R13, R20, 0x1, P6 ;  /* 0x0000000de70fb211 */ /* 0x000fe400030f0c14 */
[----:B------:R-:W-:-:S02]  /*2160*/  @!P0 LEA.HI.X R13, R228, R19, R229, 0x1, P2 ;  /* 0x00000013e40d8211 */ /* 0x000fc400010f0ce5 */
[C---:B------:R-:W-:Y:S02]  /*2170*/  @!P0 LEA R10, P2, R231.reuse, R8, 0x1 ;  /* 0x00000008e70a8211 */ /* 0x040fe400078408ff */
[C---:B------:R-:W-:Y:S02]  /*2180*/  ISETP.GE.AND P6, PT, R231.reuse, c[0x0][0x198], PT ;  /* 0x00006600e7007a0c */ /* 0x040fe40003fc6270 */
[----:B------:R-:W-:Y:S01]  /*2190*/  @!P0 LEA.HI.X R11, R231, R19, R20, 0x1, P2 ;  /* 0x00000013e70b8211 */ /* 0x000fe200010f0c14 */
[----:B------:R-:W-:Y:S01]  /*21a0*/  IMAD R19, R24, c[0x0][0x1f4], R9 ;  /* 0x00007d0018137a24 */ /* 0x000fe200078e0209 */
[----:B------:R-:W-:-:S03]  /*21b0*/  @!P5 LEA R8, P2, R228, R18, 0x1 ;  /* 0x00000012e408d211 */ /* 0x000fc600078408ff */
[----:B------:R-:W-:Y:S01]  /*21c0*/  IMAD.IADD R211, R213, 0x1, R19 ;  /* 0x00000001d5d37824 */ /* 0x000fe200078e0213 */
[----:B------:R-:W-:Y:S02]  /*21d0*/  @!P5 LEA.HI.X R9, R228, R0, R229, 0x1, P2 ;  /* 0x00000000e409d211 */ /* 0x000fe400010f0ce5 */
[----:B------:R-:W-:-:S03]  /*21e0*/  @!P5 LEA R18, P2, R231, R18, 0x1 ;  /* 0x00000012e712d211 */ /* 0x000fc600078408ff */
[----:B------:R2:W-:Y:S01]  /*21f0*/  @!P4 LDGSTS.E.BYPASS.LTC128B.128 [R207+0x4100], [R4.64], !P6 ;  /* 0x0410000004cfcfae */ /* 0x0005e2000f101d46 */
[----:B------:R-:W-:Y:S01]  /*2200*/  @!P5 LEA.HI.X R19, R231, R0, R20, 0x1, P2 ;  /* 0x00000000e713d211 */ /* 0x000fe200010f0c14 */
[----:B------:R-:W-:Y:S01]  /*2210*/  IMAD.IADD R20, R3, 0x1, R21 ;  /* 0x0000000103147824 */ /* 0x000fe200078e0215 */
[----:B------:R-:W-:Y:S01]  /*2220*/  IMNMX R0, R108, 0x70, PT ;  /* 0x000000706c007817 */ /* 0x000fe20003800200 */
[----:B------:R3:W-:Y:S01]  /*2230*/  @!P3 LDGSTS.E.BYPASS.LTC128B.128 [R207+0x1100], [R16.64], !P1 ;  /* 0x0110000010cfbfae */ /* 0x0007e2000c901d46 */
[----:B------:R-:W-:-:S03]  /*2240*/  IMAD.WIDE.U32 R2, R2, 0x70, R210 ;  /* 0x0000007002027825 */ /* 0x000fc600078e00d2 */
[----:B------:R4:W-:Y:S01]  /*2250*/  @!P3 LDGSTS.E.BYPASS.LTC128B.128 [R207+0x5100], [R14.64], !P6 ;  /* 0x051000000ecfbfae */ /* 0x0009e2000f101d46 */
[----:B------:R-:W-:-:S03]  /*2260*/  IMAD.IADD R0, R0, 0x1, -R230 ;  /* 0x0000000100007824 */ /* 0x000fc600078e0ae6 */
[----:B------:R5:W-:Y:S02]  /*2270*/  @!P0 LDGSTS.E.BYPASS.LTC128B.128 [R207+0x2100], [R12.64], !P1 ;  /* 0x021000000ccf8fae */ /* 0x000be4000c901d46 */
[C---:B------:R-:W-:Y:S02]  /*2280*/  ISETP.GE.AND P4, PT, R0.reuse, 0x1, PT ;  /* 0x000000010000780c */ /* 0x040fe40003f86270 */
[C---:B------:R-:W-:Y:S01]  /*2290*/  ISETP.GE.AND P3, PT, R0.reuse, 0x21, PT ;  /* 0x000000210000780c */ /* 0x040fe20003f66270 */
[----:B------:R3:W-:Y:S01]  /*22a0*/  @!P0 LDGSTS.E.BYPASS.LTC128B.128 [R207+0x6100], [R10.64], !P6 ;  /* 0x061000000acf8fae */ /* 0x0007e2000f101d46 */
[----:B------:R-:W-:-:S03]  /*22b0*/  ISETP.GE.AND P2, PT, R0, 0x41, PT ;  /* 0x000000410000780c */ /* 0x000fc60003f46270 */
[----:B------:R3:W-:Y:S04]  /*22c0*/  @!P5 LDGSTS.E.BYPASS.LTC128B.128 [R207+0x3100], [R8.64], !P1 ;  /* 0x0310000008cfdfae */ /* 0x0007e8000c901d46 */
[----:B------:R3:W-:Y:S01]  /*22d0*/  @!P5 LDGSTS.E.BYPASS.LTC128B.128 [R207+0x7100], [R18.64], !P6 ;  /* 0x0710000012cfdfae */ /* 0x0007e2000f101d46 */
[----:B------:R-:W-:Y:S01]  /*22e0*/  ISETP.GE.AND P6, PT, R228, c[0x0][0x1d4], PT ;  /* 0x00007500e4007a0c */ /* 0x000fe20003fc6270 */
[----:B--2---:R-:W-:Y:S01]  /*22f0*/  IMAD R4, R20, 0x70, RZ ;  /* 0x0000007014047824 */ /* 0x004fe200078e02ff */
[----:B------:R-:W-:Y:S01]  /*2300*/  ISETP.GE.AND P5, PT, R231, c[0x0][0x1d4], PT ;  /* 0x00007500e7007a0c */ /* 0x000fe20003fa6270 */
[----:B------:R-:W-:Y:S01]  /*2310*/  IMAD.MOV.U32 R5, RZ, RZ, 0x20 ;  /* 0x00000020ff057424 */ /* 0x000fe200078e00ff */
[----:B------:R-:W0:Y:S01]  /*2320*/  LDGDEPBAR ;  /* 0x00000000000079af */ /* 0x000e220000000000 */
[----:B------:R-:W-:-:S02]  /*2330*/  IMAD.IADD R3, R3, 0x1, R4 ;  /* 0x0000000103037824 */ /* 0x000fc400078e0204 */
[----:B-1----:R-:W-:-:S04]  /*2340*/  IMAD.WIDE.U32 R6, R5, c[0x0][0x1e0], RZ ;  /* 0x0000780005067a25 */ /* 0x002fc800078e00ff */
[----:B------:R-:W-:Y:S01]  /*2350*/  IMAD R5, R5, c[0x0][0x1e4], RZ ;  /* 0x0000790005057a24 */ /* 0x000fe200078e02ff */
[----:B------:R-:W-:Y:S01]  /*2360*/  @P3 IADD3 R4, P0, R2, R6, RZ ;  /* 0x0000000602043210 */ /* 0x000fe20007f1e0ff */
[----:B-----5:R-:W-:-:S04]  /*2370*/  IMAD.WIDE.U32 R12, R22, c[0x0][0x208], R228 ;  /* 0x00008200160c7a25 */ /* 0x020fc800078e00e4 */
[----:B----4-:R-:W-:Y:S01]  /*2380*/  IMAD.MOV.U32 R15, RZ, RZ, c[0x0][0x208] ;  /* 0x00008200ff0f7624 */ /* 0x010fe200078e00ff */
[----:B---3--:R-:W-:-:S04]  /*2390*/  @P4 LEA R10, P1, R2, c[0x0][0x1c8], 0x1 ;  /* 0x00007200020a4a11 */ /* 0x008fc800078208ff */
[----:B------:R-:W-:Y:S02]  /*23a0*/  @P4 LEA.HI.X R11, R2, c[0x0][0x1cc], R3, 0x1, P1 ;  /* 0x00007300020b4a11 */ /* 0x000fe400008f0c03 */
[----:B------:R-:W-:Y:S02]  /*23b0*/  ISETP.GE.AND P1, PT, R0, 0x61, PT ;  /* 0x000000610000780c */ /* 0x000fe40003f26270 */
[----:B------:R-:W-:Y:S01]  /*23c0*/  @P3 IADD3.X R0, R3, R7, R5, P0, !PT ;  /* 0x0000000703003210 */ /* 0x000fe200007fe405 */
[----:B------:R-:W-:Y:S01]  /*23d0*/  IMAD.WIDE.U32 R6, R72, c[0x0][0x1e0], RZ ;  /* 0x0000780048067a25 */ /* 0x000fe200078e00ff */
[----:B------:R-:W-:Y:S01]  /*23e0*/  @P3 LEA R8, P0, R4, c[0x0][0x1c8], 0x1 ;  /* 0x0000720004083a11 */ /* 0x000fe200078008ff */
[----:B------:R1:W-:Y:S02]  /*23f0*/  @P4 LDGSTS.E.BYPASS.LTC128B.128 [R207+0x8100], [R10.64], !P6 ;  /* 0x081000000acf4fae */ /* 0x0003e4000f101d46 */
[----:B------:R-:W-:Y:S01]  /*2400*/  IMAD R5, R72, c[0x0][0x1e4], RZ ;  /* 0x0000790048057a24 */ /* 0x000fe200078e02ff */
[----:B------:R-:W-:Y:S01]  /*2410*/  @P3 LEA.HI.X R9, R4, c[0x0][0x1cc], R0, 0x1, P0 ;  /* 0x0000730004093a11 */ /* 0x000fe200000f0c00 */
[----:B------:R1:W-:Y:S01]  /*2420*/  @P4 LDGSTS.E.BYPASS.LTC128B.128 [R207+0xb900], [R10.64+0x80], !P5 ;  /* 0x0b9000800acf4fae */ /* 0x0003e2000e901d46 */
[----:B------:R-:W-:-:S02]  /*2430*/  @P2 IADD3 R4, P0, R2, R6, RZ ;  /* 0x0000000602042210 */ /* 0x000fc40007f1e0ff */
[----:B------:R-:W-:Y:S01]  /*2440*/  LOP3.LUT P4, RZ, R234, 0x2, RZ, 0xc0, !PT ;  /* 0x00000002eaff7812 */ /* 0x000fe2000788c0ff */
[----:B------:R-:W-:Y:S01]  /*2450*/  @P1 IMAD.MOV.U32 R0, RZ, RZ, 0x60 ;  /* 0x00000060ff001424 */ /* 0x000fe200078e00ff */
[----:B------:R-:W-:Y:S01]  /*2460*/  @P2 IADD3.X R5, R3, R7, R5, P0, !PT ;  /* 0x0000000703052210 */ /* 0x000fe200007fe405 */
[----:B------:R2:W-:Y:S01]  /*2470*/  @P3 LDGSTS.E.BYPASS.LTC128B.128 [R207+0x9100], [R8.64], !P6 ;  /* 0x0910000008cf3fae */ /* 0x0005e2000f101d46 */
[----:B------:R-:W-:Y:S01]  /*2480*/  @P2 LEA R6, P0, R4, c[0x0][0x1c8], 0x1 ;  /* 0x0000720004062a11 */ /* 0x000fe200078008ff */
[----:B------:R-:W-:Y:S02]  /*2490*/  @P1 IMAD.WIDE.U32 R2, R0, c[0x0][0x1e0], R2 ;  /* 0x0000780000021a25 */ /* 0x000fe400078e0002 */
[----:B------:R2:W-:Y:S01]  /*24a0*/  @P3 LDGSTS.E.BYPASS.LTC128B.128 [R207+0xc900], [R8.64+0x80], !P5 ;  /* 0x0c90008008cf3fae */ /* 0x0005e2000e901d46 */
[----:B------:R-:W-:Y:S01]  /*24b0*/  @P2 LEA.HI.X R7, R4, c[0x0][0x1cc], R5, 0x1, P0 ;  /* 0x0000730004072a11 */ /* 0x000fe200000f0c05 */
[----:B------:R-:W-:Y:S01]  /*24c0*/  @P1 IMAD R0, R0, c[0x0][0x1e4], RZ ;  /* 0x0000790000001a24 */ /* 0x000fe200078e02ff */
[----:B------:R-:W-:Y:S01]  /*24d0*/  @P1 LEA R4, P0, R2, c[0x0][0x1c8], 0x1 ;  /* 0x0000720002041a11 */ /* 0x000fe200078008ff */
[----:B------:R-:W-:Y:S01]  /*24e0*/  IMAD R5, R27, c[0x0][0x208], RZ ;  /* 0x000082001b057a24 */ /* 0x000fe200078e02ff */
[----:B------:R-:W-:Y:S01]  /*24f0*/  ISETP.GT.AND P3, PT, R29, 0x7f, PT ;  /* 0x0000007f1d00780c */ /* 0x000fe20003f64270 */
[----:B------:R-:W-:Y:S01]  /*2500*/  @P1 IMAD.IADD R0, R3, 0x1, R0 ;  /* 0x0000000103001824 */ /* 0x000fe200078e0200 */
[----:B------:R3:W-:Y:S01]  /*2510*/  @P2 LDGSTS.E.BYPASS.LTC128B.128 [R207+0xa100], [R6.64], !P6 ;  /* 0x0a10000006cf2fae */ /* 0x0007e2000f101d46 */
[----:B------:R-:W-:-:S03]  /*2520*/  IMAD R3, R22, c[0x0][0x20c], R5 ;  /* 0x0000830016037a24 */ /* 0x000fc600078e0205 */
[----:B------:R-:W-:Y:S01]  /*2530*/  @P1 LEA.HI.X R5, R2, c[0x0][0x1cc], R0, 0x1, P0 ;  /* 0x0000730002051a11 */ /* 0x000fe200000f0c00 */
[----:B------:R3:W-:Y:S01]  /*2540*/  @P2 LDGSTS.E.BYPASS.LTC128B.128 [R207+0xd900], [R6.64+0x80], !P5 ;  /* 0x0d90008006cf2fae */ /* 0x0007e2000e901d46 */
[----:B------:R-:W-:Y:S02]  /*2550*/  IMAD.IADD R3, R13, 0x1, R3 ;  /* 0x000000010d037824 */ /* 0x000fe400078e0203 */
[----:B------:R-:W-:Y:S01]  /*2560*/  IMAD.MOV.U32 R2, RZ, RZ, R12 ;  /* 0x000000ffff027224 */ /* 0x000fe200078e000c */
[----:B------:R4:W-:Y:S01]  /*2570*/  @P1 LDGSTS.E.BYPASS.LTC128B.128 [R207+0xb100], [R4.64], !P6 ;  /* 0x0b10000004cf1fae */ /* 0x0009e2000f101d46 */
[----:B------:R-:W-:Y:S01]  /*2580*/  IMAD R0, R23, c[0x0][0x218], RZ ;  /* 0x0000860017007a24 */ /* 0x000fe200078e02ff */
[----:B-1----:R-:W-:Y:S01]  /*2590*/  SEL R11, RZ, 0x1, P6 ;  /* 0x00000001ff0b7807 */ /* 0x002fe20003000000 */
[C---:B------:R-:W-:Y:S01]  /*25a0*/  IMAD.WIDE.U32 R2, R245.reuse, c[0x0][0x210], R2 ;  /* 0x00008400f5027a25 */ /* 0x040fe200078e0002 */
[----:B------:R4:W-:Y:S03]  /*25b0*/  @P1 LDGSTS.E.BYPASS.LTC128B.128 [R207+0xe900], [R4.64+0x80], !P5 ;  /* 0x0e90008004cf1fae */ /* 0x0009e6000e901d46 */
[----:B------:R-:W-:Y:S01]  /*25c0*/  IMAD R3, R245, c[0x0][0x214], R3 ;  /* 0x00008500f5037a24 */ /* 0x000fe200078e0203 */
[----:B------:R-:W0:Y:S01]  /*25d0*/  LDGDEPBAR ;  /* 0x00000000000079af */ /* 0x000e220000000000 */
[----:B------:R-:W-:-:S02]  /*25e0*/  IMAD R0, R24, c[0x0][0x21c], R0 ;  /* 0x0000870018007a24 */ /* 0x000fc400078e0200 */
[----:B------:R-:W-:-:S04]  /*25f0*/  IMAD.WIDE.U32 R242, R24, c[0x0][0x218], R2 ;  /* 0x0000860018f27a25 */ /* 0x000fc800078e0002 */
[----:B------:R-:W-:-:S04]  /*2600*/  IMAD.WIDE.U32 R2, R109, c[0x0][0x208], RZ ;  /* 0x000082006d027a25 */ /* 0x000fc800078e00ff */
[----:B------:R-:W-:Y:S02]  /*2610*/  IMAD.IADD R241, R243, 0x1, R0 ;  /* 0x00000001f3f17824 */ /* 0x000fe400078e0200 */
[----:B------:R-:W-:Y:S02]  /*2620*/  IMAD.MOV.U32 R240, RZ, RZ, R242 ;  /* 0x000000fffff07224 */ /* 0x000fe400078e00f2 */
[----:B------:R-:W-:Y:S02]  /*2630*/  IMAD.MOV.U32 R13, RZ, RZ, 0x6 ;  /* 0x00000006ff0d7424 */ /* 0x000fe400078e00ff */
[----:B---3--:R-:W-:-:S03]  /*2640*/  IMAD.WIDE.U32 R6, R2, 0x70, R240 ;  /* 0x0000007002067825 */ /* 0x008fc600078e00f0 */
[C---:B------:R-:W-:Y:S01]  /*2650*/  SHF.L.U64.HI R13, R15.reuse, R13, c[0x0][0x20c] ;  /* 0x000083000f0d7619 */ /* 0x040fe2000001020d */
[----:B------:R-:W-:Y:S02]  /*2660*/  IMAD.SHL.U32 R12, R15, 0x40, RZ ;  /* 0x000000400f0c7824 */ /* 0x000fe400078e00ff */
[----:B----4-:R-:W-:Y:S01]  /*2670*/  IMAD R4, R28, c[0x0][0x208], RZ ;  /* 0x000082001c047a24 */ /* 0x010fe200078e02ff */
[----:B------:R-:W-:-:S04]  /*2680*/  DEPBAR.LE SB0, 0x1 ;  /* 0x000080400000791a */ /* 0x000fc80000000000 */
[----:B------:R-:W-:Y:S01]  /*2690*/  BAR.SYNC.DEFER_BLOCKING 0x0 ;  /* 0x0000000000007b1d */ /* 0x000fe20000010000 */
[----:B------:R-:W-:Y:S02]  /*26a0*/  IMAD R4, R109, c[0x0][0x20c], R4 ;  /* 0x000083006d047a24 */ /* 0x000fe400078e0204 */
[----:B------:R-:W-:Y:S02]  /*26b0*/  @!P3 IMAD.MOV.U32 R14, RZ, RZ, c[0x0][0x20c] ;  /* 0x00008300ff0eb624 */ /* 0x000fe400078e00ff */
[----:B------:R-:W-:Y:S01]  /*26c0*/  IMAD.IADD R0, R3, 0x1, R4 ;  /* 0x0000000103007824 */ /* 0x000fe200078e0204 */
[----:B------:R-:W-:Y:S01]  /*26d0*/  LEA R4, P0, R6, c[0x0][0x1f8], 0x1 ;  /* 0x00007e0006047a11 */ /* 0x000fe200078008ff */
[----:B------:R-:W-:Y:S01]  /*26e0*/  IMAD.MOV.U32 R2, RZ, RZ, R201 ;  /* 0x000000ffff027224 */ /* 0x000fe200078e00c9 */
[----:B------:R-:W-:Y:S01]  /*26f0*/  SEL R3, RZ, 0x2, P5 ;  /* 0x00000002ff037807 */ /* 0x000fe20002800000 */
[----:B------:R-:W-:Y:S01]  /*2700*/  IMAD R0, R0, 0x70, RZ ;  /* 0x0000007000007824 */ /* 0x000fe200078e02ff */
[----:B------:R-:W-:-:S02]  /*2710*/  @P4 IADD3 R2, R111, -0x20, RZ ;  /* 0xffffffe06f024810 */ /* 0x000fc40007ffe0ff */
[----:B------:R-:W-:Y:S01]  /*2720*/  @P4 IADD3 R201, R111, -0x20, RZ ;  /* 0xffffffe06fc94810 */ /* 0x000fe20007ffe0ff */
[----:B------:R-:W-:Y:S02]  /*2730*/  IMAD.IADD R0, R7, 0x1, R0 ;  /* 0x0000000107007824 */ /* 0x000fe400078e0200 */
[----:B------:R-:W-:-:S03]  /*2740*/  IMAD.IADD R3, R11, 0x1, R3 ;  /* 0x000000010b037824 */ /* 0x000fc600078e0203 */
[----:B------:R-:W-:Y:S02]  /*2750*/  LEA.HI.X R5, R6, c[0x0][0x1fc], R0, 0x1, P0 ;  /* 0x00007f0006057a11 */ /* 0x000fe400000f0c00 */
[----:B--2---:R-:W-:Y:S02]  /*2760*/  IADD3 R8, P0, R12, R4, RZ ;  /* 0x000000040c087210 */ /* 0x004fe40007f1e0ff */
[----:B------:R-:W-:Y:S01]  /*2770*/  IADD3 R0, R25, R26, -R230 ;  /* 0x0000001a19007210 */ /* 0x000fe20007ffe8e6 */
[----:B------:R-:W-:Y:S02]  /*2780*/  LDSM.16.M88.4 R128, [R203] ;  /* 0x00000000cb80783b */ /* 0x000fe40000000200 */
[----:B------:R-:W-:Y:S01]  /*2790*/  IMAD.X R9, R13, 0x1, R5, P0 ;  /* 0x000000010d097824 */ /* 0x000fe200000e0605 */
[----:B------:R-:W-:Y:S01]  /*27a0*/  IADD3 R6, P0, R8, R12, RZ ;  /* 0x0000000c08067210 */ /* 0x000fe20007f1e0ff */
[----:B------:R-:W-:Y:S01]  /*27b0*/  LDSM.16.M88.4 R132, [R204] ;  /* 0x00000000cc84783b */ /* 0x000fe20000000200 */
[----:B------:R-:W-:-:S03]  /*27c0*/  IADD3 R12, P2, P1, R12, 0x80, R4 ;  /* 0x000000800c0c7810 */ /* 0x000fc6000795e004 */
[----:B------:R-:W-:Y:S01]  /*27d0*/  IMAD.X R7, R9, 0x1, R13, P0 ;  /* 0x0000000109077824 */ /* 0x000fe200000e060d */
[----:B------:R-:W-:Y:S01]  /*27e0*/  LDSM.16.M88.4 R156, [R206] ;  /* 0x00000000ce9c783b */ /* 0x000fe20000000200 */
[----:B------:R-:W-:Y:S02]  /*27f0*/  @!P3 LEA R10, P0, R15, R6, 0x6 ;  /* 0x000000060f0ab211 */ /* 0x000fe400078030ff */
[----:B------:R-:W-:Y:S01]  /*2800*/  IADD3.X R13, R13, RZ, R5, P2, P1 ;  /* 0x000000ff0d0d7210 */ /* 0x000fe200017e2405 */
[----:B------:R-:W-:Y:S01]  /*2810*/  LDSM.16.M88.4 R172, [R205] ;  /* 0x00000000cdac783b */ /* 0x000fe20000000200 */
[----:B------:R-:W-:Y:S02]  /*2820*/  @!P3 LEA.HI.X R11, R15, R7, R14, 0x6, P0 ;  /* 0x000000070f0bb211 */ /* 0x000fe400000f340e */
[C---:B------:R-:W-:Y:S01]  /*2830*/  LOP3.LUT P0, RZ, R3.reuse, 0x1, RZ, 0xc0, !PT ;  /* 0x0000000103ff7812 */ /* 0x040fe2000780c0ff */
[----:B------:R-:W-:Y:S01]  /*2840*/  LDSM.16.M88.4 R176, [R203+0x4000] ;  /* 0x00400000cbb0783b */ /* 0x000fe20000000200 */
[----:B------:R-:W-:-:S02]  /*2850*/  LOP3.LUT P1, RZ, R3, 0x2, RZ, 0xc0, !PT ;  /* 0x0000000203ff7812 */ /* 0x000fc4000782c0ff */
[----:B------:R-:W-:Y:S01]  /*2860*/  ISETP.LT.OR P2, PT, R0, 0x1, !P0 ;  /* 0x000000010000780c */ /* 0x000fe20004741670 */
[----:B------:R-:W-:Y:S04]  /*2870*/  LDSM.16.M88.4 R184, [R204+0x4000] ;  /* 0x00400000ccb8783b */ /* 0x000fe80000000200 */
[----:B------:R-:W-:Y:S04]  /*2880*/  LDSM.16.M88.4 R188, [R206+0x4000] ;  /* 0x00400000cebc783b */ /* 0x000fe80000000200 */
[----:B------:R-:W-:Y:S04]  /*2890*/  LDSM.16.M88.4 R192, [R205+0x4000] ;  /* 0x00400000cdc0783b */ /* 0x000fe80000000200 */
[----:B------:R-:W-:Y:S06]  /*28a0*/  BAR.SYNC.DEFER_BLOCKING 0x0 ;  /* 0x0000000000007b1d */ /* 0x000fec0000010000 */
[----:B------:R-:W-:-:S04]  /*28b0*/  DEPBAR.LE SB0, 0x0 ;  /* 0x000080000000791a */ /* 0x000fc80000000000 */
[----:B------:R-:W-:Y:S06]  /*28c0*/  BAR.SYNC.DEFER_BLOCKING 0x0 ;  /* 0x0000000000007b1d */ /* 0x000fec0000010000 */
[----:B------:R-:W1:Y:S04]  /*28d0*/  LDSM.16.M88.4 R16, [R111] ;  /* 0x000000006f10783b */ /* 0x000e680000000200 */
[----:B------:R-:W-:Y:S04]  /*28e0*/  LDSM.16.M88.4 R20, [R2] ;  /* 0x000000000214783b */ /* 0x000fe80000000200 */
[----:B------:R-:W-:Y:S04]  /*28f0*/  LDSM.16.M88.4 R40, [R111+0x2000] ;  /* 0x002000006f28783b */ /* 0x000fe80000000200 */
[----:B------:R-:W2:Y:S04]  /*2900*/  LDSM.16.M88.4 R36, [R111+0x800] ;  /* 0x000800006f24783b */ /* 0x000ea80000000200 */
[----:B------:R-:W3:Y:S04]  /*2910*/  LDSM.16.M88.4 R32, [R111+0x1000] ;  /* 0x001000006f20783b */ /* 0x000ee80000000200 */
[----:B------:R-:W4:Y:S04]  /*2920*/  LDSM.16.M88.4 R28, [R111+0x1800] ;  /* 0x001800006f1c783b */ /* 0x000f280000000200 */
[----:B------:R-:W-:Y:S04]  /*2930*/  LDSM.16.M88.4 R64, [R2+0x800] ;  /* 0x000800000240783b */ /* 0x000fe80000000200 */
[----:B------:R-:W-:Y:S04]  /*2940*/  LDSM.16.M88.4 R68, [R2+0x1000] ;  /* 0x001000000244783b */ /* 0x000fe80000000200 */
[----:B------:R-:W-:Y:S04]  /*2950*/  LDSM.16.M88.4 R88, [R2+0x1800] ;  /* 0x001800000258783b */ /* 0x000fe80000000200 */
[----:B------:R-:W-:Y:S04]  /*2960*/  LDSM.16.M88.4 R92, [R2+0x2000] ;  /* 0x00200000025c783b */ /* 0x000fe80000000200 */
[----:B------:R-:W-:Y:S01]  /*2970*/  LDSM.16.M88.4 R96, [R2+0x2800] ;  /* 0x002800000260783b */ /* 0x000fe20000000200 */
[C---:B-1----:R-:W-:Y:S03]  /*2980*/  HMMA.16816.F32.BF16 R24, R128.reuse, R16, RZ ;  /* 0x000000108018723c */ /* 0x042fe600000418ff */
[----:B------:R1:W-:Y:S04]  /*2990*/  LDSM.16.M88.4 R100, [R2+0x3000] ;  /* 0x003000000264783b */ /* 0x0003e80000000200 */
[----:B------:R-:W5:Y:S01]  /*29a0*/  LDSM.16.M88.4 R56, [R111+0x2800] ;  /* 0x002800006f38783b */ /* 0x000f620000000200 */
[C---:B------:R-:W-:Y:S03]  /*29b0*/  HMMA.16816.F32.BF16 R16, R128.reuse, R18, RZ ;  /* 0x000000128010723c */ /* 0x040fe600000418ff */
[----:B------:R-:W1:Y:S04]  /*29c0*/  LDSM.16.M88.4 R60, [R111+0x3000] ;  /* 0x003000006f3c783b */ /* 0x000e680000000200 */
[----:B------:R-:W-:Y:S01]  /*29d0*/  @!PT LDS RZ, [RZ] ;  /* 0x00000000fffff984 */ /* 0x000fe20000000800 */
[----:B------:R-:W-:Y:S01]  /*29e0*/  @!PT LDS RZ, [RZ] ;  /* 0x00000000fffff984 */ /* 0x000fe20000000800 */
[----:B------:R-:W-:Y:S01]  /*29f0*/  @!PT LDS RZ, [RZ] ;  /* 0x00000000fffff984 */ /* 0x000fe20000000800 */
[----:B------:R1:W-:Y:S01]  /*2a00*/  LDGSTS.E.BYPASS.LTC128B.128 [R207+0x100], [R4.64], !P2 ;  /* 0x0010000004cf7fae */ /* 0x0003e2000d101d46 */
[C---:B------:R-:W-:Y:S01]  /*2a10*/  ISETP.LT.OR P2, PT, R0.reuse, 0x1, !P1 ;  /* 0x000000010000780c */ /* 0x040fe20004f41670 */
[----:B--2---:R-:W-:Y:S08]  /*2a20*/  HMMA.16816.F32.BF16 R52, R128, R36, RZ ;  /* 0x000000248034723c */ /* 0x004ff000000418ff */
[----:B------:R-:W-:Y:S04]  /*2a30*/  HMMA.16816.F32.BF16 R112, R132, R20, R24 ;  /* 0x000000148470723c */ /* 0x000fe80000041818 */
[----:B------:R2:W-:Y:S01]  /*2a40*/  LDGSTS.E.BYPASS.LTC128B.128 [R207+0x3900], [R4.64+0x80], !P2 ;  /* 0x0390008004cf7fae */ /* 0x0005e2000d101d46 */
[----:B------:R-:W-:-:S02]  /*2a50*/  ISETP.LT.OR P2, PT, R0, 0x21, !P0 ;  /* 0x000000210000780c */ /* 0x000fc40004741670 */
[C---:B------:R-:W-:Y:S01]  /*2a60*/  ISETP.LT.OR P0, PT, R0.reuse, 0x41, !P0 ;  /* 0x000000410000780c */ /* 0x040fe20004701670 */
[----:B------:R-:W-:Y:S08]  /*2a70*/  HMMA.16816.F32.BF16 R104, R132, R22, R16 ;  /* 0x000000168468723c */ /* 0x000ff00000041810 */
[----:B------:R-:W-:Y:S02]  /*2a80*/  HMMA.16816.F32.BF16 R20, R128, R42, RZ ;  /* 0x0000002a8014723c */ /* 0x000fe400000418ff */
[----:B------:R1:W-:Y:S01]  /*2a90*/  LDGSTS.E.BYPASS.LTC128B.128 [R207+0x1100], [R8.64], !P2 ;  /* 0x0110000008cf7fae */ /* 0x0003e2000d101d46 */
[----:B------:R-:W-:-:S02]  /*2aa0*/  ISETP.LT.OR P2, PT, R0, 0x21, !P1 ;  /* 0x000000210000780c */ /* 0x000fc40004f41670 */
[----:B------:R-:W-:-:S03]  /*2ab0*/  ISETP.LT.OR P1, PT, R0, 0x41, !P1 ;  /* 0x000000410000780c */ /* 0x000fc60004f21670 */
[C---:B------:R-:W-:Y:S08]  /*2ac0*/  HMMA.16816.F32.BF16 R48, R128.reuse, R38, RZ ;  /* 0x000000268030723c */ /* 0x040ff000000418ff */
[----:B------:R2:W-:Y:S01]  /*2ad0*/  LDGSTS.E.BYPASS.LTC128B.128 [R207+0x4900], [R12.64], !P2 ;  /* 0x049000000ccf7fae */ /* 0x0005e2000d101d46 */
[C---:B------:R-:W-:Y:S01]  /*2ae0*/  @!P3 ISETP.LT.OR P2, PT, R0.reuse, 0x61, P6 ;  /* 0x000000610000b80c */ /* 0x040fe20003741670 */
[----:B---3--:R-:W-:Y:S02]  /*2af0*/  HMMA.16816.F32.BF16 R44, R128, R32, RZ ;  /* 0x00000020802c723c */ /* 0x008fe400000418ff */
[----:B------:R3:W-:Y:S01]  /*2b00*/  LDGSTS.E.BYPASS.LTC128B.128 [R207+0x2100], [R6.64], !P0 ;  /* 0x0210000006cf7fae */ /* 0x0007e2000c101d46 */
[----:B------:R-:W-:-:S03]  /*2b10*/  @!P3 ISETP.LT.OR P0, PT, R0, 0x61, P5 ;  /* 0x000000610000b80c */ /* 0x000fc60002f01670 */
[----:B------:R3:W-:Y:S01]  /*2b20*/  LDGSTS.E.BYPASS.LTC128B.128 [R207+0x5900], [R6.64+0x80], !P1 ;  /* 0x0590008006cf7fae */ /* 0x0007e2000c901d46 */
[----:B------:R-:W-:Y:S01]  /*2b30*/  LOP3.LUT P1, RZ, R234, 0x4, RZ, 0xc0, !PT ;  /* 0x00000004eaff7812 */ /* 0x000fe2000782c0ff */
[C---:B------:R-:W-:Y:S03]  /*2b40*/  HMMA.16816.F32.BF16 R36, R128.reuse, R34, RZ ;  /* 0x000000228024723c */ /* 0x040fe600000418ff */
[----:B------:R-:W-:Y:S01]  /*2b50*/  SEL R0, R72, 0xffffffc0, !P1 ;  /* 0xffffffc048007807 */ /* 0x000fe20004800000 */
[----:B------:R2:W-:Y:S04]  /*2b60*/  @!P3 LDGSTS.E.BYPASS.LTC128B.128 [R207+0x3100], [R10.64], !P2 ;  /* 0x031000000acfbfae */ /* 0x0005e8000d101d46 */
[----:B----4-:R-:W-:Y:S01]  /*2b70*/  HMMA.16816.F32.BF16 R32, R128, R28, RZ ;  /* 0x0000001c8020723c */ /* 0x010fe200000418ff */
[----:B-1----:R-:W-:Y:S01]  /*2b80*/  IMAD.IADD R2, R111, 0x1, R0 ;  /* 0x000000016f027824 */ /* 0x002fe200078e0200 */
[----:B------:R1:W-:Y:S01]  /*2b90*/  @!P3 LDGSTS.E.BYPASS.LTC128B.128 [R207+0x6900], [R10.64+0x80], !P0 ;  /* 0x069000800acfbfae */ /* 0x0003e2000c101d46 */
[----:B------:R-:W-:Y:S01]  /*2ba0*/  IMAD.IADD R196, R0, 0x1, R201 ;  /* 0x0000000100c47824 */ /* 0x000fe200078e02c9 */
[----:B------:R-:W-:-:S02]  /*2bb0*/  ISETP.GT.AND P0, PT, R109, R238, PT ;  /* 0x000000ee6d00720c */ /* 0x000fc40003f04270 */
[----:B------:R-:W4:Y:S02]  /*2bc0*/  LDSM.16.M88.4 R76, [R2] ;  /* 0x00000000024c783b */ /* 0x000f240000000200 */
[C---:B------:R-:W-:Y:S02]  /*2bd0*/  HMMA.16816.F32.BF16 R28, R128.reuse, R30, RZ ;  /* 0x0000001e801c723c */ /* 0x040fe400000418ff */
[----:B------:R-:W1:Y:S04]  /*2be0*/  LDSM.16.M88.4 R84, [R2+0x800] ;  /* 0x000800000254783b */ /* 0x000e680000000200 */
[----:B------:R-:W-:Y:S02]  /*2bf0*/  LDSM.16.M88.4 R80, [R2+0x1000] ;  /* 0x001000000250783b */ /* 0x000fe40000000200 */
[C---:B------:R-:W-:Y:S02]  /*2c00*/  HMMA.16816.F32.BF16 R24, R128.reuse, R40, RZ ;  /* 0x000000288018723c */ /* 0x040fe400000418ff */
[----:B------:R-:W-:Y:S04]  /*2c10*/  LDSM.16.M88.4 R120, [R196+0x6000] ;  /* 0x00600000c478783b */ /* 0x000fe80000000200 */
[----:B------:R-:W0:Y:S02]  /*2c20*/  LDGDEPBAR ;  /* 0x00000000000079af */ /* 0x000e240000000000 */
[----:B-----5:R-:W-:Y:S08]  /*2c30*/  HMMA.16816.F32.BF16 R16, R128, R56, RZ ;  /* 0x000000388010723c */ /* 0x020ff000000418ff */
[----:B------:R-:W-:Y:S01]  /*2c40*/  HMMA.16816.F32.BF16 R40, R132, R94, R20 ;  /* 0x0000005e8428723c */ /* 0x000fe20000041814 */
[----:B------:R-:W5:Y:S07]  /*2c50*/  LDSM.16.M88.4 R20, [R2+0x1800] ;  /* 0x001800000214783b */ /* 0x000f6e0000000200 */
[----:B--2---:R-:W-:Y:S08]  /*2c60*/  HMMA.16816.F32.BF16 R12, R128, R58, RZ ;  /* 0x0000003a800c723c */ /* 0x004ff000000418ff */
[----:B------:R-:W-:Y:S08]  /*2c70*/  HMMA.16816.F32.BF16 R72, R132, R64, R52 ;  /* 0x000000408448723c */ /* 0x000ff00000041834 */
[----:B-1----:R-:W-:Y:S08]  /*2c80*/  HMMA.16816.F32.BF16 R8, R128, R60, RZ ;  /* 0x0000003c8008723c */ /* 0x002ff000000418ff */
[C---:B------:R-:W-:Y:S08]  /*2c90*/  HMMA.16816.F32.BF16 R64, R132.reuse, R66, R48 ;  /* 0x000000428440723c */ /* 0x040ff00000041830 */
[C---:B------:R-:W-:Y:S08]  /*2ca0*/  HMMA.16816.F32.BF16 R56, R132.reuse, R88, R32 ;  /* 0x000000588438723c */ /* 0x040ff00000041820 */
[----:B------:R-:W-:Y:S08]  /*2cb0*/  HMMA.16816.F32.BF16 R48, R132, R90, R28 ;  /* 0x0000005a8430723c */ /* 0x000ff0000004181c */
[----:B---3--:R-:W-:Y:S08]  /*2cc0*/  HMMA.16816.F32.BF16 R4, R128, R62, RZ ;  /* 0x0000003e8004723c */ /* 0x008ff000000418ff */
[C---:B------:R-:W-:Y:S08]  /*2cd0*/  HMMA.16816.F32.BF16 R60, R132.reuse, R70, R36 ;  /* 0x00000046843c723c */ /* 0x040ff00000041824 */
[C---:B------:R-:W-:Y:S01]  /*2ce0*/  HMMA.16816.F32.BF16 R36, R132.reuse, R96, R16 ;  /* 0x000000608424723c */ /* 0x040fe20000041810 */
[----:B------:R-:W1:Y:S07]  /*2cf0*/  LDSM.16.M88.4 R16, [R2+0x2000] ;  /* 0x002000000210783b */ /* 0x000e6e0000000200 */
[C---:B------:R-:W-:Y:S01]  /*2d00*/  HMMA.16816.F32.BF16 R32, R132.reuse, R98, R12 ;  /* 0x000000628420723c */ /* 0x040fe2000004180c */
[----:B------:R-:W2:Y:S07]  /*2d10*/  LDSM.16.M88.4 R12, [R2+0x2800] ;  /* 0x00280000020c783b */ /* 0x000eae0000000200 */
[----:B------:R-:W-:Y:S08]  /*2d20*/  HMMA.16816.F32.BF16 R52, R132, R68, R44 ;  /* 0x000000448434723c */ /* 0x000ff0000004182c */
[C---:B----4-:R-:W-:Y:S08]  /*2d30*/  HMMA.16816.F32.BF16 R68, R156.reuse, R76, R112 ;  /* 0x0000004c9c44723c */ /* 0x050ff00000041870 */
[C---:B------:R-:W-:Y:S08]  /*2d40*/  HMMA.16816.F32.BF16 R88, R156.reuse, R78, R104 ;  /* 0x0000004e9c58723c */ /* 0x040ff00000041868 */
[----:B------:R-:W-:Y:S08]  /*2d50*/  HMMA.16816.F32.BF16 R76, R156, R84, R72 ;  /* 0x000000549c4c723c */ /* 0x000ff00000041848 */
[----:B------:R-:W-:Y:S01]  /*2d60*/  HMMA.16816.F32.BF16 R28, R132, R100, R8 ;  /* 0x00000064841c723c */ /* 0x000fe20000041808 */
[----:B------:R-:W3:Y:S07]  /*2d70*/  LDSM.16.M88.4 R8, [R2+0x3000] ;  /* 0x003000000208783b */ /* 0x000eee0000000200 */
[----:B------:R-:W-:Y:S08]  /*2d80*/  HMMA.16816.F32.BF16 R84, R156, R86, R64 ;  /* 0x000000569c54723c */ /* 0x000ff00000041840 */
[----:B------:R-:W-:Y:S01]  /*2d90*/  HMMA.16816.F32.BF16 R44, R132, R92, R24 ;  /* 0x0000005c842c723c */ /* 0x000fe20000041818 */
[----:B------:R-:W-:Y:S07]  /*2da0*/  LDSM.16.M88.4 R24, [R196] ;  /* 0x00000000c418783b */ /* 0x000fee0000000200 */
[C---:B-----5:R-:W-:Y:S08]  /*2db0*/  HMMA.16816.F32.BF16 R72, R156.reuse, R20, R56 ;  /* 0x000000149c48723c */ /* 0x060ff00000041838 */
[----:B------:R-:W-:Y:S01]  /*2dc0*/  HMMA.16816.F32.BF16 R64, R156, R22, R48 ;  /* 0x000000169c40723c */ /* 0x000fe20000041830 */
[----:B------:R-:W4:Y:S07]  /*2dd0*/  LDSM.16.M88.4 R20, [R196+0x800] ;  /* 0x00080000c414783b */ /* 0x000f2e0000000200 */
[----:B------:R-:W-:Y:S08]  /*2de0*/  HMMA.16816.F32.BF16 R4, R132, R102, R4 ;  /* 0x000000668404723c */ /* 0x000ff00000041804 */
[C---:B------:R-:W-:Y:S08]  /*2df0*/  HMMA.16816.F32.BF16 R92, R156.reuse, R80, R52 ;  /* 0x000000509c5c723c */ /* 0x040ff00000041834 */
[C---:B------:R-:W-:Y:S08]  /*2e00*/  HMMA.16816.F32.BF16 R80, R156.reuse, R82, R60 ;  /* 0x000000529c50723c */ /* 0x040ff0000004183c */
[C---:B-1----:R-:W-:Y:S08]  /*2e10*/  HMMA.16816.F32.BF16 R60, R156.reuse, R16, R44 ;  /* 0x000000109c3c723c */ /* 0x042ff0000004182c */
[C---:B------:R-:W-:Y:S01]  /*2e20*/  HMMA.16816.F32.BF16 R48, R156.reuse, R18, R40 ;  /* 0x000000129c30723c */ /* 0x040fe20000041828 */
[----:B------:R-:W1:Y:S07]  /*2e30*/  LDSM.16.M88.4 R16, [R196+0x1000] ;  /* 0x00100000c410783b */ /* 0x000e6e0000000200 */
[C---:B--2---:R-:W-:Y:S01]  /*2e40*/  HMMA.16816.F32.BF16 R44, R156.reuse, R14, R32 ;  /* 0x0000000e9c2c723c */ /* 0x044fe20000041820 */
[----:B------:R-:W2:Y:S07]  /*2e50*/  LDSM.16.M88.4 R32, [R196+0x1800] ;  /* 0x00180000c420783b */ /* 0x000eae0000000200 */
[C---:B------:R-:W-:Y:S08]  /*2e60*/  HMMA.16816.F32.BF16 R52, R156.reuse, R12, R36 ;  /* 0x0000000c9c34723c */ /* 0x040ff00000041824 */
[C---:B---3--:R-:W-:Y:S01]  /*2e70*/  HMMA.16816.F32.BF16 R40, R156.reuse, R8, R28 ;  /* 0x000000089c28723c */ /* 0x048fe2000004181c */
[----:B------:R-:W3:Y:S07]  /*2e80*/  LDSM.16.M88.4 R28, [R196+0x2000] ;  /* 0x00200000c41c783b */ /* 0x000eee0000000200 */
[----:B------:R-:W-:Y:S08]  /*2e90*/  HMMA.16816.F32.BF16 R36, R156, R10, R4 ;  /* 0x0000000a9c24723c */ /* 0x000ff00000041804 */
[C---:B----4-:R-:W-:Y:S08]  /*2ea0*/  HMMA.16816.F32.BF16 R4, R172.reuse, R20, R76 ;  /* 0x00000014ac04723c */ /* 0x050ff0000004184c */
[C---:B------:R-:W-:Y:S01]  /*2eb0*/  HMMA.16816.F32.BF16 R56, R172.reuse, R22, R84 ;  /* 0x00000016ac38723c */ /* 0x040fe20000041854 */
[----:B------:R-:W4:Y:S07]  /*2ec0*/  LDSM.16.M88.4 R20, [R196+0x3000] ;  /* 0x00300000c414783b */ /* 0x000f2e0000000200 */
[C---:B------:R-:W-:Y:S01]  /*2ed0*/  HMMA.16816.F32.BF16 R12, R172.reuse, R24, R68 ;  /* 0x00000018ac0c723c */ /* 0x040fe20000041844 */
[----:B------:R-:W-:Y:S07]  /*2ee0*/  LDSM.16.M88.4 R68, [R111+0x6800] ;  /* 0x006800006f44783b */ /* 0x000fee0000000200 */
[C---:B------:R-:W-:Y:S01]  /*2ef0*/  HMMA.16816.F32.BF16 R8, R172.reuse, R26, R88 ;  /* 0x0000001aac08723c */ /* 0x040fe20000041858 */
[----:B------:R-:W5:Y:S07]  /*2f00*/  LDSM.16.M88.4 R24, [R196+0x2800] ;  /* 0x00280000c418783b */ /* 0x000f6e0000000200 */
[C---:B-1----:R-:W-:Y:S08]  /*2f10*/  HMMA.16816.F32.BF16 R92, R172.reuse, R16, R92 ;  /* 0x00000010ac5c723c */ /* 0x042ff0000004185c */
[C---:B------:R-:W-:Y:S01]  /*2f20*/  HMMA.16816.F32.BF16 R100, R172.reuse, R18, R80 ;  /* 0x00000012ac64723c */ /* 0x040fe20000041850 */
[----:B------:R-:W1:Y:S07]  /*2f30*/  LDSM.16.M88.4 R16, [R111+0x3800] ;  /* 0x003800006f10783b */ /* 0x000e6e0000000200 */
[C---:B--2---:R-:W-:Y:S08]  /*2f40*/  HMMA.16816.F32.BF16 R116, R172.reuse, R32, R72 ;  /* 0x00000020ac74723c */ /* 0x044ff00000041848 */
[C---:B------:R-:W-:Y:S01]  /*2f50*/  HMMA.16816.F32.BF16 R112, R172.reuse, R34, R64 ;  /* 0x00000022ac70723c */ /* 0x040fe20000041840 */
[----:B------:R-:W2:Y:S04]  /*2f60*/  LDSM.16.M88.4 R32, [R111+0x4000] ;  /* 0x004000006f20783b */ /* 0x000ea80000000200 */
[----:B------:R-:W-:Y:S03]  /*2f70*/  LDSM.16.M88.4 R64, [R201+0x3800] ;  /* 0x00380000c940783b */ /* 0x000fe60000000200 */
[C---:B---3--:R-:W-:Y:S01]  /*2f80*/  HMMA.16816.F32.BF16 R96, R172.reuse, R30, R48 ;  /* 0x0000001eac60723c */ /* 0x048fe20000041830 */
[----:B------:R-:W3:Y:S07]  /*2f90*/  LDSM.16.M88.4 R48, [R111+0x4800] ;  /* 0x004800006f30783b */ /* 0x000eee0000000200 */
[C---:B----4-:R-:W-:Y:S01]  /*2fa0*/  HMMA.16816.F32.BF16 R72, R172.reuse, R20, R40 ;  /* 0x00000014ac48723c */ /* 0x050fe20000041828 */
[----:B------:R-:W4:Y:S07]  /*2fb0*/  LDSM.16.M88.4 R40, [R111+0x5000] ;  /* 0x005000006f28783b */ /* 0x000f2e0000000200 */
[C---:B-----5:R-:W-:Y:S01]  /*2fc0*/  HMMA.16816.F32.BF16 R84, R172.reuse, R26, R44 ;  /* 0x0000001aac54723c */ /* 0x060fe2000004182c */
[----:B------:R-:W5:Y:S07]  /*2fd0*/  LDSM.16.M88.4 R44, [R111+0x5800] ;  /* 0x005800006f2c783b */ /* 0x000f6e0000000200 */
[C---:B------:R-:W-:Y:S01]  /*2fe0*/  HMMA.16816.F32.BF16 R104, R172.reuse, R28, R60 ;  /* 0x0000001cac68723c */ /* 0x040fe2000004183c */
[----:B------:R-:W-:Y:S07]  /*2ff0*/  LDSM.16.M88.4 R28, [R201+0x4000] ;  /* 0x00400000c91c783b */ /* 0x000fee0000000200 */
[C---:B------:R-:W-:Y:S01]  /*3000*/  HMMA.16816.F32.BF16 R88, R172.reuse, R24, R52 ;  /* 0x00000018ac58723c */ /* 0x040fe20000041834 */
[----:B------:R-:W3:Y:S04]  /*3010*/  LDSM.16.M88.4 R52, [R111+0x6000] ;  /* 0x006000006f34783b */ /* 0x000ee80000000200 */
[----:B------:R-:W3:Y:S03]  /*3020*/  LDSM.16.M88.4 R24, [R201+0x4800] ;  /* 0x00480000c918783b */ /* 0x000ee60000000200 */
[----:B------:R-:W-:Y:S08]  /*3030*/  HMMA.16816.F32.BF16 R80, R172, R22, R36 ;  /* 0x00000016ac50723c */ /* 0x000ff00000041824 */
[C---:B-1----:R-:W-:Y:S08]  /*3040*/  HMMA.16816.F32.BF16 R76, R176.reuse, R16, R12 ;  /* 0x00000010b04c723c */ /* 0x042ff0000004180c */
[C---:B------:R-:W-:Y:S08]  /*3050*/  HMMA.16816.F32.BF16 R60, R176.reuse, R18, R8 ;  /* 0x00000012b03c723c */ /* 0x040ff00000041808 */
[C---:B--2---:R-:W-:Y:S08]  /*3060*/  HMMA.16816.F32.BF16 R20, R176.reuse, R32, R4 ;  /* 0x00000020b014723c */ /* 0x044ff00000041804 */
[C---:B------:R-:W-:Y:S01]  /*3070*/  HMMA.16816.F32.BF16 R16, R176.reuse, R34, R56 ;  /* 0x00000022b010723c */ /* 0x040fe20000041838 */
[----:B------:R-:W1:Y:S04]  /*3080*/  LDSM.16.M88.4 R32, [R201+0x5000] ;  /* 0x00500000c920783b */ /* 0x000e680000000200 */
[----:B------:R-:W2:Y:S03]  /*3090*/  LDSM.16.M88.4 R56, [R201+0x5800] ;  /* 0x00580000c938783b */ /* 0x000ea60000000200 */
[C---:B---3--:R-:W-:Y:S01]  /*30a0*/  HMMA.16816.F32.BF16 R12, R176.reuse, R48, R92 ;  /* 0x00000030b00c723c */ /* 0x048fe2000004185c */
[----:B------:R-:W3:Y:S07]  /*30b0*/  LDSM.16.M88.4 R92, [R201+0x6000] ;  /* 0x00600000c95c783b */ /* 0x000eee0000000200 */
[C---:B------:R-:W-:Y:S01]  /*30c0*/  HMMA.16816.F32.BF16 R8, R176.reuse, R50, R100 ;  /* 0x00000032b008723c */ /* 0x040fe20000041864 */
[----:B------:R-:W1:Y:S07]  /*30d0*/  LDSM.16.M88.4 R100, [R201+0x6800] ;  /* 0x00680000c964783b */ /* 0x000e6e0000000200 */
[C---:B----4-:R-:W-:Y:S01]  /*30e0*/  HMMA.16816.F32.BF16 R4, R176.reuse, R40, R116 ;  /* 0x00000028b004723c */ /* 0x050fe20000041874 */
[----:B------:R-:W-:Y:S07]  /*30f0*/  LDSM.16.M88.4 R116, [R196+0x5800] ;  /* 0x00580000c474783b */ /* 0x000fee0000000200 */
[C---:B------:R-:W-:Y:S01]  /*3100*/  HMMA.16816.F32.BF16 R36, R176.reuse, R42, R112 ;  /* 0x0000002ab024723c */ /* 0x040fe20000041870 */
[----:B------:R-:W4:Y:S07]  /*3110*/  LDSM.16.M88.4 R112, [R2+0x4000] ;  /* 0x004000000270783b */ /* 0x000f2e0000000200 */
[C---:B-----5:R-:W-:Y:S01]  /*3120*/  HMMA.16816.F32.BF16 R40, R176.reuse, R44, R104 ;  /* 0x0000002cb028723c */ /* 0x060fe20000041868 */
[----:B------:R-:W-:Y:S07]  /*3130*/  LDSM.16.M88.4 R104, [R196+0x5000] ;  /* 0x00500000c468783b */ /* 0x000fee0000000200 */
[C---:B------:R-:W-:Y:S08]  /*3140*/  HMMA.16816.F32.BF16 R44, R176.reuse, R46, R96 ;  /* 0x0000002eb02c723c */ /* 0x040ff00000041860 */
[C---:B------:R-:W-:Y:S08]  /*3150*/  HMMA.16816.F32.BF16 R48, R176.reuse, R52, R88 ;  /* 0x00000034b030723c */ /* 0x040ff00000041858 */
[C---:B------:R-:W-:Y:S08]  /*3160*/  HMMA.16816.F32.BF16 R52, R176.reuse, R54, R84 ;  /* 0x00000036b034723c */ /* 0x040ff00000041854 */
[C---:B------:R-:W-:Y:S08]  /*3170*/  HMMA.16816.F32.BF16 R72, R176.reuse, R68, R72 ;  /* 0x00000044b048723c */ /* 0x040ff00000041848 */
[----:B------:R-:W-:Y:S08]  /*3180*/  HMMA.16816.F32.BF16 R68, R176, R70, R80 ;  /* 0x00000046b044723c */ /* 0x000ff00000041850 */
[C---:B------:R-:W-:Y:S08]  /*3190*/  HMMA.16816.F32.BF16 R88, R184.reuse, R64, R76 ;  /* 0x00000040b858723c */ /* 0x040ff0000004184c */
[C---:B------:R-:W-:Y:S01]  /*31a0*/  HMMA.16816.F32.BF16 R80, R184.reuse, R66, R60 ;  /* 0x00000042b850723c */ /* 0x040fe2000004183c */
[----:B------:R-:W5:Y:S07]  /*31b0*/  LDSM.16.M88.4 R64, [R2+0x3800] ;  /* 0x003800000240783b */ /* 0x000f6e0000000200 */
[C---:B------:R-:W-:Y:S08]  /*31c0*/  HMMA.16816.F32.BF16 R76, R184.reuse, R24, R12 ;  /* 0x00000018b84c723c */ /* 0x040ff0000004180c */
[C---:B------:R-:W-:Y:S01]  /*31d0*/  HMMA.16816.F32.BF16 R84, R184.reuse, R28, R20 ;  /* 0x0000001cb854723c */ /* 0x040fe20000041814 */
[----:B------:R-:W3:Y:S07]  /*31e0*/  LDSM.16.M88.4 R20, [R2+0x4800] ;  /* 0x004800000214783b */ /* 0x000eee0000000200 */
[C---:B------:R-:W-:Y:S08]  /*31f0*/  HMMA.16816.F32.BF16 R24, R184.reuse, R26, R8 ;  /* 0x0000001ab818723c */ /* 0x040ff00000041808 */
[C---:B------:R-:W-:Y:S01]  /*3200*/  HMMA.16816.F32.BF16 R96, R184.reuse, R30, R16 ;  /* 0x0000001eb860723c */ /* 0x040fe20000041810 */
[----:B------:R-:W4:Y:S04]  /*3210*/  LDSM.16.M88.4 R16, [R2+0x5000] ;  /* 0x005000000210783b */ /* 0x000f280000000200 */
[----:B------:R-:W4:Y:S03]  /*3220*/  LDSM.16.M88.4 R28, [R2+0x5800] ;  /* 0x00580000021c783b */ /* 0x000f260000000200 */
[C---:B-1----:R-:W-:Y:S08]  /*3230*/  HMMA.16816.F32.BF16 R12, R184.reuse, R32, R4 ;  /* 0x00000020b80c723c */ /* 0x042ff00000041804 */
[C---:B------:R-:W-:Y:S08]  /*3240*/  HMMA.16816.F32.BF16 R8, R184.reuse, R34, R36 ;  /* 0x00000022b808723c */ /* 0x040ff00000041824 */
[C---:B--2---:R-:W-:Y:S01]  /*3250*/  HMMA.16816.F32.BF16 R32, R184.reuse, R58, R44 ;  /* 0x0000003ab820723c */ /* 0x044fe2000004182c */
[----:B------:R-:W1:Y:S07]  /*3260*/  LDSM.16.M88.4 R44, [R2+0x6000] ;  /* 0x00600000022c783b */ /* 0x000e6e0000000200 */
[C---:B------:R-:W-:Y:S01]  /*3270*/  HMMA.16816.F32.BF16 R4, R184.reuse, R56, R40 ;  /* 0x00000038b804723c */ /* 0x040fe20000041828 */
[----:B------:R-:W2:Y:S07]  /*3280*/  LDSM.16.M88.4 R56, [R2+0x6800] ;  /* 0x006800000238783b */ /* 0x000eae0000000200 */
[C---:B---3--:R-:W-:Y:S08]  /*3290*/  HMMA.16816.F32.BF16 R40, R184.reuse, R92, R48 ;  /* 0x0000005cb828723c */ /* 0x048ff00000041830 */
[C---:B------:R-:W-:Y:S01]  /*32a0*/  HMMA.16816.F32.BF16 R48, R184.reuse, R94, R52 ;  /* 0x0000005eb830723c */ /* 0x040fe20000041834 */
[----:B------:R-:W-:Y:S07]  /*32b0*/  LDSM.16.M88.4 R92, [R196+0x4000] ;  /* 0x00400000c45c783b */ /* 0x000fee0000000200 */
[C---:B------:R-:W-:Y:S01]  /*32c0*/  HMMA.16816.F32.BF16 R52, R184.reuse, R100, R72 ;  /* 0x00000064b834723c */ /* 0x040fe20000041848 */
[----:B------:R-:W3:Y:S07]  /*32d0*/  LDSM.16.M88.4 R72, [R196+0x3800] ;  /* 0x00380000c448783b */ /* 0x000eee0000000200 */
[----:B------:R-:W-:Y:S01]  /*32e0*/  HMMA.16816.F32.BF16 R60, R184, R102, R68 ;  /* 0x00000066b83c723c */ /* 0x000fe20000041844 */
[----:B------:R-:W1:Y:S07]  /*32f0*/  LDSM.16.M88.4 R100, [R196+0x4800] ;  /* 0x00480000c464783b */ /* 0x000e6e0000000200 */
[C---:B----4-:R-:W-:Y:S08]  /*3300*/  HMMA.16816.F32.BF16 R84, R188.reuse, R112, R84 ;  /* 0x00000070bc54723c */ /* 0x050ff00000041854 */
[----:B------:R-:W-:Y:S01]  /*3310*/  HMMA.16816.F32.BF16 R96, R188, R114, R96 ;  /* 0x00000072bc60723c */ /* 0x000fe20000041860 */
[----:B------:R-:W4:Y:S01]  /*3320*/  LDSM.16.M88.4 R112, [R196+0x6800] ;  /* 0x00680000c470783b */ /* 0x000f220000000200 */
        /* <DEDUP_REMOVED lines=10> */
[C---:B------:R-:W-:Y:S08]  /*33d0*/  HMMA.16816.F32.BF16 R16, R188.reuse, R44, R40 ;  /* 0x0000002cbc10723c */ /* 0x040ff00000041828 */
[C---:B--2---:R-:W-:Y:S08]  /*33e0*/  HMMA.16816.F32.BF16 R8, R188.reuse, R56, R52 ;  /* 0x00000038bc08723c */ /* 0x044ff00000041834 */
[----:B------:R-:W-:Y:S08]  /*33f0*/  HMMA.16816.F32.BF16 R4, R188, R58, R60 ;  /* 0x0000003abc04723c */ /* 0x000ff0000004183c */
[C---:B---3--:R-:W-:Y:S08]  /*3400*/  HMMA.16816.F32.BF16 R28, R192.reuse, R74, R64 ;  /* 0x0000004ac01c723c */ /* 0x048ff00000041840 */
        /* <DEDUP_REMOVED lines=12> */
[----:B------:R-:W-:Y:S01]  /*34d0*/  HMMA.16816.F32.BF16 R12, R192, R114, R4 ;  /* 0x00000072c00c723c */ /* 0x000fe20000041804 */
[----:B------:R-:W-:Y:S06]  /*34e0*/  BAR.SYNC.DEFER_BLOCKING 0x0 ;  /* 0x0000000000007b1d */ /* 0x000fec0000010000 */
[----:B------:R-:W-:Y:S01]  /*34f0*/  @!UPT UIADD3 URZ, URZ, URZ, URZ ;  /* 0x0000003f3f3ff290 */ /* 0x000fe2000fffe03f */
[----:B------:R-:W-:Y:S11]  /*3500*/  @!P0 BRA `(.L_x_140) ;  /* 0x0000035000008947 */ /* 0x000ff60003800000 */
[----:B------:R-:W-:Y:S02]  /*3510*/  IADD3 R2, R162, -0x2, RZ ;  /* 0xfffffffea2027810 */ /* 0x000fe40007ffe0ff */
[----:B------:R-:W-:-:S02]  /*3520*/  IADD3 R0, -R230, 0x70, RZ ;  /* 0x00000070e6007810 */ /* 0x000fc40007ffe1ff */
[----:B------:R-:W-:Y:S01]  /*3530*/  SHF.R.S32.HI R3, RZ, 0x1f, R2 ;  /* 0x0000001fff037819 */ /* 0x000fe20000011402 */
[----:B------:R-:W-:Y:S01]  /*3540*/  IMAD.WIDE.U32 R4, R2, c[0x0][0x1e0], RZ ;  /* 0x0000780002047a25 */ /* 0x000fe200078e00ff */
[C---:B------:R-:W-:Y:S02]  /*3550*/  ISETP.GE.AND P3, PT, R0.reuse, 0x21, PT ;  /* 0x000000210000780c */ /* 0x040fe40003f66270 */
[C---:B------:R-:W-:Y:S01]  /*3560*/  ISETP.GE.AND P4, PT, R0.reuse, 0x1, PT ;  /* 0x000000010000780c */ /* 0x040fe20003f86270 */
[----:B------:R-:W-:Y:S01]  /*3570*/  IMAD R3, R3, c[0x0][0x1e0], RZ ;  /* 0x0000780003037a24 */ /* 0x000fe200078e02ff */
[----:B------:R-:W-:-:S03]  /*3580*/  ISETP.GE.AND P2, PT, R0, 0x41, PT ;  /* 0x000000410000780c */ /* 0x000fc60003f46270 */
[----:B------:R-:W-:-:S04]  /*3590*/  IMAD R2, R2, c[0x0][0x1e4], R3 ;  /* 0x0000790002027a24 */ /* 0x000fc800078e0203 */
[----:B------:R-:W-:Y:S02]  /*35a0*/  IMAD.IADD R5, R5, 0x1, R2 ;  /* 0x0000000105057824 */ /* 0x000fe400078e0202 */
[----:B------:R-:W-:-:S04]  /*35b0*/  IMAD.WIDE.U32 R2, R4, 0x70, RZ ;  /* 0x0000007004027825 */ /* 0x000fc800078e00ff */
[----:B------:R-:W-:Y:S01]  /*35c0*/  IMAD R5, R5, 0x70, RZ ;  /* 0x0000007005057824 */ /* 0x000fe200078e02ff */
[-C--:B------:R-:W-:Y:S01]  /*35d0*/  @P4 IADD3 R4, P1, R212, R2.reuse, RZ ;  /* 0x00000002d4044210 */ /* 0x080fe20007f3e0ff */
[----:B------:R-:W-:Y:S02]  /*35e0*/  @P3 IMAD.MOV.U32 R7, RZ, RZ, c[0x0][0x1e0] ;  /* 0x00007800ff073624 */ /* 0x000fe400078e00ff */
[----:B------:R-:W-:Y:S02]  /*35f0*/  IMAD.IADD R3, R3, 0x1, R5 ;  /* 0x0000000103037824 */ /* 0x000fe400078e0205 */
[----:B------:R-:W-:Y:S01]  /*3600*/  @P3 IMAD.MOV.U32 R9, RZ, RZ, c[0x0][0x1e4] ;  /* 0x00007900ff093624 */ /* 0x000fe200078e00ff */
[----:B------:R-:W-:Y:S01]  /*3610*/  @P3 LEA R6, P0, R7, R2, 0x5 ;  /* 0x0000000207063211 */ /* 0x000fe200078028ff */
[----:B------:R-:W-:Y:S01]  /*3620*/  @P4 IMAD.X R5, R3, 0x1, R211, P1 ;  /* 0x0000000103054824 */ /* 0x000fe200008e06d3 */
[----:B------:R-:W-:Y:S02]  /*3630*/  @P4 LEA R8, P1, R4, c[0x0][0x1c8], 0x1 ;  /* 0x0000720004084a11 */ /* 0x000fe400078208ff */
[----:B------:R-:W-:-:S02]  /*3640*/  @P3 LEA.HI.X R7, R7, R3, R9, 0x5, P0 ;  /* 0x0000000307073211 */ /* 0x000fc400000f2c09 */
[----:B------:R-:W-:Y:S01]  /*3650*/  @P4 LEA.HI.X R9, R4, c[0x0][0x1cc], R5, 0x1, P1 ;  /* 0x0000730004094a11 */ /* 0x000fe200008f0c05 */
[----:B------:R-:W-:Y:S01]  /*3660*/  @P2 IMAD.MOV.U32 R5, RZ, RZ, c[0x0][0x1e0] ;  /* 0x00007800ff052624 */ /* 0x000fe200078e00ff */
[----:B------:R-:W-:Y:S02]  /*3670*/  @P3 IADD3 R4, P0, R6, R212, RZ ;  /* 0x000000d406043210 */ /* 0x000fe40007f1e0ff */
[----:B------:R-:W-:Y:S01]  /*3680*/  ISETP.GE.AND P1, PT, R0, 0x61, PT ;  /* 0x000000610000780c */ /* 0x000fe20003f26270 */
[----:B------:R-:W-:Y:S01]  /*3690*/  @!PT LDS RZ, [RZ] ;  /* 0x00000000fffff984 */ /* 0x000fe20000000800 */
[----:B------:R-:W-:Y:S01]  /*36a0*/  @!PT LDS RZ, [RZ] ;  /* 0x00000000fffff984 */ /* 0x000fe20000000800 */
[----:B------:R-:W-:Y:S01]  /*36b0*/  @!PT LDS RZ, [RZ] ;  /* 0x00000000fffff984 */ /* 0x000fe20000000800 */
[----:B------:R1:W-:Y:S02]  /*36c0*/  @P4 LDGSTS.E.BYPASS.LTC128B.128 [R207+0x8100], [R8.64], !P6 ;  /* 0x0810000008cf4fae */ /* 0x0003e4000f101d46 */
[----:B------:R-:W-:Y:S01]  /*36d0*/  @P3 IMAD.X R0, R7, 0x1, R211, P0 ;  /* 0x0000000107003824 */ /* 0x000fe200000e06d3 */
[C---:B------:R-:W-:Y:S01]  /*36e0*/  @P3 LEA R6, P0, R4.reuse, c[0x0][0x1c8], 0x1 ;  /* 0x0000720004063a11 */ /* 0x040fe200078008ff */
[----:B------:R1:W-:Y:S03]  /*36f0*/  @P4 LDGSTS.E.BYPASS.LTC128B.128 [R207+0xb900], [R8.64+0x80], !P5 ;  /* 0x0b90008008cf4fae */ /* 0x0003e6000e901d46 */
[----:B------:R-:W-:Y:S01]  /*3700*/  @P3 LEA.HI.X R7, R4, c[0x0][0x1cc], R0, 0x1, P0 ;  /* 0x0000730004073a11 */ /* 0x000fe200000f0c00 */
[----:B------:R-:W-:Y:S01]  /*3710*/  @P2 IMAD.MOV.U32 R4, RZ, RZ, c[0x0][0x1e4] ;  /* 0x00007900ff042624 */ /* 0x000fe200078e00ff */
[----:B------:R-:W-:-:S03]  /*3720*/  @P2 LEA R0, P0, R5, R2, 0x6 ;  /* 0x0000000205002211 */ /* 0x000fc600078030ff */
[----:B------:R-:W-:Y:S01]  /*3730*/  @P1 IMAD.MOV.U32 R11, RZ, RZ, c[0x0][0x1e0] ;  /* 0x00007800ff0b1624 */ /* 0x000fe200078e00ff */
[----:B------:R-:W-:Y:S01]  /*3740*/  @P2 LEA.HI.X R4, R5, R3, R4, 0x6, P0 ;  /* 0x0000000305042211 */ /* 0x000fe200000f3404 */
[----:B------:R-:W-:Y:S01]  /*3750*/  @P1 IMAD.MOV.U32 R10, RZ, RZ, c[0x0][0x1e4] ;  /* 0x00007900ff0a1624 */ /* 0x000fe200078e00ff */
[----:B------:R-:W-:Y:S01]  /*3760*/  @P2 IADD3 R0, P0, R0, R212, RZ ;  /* 0x000000d400002210 */ /* 0x000fe20007f1e0ff */
[----:B------:R-:W-:Y:S01]  /*3770*/  @P1 IMAD.WIDE.U32 R2, R11, 0x60, R2 ;  /* 0x000000600b021825 */ /* 0x000fe200078e0002 */
[----:B------:R1:W-:Y:S03]  /*3780*/  @P3 LDGSTS.E.BYPASS.LTC128B.128 [R207+0x9100], [R6.64], !P6 ;  /* 0x0910000006cf3fae */ /* 0x0003e6000f101d46 */
[----:B------:R-:W-:Y:S01]  /*3790*/  @P2 IMAD.X R5, R4, 0x1, R211, P0 ;  /* 0x0000000104052824 */ /* 0x000fe200000e06d3 */
[----:B------:R-:W-:Y:S01]  /*37a0*/  @P2 LEA R4, P0, R0, c[0x0][0x1c8], 0x1 ;  /* 0x0000720000042a11 */ /* 0x000fe200078008ff */
[----:B------:R-:W-:Y:S01]  /*37b0*/  @P1 IMAD R10, R10, 0x60, RZ ;  /* 0x000000600a0a1824 */ /* 0x000fe200078e02ff */
[----:B------:R1:W-:Y:S02]  /*37c0*/  @P3 LDGSTS.E.BYPASS.LTC128B.128 [R207+0xc900], [R6.64+0x80], !P5 ;  /* 0x0c90008006cf3fae */ /* 0x0003e4000e901d46 */
[----:B------:R-:W-:-:S02]  /*37d0*/  @P2 LEA.HI.X R5, R0, c[0x0][0x1cc], R5, 0x1, P0 ;  /* 0x0000730000052a11 */ /* 0x000fc400000f0c05 */
[----:B------:R-:W-:-:S03]  /*37e0*/  @P1 IADD3 R0, P0, R212, R2, RZ ;  /* 0x00000002d4001210 */ /* 0x000fc60007f1e0ff */
[----:B------:R1:W-:Y:S01]  /*37f0*/  @P2 LDGSTS.E.BYPASS.LTC128B.128 [R207+0xa100], [R4.64], !P6 ;  /* 0x0a10000004cf2fae */ /* 0x0003e2000f101d46 */
[----:B------:R-:W-:Y:S02]  /*3800*/  @P1 IADD3.X R3, R211, R3, R10, P0, !PT ;  /* 0x00000003d3031210 */ /* 0x000fe400007fe40a */
[C---:B------:R-:W-:Y:S01]  /*3810*/  @P1 LEA R2, P0, R0.reuse, c[0x0][0x1c8], 0x1 ;  /* 0x0000720000021a11 */ /* 0x040fe200078008ff */
[----:B------:R1:W-:Y:S03]  /*3820*/  @P2 LDGSTS.E.BYPASS.LTC128B.128 [R207+0xd900], [R4.64+0x80], !P5 ;  /* 0x0d90008004cf2fae */ /* 0x0003e6000e901d46 */
[----:B------:R-:W-:-:S05]  /*3830*/  @P1 LEA.HI.X R3, R0, c[0x0][0x1cc], R3, 0x1, P0 ;  /* 0x0000730000031a11 */ /* 0x000fca00000f0c03 */
[----:B------:R1:W-:Y:S04]  /*3840*/  @P1 LDGSTS.E.BYPASS.LTC128B.128 [R207+0xb100], [R2.64], !P6 ;  /* 0x0b10000002cf1fae */ /* 0x0003e8000f101d46 */
[----:B------:R1:W-:Y:S02]  /*3850*/  @P1 LDGSTS.E.BYPASS.LTC128B.128 [R207+0xe900], [R2.64+0x80], !P5 ;  /* 0x0e90008002cf1fae */ /* 0x0003e4000e901d46 */
.L_x_140:
[----:B------:R-:W-:Y:S05]  /*3860*/  BSYNC B0 ;  /* 0x0000000000007941 */ /* 0x000fea0003800000 */
.L_x_139:
[----:B------:R-:W-:Y:S01]  /*3870*/  IMAD.IADD R0, R108, 0x1, -R244 ;  /* 0x000000016c007824 */ /* 0x000fe200078e0af4 */
[----:B------:R-:W0:Y:S04]  /*3880*/  LDGDEPBAR ;  /* 0x00000000000079af */ /* 0x000e280000000000 */
[C---:B------:R-:W-:Y:S02]  /*3890*/  ISETP.GT.AND P1, PT, R0.reuse, RZ, PT ;  /* 0x000000ff0000720c */ /* 0x040fe40003f24270 */
[----:B------:R-:W-:-:S02]  /*38a0*/  ISETP.GT.AND P0, PT, R0, 0x1, PT ;  /* 0x000000010000780c */ /* 0x000fc40003f04270 */
[----:B------:R-:W-:Y:S02]  /*38b0*/  ISETP.GT.AND P2, PT, R0, 0x8, PT ;  /* 0x000000080000780c */ /* 0x000fe40003f44270 */
[----:B-1----:R-:W-:Y:S02]  /*38c0*/  FSEL R6, R68, -INF , P1 ;  /* 0xff80000044067808 */ /* 0x002fe40000800000 */
[----:B------:R-:W-:Y:S02]  /*38d0*/  FSEL R7, R69, -INF , P0 ;  /* 0xff80000045077808 */ /* 0x000fe40000000000 */
[----:B------:R-:W-:Y:S02]  /*38e0*/  FSEL R11, R71, -INF , P0 ;  /* 0xff800000470b7808 */ /* 0x000fe40000000000 */
[----:B------:R-:W-:Y:S02]  /*38f0*/  ISETP.GT.AND P0, PT, R0, 0x9, PT ;  /* 0x000000090000780c */ /* 0x000fe40003f04270 */
[----:B------:R-:W-:-:S02]  /*3900*/  FSEL R8, R28, -INF , P2 ;  /* 0xff8000001c087808 */ /* 0x000fc40001000000 */
[----:B------:R-:W-:Y:S02]  /*3910*/  FMNMX.FTZ R2, R6, R7, !PT ;  /* 0x0000000706027209 */ /* 0x000fe40007810000 */
[----:B------:R-:W-:Y:S02]  /*3920*/  FSEL R10, R70, -INF , P1 ;  /* 0xff800000460a7808 */ /* 0x000fe40000800000 */
[----:B------:R-:W-:Y:S02]  /*3930*/  ISETP.GT.AND P1, PT, R0, 0x10, PT ;  /* 0x000000100000780c */ /* 0x000fe40003f24270 */
[----:B------:R-:W-:Y:S02]  /*3940*/  FSEL R9, R29, -INF , P0 ;  /* 0xff8000001d097808 */ /* 0x000fe40000000000 */
[----:B------:R-:W-:Y:S02]  /*3950*/  FMNMX.FTZ R2, R8, R2, !PT ;  /* 0x0000000208027209 */ /* 0x000fe40007810000 */
[----:B------:R-:W-:-:S02]  /*3960*/  FSEL R17, R31, -INF , P0 ;  /* 0xff8000001f117808 */ /* 0x000fc40000000000 */
[----:B------:R-:W-:Y:S02]  /*3970*/  ISETP.GT.AND P0, PT, R0, 0x11, PT ;  /* 0x000000110000780c */ /* 0x000fe40003f04270 */
[----:B------:R-:W-:Y:S02]  /*3980*/  FSEL R24, R32, -INF , P1 ;  /* 0xff80000020187808 */ /* 0x000fe40000800000 */
[----:B------:R-:W-:Y:S02]  /*3990*/  FMNMX.FTZ R2, R9, R2, !PT ;  /* 0x0000000209027209 */ /* 0x000fe40007810000 */
[----:B------:R-:W-:Y:S02]  /*39a0*/  FSEL R16, R30, -INF , P2 ;  /* 0xff8000001e107808 */ /* 0x000fe40001000000 */
[----:B------:R-:W-:Y:S01]  /*39b0*/  ISETP.GT.AND P2, PT, R0, 0x18, PT ;  /* 0x000000180000780c */ /* 0x000fe20003f44270 */
[----:B------:R-:W-:Y:S01]  /*39c0*/  LDSM.16.MT88.4 R28, [R197+0x3800] ;  /* 0x00380000c51c783b */ /* 0x000fe20000004200 */
[----:B------:R-:W-:-:S02]  /*39d0*/  FSEL R25, R33, -INF , P0 ;  /* 0xff80000021197808 */ /* 0x000fc40000000000 */
[----:B------:R-:W-:Y:S02]  /*39e0*/  FMNMX.FTZ R2, R24, R2, !PT ;  /* 0x0000000218027209 */ /* 0x000fe40007810000 */
[----:B------:R-:W-:Y:S02]  /*39f0*/  FSEL R36, R34, -INF , P1 ;  /* 0xff80000022247808 */ /* 0x000fe40000800000 */
[----:B------:R-:W-:Y:S02]  /*3a00*/  ISETP.GT.AND P1, PT, R0, 0x19, PT ;  /* 0x000000190000780c */ /* 0x000fe40003f24270 */
[----:B------:R-:W-:Y:S02]  /*3a10*/  FSEL R26, R40, -INF , P2 ;  /* 0xff800000281a7808 */ /* 0x000fe40001000000 */
[----:B------:R-:W-:Y:S02]  /*3a20*/  FMNMX.FTZ R2, R25, R2, !PT ;  /* 0x0000000219027209 */ /* 0x000fe40007810000 */
[----:B------:R-:W-:-:S02]  /*3a30*/  FSEL R37, R35, -INF , P0 ;  /* 0xff80000023257808 */ /* 0x000fc40000000000 */
[----:B------:R-:W-:Y:S01]  /*3a40*/  ISETP.GT.AND P0, PT, R0, 0x20, PT ;  /* 0x000000200000780c */ /* 0x000fe20003f04270 */
[----:B------:R-:W-:Y:S01]  /*3a50*/  LDSM.16.MT88.4 R32, [R199+0x3800] ;  /* 0x00380000c720783b */ /* 0x000fe20000004200 */
[----:B------:R-:W-:Y:S02]  /*3a60*/  FSEL R27, R41, -INF , P1 ;  /* 0xff800000291b7808 */ /* 0x000fe40000800000 */
        /* <DEDUP_REMOVED lines=13> */
[----:B------:R-:W-:Y:S02]  /*3b40*/  ISETP.GT.AND P1, PT, R0, 0x29, PT ;  /* 0x000000290000780c */ /* 0x000fe40003f24270 */
[----:B------:R-:W-:Y:S02]  /*3b50*/  FSEL R105, R80, -INF , P2 ;  /* 0xff80000050697808 */ /* 0x000fe40001000000 */
[----:B------:R-:W-:-:S02]  /*3b60*/  FMNMX.FTZ R3, R36, R3, !PT ;  /* 0x0000000324037209 */ /* 0x000fc40007810000 */
[----:B------:R-:W-:Y:S02]  /*3b70*/  FMNMX.FTZ R2, R104, R2, !PT ;  /* 0x0000000268027209 */ /* 0x000fe40007810000 */
[----:B------:R-:W-:Y:S02]  /*3b80*/  FSEL R107, R50, -INF , P0 ;  /* 0xff800000326b7808 */ /* 0x000fe40000000000 */
        /* <DEDUP_REMOVED lines=21> */
[----:B------:R-:W-:-:S02]  /*3ce0*/  FSEL R145, R45, -INF , P0 ;  /* 0xff8000002d917808 */ /* 0x000fc40000000000 */
[----:B------:R-:W-:Y:S02]  /*3cf0*/  ISETP.GT.AND P1, PT, R0, 0x40, PT ;  /* 0x000000400000780c */ /* 0x000fe40003f24270 */
[----:B------:R-:W-:Y:S02]  /*3d00*/  FMNMX.FTZ R3, R108, R3, !PT ;  /* 0x000000036c037209 */ /* 0x000fe40007810000 */
[----:B------:R-:W-:Y:S02]  /*3d10*/  FMNMX.FTZ R2, R144, R2, !PT ;  /* 0x0000000290027209 */ /* 0x000fe40007810000 */
[----:B------:R-:W-:Y:S02]  /*3d20*/  FSEL R149, R47, -INF , P0 ;  /* 0xff8000002f957808 */ /* 0x000fe40000000000 */
[----:B------:R-:W-:Y:S02]  /*3d30*/  ISETP.GT.AND P0, PT, R0, 0x41, PT ;  /* 0x000000410000780c */ /* 0x000fe40003f04270 */
[----:B------:R-:W-:-:S02]  /*3d40*/  FSEL R151, R52, -INF , P1 ;  /* 0xff80000034977808 */ /* 0x000fc40000800000 */
[----:B------:R-:W-:Y:S02]  /*3d50*/  FMNMX.FTZ R3, R140, R3, !PT ;  /* 0x000000038c037209 */ /* 0x000fe40007810000 */
[----:B------:R-:W-:Y:S02]  /*3d60*/  FMNMX.FTZ R2, R145, R2, !PT ;  /* 0x0000000291027209 */ /* 0x000fe40007810000 */
[----:B------:R-:W-:Y:S02]  /*3d70*/  FSEL R154, R54, -INF , P1 ;  /* 0xff800000369a7808 */ /* 0x000fe40000800000 */
[----:B------:R-:W-:Y:S02]  /*3d80*/  FSEL R152, R53, -INF , P0 ;  /* 0xff80000035987808 */ /* 0x000fe40000000000 */
[----:B------:R-:W-:Y:S02]  /*3d90*/  ISETP.GT.AND P1, PT, R0, 0x48, PT ;  /* 0x000000480000780c */ /* 0x000fe40003f24270 */
        /* <DEDUP_REMOVED lines=8> */
[----:B------:R-:W-:Y:S02]  /*3e20*/  FSEL R153, R21, -INF , P0 ;  /* 0xff80000015997808 */ /* 0x000fe40000000000 */
[----:B------:R-:W-:Y:S02]  /*3e30*/  ISETP.GT.AND P0, PT, R0, 0x50, PT ;  /* 0x000000500000780c */ /* 0x000fe40003f04270 */
[----:B------:R-:W-:Y:S02]  /*3e40*/  FMNMX.FTZ R3, R148, R3, !PT ;  /* 0x0000000394037209 */ /* 0x000fe40007810000 */
[----:B------:R-:W-:Y:S02]  /*3e50*/  FMNMX.FTZ R2, R150, R2, !PT ;  /* 0x0000000296027209 */ /* 0x000fe40007810000 */
[----:B------:R-:W-:-:S02]  /*3e60*/  ISETP.GT.AND P6, PT, R0, 0x51, PT ;  /* 0x000000510000780c */ /* 0x000fc40003fc4270 */
[----:B------:R-:W-:Y:S02]  /*3e70*/  FSEL R170, R56, -INF , P0 ;  /* 0xff80000038aa7808 */ /* 0x000fe40000000000 */
[----:B------:R-:W-:Y:S02]  /*3e80*/  FMNMX.FTZ R3, R147, R3, !PT ;  /* 0x0000000393037209 */ /* 0x000fe40007810000 */
[----:B------:R-:W-:Y:S02]  /*3e90*/  FMNMX.FTZ R2, R153, R2, !PT ;  /* 0x0000000299027209 */ /* 0x000fe40007810000 */
[----:B------:R-:W-:Y:S02]  /*3ea0*/  ISETP.GT.AND P5, PT, R0, 0x58, PT ;  /* 0x000000580000780c */ /* 0x000fe40003fa4270 */
[----:B------:R-:W-:Y:S02]  /*3eb0*/  FSEL R171, R57, -INF , P6 ;  /* 0xff80000039ab7808 */ /* 0x000fe40003000000 */
[----:B------:R-:W-:-:S02]  /*3ec0*/  FMNMX.FTZ R3, R149, R3, !PT ;  /* 0x0000000395037209 */ /* 0x000fc40007810000 */
[----:B------:R-:W-:Y:S02]  /*3ed0*/  FMNMX.FTZ R2, R170, R2, !PT ;  /* 0x00000002aa027209 */ /* 0x000fe40007810000 */
[----:B------:R-:W-:Y:S02]  /*3ee0*/  ISETP.GT.AND P4, PT, R0, 0x59, PT ;  /* 0x000000590000780c */ /* 0x000fe40003f84270 */
[----:B------:R-:W-:Y:S02]  /*3ef0*/  FSEL R180, R64, -INF , P5 ;  /* 0xff80000040b47808 */ /* 0x000fe40002800000 */
[----:B------:R-:W-:Y:S02]  /*3f00*/  FMNMX.FTZ R3, R154, R3, !PT ;  /* 0x000000039a037209 */ /* 0x000fe40007810000 */
[----:B------:R-:W-:Y:S02]  /*3f10*/  FMNMX.FTZ R2, R171, R2, !PT ;  /* 0x00000002ab027209 */ /* 0x000fe40007810000 */
[----:B------:R-:W-:-:S02]  /*3f20*/  FSEL R160, R22, -INF , P1 ;  /* 0xff80000016a07808 */ /* 0x000fc40000800000 */
[----:B------:R-:W-:Y:S01]  /*3f30*/  ISETP.GT.AND P3, PT, R0, 0x60, PT ;  /* 0x000000600000780c */ /* 0x000fe20003f64270 */
[----:B------:R-:W-:Y:S01]  /*3f40*/  LDSM.16.MT88.4 R20, [R202] ;  /* 0x00000000ca14783b */ /* 0x000fe20000004200 */
[----:B------:R-:W-:Y:S02]  /*3f50*/  FSEL R181, R65, -INF , P4 ;  /* 0xff80000041b57808 */ /* 0x000fe40002000000 */
[----:B------:R-:W-:Y:S02]  /*3f60*/  FMNMX.FTZ R3, R155, R3, !PT ;  /* 0x000000039b037209 */ /* 0x000fe40007810000 */
[----:B------:R-:W-:Y:S02]  /*3f70*/  FMNMX.FTZ R2, R180, R2, !PT ;  /* 0x00000002b4027209 */ /* 0x000fe40007810000 */
[----:B------:R-:W-:Y:S02]  /*3f80*/  ISETP.GT.AND P2, PT, R0, 0x61, PT ;  /* 0x000000610000780c */ /* 0x000fe40003f44270 */
[----:B------:R-:W-:-:S02]  /*3f90*/  FSEL R223, R60, -INF , P3 ;  /* 0xff8000003cdf7808 */ /* 0x000fc40001800000 */
[----:B------:R-:W-:Y:S02]  /*3fa0*/  FMNMX.FTZ R3, R160, R3, !PT ;  /* 0x00000003a0037209 */ /* 0x000fe40007810000 */
[----:B------:R-:W-:Y:S02]  /*3fb0*/  FMNMX.FTZ R2, R181, R2, !PT ;  /* 0x00000002b5027209 */ /* 0x000fe40007810000 */
        /* <DEDUP_REMOVED lines=8> */
[----:B------:R-:W-:Y:S02]  /*4040*/  FMNMX.FTZ R2, R182, R3, !PT ;  /* 0x00000003b6027209 */ /* 0x000fe40007810000 */
[----:B------:R-:W-:-:S02]  /*4050*/  FMNMX.FTZ R0, R224, R0, !PT ;  /* 0x00000000e0007209 */ /* 0x000fc40007810000 */
[----:B------:R-:W-:Y:S02]  /*4060*/  FSEL R214, R66, -INF , P5 ;  /* 0xff80000042d67808 */ /* 0x000fe40002800000 */
[----:B------:R-:W-:Y:S02]  /*4070*/  FSEL R226, R13, -INF , P0 ;  /* 0xff8000000de27808 */ /* 0x000fe40000000000 */
[----:B------:R-:W-:Y:S02]  /*4080*/  FMNMX.FTZ R2, R183, R2, !PT ;  /* 0x00000002b7027209 */ /* 0x000fe40007810000 */
[----:B------:R-:W-:Y:S02]  /*4090*/  FMNMX.FTZ R0, R225, R0, !PT ;  /* 0x00000000e1007209 */ /* 0x000fe40007810000 */
[----:B------:R-:W-:Y:S02]  /*40a0*/  FSEL R208, R67, -INF , P4 ;  /* 0xff80000043d07808 */ /* 0x000fe40002000000 */
[----:B------:R-:W-:-:S02]  /*40b0*/  FMNMX.FTZ R2, R214, R2, !PT ;  /* 0x00000002d6027209 */ /* 0x000fc40007810000 */
[----:B------:R-:W-:Y:S02]  /*40c0*/  FMNMX.FTZ R0, R226, R0, !PT ;  /* 0x00000000e2007209 */ /* 0x000fe40007810000 */
[----:B------:R-:W-:Y:S02]  /*40d0*/  FSEL R227, R62, -INF , P3 ;  /* 0xff8000003ee37808 */ /* 0x000fe40001800000 */
[----:B------:R-:W-:Y:S01]  /*40e0*/  FMNMX.FTZ R2, R208, R2, !PT ;  /* 0x00000002d0027209 */ /* 0x000fe20007810000 */
[----:B------:R-:W1:Y:S01]  /*40f0*/  SHFL.BFLY PT, R4, R0, 0x2, 0x1f ;  /* 0x0c401f0000047f89 */ /* 0x000e6200000e0000 */
[----:B------:R-:W-:Y:S02]  /*4100*/  FSEL R233, R63, -INF , P2 ;  /* 0xff8000003fe97808 */ /* 0x000fe40001000000 */
[----:B------:R-:W-:Y:S02]  /*4110*/  FMNMX.FTZ R2, R227, R2, !PT ;  /* 0x00000002e3027209 */ /* 0x000fe40007810000 */
[----:B------:R-:W-:-:S02]  /*4120*/  FSEL R232, R14, -INF , P1 ;  /* 0xff8000000ee87808 */ /* 0x000fc40000800000 */
[----:B------:R-:W-:Y:S02]  /*4130*/  FMNMX.FTZ R2, R233, R2, !PT ;  /* 0x00000002e9027209 */ /* 0x000fe40007810000 */
[----:B------:R-:W-:Y:S02]  /*4140*/  FSEL R246, R15, -INF , P0 ;  /* 0xff8000000ff67808 */ /* 0x000fe40000000000 */
[----:B------:R-:W-:Y:S01]  /*4150*/  FMNMX.FTZ R2, R232, R2, !PT ;  /* 0x00000002e8027209 */ /* 0x000fe20007810000 */
[----:B------:R-:W-:Y:S03]  /*4160*/  LDSM.16.MT88.4 R12, [R197] ;  /* 0x00000000c50c783b */ /* 0x000fe60000004200 */
        /* <DEDUP_REMOVED lines=15> */
[----:B------:R2:W-:Y:S01]  /*4260*/  MUFU.EX2 R163, R3 ;  /* 0x0000000300a37308 */ /* 0x0005e20000000800 */
[----:B-1----:R-:W-:-:S07]  /*4270*/  FFMA.FTZ R0, R7, c[0x0][0x2d0], -R2 ;  /* 0x0000b40007007a23 */ /* 0x002fce0000010802 */
[----:B------:R1:W3:Y:S01]  /*4280*/  MUFU.EX2 R215, R0 ;  /* 0x0000000000d77308 */ /* 0x0002e20000000800 */
[----:B--2---:R-:W-:-:S07]  /*4290*/  FFMA.FTZ R3, R9, c[0x0][0x2d0], -R2 ;  /* 0x0000b40009037a23 */ /* 0x004fce0000010802 */
[----:B------:R-:W2:Y:S01]  /*42a0*/  MUFU.EX2 R86, R3 ;  /* 0x0000000300567308 */ /* 0x000ea20000000800 */
[----:B-1----:R-:W-:Y:S01]  /*42b0*/  FMUL.FTZ R0, R109, c[0x0][0x2d0] ;  /* 0x0000b4006d007a20 */ /* 0x002fe20000410000 */
[----:B---3--:R-:W-:-:S04]  /*42c0*/  F2FP.BF16.PACK_AB R4, R215, R168 ;  /* 0x000000a8d704723e */ /* 0x008fc800000010ff */
[----:B------:R-:W-:Y:S02]  /*42d0*/  FSEL R0, R0, RZ, P0 ;  /* 0x000000ff00007208 */ /* 0x000fe40000000000 */
[----:B--2---:R-:W-:-:S03]  /*42e0*/  F2FP.BF16.PACK_AB R6, R86, R163 ;  /* 0x000000a35606723e */ /* 0x004fc600000010ff */
[----:B------:R-:W-:-:S04]  /*42f0*/  FFMA.FTZ R3, R10, c[0x0][0x2d0], -R0 ;  /* 0x0000b4000a037a23 */ /* 0x000fc80000010800 */
        /* <DEDUP_REMOVED lines=9> */
[----:B------:R3:W4:Y:S02]  /*4390*/  MUFU.EX2 R169, R3 ;  /* 0x0000000300a97308 */ /* 0x0007240000000800 */
[----:B---3--:R-:W-:Y:S01]  /*43a0*/  FFMA.FTZ R3, R24, c[0x0][0x2d0], -R2 ;  /* 0x0000b40018037a23 */ /* 0x008fe20000010802 */
[----:B----4-:R-:W-:-:S05]  /*43b0*/  F2FP.BF16.PACK_AB R7, R169, R85 ;  /* 0x00000055a907723e */ /* 0x010fca00000010ff */
[----:B------:R3:W-:Y:S02]  /*43c0*/  MUFU.EX2 R252, R3 ;  /* 0x0000000300fc7308 */ /* 0x0007e40000000800 */
[C---:B------:R-:W-:Y:S08]  /*43d0*/  HMMA.16816.F32.BF16 R76, R4.reuse, R12, RZ ;  /* 0x0000000c044c723c */ /* 0x040ff000000418ff */
[----:B------:R-:W-:Y:S01]  /*43e0*/  HMMA.16816.F32.BF16 R72, R4, R14, RZ ;  /* 0x0000000e0448723c */ /* 0x000fe200000418ff */
[----:B------:R-:W4:Y:S01]  /*43f0*/  LDSM.16.MT88.4 R12, [R198+0x3800] ;  /* 0x00380000c60c783b */ /* 0x000f220000004200 */
[----:B---3--:R-:W-:-:S04]  /*4400*/  FFMA.FTZ R3, R25, c[0x0][0x2d0], -R2 ;  /* 0x0000b40019037a23 */ /* 0x008fc80000010802 */
[----:B------:R3:W5:Y:S02]  /*4410*/  MUFU.EX2 R166, R3 ;  /* 0x0000000300a67308 */ /* 0x0007640000000800 */
[C---:B-1----:R-:W-:Y:S08]  /*4420*/  HMMA.16816.F32.BF16 R68, R4.reuse, R8, RZ ;  /* 0x000000080444723c */ /* 0x042ff000000418ff */
[----:B------:R-:W-:Y:S01]  /*4430*/  HMMA.16816.F32.BF16 R64, R4, R10, RZ ;  /* 0x0000000a0440723c */ /* 0x000fe200000418ff */
[----:B------:R-:W1:Y:S01]  /*4440*/  LDSM.16.MT88.4 R8, [R200+0x3800] ;  /* 0x00380000c808783b */ /* 0x000e620000004200 */
[----:B---3--:R-:W-:-:S06]  /*4450*/  FFMA.FTZ R3, R26, c[0x0][0x2d0], -R2 ;  /* 0x0000b4001a037a23 */ /* 0x008fcc0000010802 */
[C---:B--2---:R-:W-:Y:S01]  /*4460*/  HMMA.16816.F32.BF16 R60, R4.reuse, R16, RZ ;  /* 0x00000010043c723c */ /* 0x044fe200000418ff */
[----:B------:R2:W-:Y:S07]  /*4470*/  MUFU.EX2 R251, R3 ;  /* 0x0000000300fb7308 */ /* 0x0005ee0000000800 */
[C---:B------:R-:W-:Y:S01]  /*4480*/  HMMA.16816.F32.BF16 R56, R4.reuse, R18, RZ ;  /* 0x000000120438723c */ /* 0x040fe200000418ff */
[----:B------:R-:W3:Y:S07]  /*4490*/  LDSM.16.MT88.4 R16, [R199+0x800] ;  /* 0x00080000c710783b */ /* 0x000eee0000004200 */
[----:B------:R-:W-:Y:S01]  /*44a0*/  HMMA.16816.F32.BF16 R44, R4, R20, RZ ;  /* 0x00000014042c723c */ /* 0x000fe200000418ff */
[----:B--2---:R-:W-:-:S02]  /*44b0*/  FFMA.FTZ R3, R27, c[0x0][0x2d0], -R2 ;  /* 0x0000b4001b037a23 */ /* 0x004fc40000010802 */
[----:B------:R-:W-:Y:S02]  /*44c0*/  LDSM.16.MT88.4 R24, [R198+0x800] ;  /* 0x00080000c618783b */ /* 0x000fe40000004200 */
[----:B------:R2:W1:Y:S03]  /*44d0*/  MUFU.EX2 R164, R3 ;  /* 0x0000000300a47308 */ /* 0x0004660000000800 */
[C---:B------:R-:W-:Y:S01]  /*44e0*/  HMMA.16816.F32.BF16 R52, R4.reuse, R22, RZ ;  /* 0x000000160434723c */ /* 0x040fe200000418ff */
[----:B------:R-:W3:Y:S07]  /*44f0*/  LDSM.16.MT88.4 R20, [R197+0x800] ;  /* 0x00080000c514783b */ /* 0x000eee0000004200 */
[----:B------:R-:W-:Y:S01]  /*4500*/  HMMA.16816.F32.BF16 R40, R4, R28, RZ ;  /* 0x0000001c0428723c */ /* 0x000fe200000418ff */
[----:B--2---:R-:W-:-:S07]  /*4510*/  FFMA.FTZ R3, R36, c[0x0][0x2d0], -R0 ;  /* 0x0000b40024037a23 */ /* 0x004fce0000010800 */
[C---:B------:R-:W-:Y:S01]  /*4520*/  HMMA.16816.F32.BF16 R48, R4.reuse, R30, RZ ;  /* 0x0000001e0430723c */ /* 0x040fe200000418ff */
[----:B------:R-:W-:Y:S01]  /*4530*/  LDSM.16.MT88.4 R28, [R200+0x800] ;  /* 0x00080000c81c783b */ /* 0x000fe20000004200 */
[----:B------:R2:W-:Y:S06]  /*4540*/  MUFU.EX2 R249, R3 ;  /* 0x0000000300f97308 */ /* 0x0005ec0000000800 */
[C---:B----4-:R-:W-:Y:S08]  /*4550*/  HMMA.16816.F32.BF16 R80, R4.reuse, R12, RZ ;  /* 0x0000000c0450723c */ /* 0x050ff000000418ff */
[----:B------:R-:W-:Y:S01]  /*4560*/  HMMA.16816.F32.BF16 R88, R4, R14, RZ ;  /* 0x0000000e0458723c */ /* 0x000fe200000418ff */
[----:B------:R-:W4:Y:S01]  /*4570*/  LDSM.16.MT88.4 R12, [R199+0x4000] ;  /* 0x00400000c70c783b */ /* 0x000f220000004200 */
[----:B--2---:R-:W-:-:S04]  /*4580*/  FFMA.FTZ R3, R37, c[0x0][0x2d0], -R0 ;  /* 0x0000b40025037a23 */ /* 0x004fc80000010800 */
[----:B------:R2:W2:Y:S02]  /*4590*/  MUFU.EX2 R247, R3 ;  /* 0x0000000300f77308 */ /* 0x0004a40000000800 */
[C---:B-1----:R-:W-:Y:S08]  /*45a0*/  HMMA.16816.F32.BF16 R120, R4.reuse, R8, RZ ;  /* 0x000000080478723c */ /* 0x042ff000000418ff */
[----:B------:R-:W-:Y:S01]  /*45b0*/  HMMA.16816.F32.BF16 R100, R4, R10, RZ ;  /* 0x0000000a0464723c */ /* 0x000fe200000418ff */
[----:B------:R-:W-:Y:S01]  /*45c0*/  LDSM.16.MT88.4 R8, [R197+0x4000] ;  /* 0x00400000c508783b */ /* 0x000fe20000004200 */
[----:B--2---:R-:W-:-:S04]  /*45d0*/  FFMA.FTZ R3, R38, c[0x0][0x2d0], -R0 ;  /* 0x0000b40026037a23 */ /* 0x004fc80000010800 */
[----:B------:R1:W-:Y:S02]  /*45e0*/  MUFU.EX2 R248, R3 ;  /* 0x0000000300f87308 */ /* 0x0003e40000000800 */
[----:B-1----:R-:W-:Y:S02]  /*45f0*/  FFMA.FTZ R3, R39, c[0x0][0x2d0], -R0 ;  /* 0x0000b40027037a23 */ /* 0x002fe40000010800 */
[C---:B------:R-:W-:Y:S04]  /*4600*/  HMMA.16816.F32.BF16 R36, R4.reuse, R32, RZ ;  /* 0x000000200424723c */ /* 0x040fe800000418ff */
[----:B------:R1:W2:Y:S04]  /*4610*/  MUFU.EX2 R250, R3 ;  /* 0x0000000300fa7308 */ /* 0x0002a80000000800 */
[----:B------:R-:W-:Y:S07]  /*4620*/  HMMA.16816.F32.BF16 R32, R4, R34, RZ ;  /* 0x000000220420723c */ /* 0x000fee00000418ff */
[----:B-----5:R-:W-:-:S02]  /*4630*/  F2FP.BF16.PACK_AB R4, R166, R252 ;  /* 0x000000fca604723e */ /* 0x020fc400000010ff */
[----:B------:R-:W-:Y:S01]  /*4640*/  F2FP.BF16.PACK_AB R6, R164, R251 ;  /* 0x000000fba406723e */ /* 0x000fe200000010ff */
[--C-:B-1----:R-:W-:Y:S01]  /*4650*/  FFMA.FTZ R3, R84, c[0x0][0x2d0], -R2.reuse ;  /* 0x0000b40054037a23 */ /* 0x102fe20000010802 */
[----:B------:R-:W-:Y:S02]  /*4660*/  F2FP.BF16.PACK_AB R5, R247, R249 ;  /* 0x000000f9f705723e */ /* 0x000fe400000010ff */
[----:B--2---:R-:W-:Y:S01]  /*4670*/  F2FP.BF16.PACK_AB R7, R250, R248 ;  /* 0x000000f8fa07723e */ /* 0x004fe200000010ff */
[----:B------:R1:W-:Y:S06]  /*4680*/  MUFU.EX2 R221, R3 ;  /* 0x0000000300dd7308 */ /* 0x0003ec0000000800 */
[C---:B---3--:R-:W-:Y:S08]  /*4690*/  HMMA.16816.F32.BF16 R116, R4.reuse, R16, R68 ;  /* 0x000000100474723c */ /* 0x048ff00000041844 */
[----:B------:R-:W-:Y:S01]  /*46a0*/  HMMA.16816.F32.BF16 R96, R4, R18, R64 ;  /* 0x000000120460723c */ /* 0x000fe20000041840 */
[----:B------:R-:W2:Y:S01]  /*46b0*/  LDSM.16.MT88.4 R16, [R198+0x4000] ;  /* 0x00400000c610783b */ /* 0x000ea20000004200 */
[----:B-1----:R-:W-:-:S04]  /*46c0*/  FFMA.FTZ R3, R104, c[0x0][0x2d0], -R2 ;  /* 0x0000b40068037a23 */ /* 0x002fc80000010802 */
[----:B------:R1:W3:Y:S02]  /*46d0*/  MUFU.EX2 R222, R3 ;  /* 0x0000000300de7308 */ /* 0x0002e40000000800 */
[C---:B------:R-:W-:Y:S08]  /*46e0*/  HMMA.16816.F32.BF16 R136, R4.reuse, R20, R76 ;  /* 0x000000140488723c */ /* 0x040ff0000004184c */
[----:B------:R-:W-:Y:S01]  /*46f0*/  HMMA.16816.F32.BF16 R124, R4, R22, R72 ;  /* 0x00000016047c723c */ /* 0x000fe20000041848 */
[----:B------:R-:W5:Y:S01]  /*4700*/  LDSM.16.MT88.4 R20, [R200+0x4000] ;  /* 0x00400000c814783b */ /* 0x000f620000004200 */
[----:B-1----:R-:W-:-:S06]  /*4710*/  FFMA.FTZ R3, R105, c[0x0][0x2d0], -R2 ;  /* 0x0000b40069037a23 */ /* 0x002fcc0000010802 */
[C---:B------:R-:W-:Y:S01]  /*4720*/  HMMA.16816.F32.BF16 R112, R4.reuse, R24, R60 ;  /* 0x000000180470723c */ /* 0x040fe2000004183c */
[----:B------:R1:W-:Y:S06]  /*4730*/  MUFU.EX2 R219, R3 ;  /* 0x0000000300db7308 */ /* 0x0003ec0000000800 */
[----:B------:R-:W-:Y:S01]  /*4740*/  IMAD.MOV.U32 R63, RZ, RZ, R86 ;  /* 0x000000ffff3f7224 */ /* 0x000fe200078e0056 */
[----:B----4-:R-:W-:Y:S01]  /*4750*/  HMMA.16816.F32.BF16 R36, R4, R12, R36 ;  /* 0x0000000c0424723c */ /* 0x010fe20000041824 */
[----:B------:R-:W-:-:S07]  /*4760*/  IMAD.MOV.U32 R62, RZ, RZ, R85 ;  /* 0x000000ffff3e7224 */ /* 0x000fce00078e0055 */
[----:B------:R-:W-:Y:S01]  /*4770*/  HMMA.16816.F32.BF16 R84, R4, R28, R44 ;  /* 0x0000001c0454723c */ /* 0x000fe2000004182c */
[----:B-1----:R-:W-:-:S04]  /*4780*/  FFMA.FTZ R3, R106, c[0x0][0x2d0], -R2 ;  /* 0x0000b4006a037a23 */ /* 0x002fc80000010802 */
[----:B------:R1:W4:Y:S03]  /*4790*/  MUFU.EX2 R220, R3 ;  /* 0x0000000300dc7308 */ /* 0x0003260000000800 */
[C---:B------:R-:W-:Y:S01]  /*47a0*/  HMMA.16816.F32.BF16 R44, R4.reuse, R14, R32 ;  /* 0x0000000e042c723c */ /* 0x040fe20000041820 */
[----:B------:R-:W3:Y:S07]  /*47b0*/  LDSM.16.MT88.4 R12, [R198+0x1000] ;  /* 0x00100000c60c783b */ /* 0x000eee0000004200 */
[----:B------:R-:W-:Y:S01]  /*47c0*/  HMMA.16816.F32.BF16 R92, R4, R26, R56 ;  /* 0x0000001a045c723c */ /* 0x000fe20000041838 */
[----:B------:R-:W3:Y:S01]  /*47d0*/  LDSM.16.MT88.4 R24, [R199+0x1000] ;  /* 0x00100000c718783b */ /* 0x000ee20000004200 */
[----:B-1----:R-:W-:-:S06]  /*47e0*/  FFMA.FTZ R3, R107, c[0x0][0x2d0], -R0 ;  /* 0x0000b4006b037a23 */ /* 0x002fcc0000010800 */
[C---:B--2---:R-:W-:Y:S01]  /*47f0*/  HMMA.16816.F32.BF16 R80, R4.reuse, R16, R80 ;  /* 0x000000100450723c */ /* 0x044fe20000041850 */
[----:B------:R1:W-:Y:S07]  /*4800*/  MUFU.EX2 R218, R3 ;  /* 0x0000000300da7308 */ /* 0x0003ee0000000800 */
[C---:B------:R-:W-:Y:S01]  /*4810*/  HMMA.16816.F32.BF16 R64, R4.reuse, R18, R88 ;  /* 0x000000120440723c */ /* 0x040fe20000041858 */
[----:B------:R-:W2:Y:S07]  /*4820*/  LDSM.16.MT88.4 R16, [R200+0x1000] ;  /* 0x00100000c810783b */ /* 0x000eae0000004200 */
[----:B------:R-:W-:Y:S01]  /*4830*/  HMMA.16816.F32.BF16 R76, R4, R30, R52 ;  /* 0x0000001e044c723c */ /* 0x000fe20000041834 */
[----:B------:R-:W2:Y:S01]  /*4840*/  LDSM.16.MT88.4 R28, [R197+0x1000] ;  /* 0x00100000c51c783b */ /* 0x000ea20000004200 */
[----:B-1----:R-:W-:-:S02]  /*4850*/  FFMA.FTZ R3, R108, c[0x0][0x2d0], -R0 ;  /* 0x0000b4006c037a23 */ /* 0x002fc40000010800 */
[----:B------:R-:W-:Y:S02]  /*4860*/  IMAD.MOV.U32 R108, RZ, RZ, R215 ;  /* 0x000000ffff6c7224 */ /* 0x000fe400078e00d7 */
[----:B------:R1:W1:Y:S02]  /*4870*/  MUFU.EX2 R217, R3 ;  /* 0x0000000300d97308 */ /* 0x0002640000000800 */
[C---:B------:R-:W-:Y:S08]  /*4880*/  HMMA.16816.F32.BF16 R72, R4.reuse, R8, R40 ;  /* 0x000000080448723c */ /* 0x040ff00000041828 */
[----:B------:R-:W-:Y:S01]  /*4890*/  HMMA.16816.F32.BF16 R68, R4, R10, R48 ;  /* 0x0000000a0444723c */ /* 0x000fe20000041830 */
[----:B------:R-:W2:Y:S01]  /*48a0*/  LDSM.16.MT88.4 R8, [R197+0x4800] ;  /* 0x00480000c508783b */ /* 0x000ea20000004200 */
[----:B-1----:R-:W-:-:S06]  /*48b0*/  FFMA.FTZ R3, R140, c[0x0][0x2d0], -R0 ;  /* 0x0000b4008c037a23 */ /* 0x002fcc0000010800 */
[C---:B-----5:R-:W-:Y:S01]  /*48c0*/  HMMA.16816.F32.BF16 R56, R4.reuse, R20, R120 ;  /* 0x000000140438723c */ /* 0x060fe20000041878 */
[----:B------:R-:W-:Y:S01]  /*48d0*/  IMAD.MOV.U32 R140, RZ, RZ, R168 ;  /* 0x000000ffff8c7224 */ /* 0x000fe200078e00a8 */
[----:B------:R1:W-:Y:S06]  /*48e0*/  MUFU.EX2 R216, R3 ;  /* 0x0000000300d87308 */ /* 0x0003ec0000000800 */
[----:B------:R-:W-:Y:S01]  /*48f0*/  HMMA.16816.F32.BF16 R40, R4, R22, R100 ;  /* 0x000000160428723c */ /* 0x000fe20000041864 */
[----:B------:R-:W5:Y:S06]  /*4900*/  LDSM.16.MT88.4 R20, [R199+0x4800] ;  /* 0x00480000c714783b */ /* 0x000f6c0000004200 */
[----:B---3--:R-:W-:-:S02]  /*4910*/  F2FP.BF16.PACK_AB R4, R222, R221 ;  /* 0x000000ddde04723e */ /* 0x008fc400000010ff */
[----:B----4-:R-:W-:Y:S01]  /*4920*/  F2FP.BF16.PACK_AB R6, R220, R219 ;  /* 0x000000dbdc06723e */ /* 0x010fe200000010ff */
[----:B-1----:R-:W-:Y:S01]  /*4930*/  FFMA.FTZ R3, R141, c[0x0][0x2d0], -R0 ;  /* 0x0000b4008d037a23 */ /* 0x002fe20000010800 */
[----:B------:R-:W-:Y:S01]  /*4940*/  F2FP.BF16.PACK_AB R5, R217, R218 ;  /* 0x000000dad905723e */ /* 0x000fe200000010ff */
[----:B------:R-:W-:Y:S02]  /*4950*/  IMAD.MOV.U32 R141, RZ, RZ, R167 ;  /* 0x000000ffff8d7224 */ /* 0x000fe400078e00a7 */
[----:B------:R1:W3:Y:S02]  /*4960*/  MUFU.EX2 R215, R3 ;  /* 0x0000000300d77308 */ /* 0x0002e40000000800 */
[----:B-1----:R-:W-:Y:S01]  /*4970*/  FFMA.FTZ R3, R142, c[0x0][0x2d0], -R2 ;  /* 0x0000b4008e037a23 */ /* 0x002fe20000010802 */
[----:B---3--:R-:W-:Y:S01]  /*4980*/  F2FP.BF16.PACK_AB R7, R215, R216 ;  /* 0x000000d8d707723e */ /* 0x008fe200000010ff */
[----:B------:R-:W-:-:S04]  /*4990*/  IMAD.MOV.U32 R142, RZ, RZ, R169 ;  /* 0x000000ffff8e7224 */ /* 0x000fc800078e00a9 */
[----:B------:R1:W-:Y:S02]  /*49a0*/  MUFU.EX2 R169, R3 ;  /* 0x0000000300a97308 */ /* 0x0003e40000000800 */
[C---:B------:R-:W-:Y:S08]  /*49b0*/  HMMA.16816.F32.BF16 R100, R4.reuse, R14, R92 ;  /* 0x0000000e0464723c */ /* 0x040ff0000004185c */
[----:B------:R-:W-:Y:S01]  /*49c0*/  HMMA.16816.F32.BF16 R48, R4, R24, R116 ;  /* 0x000000180430723c */ /* 0x000fe20000041874 */
[----:B-1----:R-:W-:-:S02]  /*49d0*/  FFMA.FTZ R3, R143, c[0x0][0x2d0], -R2 ;  /* 0x0000b4008f037a23 */ /* 0x002fc40000010802 */
[----:B------:R-:W-:Y:S02]  /*49e0*/  IMAD.MOV.U32 R143, RZ, RZ, R166 ;  /* 0x000000ffff8f7224 */ /* 0x000fe400078e00a6 */
[----:B------:R1:W3:Y:S03]  /*49f0*/  MUFU.EX2 R168, R3 ;  /* 0x0000000300a87308 */ /* 0x0002e60000000800 */
[C---:B------:R-:W-:Y:S01]  /*4a00*/  HMMA.16816.F32.BF16 R32, R4.reuse, R26, R96 ;  /* 0x0000001a0420723c */ /* 0x040fe20000041860 */
[----:B------:R-:W4:Y:S07]  /*4a10*/  LDSM.16.MT88.4 R24, [R198+0x4800] ;  /* 0x00480000c618783b */ /* 0x000f2e0000004200 */
[----:B--2---:R-:W-:Y:S01]  /*4a20*/  HMMA.16816.F32.BF16 R92, R4, R16, R84 ;  /* 0x00000010045c723c */ /* 0x004fe20000041854 */
[----:B-1----:R-:W-:-:S07]  /*4a30*/  FFMA.FTZ R3, R144, c[0x0][0x2d0], -R2 ;  /* 0x0000b40090037a23 */ /* 0x002fce0000010802 */
[C---:B------:R-:W-:Y:S01]  /*4a40*/  HMMA.16816.F32.BF16 R88, R4.reuse, R18, R76 ;  /* 0x000000120458723c */ /* 0x040fe2000004184c */
[----:B------:R-:W1:Y:S01]  /*4a50*/  LDSM.16.MT88.4 R16, [R200+0x4800] ;  /* 0x00480000c810783b */ /* 0x000e620000004200 */
[----:B------:R-:W-:Y:S01]  /*4a60*/  IMAD.MOV.U32 R144, RZ, RZ, R164 ;  /* 0x000000ffff907224 */ /* 0x000fe200078e00a4 */
[----:B------:R2:W-:Y:S05]  /*4a70*/  MUFU.EX2 R167, R3 ;  /* 0x0000000300a77308 */ /* 0x0005ea0000000800 */
[C---:B------:R-:W-:Y:S07]  /*4a80*/  HMMA.16816.F32.BF16 R52, R4.reuse, R28, R136 ;  /* 0x0000001c0434723c */ /* 0x040fee0000041888 */
[----:B------:R-:W-:Y:S01]  /*4a90*/  IMAD.MOV.U32 R137, RZ, RZ, R62 ;  /* 0x000000ffff897224 */ /* 0x000fe200078e003e */
[----:B------:R-:W-:Y:S01]  /*4aa0*/  HMMA.16816.F32.BF16 R104, R4, R8, R72 ;  /* 0x000000080468723c */ /* 0x000fe20000041848 */
[----:B------:R-:W-:-:S02]  /*4ab0*/  IMAD.MOV.U32 R136, RZ, RZ, R63 ;  /* 0x000000ffff887224 */ /* 0x000fc400078e003f */
[----:B--2---:R-:W-:Y:S02]  /*4ac0*/  FFMA.FTZ R3, R145, c[0x0][0x2d0], -R2 ;  /* 0x0000b40091037a23 */ /* 0x004fe40000010802 */
[----:B------:R-:W-:Y:S02]  /*4ad0*/  IMAD.MOV.U32 R139, RZ, RZ, R165 ;  /* 0x000000ffff8b7224 */ /* 0x000fe400078e00a5 */
[----:B------:R2:W1:Y:S01]  /*4ae0*/  MUFU.EX2 R166, R3 ;  /* 0x0000000300a67308 */ /* 0x0004620000000800 */
[----:B------:R-:W-:Y:S01]  /*4af0*/  HMMA.16816.F32.BF16 R60, R4, R30, R124 ;  /* 0x0000001e043c723c */ /* 0x000fe2000004187c */
[----:B------:R-:W-:Y:S02]  /*4b00*/  IMAD.MOV.U32 R138, RZ, RZ, R163 ;  /* 0x000000ffff8a7224 */ /* 0x000fe400078e00a3 */
[----:B------:R-:W-:-:S05]  /*4b10*/  IMAD.MOV.U32 R145, RZ, RZ, R162 ;  /* 0x000000ffff917224 */ /* 0x000fca00078e00a2 */
[----:B------:R-:W-:Y:S01]  /*4b20*/  HMMA.16816.F32.BF16 R28, R4, R12, R112 ;  /* 0x0000000c041c723c */ /* 0x000fe20000041870 */
[----:B------:R-:W1:Y:S01]  /*4b30*/  LDSM.16.MT88.4 R12, [R197+0x1800] ;  /* 0x00180000c50c783b */ /* 0x000e620000004200 */
[----:B--2---:R-:W-:-:S06]  /*4b40*/  FFMA.FTZ R3, R146, c[0x0][0x2d0], -R0 ;  /* 0x0000b40092037a23 */ /* 0x004fcc0000010800 */
[C---:B------:R-:W-:Y:S01]  /*4b50*/  HMMA.16816.F32.BF16 R96, R4.reuse, R10, R68 ;  /* 0x0000000a0460723c */ /* 0x040fe20000041844 */
[----:B------:R-:W2:Y:S01]  /*4b60*/  LDSM.16.MT88.4 R8, [R199+0x1800] ;  /* 0x00180000c708783b */ /* 0x000ea20000004200 */
[----:B------:R3:W-:Y:S06]  /*4b70*/  MUFU.EX2 R165, R3 ;  /* 0x0000000300a57308 */ /* 0x0007ec0000000800 */
[C---:B-----5:R-:W-:Y:S08]  /*4b80*/  HMMA.16816.F32.BF16 R36, R4.reuse, R20, R36 ;  /* 0x000000140424723c */ /* 0x060ff00000041824 */
[----:B------:R-:W-:Y:S01]  /*4b90*/  HMMA.16816.F32.BF16 R112, R4, R22, R44 ;  /* 0x000000160470723c */ /* 0x000fe2000004182c */
[----:B------:R-:W5:Y:S01]  /*4ba0*/  LDSM.16.MT88.4 R20, [R198+0x1800] ;  /* 0x00180000c614783b */ /* 0x000f620000004200 */
[----:B---3--:R-:W-:-:S04]  /*4bb0*/  FFMA.FTZ R3, R148, c[0x0][0x2d0], -R0 ;  /* 0x0000b40094037a23 */ /* 0x008fc80000010800 */
[----:B------:R3:W1:Y:S02]  /*4bc0*/  MUFU.EX2 R164, R3 ;  /* 0x0000000300a47308 */ /* 0x0006640000000800 */
[C---:B----4-:R-:W-:Y:S08]  /*4bd0*/  HMMA.16816.F32.BF16 R124, R4.reuse, R24, R80 ;  /* 0x00000018047c723c */ /* 0x050ff00000041850 */
[----:B------:R-:W-:Y:S01]  /*4be0*/  HMMA.16816.F32.BF16 R120, R4, R26, R64 ;  /* 0x0000001a0478723c */ /* 0x000fe20000041840 */
[----:B------:R-:W4:Y:S01]  /*4bf0*/  LDSM.16.MT88.4 R24, [R200+0x1800] ;  /* 0x00180000c818783b */ /* 0x000f220000004200 */
[----:B---3--:R-:W-:-:S06]  /*4c00*/  FFMA.FTZ R3, R147, c[0x0][0x2d0], -R0 ;  /* 0x0000b40093037a23 */ /* 0x008fcc0000010800 */
[C---:B-1----:R-:W-:Y:S01]  /*4c10*/  HMMA.16816.F32.BF16 R116, R4.reuse, R16, R56 ;  /* 0x000000100474723c */ /* 0x042fe20000041838 */
[----:B------:R1:W-:Y:S07]  /*4c20*/  MUFU.EX2 R163, R3 ;  /* 0x0000000300a37308 */ /* 0x0003ee0000000800 */
[----:B------:R-:W-:Y:S01]  /*4c30*/  HMMA.16816.F32.BF16 R84, R4, R18, R40 ;  /* 0x000000120454723c */ /* 0x000fe20000041828 */
[----:B------:R-:W3:Y:S06]  /*4c40*/  LDSM.16.MT88.4 R16, [R197+0x5000] ;  /* 0x00500000c510783b */ /* 0x000eec0000004200 */
[----:B------:R-:W-:-:S02]  /*4c50*/  F2FP.BF16.PACK_AB R4, R168, R169 ;  /* 0x000000a9a804723e */ /* 0x000fc400000010ff */
[----:B------:R-:W-:Y:S01]  /*4c60*/  F2FP.BF16.PACK_AB R6, R166, R167 ;  /* 0x000000a7a606723e */ /* 0x000fe200000010ff */
[----:B-1----:R-:W-:Y:S01]  /*4c70*/  FFMA.FTZ R3, R149, c[0x0][0x2d0], -R0 ;  /* 0x0000b40095037a23 */ /* 0x002fe20000010800 */
[----:B------:R-:W-:-:S03]  /*4c80*/  F2FP.BF16.PACK_AB R5, R164, R165 ;  /* 0x000000a5a405723e */ /* 0x000fc600000010ff */
[----:B------:R-:W1:Y:S02]  /*4c90*/  MUFU.EX2 R162, R3 ;  /* 0x0000000300a27308 */ /* 0x000e640000000800 */
[----:B-1----:R-:W-:Y:S01]  /*4ca0*/  F2FP.BF16.PACK_AB R7, R162, R163 ;  /* 0x000000a3a207723e */ /* 0x002fe200000010ff */
[----:B------:R-:W-:Y:S02]  /*4cb0*/  FFMA.FTZ R3, R151, c[0x0][0x2d0], -R2 ;  /* 0x0000b40097037a23 */ /* 0x000fe40000010802 */
[----:B------:R-:W-:-:S03]  /*4cc0*/  IMAD.MOV.U32 R151, RZ, RZ, R145 ;  /* 0x000000ffff977224 */ /* 0x000fc600078e0091 */
[----:B------:R1:W-:Y:S01]  /*4cd0*/  MUFU.EX2 R149, R3 ;  /* 0x0000000300957308 */ /* 0x0003e20000000800 */
[C---:B------:R-:W-:Y:S08]  /*4ce0*/  HMMA.16816.F32.BF16 R80, R4.reuse, R12, R52 ;  /* 0x0000000c0450723c */ /* 0x040ff00000041834 */
[----:B------:R-:W-:Y:S01]  /*4cf0*/  HMMA.16816.F32.BF16 R76, R4, R14, R60 ;  /* 0x0000000e044c723c */ /* 0x000fe2000004183c */
[----:B------:R-:W3:Y:S01]  /*4d00*/  LDSM.16.MT88.4 R12, [R199+0x5000] ;  /* 0x00500000c70c783b */ /* 0x000ee20000004200 */
[----:B-1----:R-:W-:-:S06]  /*4d10*/  FFMA.FTZ R3, R152, c[0x0][0x2d0], -R2 ;  /* 0x0000b40098037a23 */ /* 0x002fcc0000010802 */
[C---:B--2---:R-:W-:Y:S01]  /*4d20*/  HMMA.16816.F32.BF16 R72, R4.reuse, R8, R48 ;  /* 0x000000080448723c */ /* 0x044fe20000041830 */
[----:B------:R-:W-:Y:S01]  /*4d30*/  IMAD.MOV.U32 R152, RZ, RZ, R144 ;  /* 0x000000ffff987224 */ /* 0x000fe200078e0090 */
[----:B------:R1:W2:Y:S06]  /*4d40*/  MUFU.EX2 R148, R3 ;  /* 0x0000000300947308 */ /* 0x0002ac0000000800 */
[C---:B------:R-:W-:Y:S01]  /*4d50*/  HMMA.16816.F32.BF16 R68, R4.reuse, R10, R32 ;  /* 0x0000000a0444723c */ /* 0x040fe20000041820 */
[----:B------:R-:W2:Y:S04]  /*4d60*/  LDSM.16.MT88.4 R8, [R198+0x5000] ;  /* 0x00500000c608783b */ /* 0x000ea80000004200 */
[----:B------:R-:W-:Y:S03]  /*4d70*/  LDSM.16.MT88.4 R32, [R197+0x2000] ;  /* 0x00200000c520783b */ /* 0x000fe60000004200 */
[----:B-----5:R-:W-:Y:S01]  /*4d80*/  HMMA.16816.F32.BF16 R64, R4, R20, R28 ;  /* 0x000000140440723c */ /* 0x020fe2000004181c */
[----:B------:R-:W5:Y:S01]  /*4d90*/  LDSM.16.MT88.4 R28, [R200+0x5000] ;  /* 0x00500000c81c783b */ /* 0x000f620000004200 */
[----:B-1----:R-:W-:-:S02]  /*4da0*/  FFMA.FTZ R3, R150, c[0x0][0x2d0], -R2 ;  /* 0x0000b40096037a23 */ /* 0x002fc40000010802 */
[----:B------:R-:W-:Y:S02]  /*4db0*/  IMAD.MOV.U32 R150, RZ, RZ, R143 ;  /* 0x000000ffff967224 */ /* 0x000fe400078e008f */
[----:B------:R1:W-:Y:S02]  /*4dc0*/  MUFU.EX2 R147, R3 ;  /* 0x0000000300937308 */ /* 0x0003e40000000800 */
[C---:B----4-:R-:W-:Y:S08]  /*4dd0*/  HMMA.16816.F32.BF16 R52, R4.reuse, R24, R92 ;  /* 0x000000180434723c */ /* 0x050ff0000004185c */
[----:B------:R-:W-:Y:S01]  /*4de0*/  HMMA.16816.F32.BF16 R56, R4, R26, R88 ;  /* 0x0000001a0438723c */ /* 0x000fe20000041858 */
[----:B------:R-:W4:Y:S01]  /*4df0*/  LDSM.16.MT88.4 R24, [R199+0x2000] ;  /* 0x00200000c718783b */ /* 0x000f220000004200 */
[----:B-1----:R-:W-:-:S06]  /*4e00*/  FFMA.FTZ R3, R153, c[0x0][0x2d0], -R2 ;  /* 0x0000b40099037a23 */ /* 0x002fcc0000010802 */
[C---:B---3--:R-:W-:Y:S01]  /*4e10*/  HMMA.16816.F32.BF16 R48, R4.reuse, R16, R104 ;  /* 0x000000100430723c */ /* 0x048fe20000041868 */
[----:B------:R-:W-:Y:S01]  /*4e20*/  IMAD.MOV.U32 R153, RZ, RZ, R142 ;  /* 0x000000ffff997224 */ /* 0x000fe200078e008e */
[----:B------:R1:W3:Y:S06]  /*4e30*/  MUFU.EX2 R146, R3 ;  /* 0x0000000300927308 */ /* 0x0002ec0000000800 */
[C---:B------:R-:W-:Y:S01]  /*4e40*/  HMMA.16816.F32.BF16 R40, R4.reuse, R18, R96 ;  /* 0x000000120428723c */ /* 0x040fe20000041860 */
[----:B------:R-:W3:Y:S07]  /*4e50*/  LDSM.16.MT88.4 R16, [R198+0x2000] ;  /* 0x00200000c610783b */ /* 0x000eee0000004200 */
[----:B------:R-:W-:Y:S01]  /*4e60*/  HMMA.16816.F32.BF16 R60, R4, R22, R100 ;  /* 0x00000016043c723c */ /* 0x000fe20000041864 */
[----:B------:R-:W3:Y:S01]  /*4e70*/  LDSM.16.MT88.4 R20, [R200+0x2000] ;  /* 0x00200000c814783b */ /* 0x000ee20000004200 */
[----:B-1----:R-:W-:-:S02]  /*4e80*/  FFMA.FTZ R3, R154, c[0x0][0x2d0], -R0 ;  /* 0x0000b4009a037a23 */ /* 0x002fc40000010800 */
[----:B------:R-:W-:Y:S02]  /*4e90*/  IMAD.MOV.U32 R154, RZ, RZ, R136 ;  /* 0x000000ffff9a7224 */ /* 0x000fe400078e0088 */
[----:B------:R1:W-:Y:S02]  /*4ea0*/  MUFU.EX2 R145, R3 ;  /* 0x0000000300917308 */ /* 0x0003e40000000800 */
[C---:B------:R-:W-:Y:S08]  /*4eb0*/  HMMA.16816.F32.BF16 R44, R4.reuse, R12, R36 ;  /* 0x0000000c042c723c */ /* 0x040ff00000041824 */
[----:B------:R-:W-:Y:S01]  /*4ec0*/  HMMA.16816.F32.BF16 R36, R4, R14, R112 ;  /* 0x0000000e0424723c */ /* 0x000fe20000041870 */
[----:B------:R-:W3:Y:S01]  /*4ed0*/  LDSM.16.MT88.4 R12, [R197+0x5800] ;  /* 0x00580000c50c783b */ /* 0x000ee20000004200 */
[----:B-1----:R-:W-:-:S06]  /*4ee0*/  FFMA.FTZ R3, R155, c[0x0][0x2d0], -R0 ;  /* 0x0000b4009b037a23 */ /* 0x002fcc0000010800 */
[C---:B--2---:R-:W-:Y:S01]  /*4ef0*/  HMMA.16816.F32.BF16 R88, R4.reuse, R8, R124 ;  /* 0x000000080458723c */ /* 0x044fe2000004187c */
[----:B------:R-:W-:Y:S01]  /*4f00*/  IMAD.MOV.U32 R155, RZ, RZ, R137 ;  /* 0x000000ffff9b7224 */ /* 0x000fe200078e0089 */
[----:B------:R1:W2:Y:S05]  /*4f10*/  MUFU.EX2 R144, R3 ;  /* 0x0000000300907308 */ /* 0x0002aa0000000800 */
[----:B------:R-:W-:Y:S01]  /*4f20*/  IMAD.MOV.U32 R127, RZ, RZ, R141 ;  /* 0x000000ffff7f7224 */ /* 0x000fe200078e008d */
[----:B------:R-:W-:Y:S01]  /*4f30*/  HMMA.16816.F32.BF16 R104, R4, R10, R120 ;  /* 0x0000000a0468723c */ /* 0x000fe20000041878 */
[----:B------:R-:W4:Y:S01]  /*4f40*/  LDSM.16.MT88.4 R8, [R199+0x5800] ;  /* 0x00580000c708783b */ /* 0x000f220000004200 */
[----:B------:R-:W-:-:S06]  /*4f50*/  IMAD.MOV.U32 R126, RZ, RZ, R140 ;  /* 0x000000ffff7e7224 */ /* 0x000fcc00078e008c */
[C---:B-----5:R-:W-:Y:S01]  /*4f60*/  HMMA.16816.F32.BF16 R116, R4.reuse, R28, R116 ;  /* 0x0000001c0474723c */ /* 0x060fe20000041874 */
[----:B-1----:R-:W-:Y:S02]  /*4f70*/  FFMA.FTZ R3, R160, c[0x0][0x2d0], -R0 ;  /* 0x0000b400a0037a23 */ /* 0x002fe40000010800 */
[----:B------:R-:W-:Y:S02]  /*4f80*/  IMAD.MOV.U32 R160, RZ, RZ, R138 ;  /* 0x000000ffffa07224 */ /* 0x000fe400078e008a */
[----:B------:R1:W-:Y:S03]  /*4f90*/  MUFU.EX2 R143, R3 ;  /* 0x00000003008f7308 */ /* 0x0003e60000000800 */
[----:B------:R-:W-:Y:S01]  /*4fa0*/  HMMA.16816.F32.BF16 R92, R4, R30, R84 ;  /* 0x0000001e045c723c */ /* 0x000fe20000041854 */
[----:B------:R-:W-:Y:S06]  /*4fb0*/  LDSM.16.MT88.4 R28, [R198+0x5800] ;  /* 0x00580000c61c783b */ /* 0x000fec0000004200 */
[----:B------:R-:W-:-:S02]  /*4fc0*/  F2FP.BF16.PACK_AB R4, R148, R149 ;  /* 0x000000959404723e */ /* 0x000fc400000010ff */
[----:B---3--:R-:W-:Y:S02]  /*4fd0*/  F2FP.BF16.PACK_AB R6, R146, R147 ;  /* 0x000000939206723e */ /* 0x008fe400000010ff */
[----:B--2---:R-:W-:Y:S01]  /*4fe0*/  F2FP.BF16.PACK_AB R5, R144, R145 ;  /* 0x000000919005723e */ /* 0x004fe200000010ff */
[----:B-1----:R-:W-:Y:S02]  /*4ff0*/  FFMA.FTZ R3, R161, c[0x0][0x2d0], -R0 ;  /* 0x0000b400a1037a23 */ /* 0x002fe40000010800 */
[----:B------:R-:W-:Y:S02]  /*5000*/  IMAD.MOV.U32 R161, RZ, RZ, R139 ;  /* 0x000000ffffa17224 */ /* 0x000fe400078e008b */
[----:B------:R1:W2:Y:S02]  /*5010*/  MUFU.EX2 R142, R3 ;  /* 0x00000003008e7308 */ /* 0x0002a40000000800 */
[----:B-1----:R-:W-:Y:S01]  /*5020*/  FFMA.FTZ R3, R170, c[0x0][0x2d0], -R2 ;  /* 0x0000b400aa037a23 */ /* 0x002fe20000010802 */
[----:B--2---:R-:W-:Y:S01]  /*5030*/  F2FP.BF16.PACK_AB R7, R142, R143 ;  /* 0x0000008f8e07723e */ /* 0x004fe200000010ff */
[----:B------:R-:W-:-:S04]  /*5040*/  IMAD.MOV.U32 R170, RZ, RZ, R108 ;  /* 0x000000ffffaa7224 */ /* 0x000fc800078e006c */
[----:B------:R1:W-:Y:S02]  /*5050*/  MUFU.EX2 R125, R3 ;  /* 0x00000003007d7308 */ /* 0x0003e40000000800 */
[C---:B----4-:R-:W-:Y:S08]  /*5060*/  HMMA.16816.F32.BF16 R96, R4.reuse, R24, R72 ;  /* 0x000000180460723c */ /* 0x050ff00000041848 */
[----:B------:R-:W-:Y:S01]  /*5070*/  HMMA.16816.F32.BF16 R84, R4, R16, R64 ;  /* 0x000000100454723c */ /* 0x000fe20000041840 */
[----:B-1----:R-:W-:-:S04]  /*5080*/  FFMA.FTZ R3, R171, c[0x0][0x2d0], -R2 ;  /* 0x0000b400ab037a23 */ /* 0x002fc80000010802 */
[----:B------:R1:W2:Y:S03]  /*5090*/  MUFU.EX2 R141, R3 ;  /* 0x00000003008d7308 */ /* 0x0002a60000000800 */
[C---:B------:R-:W-:Y:S08]  /*50a0*/  HMMA.16816.F32.BF16 R72, R4.reuse, R20, R52 ;  /* 0x000000140448723c */ /* 0x040ff00000041834 */
[----:B------:R-:W-:Y:S01]  /*50b0*/  HMMA.16816.F32.BF16 R64, R4, R22, R56 ;  /* 0x000000160440723c */ /* 0x000fe20000041838 */
[----:B------:R-:W3:Y:S01]  /*50c0*/  LDSM.16.MT88.4 R20, [R200+0x5800] ;  /* 0x00580000c814783b */ /* 0x000ee20000004200 */
[----:B-1----:R-:W-:-:S06]  /*50d0*/  FFMA.FTZ R3, R180, c[0x0][0x2d0], -R2 ;  /* 0x0000b400b4037a23 */ /* 0x002fcc0000010802 */
[C---:B------:R-:W-:Y:S01]  /*50e0*/  HMMA.16816.F32.BF16 R112, R4.reuse, R32, R80 ;  /* 0x000000200470723c */ /* 0x040fe20000041850 */
[----:B------:R1:W-:Y:S07]  /*50f0*/  MUFU.EX2 R140, R3 ;  /* 0x00000003008c7308 */ /* 0x0003ee0000000800 */
[C---:B------:R-:W-:Y:S01]  /*5100*/  HMMA.16816.F32.BF16 R80, R4.reuse, R18, R60 ;  /* 0x000000120450723c */ /* 0x040fe2000004183c */
[----:B------:R-:W-:Y:S07]  /*5110*/  LDSM.16.MT88.4 R16, [R197+0x2800] ;  /* 0x00280000c510783b */ /* 0x000fee0000004200 */
[----:B------:R-:W-:Y:S01]  /*5120*/  HMMA.16816.F32.BF16 R60, R4, R12, R48 ;  /* 0x0000000c043c723c */ /* 0x000fe20000041830 */
[----:B-1----:R-:W-:-:S04]  /*5130*/  FFMA.FTZ R3, R181, c[0x0][0x2d0], -R2 ;  /* 0x0000b400b5037a23 */ /* 0x002fc80000010802 */
[----:B------:R1:W4:Y:S03]  /*5140*/  MUFU.EX2 R139, R3 ;  /* 0x00000003008b7308 */ /* 0x0003260000000800 */
[C---:B------:R-:W-:Y:S01]  /*5150*/  HMMA.16816.F32.BF16 R52, R4.reuse, R14, R40 ;  /* 0x0000000e0434723c */ /* 0x040fe20000041828 */
[----:B------:R-:W5:Y:S07]  /*5160*/  LDSM.16.MT88.4 R12, [R199+0x2800] ;  /* 0x00280000c70c783b */ /* 0x000f6e0000004200 */
[----:B------:R-:W-:Y:S01]  /*5170*/  HMMA.16816.F32.BF16 R100, R4, R34, R76 ;  /* 0x000000220464723c */ /* 0x000fe2000004184c */
[----:B-1----:R-:W-:-:S07]  /*5180*/  FFMA.FTZ R3, R182, c[0x0][0x2d0], -R0 ;  /* 0x0000b400b6037a23 */ /* 0x002fce0000010800 */
[C---:B------:R-:W-:Y:S01]  /*5190*/  HMMA.16816.F32.BF16 R76, R4.reuse, R26, R68 ;  /* 0x0000001a044c723c */ /* 0x040fe20000041844 */
[----:B------:R-:W1:Y:S01]  /*51a0*/  LDSM.16.MT88.4 R24, [R200+0x2800] ;  /* 0x00280000c818783b */ /* 0x000e620000004200 */
[----:B------:R2:W-:Y:S06]  /*51b0*/  MUFU.EX2 R124, R3 ;  /* 0x00000003007c7308 */ /* 0x0005ec0000000800 */
[C---:B------:R-:W-:Y:S08]  /*51c0*/  HMMA.16816.F32.BF16 R48, R4.reuse, R8, R44 ;  /* 0x000000080430723c */ /* 0x040ff0000004182c */
[----:B---3--:R-:W-:Y:S01]  /*51d0*/  HMMA.16816.F32.BF16 R44, R4, R20, R116 ;  /* 0x00000014042c723c */ /* 0x008fe20000041874 */
[----:B------:R-:W-:Y:S01]  /*51e0*/  LDSM.16.MT88.4 R116, [R197+0x3000] ;  /* 0x00300000c574783b */ /* 0x000fe20000004200 */
[----:B--2---:R-:W-:-:S04]  /*51f0*/  FFMA.FTZ R3, R183, c[0x0][0x2d0], -R0 ;  /* 0x0000b400b7037a23 */ /* 0x004fc80000010800 */
[----:B------:R2:W3:Y:S02]  /*5200*/  MUFU.EX2 R138, R3 ;  /* 0x00000003008a7308 */ /* 0x0004e40000000800 */
[C---:B------:R-:W-:Y:S01]  /*5210*/  HMMA.16816.F32.BF16 R40, R4.reuse, R22, R92 ;  /* 0x000000160428723c */ /* 0x040fe2000004185c */
[----:B------:R-:W1:Y:S07]  /*5220*/  LDSM.16.MT88.4 R20, [R199+0x6000] ;  /* 0x00600000c714783b */ /* 0x000e6e0000004200 */
[----:B------:R-:W-:Y:S01]  /*5230*/  HMMA.16816.F32.BF16 R36, R4, R10, R36 ;  /* 0x0000000a0424723c */ /* 0x000fe20000041824 */
[----:B------:R-:W-:Y:S01]  /*5240*/  LDSM.16.MT88.4 R8, [R198+0x2800] ;  /* 0x00280000c608783b */ /* 0x000fe20000004200 */
[----:B--2---:R-:W-:-:S06]  /*5250*/  FFMA.FTZ R3, R214, c[0x0][0x2d0], -R0 ;  /* 0x0000b400d6037a23 */ /* 0x004fcc0000010800 */
[C---:B------:R-:W-:Y:S01]  /*5260*/  HMMA.16816.F32.BF16 R32, R4.reuse, R28, R88 ;  /* 0x0000001c0420723c */ /* 0x040fe20000041858 */
[----:B------:R-:W-:Y:S01]  /*5270*/  LDSM.16.MT88.4 R88, [R197+0x6800] ;  /* 0x00680000c558783b */ /* 0x000fe20000004200 */
[----:B------:R2:W-:Y:S06]  /*5280*/  MUFU.EX2 R137, R3 ;  /* 0x0000000300897308 */ /* 0x0005ec0000000800 */
[----:B------:R-:W-:Y:S01]  /*5290*/  HMMA.16816.F32.BF16 R56, R4, R30, R104 ;  /* 0x0000001e0438723c */ /* 0x000fe20000041868 */
[----:B------:R-:W-:Y:S06]  /*52a0*/  LDSM.16.MT88.4 R28, [R197+0x6000] ;  /* 0x00600000c51c783b */ /* 0x000fec0000004200 */
[----:B------:R-:W-:-:S02]  /*52b0*/  F2FP.BF16.PACK_AB R4, R141, R125 ;  /* 0x0000007d8d04723e */ /* 0x000fc400000010ff */
[----:B----4-:R-:W-:Y:S01]  /*52c0*/  F2FP.BF16.PACK_AB R6, R139, R140 ;  /* 0x0000008c8b06723e */ /* 0x010fe200000010ff */
[----:B--2---:R-:W-:Y:S01]  /*52d0*/  FFMA.FTZ R3, R208, c[0x0][0x2d0], -R0 ;  /* 0x0000b400d0037a23 */ /* 0x004fe20000010800 */
[----:B---3--:R-:W-:Y:S02]  /*52e0*/  F2FP.BF16.PACK_AB R5, R138, R124 ;  /* 0x0000007c8a05723e */ /* 0x008fe400000010ff */
[----:B------:R-:W-:Y:S01]  /*52f0*/  IADD3 R208, R151, -0x2, RZ ;  /* 0xfffffffe97d07810 */ /* 0x000fe20007ffe0ff */
[----:B------:R-:W2:Y:S03]  /*5300*/  MUFU.EX2 R136, R3 ;  /* 0x0000000300887308 */ /* 0x000ea60000000800 */
[----:B------:R-:W-:Y:S02]  /*5310*/  ISETP.GE.AND P0, PT, R208, R238, PT ;  /* 0x000000eed000720c */ /* 0x000fe40003f06270 */
[----:B--2---:R-:W-:Y:S01]  /*5320*/  F2FP.BF16.PACK_AB R7, R136, R137 ;  /* 0x000000898807723e */ /* 0x004fe200000010ff */
[----:B------:R-:W-:-:S04]  /*5330*/  FFMA.FTZ R3, R223, c[0x0][0x2d0], -R2 ;  /* 0x0000b400df037a23 */ /* 0x000fc80000010802 */
[----:B------:R2:W-:Y:S02]  /*5340*/  MUFU.EX2 R108, R3 ;  /* 0x00000003006c7308 */ /* 0x0005e40000000800 */
[C---:B-----5:R-:W-:Y:S08]  /*5350*/  HMMA.16816.F32.BF16 R68, R4.reuse, R12, R96 ;  /* 0x0000000c0444723c */ /* 0x060ff00000041860 */
[----:B------:R-:W-:Y:S01]  /*5360*/  HMMA.16816.F32.BF16 R76, R4, R14, R76 ;  /* 0x0000000e044c723c */ /* 0x000fe2000004184c */
[----:B------:R-:W3:Y:S01]  /*5370*/  LDSM.16.MT88.4 R12, [R198+0x6000] ;  /* 0x00600000c60c783b */ /* 0x000ee20000004200 */
[----:B--2---:R-:W-:-:S06]  /*5380*/  FFMA.FTZ R3, R224, c[0x0][0x2d0], -R2 ;  /* 0x0000b400e0037a23 */ /* 0x004fcc0000010802 */
[C---:B------:R-:W-:Y:S08]  /*5390*/  HMMA.16816.F32.BF16 R112, R4.reuse, R16, R112 ;  /* 0x000000100470723c */ /* 0x040ff00000041870 */
[C---:B------:R-:W-:Y:S08]  /*53a0*/  HMMA.16816.F32.BF16 R16, R4.reuse, R18, R100 ;  /* 0x000000120410723c */ /* 0x040ff00000041864 */
[C---:B-1----:R-:W-:Y:S01]  /*53b0*/  HMMA.16816.F32.BF16 R100, R4.reuse, R26, R64 ;  /* 0x0000001a0464723c */ /* 0x042fe20000041840 */
[----:B------:R1:W2:Y:S01]  /*53c0*/  MUFU.EX2 R26, R3 ;  /* 0x00000003001a7308 */ /* 0x0002a20000000800 */
[----:B------:R-:W-:Y:S06]  /*53d0*/  LDSM.16.MT88.4 R64, [R199+0x3000] ;  /* 0x00300000c740783b */ /* 0x000fec0000004200 */
[C---:B------:R-:W-:Y:S01]  /*53e0*/  HMMA.16816.F32.BF16 R96, R4.reuse, R24, R72 ;  /* 0x000000180460723c */ /* 0x040fe20000041848 */
[----:B------:R-:W-:Y:S07]  /*53f0*/  LDSM.16.MT88.4 R72, [R198+0x3000] ;  /* 0x00300000c648783b */ /* 0x000fee0000004200 */
[----:B------:R-:W-:Y:S01]  /*5400*/  HMMA.16816.F32.BF16 R48, R4, R20, R48 ;  /* 0x000000140430723c */ /* 0x000fe20000041830 */
[--C-:B-1----:R-:W-:Y:S01]  /*5410*/  FFMA.FTZ R3, R225, c[0x0][0x2d0], -R2.reuse ;  /* 0x0000b400e1037a23 */ /* 0x102fe20000010802 */
[----:B--2---:R-:W-:Y:S01]  /*5420*/  F2FP.BF16.PACK_AB R104, R26, R108 ;  /* 0x0000006c1a68723e */ /* 0x004fe200000010ff */
[----:B------:R-:W-:-:S02]  /*5430*/  FFMA.FTZ R2, R226, c[0x0][0x2d0], -R2 ;  /* 0x0000b400e2027a23 */ /* 0x000fc40000010802 */
[----:B------:R-:W-:Y:S03]  /*5440*/  MUFU.EX2 R25, R3 ;  /* 0x0000000300197308 */ /* 0x000fe60000000800 */
[C---:B---3--:R-:W-:Y:S05]  /*5450*/  HMMA.16816.F32.BF16 R32, R4.reuse, R12, R32 ;  /* 0x0000000c0420723c */ /* 0x048fea0000041820 */
[----:B------:R1:W2:Y:S03]  /*5460*/  MUFU.EX2 R24, R2 ;  /* 0x0000000200187308 */ /* 0x0002a60000000800 */
[C---:B------:R-:W-:Y:S01]  /*5470*/  HMMA.16816.F32.BF16 R92, R4.reuse, R10, R80 ;  /* 0x0000000a045c723c */ /* 0x040fe20000041850 */
[----:B------:R-:W-:Y:S07]  /*5480*/  LDSM.16.MT88.4 R80, [R200+0x3000] ;  /* 0x00300000c850783b */ /* 0x000fee0000004200 */
[----:B------:R-:W-:Y:S01]  /*5490*/  HMMA.16816.F32.BF16 R84, R4, R8, R84 ;  /* 0x000000080454723c */ /* 0x000fe20000041854 */
[----:B------:R-:W3:Y:S01]  /*54a0*/  LDSM.16.MT88.4 R8, [R200+0x6000] ;  /* 0x00600000c808783b */ /* 0x000ee20000004200 */
[----:B-1----:R-:W-:Y:S01]  /*54b0*/  FFMA.FTZ R2, R227, c[0x0][0x2d0], -R0 ;  /* 0x0000b400e3027a23 */ /* 0x002fe20000010800 */
[----:B--2---:R-:W-:-:S05]  /*54c0*/  F2FP.BF16.PACK_AB R106, R24, R25 ;  /* 0x00000019186a723e */ /* 0x004fca00000010ff */
[C---:B------:R-:W-:Y:S01]  /*54d0*/  HMMA.16816.F32.BF16 R120, R4.reuse, R28, R60 ;  /* 0x0000001c0478723c */ /* 0x040fe2000004183c */
[----:B------:R1:W-:Y:S07]  /*54e0*/  MUFU.EX2 R21, R2 ;  /* 0x0000000200157308 */ /* 0x0003ee0000000800 */
[C---:B------:R-:W-:Y:S08]  /*54f0*/  HMMA.16816.F32.BF16 R52, R4.reuse, R30, R52 ;  /* 0x0000001e0434723c */ /* 0x040ff00000041834 */
[----:B------:R-:W-:Y:S01]  /*5500*/  HMMA.16816.F32.BF16 R36, R4, R22, R36 ;  /* 0x000000160424723c */ /* 0x000fe20000041824 */
[----:B-1----:R-:W-:-:S04]  /*5510*/  FFMA.FTZ R2, R233, c[0x0][0x2d0], -R0 ;  /* 0x0000b400e9027a23 */ /* 0x002fc80000010800 */
[----:B------:R1:W2:Y:S03]  /*5520*/  MUFU.EX2 R20, R2 ;  /* 0x0000000200147308 */ /* 0x0002a60000000800 */
[C---:B------:R-:W-:Y:S08]  /*5530*/  HMMA.16816.F32.BF16 R56, R4.reuse, R14, R56 ;  /* 0x0000000e0438723c */ /* 0x040ff00000041838 */
[----:B---3--:R-:W-:Y:S01]  /*5540*/  HMMA.16816.F32.BF16 R44, R4, R8, R44 ;  /* 0x00000008042c723c */ /* 0x008fe2000004182c */
[--C-:B-1----:R-:W-:Y:S01]  /*5550*/  FFMA.FTZ R2, R232, c[0x0][0x2d0], -R0.reuse ;  /* 0x0000b400e8027a23 */ /* 0x102fe20000010800 */
[----:B--2---:R-:W-:Y:S01]  /*5560*/  F2FP.BF16.PACK_AB R105, R20, R21 ;  /* 0x000000151469723e */ /* 0x004fe200000010ff */
[----:B------:R-:W-:-:S02]  /*5570*/  FFMA.FTZ R0, R246, c[0x0][0x2d0], -R0 ;  /* 0x0000b400f6007a23 */ /* 0x000fc40000010800 */
[----:B------:R1:W-:Y:S03]  /*5580*/  MUFU.EX2 R13, R2 ;  /* 0x00000002000d7308 */ /* 0x0003e60000000800 */
[----:B------:R-:W-:Y:S01]  /*5590*/  HMMA.16816.F32.BF16 R40, R4, R10, R40 ;  /* 0x0000000a0428723c */ /* 0x000fe20000041828 */
[----:B------:R-:W-:Y:S04]  /*55a0*/  LDSM.16.MT88.4 R4, [R200+0x6800] ;  /* 0x00680000c804783b */ /* 0x000fe80000004200 */
[----:B------:R2:W3:Y:S01]  /*55b0*/  MUFU.EX2 R12, R0 ;  /* 0x00000000000c7308 */ /* 0x0004e20000000800 */
[----:B-1----:R-:W-:-:S04]  /*55c0*/  FADD.FTZ R2, R161, R127 ;  /* 0x0000007fa1027221 */ /* 0x002fc80000010000 */
[----:B------:R-:W-:Y:S02]  /*55d0*/  FADD.FTZ R2, R155, R2 ;  /* 0x000000029b027221 */ /* 0x000fe40000010000 */
[----:B--2---:R-:W-:Y:S01]  /*55e0*/  FADD.FTZ R0, R126, R170 ;  /* 0x000000aa7e007221 */ /* 0x004fe20000010000 */
[----:B---3--:R-:W-:Y:S01]  /*55f0*/  F2FP.BF16.PACK_AB R107, R12, R13 ;  /* 0x0000000d0c6b723e */ /* 0x008fe200000010ff */
        /* <DEDUP_REMOVED lines=19> */
[----:B------:R-:W-:Y:S03]  /*5730*/  HMMA.16816.F32.BF16 R76, R104, R80, R96 ;  /* 0x00000050684c723c */ /* 0x000fe60000041860 */
[----:B------:R-:W-:-:S04]  /*5740*/  FADD.FTZ R0, R219, R0 ;  /* 0x00000000db007221 */ /* 0x000fc80000010000 */
[----:B------:R-:W-:Y:S01]  /*5750*/  FADD.FTZ R2, R220, R0 ;  /* 0x00000000dc027221 */ /* 0x000fe20000010000 */
[C---:B------:R-:W-:Y:S01]  /*5760*/  HMMA.16816.F32.BF16 R72, R104.reuse, R74, R92 ;  /* 0x0000004a6848723c */ /* 0x040fe2000004185c */
[----:B------:R-:W-:Y:S01]  /*5770*/  FADD.FTZ R0, R215, R3 ;  /* 0x00000003d7007221 */ /* 0x000fe20000010000 */
[----:B------:R-:W1:Y:S01]  /*5780*/  LDSM.16.MT88.4 R92, [R199+0x6800] ;  /* 0x00680000c75c783b */ /* 0x000e620000004200 */
[----:B------:R-:W-:Y:S02]  /*5790*/  FADD.FTZ R2, R169, R2 ;  /* 0x00000002a9027221 */ /* 0x000fe40000010000 */
[----:B------:R-:W-:Y:S02]  /*57a0*/  FADD.FTZ R0, R165, R0 ;  /* 0x00000000a5007221 */ /* 0x000fe40000010000 */
[----:B------:R-:W-:Y:S01]  /*57b0*/  FADD.FTZ R2, R168, R2 ;  /* 0x00000002a8027221 */ /* 0x000fe20000010000 */
[----:B------:R-:W-:Y:S01]  /*57c0*/  HMMA.16816.F32.BF16 R80, R104, R82, R100 ;  /* 0x000000526850723c */ /* 0x000fe20000041864 */
[----:B------:R-:W-:Y:S01]  /*57d0*/  FADD.FTZ R0, R164, R0 ;  /* 0x00000000a4007221 */ /* 0x000fe20000010000 */
[----:B------:R-:W2:Y:S01]  /*57e0*/  LDSM.16.MT88.4 R100, [R198+0x6800] ;  /* 0x00680000c664783b */ /* 0x000ea20000004200 */
[----:B------:R-:W-:-:S02]  /*57f0*/  FADD.FTZ R2, R167, R2 ;  /* 0x00000002a7027221 */ /* 0x000fc40000010000 */
[----:B------:R-:W-:Y:S02]  /*5800*/  FADD.FTZ R0, R163, R0 ;  /* 0x00000000a3007221 */ /* 0x000fe40000010000 */
        /* <DEDUP_REMOVED lines=21> */
[----:B-1----:R-:W-:Y:S01]  /*5960*/  HMMA.16816.F32.BF16 R120, R104, R92, R48 ;  /* 0x0000005c6878723c */ /* 0x002fe20000041830 */
[----:B------:R-:W-:-:S02]  /*5970*/  FADD.FTZ R0, R136, R0 ;  /* 0x0000000088007221 */ /* 0x000fc40000010000 */
[----:B------:R-:W-:Y:S02]  /*5980*/  FADD.FTZ R2, R108, R2 ;  /* 0x000000026c027221 */ /* 0x000fe40000010000 */
[----:B------:R-:W-:Y:S02]  /*5990*/  FADD.FTZ R0, R21, R0 ;  /* 0x0000000015007221 */ /* 0x000fe40000010000 */
[----:B------:R-:W-:Y:S01]  /*59a0*/  FADD.FTZ R2, R26, R2 ;  /* 0x000000021a027221 */ /* 0x000fe20000010000 */
[----:B--2---:R-:W-:Y:S01]  /*59b0*/  HMMA.16816.F32.BF16 R96, R104, R100, R32 ;  /* 0x000000646860723c */ /* 0x004fe20000041820 */
[----:B------:R-:W-:Y:S02]  /*59c0*/  FADD.FTZ R0, R20, R0 ;  /* 0x0000000014007221 */ /* 0x000fe40000010000 */
[----:B------:R-:W-:Y:S02]  /*59d0*/  FADD.FTZ R2, R25, R2 ;  /* 0x0000000219027221 */ /* 0x000fe40000010000 */
[----:B------:R-:W-:-:S02]  /*59e0*/  FADD.FTZ R0, R13, R0 ;  /* 0x000000000d007221 */ /* 0x000fc40000010000 */
[----:B------:R-:W-:Y:S01]  /*59f0*/  FADD.FTZ R226, R24, R2 ;  /* 0x0000000218e27221 */ /* 0x000fe20000010000 */
[----:B------:R-:W-:Y:S01]  /*5a00*/  HMMA.16816.F32.BF16 R92, R104, R94, R36 ;  /* 0x0000005e685c723c */ /* 0x000fe20000041824 */
[----:B------:R-:W-:-:S07]  /*5a10*/  FADD.FTZ R227, R12, R0 ;  /* 0x000000000ce37221 */ /* 0x000fce0000010000 */
[C---:B------:R-:W-:Y:S08]  /*5a20*/  HMMA.16816.F32.BF16 R100, R104.reuse, R102, R56 ;  /* 0x000000666864723c */ /* 0x040ff00000041838 */
[C---:B------:R-:W-:Y:S08]  /*5a30*/  HMMA.16816.F32.BF16 R124, R104.reuse, R4, R44 ;  /* 0x00000004687c723c */ /* 0x040ff0000004182c */
[----:B------:R-:W-:Y:S01]  /*5a40*/  HMMA.16816.F32.BF16 R104, R104, R6, R40 ;  /* 0x000000066868723c */ /* 0x000fe20000041828 */
[----:B------:R-:W-:Y:S07]  /*5a50*/  @!UPT UIADD3 URZ, URZ, URZ, URZ ;  /* 0x0000003f3f3ff290 */ /* 0x000fee000fffe03f */
[----:B------:R-:W-:Y:S11]  /*5a60*/  @!P0 BRA `(.L_x_141) ;  /* 0x0000320000008947 */ /* 0x000ff60003800000 */
[----:B------:R-:W1:Y:S01]  /*5a70*/  S2R R151, SR_TID.X ;  /* 0x0000000000977919 */ /* 0x000e620000002100 */
[----:B------:R-:W-:Y:S01]  /*5a80*/  LOP3.LUT P1, RZ, R234, 0x2, RZ, 0xc0, !PT ;  /* 0x00000002eaff7812 */ /* 0x000fe2000782c0ff */
[----:B------:R-:W-:Y:S01]  /*5a90*/  IMAD.MOV.U32 R0, RZ, RZ, c[0x0][0x208] ;  /* 0x00008200ff007624 */ /* 0x000fe200078e00ff */
[----:B------:R-:W-:Y:S01]  /*5aa0*/  LOP3.LUT R209, R209, 0xfffffffd, RZ, 0xc0, !PT ;  /* 0xfffffffdd1d17812 */ /* 0x000fe200078ec0ff */
[----:B------:R-:W-:Y:S01]  /*5ab0*/  IMAD.MOV.U32 R214, RZ, RZ, c[0x0][0x20c] ;  /* 0x00008300ffd67624 */ /* 0x000fe200078e00ff */
[----:B------:R-:W-:Y:S01]  /*5ac0*/  ISETP.GE.AND P6, PT, R231, c[0x0][0x1d4], PT ;  /* 0x00007500e7007a0c */ /* 0x000fe20003fc6270 */
[----:B------:R-:W-:Y:S01]  /*5ad0*/  IMAD.SHL.U32 R247, R0, 0x40, RZ ;  /* 0x0000004000f77824 */ /* 0x000fe200078e00ff */
[----:B------:R-:W-:Y:S01]  /*5ae0*/  ISETP.GE.AND P5, PT, R228, c[0x0][0x1d4], PT ;  /* 0x00007500e4007a0c */ /* 0x000fe20003fa6270 */
[----:B------:R-:W-:Y:S01]  /*5af0*/  IMAD.MOV.U32 R232, RZ, RZ, R242 ;  /* 0x000000ffffe87224 */ /* 0x000fe200078e00f2 */
[C-C-:B------:R-:W-:Y:S01]  /*5b00*/  SHF.L.U64.HI R246, R0.reuse, 0x6, R214.reuse ;  /* 0x0000000600f67819 */ /* 0x140fe200000102d6 */
[----:B------:R-:W-:Y:S01]  /*5b10*/  IMAD.MOV.U32 R233, RZ, RZ, R241 ;  /* 0x000000ffffe97224 */ /* 0x000fe200078e00f1 */
[C---:B------:R-:W-:Y:S01]  /*5b20*/  SHF.L.U64.HI R215, R0.reuse, 0x5, R214 ;  /* 0x0000000500d77819 */ /* 0x040fe200000102d6 */
[----:B------:R-:W-:Y:S01]  /*5b30*/  IMAD.SHL.U32 R214, R0, 0x20, RZ ;  /* 0x0000002000d67824 */ /* 0x000fe200078e00ff */
[----:B------:R-:W-:-:S02]  /*5b40*/  LOP3.LUT P4, RZ, R234, 0x4, RZ, 0xc0, !PT ;  /* 0x00000004eaff7812 */ /* 0x000fc4000788c0ff */
[----:B------:R-:W-:-:S04]  /*5b50*/  @P1 LOP3.LUT R209, R209, 0x2, RZ, 0xfc, !PT ;  /* 0x00000002d1d11812 */ /* 0x000fc800078efcff */
[----:B------:R-:W-:Y:S02]  /*5b60*/  LOP3.LUT R209, R209, 0xfffffffe, RZ, 0xc0, !PT ;  /* 0xfffffffed1d17812 */ /* 0x000fe400078ec0ff */
[----:B-1----:R-:W-:-:S13]  /*5b70*/  ISETP.GT.AND P0, PT, R151, 0x7f, PT ;  /* 0x0000007f9700780c */ /* 0x002fda0003f04270 */
[----:B------:R-:W-:Y:S02]  /*5b80*/  @P0 LOP3.LUT R209, R209, 0x1, RZ, 0xfc, !PT ;  /* 0x00000001d1d10812 */ /* 0x000fe400078efcff */
.L_x_144:
[----:B------:R-:W-:Y:S04]  /*5b90*/  DEPBAR.LE SB0, 0x0 ;  /* 0x000080000000791a */ /* 0x000fe80000000000 */
[----:B------:R-:W-:Y:S01]  /*5ba0*/  WARPSYNC 0xffffffff ;  /* 0xffffffff00007948 */ /* 0x000fe20003800000 */
[----:B------:R-:W-:Y:S01]  /*5bb0*/  BAR.SYNC.DEFER_BLOCKING 0x0 ;  /* 0x0000000000007b1d */ /* 0x000fe20000010000 */
[----:B------:R-:W-:Y:S02]  /*5bc0*/  LOP3.LUT P0, RZ, R234, 0x2, RZ, 0xc0, !PT ;  /* 0x00000002eaff7812 */ /* 0x000fe4000780c0ff */
[----:B------:R-:W-:Y:S02]  /*5bd0*/  IADD3 R0, R111, 0x20, RZ ;  /* 0x000000206f007810 */ /* 0x000fe40007ffe0ff */
[----:B------:R-:W-:Y:S02]  /*5be0*/  SHF.R.S32.HI R2, RZ, 0x1f, R208 ;  /* 0x0000001fff027819 */ /* 0x000fe400000114d0 */
[----:B------:R-:W-:Y:S03]  /*5bf0*/  LOP3.LUT R209, R209, 0xfffffffb, RZ, 0xc0, !PT ;  /* 0xfffffffbd1d17812 */ /* 0x000fe600078ec0ff */
[----:B------:R-:W-:Y:S02]  /*5c00*/  IMAD R108, R2, c[0x0][0x208], RZ ;  /* 0x00008200026c7a24 */ /* 0x000fe400078e02ff */
[C---:B------:R-:W-:Y:S02]  /*5c10*/  IMAD.WIDE.U32 R2, R208.reuse, c[0x0][0x208], RZ ;  /* 0x00008200d0027a25 */ /* 0x040fe400078e00ff */
[----:B------:R-:W-:Y:S02]  /*5c20*/  @P0 IADD3 R0, R111, -0x20, RZ ;  /* 0xffffffe06f000810 */ /* 0x000fe40007ffe0ff */
[----:B------:R-:W-:Y:S04]  /*5c30*/  IMAD R108, R208, c[0x0][0x20c], R108 ;  /* 0x00008300d06c7a24 */ /* 0x000fe800078e026c */
[----:B------:R-:W-:Y:S01]  /*5c40*/  IMAD.IADD R3, R3, 0x1, R108 ;  /* 0x0000000103037824 */ /* 0x000fe200078e026c */
[----:B------:R-:W1:Y:S03]  /*5c50*/  LDSM.16.M88.4 R8, [R111] ;  /* 0x000000006f08783b */ /* 0x000e660000000200 */
[----:B------:R-:W-:Y:S01]  /*5c60*/  IMAD R3, R3, 0x70, RZ ;  /* 0x0000007003037824 */ /* 0x000fe200078e02ff */
[----:B------:R-:W-:Y:S02]  /*5c70*/  BSSY B0, `(.L_x_142) ;  /* 0x0000106000007945 */ /* 0x000fe40003800000 */
[----:B------:R-:W2:Y:S06]  /*5c80*/  LDSM.16.M88.4 R16, [R111+0x800] ;  /* 0x000800006f10783b */ /* 0x000eac0000000200 */
[----:B------:R-:W3:Y:S06]  /*5c90*/  LDSM.16.M88.4 R24, [R111+0x1000] ;  /* 0x001000006f18783b */ /* 0x000eec0000000200 */
[----:B------:R-:W4:Y:S06]  /*5ca0*/  LDSM.16.M88.4 R32, [R111+0x1800] ;  /* 0x001800006f20783b */ /* 0x000f2c0000000200 */
[----:B------:R-:W5:Y:S06]  /*5cb0*/  LDSM.16.M88.4 R40, [R111+0x2000] ;  /* 0x002000006f28783b */ /* 0x000f6c0000000200 */
[----:B------:R-:W3:Y:S06]  /*5cc0*/  LDSM.16.M88.4 R48, [R111+0x2800] ;  /* 0x002800006f30783b */ /* 0x000eec0000000200 */
[----:B------:R-:W4:Y:S01]  /*5cd0*/  LDSM.16.M88.4 R56, [R111+0x3000] ;  /* 0x003000006f38783b */ /* 0x000f220000000200 */
[C---:B-1----:R-:W-:Y:S05]  /*5ce0*/  HMMA.16816.F32.BF16 R4, R128.reuse, R8, RZ ;  /* 0x000000088004723c */ /* 0x042fea00000418ff */
[----:B------:R-:W1:Y:S03]  /*5cf0*/  LDSM.16.M88.4 R136, [R0] ;  /* 0x000000000088783b */ /* 0x000e660000000200 */
[C---:B------:R-:W-:Y:S03]  /*5d00*/  HMMA.16816.F32.BF16 R8, R128.reuse, R10, RZ ;  /* 0x0000000a8008723c */ /* 0x040fe600000418ff */
[----:B------:R-:W1:Y:S06]  /*5d10*/  LDSM.16.M88.4 R140, [R0+0x800] ;  /* 0x00080000008c783b */ /* 0x000e6c0000000200 */
[----:B------:R-:W1:Y:S01]  /*5d20*/  LDSM.16.M88.4 R144, [R0+0x1000] ;  /* 0x001000000090783b */ /* 0x000e620000000200 */
[C---:B--2---:R-:W-:Y:S05]  /*5d30*/  HMMA.16816.F32.BF16 R12, R128.reuse, R16, RZ ;  /* 0x00000010800c723c */ /* 0x044fea00000418ff */
[----:B------:R-:W-:Y:S03]  /*5d40*/  LDSM.16.M88.4 R152, [R0+0x3000] ;  /* 0x003000000098783b */ /* 0x000fe60000000200 */
[C---:B------:R-:W-:Y:S03]  /*5d50*/  HMMA.16816.F32.BF16 R16, R128.reuse, R18, RZ ;  /* 0x000000128010723c */ /* 0x040fe600000418ff */
[----:B------:R-:W2:Y:S05]  /*5d60*/  S2R R148, SR_TID.X ;  /* 0x0000000000947919 */ /* 0x000eaa0000002100 */
[C---:B---3--:R-:W-:Y:S08]  /*5d70*/  HMMA.16816.F32.BF16 R20, R128.reuse, R24, RZ ;  /* 0x000000188014723c */ /* 0x048ff000000418ff */
[C---:B------:R-:W-:Y:S08]  /*5d80*/  HMMA.16816.F32.BF16 R24, R128.reuse, R26, RZ ;  /* 0x0000001a8018723c */ /* 0x040ff000000418ff */
[C---:B----4-:R-:W-:Y:S01]  /*5d90*/  HMMA.16816.F32.BF16 R28, R128.reuse, R32, RZ ;  /* 0x00000020801c723c */ /* 0x050fe200000418ff */
[----:B--2---:R-:W-:Y:S03]  /*5da0*/  ISETP.GT.AND P2, PT, R148, 0x7f, PT ;  /* 0x0000007f9400780c */ /* 0x004fe60003f44270 */
[----:B------:R-:W-:Y:S04]  /*5db0*/  IMAD.WIDE.U32 R148, R2, 0x70, R214 ;  /* 0x0000007002947825 */ /* 0x000fe800078e00d6 */
[C---:B------:R-:W-:Y:S01]  /*5dc0*/  HMMA.16816.F32.BF16 R32, R128.reuse, R34, RZ ;  /* 0x000000228020723c */ /* 0x040fe200000418ff */
[----:B------:R-:W-:Y:S07]  /*5dd0*/  IMAD.IADD R108, R3, 0x1, R149 ;  /* 0x00000001036c7824 */ /* 0x000fee00078e0295 */
[C---:B-----5:R-:W-:Y:S01]  /*5de0*/  HMMA.16816.F32.BF16 R36, R128.reuse, R40, RZ ;  /* 0x000000288024723c */ /* 0x060fe200000418ff */
[----:B------:R-:W-:Y:S04]  /*5df0*/  @!P2 IADD3 R148, P1, P0, R214, R148, R214 ;  /* 0x00000094d694a210 */ /* 0x000fe8000783e0d6 */
[----:B------:R-:W-:Y:S02]  /*5e00*/  @!P2 IADD3.X R149, R215, R108, R215, P1, P0 ;  /* 0x0000006cd795a210 */ /* 0x000fe40000fe04d7 */
[----:B------:R-:W-:Y:S01]  /*5e10*/  @!P2 IADD3 R108, P0, R148, R242, RZ ;  /* 0x000000f2946ca210 */ /* 0x000fe20007f1e0ff */
[C---:B------:R-:W-:Y:S08]  /*5e20*/  HMMA.16816.F32.BF16 R40, R128.reuse, R42, RZ ;  /* 0x0000002a8028723c */ /* 0x040ff000000418ff */
[C---:B------:R-:W-:Y:S08]  /*5e30*/  HMMA.16816.F32.BF16 R44, R128.reuse, R48, RZ ;  /* 0x00000030802c723c */ /* 0x040ff000000418ff */
[C---:B------:R-:W-:Y:S08]  /*5e40*/  HMMA.16816.F32.BF16 R48, R128.reuse, R50, RZ ;  /* 0x000000328030723c */ /* 0x040ff000000418ff */
[C---:B------:R-:W-:Y:S08]  /*5e50*/  HMMA.16816.F32.BF16 R52, R128.reuse, R56, RZ ;  /* 0x000000388034723c */ /* 0x040ff000000418ff */
[----:B------:R-:W-:Y:S08]  /*5e60*/  HMMA.16816.F32.BF16 R56, R128, R58, RZ ;  /* 0x0000003a8038723c */ /* 0x000ff000000418ff */
[C---:B-1----:R-:W-:Y:S08]  /*5e70*/  HMMA.16816.F32.BF16 R4, R132.reuse, R136, R4 ;  /* 0x000000888404723c */ /* 0x042ff00000041804 */
[C---:B------:R-:W-:Y:S01]  /*5e80*/  HMMA.16816.F32.BF16 R8, R132.reuse, R138, R8 ;  /* 0x0000008a8408723c */ /* 0x040fe20000041808 */
[----:B------:R-:W1:Y:S07]  /*5e90*/  LDSM.16.M88.4 R136, [R0+0x1800] ;  /* 0x001800000088783b */ /* 0x000e6e0000000200 */
[C---:B------:R-:W-:Y:S07]  /*5ea0*/  HMMA.16816.F32.BF16 R12, R132.reuse, R140, R12 ;  /* 0x0000008c840c723c */ /* 0x040fee000004180c */
[----:B------:R-:W-:Y:S01]  /*5eb0*/  IMAD.WIDE.U32 R140, R2, 0x70, R232 ;  /* 0x00000070028c7825 */ /* 0x000fe200078e00e8 */
[C---:B------:R-:W-:Y:S04]  /*5ec0*/  HMMA.16816.F32.BF16 R16, R132.reuse, R142, R16 ;  /* 0x0000008e8410723c */ /* 0x040fe80000041810 */
[----:B------:R-:W-:Y:S01]  /*5ed0*/  IMAD.IADD R3, R141, 0x1, R3 ;  /* 0x000000018d037824 */ /* 0x000fe200078e0203 */
[----:B------:R-:W-:Y:S01]  /*5ee0*/  LEA R2, P1, R140, c[0x0][0x1f8], 0x1 ;  /* 0x00007e008c027a11 */ /* 0x000fe200078208ff */
[----:B------:R-:W-:Y:S01]  /*5ef0*/  @!P2 IMAD.X R141, R149, 0x1, R241, P0 ;  /* 0x00000001958da824 */ /* 0x000fe200000e06f1 */
[----:B------:R-:W-:Y:S01]  /*5f00*/  @!P2 LEA R162, P0, R108, c[0x0][0x1f8], 0x1 ;  /* 0x00007e006ca2aa11 */ /* 0x000fe200078008ff */
[C---:B------:R-:W-:Y:S01]  /*5f10*/  HMMA.16816.F32.BF16 R20, R132.reuse, R144, R20 ;  /* 0x000000908414723c */ /* 0x040fe20000041814 */
[----:B------:R-:W-:Y:S03]  /*5f20*/  LDSM.16.M88.4 R148, [R0+0x2800] ;  /* 0x002800000094783b */ /* 0x000fe60000000200 */
[----:B------:R-:W-:Y:S02]  /*5f30*/  LEA.HI.X R3, R140, c[0x0][0x1fc], R3, 0x1, P1 ;  /* 0x00007f008c037a11 */ /* 0x000fe400008f0c03 */
[----:B------:R-:W-:Y:S01]  /*5f40*/  @!P2 LEA.HI.X R163, R108, c[0x0][0x1fc], R141, 0x1, P0 ;  /* 0x00007f006ca3aa11 */ /* 0x000fe200000f0c8d */
[----:B------:R-:W-:Y:S01]  /*5f50*/  IMAD.MOV.U32 R108, RZ, RZ, R110 ;  /* 0x000000ffff6c7224 */ /* 0x000fe200078e006e */
[C---:B------:R-:W-:Y:S01]  /*5f60*/  HMMA.16816.F32.BF16 R24, R132.reuse, R146, R24 ;  /* 0x000000928418723c */ /* 0x040fe20000041818 */
[----:B------:R2:W3:Y:S03]  /*5f70*/  LDSM.16.M88.4 R140, [R0+0x2000] ;  /* 0x00200000008c783b */ /* 0x0004e60000000200 */
[-C--:B------:R-:W-:Y:S03]  /*5f80*/  IADD3 R160, P1, R2, R247.reuse, RZ ;  /* 0x000000f702a07210 */ /* 0x080fe60007f3e0ff */
[----:B------:R-:W-:Y:S01]  /*5f90*/  @!PT LDS RZ, [RZ] ;  /* 0x00000000fffff984 */ /* 0x000fe20000000800 */
[----:B------:R-:W-:Y:S01]  /*5fa0*/  @!PT LDS RZ, [RZ] ;  /* 0x00000000fffff984 */ /* 0x000fe20000000800 */
[----:B------:R-:W-:Y:S01]  /*5fb0*/  @!PT LDS RZ, [RZ] ;  /* 0x00000000fffff984 */ /* 0x000fe20000000800 */
[----:B------:R4:W-:Y:S01]  /*5fc0*/  LDGSTS.E.BYPASS.LTC128B.128 [R207+0x100], [R2.64], !P5 ;  /* 0x0010000002cf7fae */ /* 0x0009e2000e901d46 */
[----:B------:R-:W-:Y:S01]  /*5fd0*/  IADD3 R144, P0, R160, R247, RZ ;  /* 0x000000f7a0907210 */ /* 0x000fe20007f1e0ff */
[C---:B-1----:R-:W-:Y:S03]  /*5fe0*/  HMMA.16816.F32.BF16 R28, R132.reuse, R136, R28 ;  /* 0x00000088841c723c */ /* 0x042fe6000004181c */
[--C-:B------:R-:W-:Y:S01]  /*5ff0*/  IMAD.X R161, R3, 0x1, R246.reuse, P1 ;  /* 0x0000000103a17824 */ /* 0x100fe200008e06f6 */
[----:B------:R4:W-:Y:S03]  /*6000*/  LDGSTS.E.BYPASS.LTC128B.128 [R207+0x3900], [R2.64+0x80], !P6 ;  /* 0x0390008002cf7fae */ /* 0x0009e6000f101d46 */
[----:B------:R-:W-:Y:S01]  /*6010*/  IMAD.X R145, R161, 0x1, R246, P0 ;  /* 0x00000001a1917824 */ /* 0x000fe200000e06f6 */
[C---:B------:R-:W-:Y:S02]  /*6020*/  HMMA.16816.F32.BF16 R32, R132.reuse, R138, R32 ;  /* 0x0000008a8420723c */ /* 0x040fe40000041820 */
[----:B------:R1:W-:Y:S01]  /*6030*/  LDGSTS.E.BYPASS.LTC128B.128 [R207+0x1100], [R160.64], !P5 ;  /* 0x01100000a0cf7fae */ /* 0x0003e2000e901d46 */
[----:B------:R-:W-:Y:S02]  /*6040*/  ISETP.GT.AND P0, PT, R208, R238, PT ;  /* 0x000000eed000720c */ /* 0x000fe40003f04270 */
[C---:B--2---:R-:W-:Y:S03]  /*6050*/  IADD3 R0, R111.reuse, 0x40, RZ ;  /* 0x000000406f007810 */ /* 0x044fe60007ffe0ff */
[----:B------:R1:W-:Y:S01]  /*6060*/  LDGSTS.E.BYPASS.LTC128B.128 [R207+0x4900], [R160.64+0x80], !P6 ;  /* 0x04900080a0cf7fae */ /* 0x0003e2000f101d46 */
[----:B------:R-:W-:Y:S05]  /*6070*/  @P4 IADD3 R0, R111, -0x40, RZ ;  /* 0xffffffc06f004810 */ /* 0x000fea0007ffe0ff */
[----:B------:R2:W-:Y:S02]  /*6080*/  LDGSTS.E.BYPASS.LTC128B.128 [R207+0x2100], [R144.64], !P5 ;  /* 0x0210000090cf7fae */ /* 0x0005e4000e901d46 */
[----:B------:R-:W-:Y:S04]  /*6090*/  @P0 LOP3.LUT R209, R209, 0x4, RZ, 0xfc, !PT ;  /* 0x00000004d1d10812 */ /* 0x000fe800078efcff */
[----:B------:R2:W-:Y:S01]  /*60a0*/  LDGSTS.E.BYPASS.LTC128B.128 [R207+0x5900], [R144.64+0x80], !P6 ;  /* 0x0590008090cf7fae */ /* 0x0005e2000f101d46 */
[C---:B---3--:R-:W-:Y:S05]  /*60b0*/  HMMA.16816.F32.BF16 R36, R132.reuse, R140, R36 ;  /* 0x0000008c8424723c */ /* 0x048fea0000041824 */
[----:B------:R1:W-:Y:S03]  /*60c0*/  @!P2 LDGSTS.E.BYPASS.LTC128B.128 [R207+0x3100], [R162.64], !P5 ;  /* 0x03100000a2cfafae */ /* 0x0003e6000e901d46 */
[C---:B------:R-:W-:Y:S03]  /*60d0*/  HMMA.16816.F32.BF16 R40, R132.reuse, R142, R40 ;  /* 0x0000008e8428723c */ /* 0x040fe60000041828 */
[----:B------:R1:W-:Y:S06]  /*60e0*/  @!P2 LDGSTS.E.BYPASS.LTC128B.128 [R207+0x6900], [R162.64+0x80], !P6 ;  /* 0x06900080a2cfafae */ /* 0x0003ec000f101d46 */
[----:B------:R-:W-:Y:S01]  /*60f0*/  LDSM.16.M88.4 R164, [R0+0x1000] ;  /* 0x0010000000a4783b */ /* 0x000fe20000000200 */
[C---:B------:R-:W-:Y:S05]  /*6100*/  HMMA.16816.F32.BF16 R44, R132.reuse, R148, R44 ;  /* 0x00000094842c723c */ /* 0x040fea000004182c */
[----:B------:R-:W0:Y:S03]  /*6110*/  LDGDEPBAR ;  /* 0x00000000000079af */ /* 0x000e260000000000 */
[C---:B------:R-:W-:Y:S03]  /*6120*/  HMMA.16816.F32.BF16 R48, R132.reuse, R150, R48 ;  /* 0x000000968430723c */ /* 0x040fe60000041830 */
[----:B--2---:R-:W2:Y:S05]  /*6130*/  LDSM.16.M88.4 R144, [R0] ;  /* 0x000000000090783b */ /* 0x004eaa0000000200 */
[C---:B------:R-:W-:Y:S01]  /*6140*/  HMMA.16816.F32.BF16 R52, R132.reuse, R152, R52 ;  /* 0x000000988434723c */ /* 0x040fe20000041834 */
[----:B------:R-:W-:Y:S06]  /*6150*/  LDSM.16.M88.4 R168, [R0+0x1800] ;  /* 0x0018000000a8783b */ /* 0x000fec0000000200 */
[----:B-1----:R-:W1:Y:S01]  /*6160*/  LDSM.16.M88.4 R160, [R0+0x800] ;  /* 0x0008000000a0783b */ /* 0x002e620000000200 */
[----:B------:R-:W-:Y:S05]  /*6170*/  HMMA.16816.F32.BF16 R56, R132, R154, R56 ;  /* 0x0000009a8438723c */ /* 0x000fea0000041838 */
[----:B------:R-:W3:Y:S06]  /*6180*/  LDSM.16.M88.4 R136, [R0+0x2000] ;  /* 0x002000000088783b */ /* 0x000eec0000000200 */
[----:B------:R-:W5:Y:S06]  /*6190*/  LDSM.16.M88.4 R140, [R0+0x2800] ;  /* 0x00280000008c783b */ /* 0x000f6c0000000200 */
[----:B------:R-:W3:Y:S06]  /*61a0*/  LDSM.16.M88.4 R148, [R0+0x3000] ;  /* 0x003000000094783b */ /* 0x000eec0000000200 */
[----:B------:R-:W-:Y:S01]  /*61b0*/  LDSM.16.M88.4 R152, [R196+0x800] ;  /* 0x00080000c498783b */ /* 0x000fe20000000200 */
[C---:B--2---:R-:W-:Y:S05]  /*61c0*/  HMMA.16816.F32.BF16 R4, R156.reuse, R144, R4 ;  /* 0x000000909c04723c */ /* 0x044fea0000041804 */
[----:B------:R-:W-:Y:S03]  /*61d0*/  LDSM.16.M88.4 R180, [R111+0x6000] ;  /* 0x006000006fb4783b */ /* 0x000fe60000000200 */
[C---:B------:R-:W-:Y:S03]  /*61e0*/  HMMA.16816.F32.BF16 R8, R156.reuse, R146, R8 ;  /* 0x000000929c08723c */ /* 0x040fe60000041808 */
[----:B------:R-:W2:Y:S05]  /*61f0*/  LDSM.16.M88.4 R144, [R196] ;  /* 0x00000000c490783b */ /* 0x000eaa0000000200 */
[C---:B-1----:R-:W-:Y:S08]  /*6200*/  HMMA.16816.F32.BF16 R12, R156.reuse, R160, R12 ;  /* 0x000000a09c0c723c */ /* 0x042ff0000004180c */
        /* <DEDUP_REMOVED lines=8> */
[C---:B---3--:R-:W-:Y:S08]  /*6290*/  HMMA.16816.F32.BF16 R36, R156.reuse, R136, R36 ;  /* 0x000000889c24723c */ /* 0x048ff00000041824 */
[C---:B------:R-:W-:Y:S01]  /*62a0*/  HMMA.16816.F32.BF16 R40, R156.reuse, R138, R40 ;  /* 0x0000008a9c28723c */ /* 0x040fe20000041828 */
[----:B------:R-:W1:Y:S07]  /*62b0*/  LDSM.16.M88.4 R136, [R196+0x1000] ;  /* 0x00100000c488783b */ /* 0x000e6e0000000200 */
[C---:B-----5:R-:W-:Y:S08]  /*62c0*/  HMMA.16816.F32.BF16 R44, R156.reuse, R140, R44 ;  /* 0x0000008c9c2c723c */ /* 0x060ff0000004182c */
[C---:B------:R-:W-:Y:S01]  /*62d0*/  HMMA.16816.F32.BF16 R48, R156.reuse, R142, R48 ;  /* 0x0000008e9c30723c */ /* 0x040fe20000041830 */
[----:B------:R-:W3:Y:S07]  /*62e0*/  LDSM.16.M88.4 R140, [R196+0x1800] ;  /* 0x00180000c48c783b */ /* 0x000eee0000000200 */
[C---:B------:R-:W-:Y:S08]  /*62f0*/  HMMA.16816.F32.BF16 R52, R156.reuse, R148, R52 ;  /* 0x000000949c34723c */ /* 0x040ff00000041834 */
[----:B------:R-:W-:Y:S01]  /*6300*/  HMMA.16816.F32.BF16 R56, R156, R150, R56 ;  /* 0x000000969c38723c */ /* 0x000fe20000041838 */
[----:B------:R-:W5:Y:S07]  /*6310*/  LDSM.16.M88.4 R148, [R196+0x2000] ;  /* 0x00200000c494783b */ /* 0x000f6e0000000200 */
[C---:B--2---:R-:W-:Y:S08]  /*6320*/  HMMA.16816.F32.BF16 R4, R172.reuse, R144, R4 ;  /* 0x00000090ac04723c */ /* 0x044ff00000041804 */
[C---:B------:R-:W-:Y:S01]  /*6330*/  HMMA.16816.F32.BF16 R8, R172.reuse, R146, R8 ;  /* 0x00000092ac08723c */ /* 0x040fe20000041808 */
[----:B------:R-:W2:Y:S07]  /*6340*/  LDSM.16.M88.4 R144, [R196+0x2800] ;  /* 0x00280000c490783b */ /* 0x000eae0000000200 */
[C---:B------:R-:W-:Y:S08]  /*6350*/  HMMA.16816.F32.BF16 R12, R172.reuse, R152, R12 ;  /* 0x00000098ac0c723c */ /* 0x040ff0000004180c */
[C---:B------:R-:W-:Y:S01]  /*6360*/  HMMA.16816.F32.BF16 R16, R172.reuse, R154, R16 ;  /* 0x0000009aac10723c */ /* 0x040fe20000041810 */
[----:B------:R-:W-:Y:S07]  /*6370*/  LDSM.16.M88.4 R152, [R111+0x4800] ;  /* 0x004800006f98783b */ /* 0x000fee0000000200 */
[C---:B-1----:R-:W-:Y:S08]  /*6380*/  HMMA.16816.F32.BF16 R20, R172.reuse, R136, R20 ;  /* 0x00000088ac14723c */ /* 0x042ff00000041814 */
[C---:B------:R-:W-:Y:S01]  /*6390*/  HMMA.16816.F32.BF16 R24, R172.reuse, R138, R24 ;  /* 0x0000008aac18723c */ /* 0x040fe20000041818 */
[----:B------:R-:W1:Y:S07]  /*63a0*/  LDSM.16.M88.4 R136, [R111+0x3800] ;  /* 0x003800006f88783b */ /* 0x000e6e0000000200 */
[C---:B---3--:R-:W-:Y:S08]  /*63b0*/  HMMA.16816.F32.BF16 R28, R172.reuse, R140, R28 ;  /* 0x0000008cac1c723c */ /* 0x048ff0000004181c */
[C---:B------:R-:W-:Y:S01]  /*63c0*/  HMMA.16816.F32.BF16 R32, R172.reuse, R142, R32 ;  /* 0x0000008eac20723c */ /* 0x040fe20000041820 */
[----:B------:R-:W3:Y:S07]  /*63d0*/  LDSM.16.M88.4 R140, [R111+0x4000] ;  /* 0x004000006f8c783b */ /* 0x000eee0000000200 */
[C---:B-----5:R-:W-:Y:S08]  /*63e0*/  HMMA.16816.F32.BF16 R36, R172.reuse, R148, R36 ;  /* 0x00000094ac24723c */ /* 0x060ff00000041824 */
[C---:B------:R-:W-:Y:S01]  /*63f0*/  HMMA.16816.F32.BF16 R40, R172.reuse, R150, R40 ;  /* 0x00000096ac28723c */ /* 0x040fe20000041828 */
[----:B------:R-:W-:Y:S07]  /*6400*/  LDSM.16.M88.4 R148, [R201+0x3800] ;  /* 0x00380000c994783b */ /* 0x000fee0000000200 */
[C---:B--2---:R-:W-:Y:S08]  /*6410*/  HMMA.16816.F32.BF16 R44, R172.reuse, R144, R44 ;  /* 0x00000090ac2c723c */ /* 0x044ff0000004182c */
[C---:B------:R-:W-:Y:S01]  /*6420*/  HMMA.16816.F32.BF16 R48, R172.reuse, R146, R48 ;  /* 0x00000092ac30723c */ /* 0x040fe20000041830 */
[----:B------:R-:W2:Y:S07]  /*6430*/  LDSM.16.M88.4 R144, [R111+0x6800] ;  /* 0x006800006f90783b */ /* 0x000eae0000000200 */
[C---:B------:R-:W-:Y:S08]  /*6440*/  HMMA.16816.F32.BF16 R52, R172.reuse, R160, R52 ;  /* 0x000000a0ac34723c */ /* 0x040ff00000041834 */
[----:B------:R-:W-:Y:S01]  /*6450*/  HMMA.16816.F32.BF16 R56, R172, R162, R56 ;  /* 0x000000a2ac38723c */ /* 0x000fe20000041838 */
[----:B------:R-:W-:Y:S07]  /*6460*/  LDSM.16.M88.4 R160, [R201+0x6800] ;  /* 0x00680000c9a0783b */ /* 0x000fee0000000200 */
[C---:B-1----:R-:W-:Y:S08]  /*6470*/  HMMA.16816.F32.BF16 R4, R176.reuse, R136, R4 ;  /* 0x00000088b004723c */ /* 0x042ff00000041804 */
[C---:B------:R-:W-:Y:S01]  /*6480*/  HMMA.16816.F32.BF16 R8, R176.reuse, R138, R8 ;  /* 0x0000008ab008723c */ /* 0x040fe20000041808 */
[----:B------:R-:W1:Y:S07]  /*6490*/  LDSM.16.M88.4 R136, [R201+0x4000] ;  /* 0x00400000c988783b */ /* 0x000e6e0000000200 */
[C---:B---3--:R-:W-:Y:S08]  /*64a0*/  HMMA.16816.F32.BF16 R12, R176.reuse, R140, R12 ;  /* 0x0000008cb00c723c */ /* 0x048ff0000004180c */
[C---:B------:R-:W-:Y:S01]  /*64b0*/  HMMA.16816.F32.BF16 R16, R176.reuse, R142, R16 ;  /* 0x0000008eb010723c */ /* 0x040fe20000041810 */
[----:B------:R-:W3:Y:S07]  /*64c0*/  LDSM.16.M88.4 R140, [R201+0x4800] ;  /* 0x00480000c98c783b */ /* 0x000eee0000000200 */
[C---:B------:R-:W-:Y:S08]  /*64d0*/  HMMA.16816.F32.BF16 R20, R176.reuse, R152, R20 ;  /* 0x00000098b014723c */ /* 0x040ff00000041814 */
[C---:B------:R-:W-:Y:S01]  /*64e0*/  HMMA.16816.F32.BF16 R24, R176.reuse, R154, R24 ;  /* 0x0000009ab018723c */ /* 0x040fe20000041818 */
[----:B------:R-:W5:Y:S07]  /*64f0*/  LDSM.16.M88.4 R152, [R201+0x5000] ;  /* 0x00500000c998783b */ /* 0x000f6e0000000200 */
        /* <DEDUP_REMOVED lines=9> */
[C---:B--2---:R-:W-:Y:S08]  /*6590*/  HMMA.16816.F32.BF16 R52, R176.reuse, R144, R52 ;  /* 0x00000090b034723c */ /* 0x044ff00000041834 */
[----:B------:R-:W-:Y:S01]  /*65a0*/  HMMA.16816.F32.BF16 R56, R176, R146, R56 ;  /* 0x00000092b038723c */ /* 0x000fe20000041838 */
[----:B------:R-:W2:Y:S07]  /*65b0*/  LDSM.16.M88.4 R144, [R201+0x5800] ;  /* 0x00580000c990783b */ /* 0x000eae0000000200 */
[C---:B------:R-:W-:Y:S08]  /*65c0*/  HMMA.16816.F32.BF16 R4, R184.reuse, R148, R4 ;  /* 0x00000094b804723c */ /* 0x040ff00000041804 */
        /* <DEDUP_REMOVED lines=34> */
[----:B------:R-:W3:Y:S01]  /*67f0*/  LDSM.16.M88.4 R180, [R196+0x6800] ;  /* 0x00680000c4b4783b */ /* 0x000ee20000000200 */
[----:B------:R-:W-:Y:S05]  /*6800*/  DEPBAR.LE SB0, 0x0 ;  /* 0x000080000000791a */ /* 0x000fea0000000000 */
[----:B------:R-:W-:Y:S01]  /*6810*/  BAR.SYNC.DEFER_BLOCKING 0x0 ;  /* 0x0000000000007b1d */ /* 0x000fe20000010000 */
[C---:B--2---:R-:W-:Y:S08]  /*6820*/  HMMA.16816.F32.BF16 R44, R188.reuse, R144, R44 ;  /* 0x00000090bc2c723c */ /* 0x044ff0000004182c */
[C---:B------:R-:W-:Y:S08]  /*6830*/  HMMA.16816.F32.BF16 R48, R188.reuse, R146, R48 ;  /* 0x00000092bc30723c */ /* 0x040ff00000041830 */
[C---:B-----5:R-:W-:Y:S08]  /*6840*/  HMMA.16816.F32.BF16 R52, R188.reuse, R148, R52 ;  /* 0x00000094bc34723c */ /* 0x060ff00000041834 */
[----:B------:R-:W-:Y:S08]  /*6850*/  HMMA.16816.F32.BF16 R56, R188, R150, R56 ;  /* 0x00000096bc38723c */ /* 0x000ff00000041838 */
[C---:B-1----:R-:W-:Y:S08]  /*6860*/  HMMA.16816.F32.BF16 R4, R192.reuse, R136, R4 ;  /* 0x00000088c004723c */ /* 0x042ff00000041804 */
        /* <DEDUP_REMOVED lines=13> */
[----:B------:R-:W-:Y:S07]  /*6940*/  @!UPT UIADD3 URZ, URZ, URZ, URZ ;  /* 0x0000003f3f3ff290 */ /* 0x000fee000fffe03f */
[----:B------:R-:W-:-:S11]  /*6950*/  @!P0 BRA `(.L_x_143) ;  /* 0x0000037000008947 */ /* 0x000fd60003800000 */
[----:B----4-:R-:W-:Y:S02]  /*6960*/  IADD3 R2, R208, -0x1, RZ ;  /* 0xffffffffd0027810 */ /* 0x010fe40007ffe0ff */
[----:B------:R-:W-:Y:S02]  /*6970*/  IADD3 R0, -R230, 0x70, RZ ;  /* 0x00000070e6007810 */ /* 0x000fe40007ffe1ff */
[----:B------:R-:W-:Y:S01]  /*6980*/  SHF.R.S32.HI R3, RZ, 0x1f, R2 ;  /* 0x0000001fff037819 */ /* 0x000fe20000011402 */
[----:B------:R-:W-:Y:S01]  /*6990*/  IMAD.WIDE.U32 R136, R2, c[0x0][0x1e0], RZ ;  /* 0x0000780002887a25 */ /* 0x000fe200078e00ff */
[C---:B------:R-:W-:Y:S02]  /*69a0*/  ISETP.GE.AND P2, PT, R0.reuse, 0x21, PT ;  /* 0x000000210000780c */ /* 0x040fe40003f46270 */
[C---:B------:R-:W-:Y:S01]  /*69b0*/  ISETP.GE.AND P1, PT, R0.reuse, 0x41, PT ;  /* 0x000000410000780c */ /* 0x040fe20003f26270 */
[----:B------:R-:W-:Y:S01]  /*69c0*/  IMAD R3, R3, c[0x0][0x1e0], RZ ;  /* 0x0000780003037a24 */ /* 0x000fe200078e02ff */
[----:B------:R-:W-:Y:S02]  /*69d0*/  ISETP.GE.AND P3, PT, R0, 0x1, PT ;  /* 0x000000010000780c */ /* 0x000fe40003f66270 */
[----:B------:R-:W-:Y:S01]  /*69e0*/  P2R R144, PR, RZ, 0x10 ;  /* 0x00000010ff907803 */ /* 0x000fe20000000000 */
[----:B------:R-:W-:Y:S04]  /*69f0*/  IMAD R2, R2, c[0x0][0x1e4], R3 ;  /* 0x0000790002027a24 */ /* 0x000fe800078e0203 */
[----:B------:R-:W-:Y:S02]  /*6a00*/  IMAD.IADD R137, R137, 0x1, R2 ;  /* 0x0000000189897824 */ /* 0x000fe400078e0202 */
[----:B------:R-:W-:Y:S04]  /*6a10*/  IMAD.WIDE.U32 R2, R136, 0x70, RZ ;  /* 0x0000007088027825 */ /* 0x000fe800078e00ff */
[----:B------:R-:W-:Y:S02]  /*6a20*/  IMAD R136, R137, 0x70, RZ ;  /* 0x0000007089887824 */ /* 0x000fe400078e02ff */
[----:B------:R-:W-:Y:S02]  /*6a30*/  @P2 IMAD.MOV.U32 R137, RZ, RZ, c[0x0][0x1e0] ;  /* 0x00007800ff892624 */ /* 0x000fe400078e00ff */
[----:B------:R-:W-:Y:S02]  /*6a40*/  @P2 IMAD.MOV.U32 R138, RZ, RZ, c[0x0][0x1e4] ;  /* 0x00007900ff8a2624 */ /* 0x000fe400078e00ff */
[----:B------:R-:W-:Y:S01]  /*6a50*/  IMAD.IADD R3, R3, 0x1, R136 ;  /* 0x0000000103037824 */ /* 0x000fe200078e0288 */
[CC--:B------:R-:W-:Y:S01]  /*6a60*/  @P2 LEA R139, P0, R137.reuse, R2.reuse, 0x5 ;  /* 0x00000002898b2211 */ /* 0x0c0fe200078028ff */
[----:B------:R-:W-:Y:S03]  /*6a70*/  @P1 IMAD.MOV.U32 R136, RZ, RZ, c[0x0][0x1e0] ;  /* 0x00007800ff881624 */ /* 0x000fe600078e00ff */
[-C--:B------:R-:W-:Y:S01]  /*6a80*/  @P2 LEA.HI.X R140, R137, R3.reuse, R138, 0x5, P0 ;  /* 0x00000003898c2211 */ /* 0x080fe200000f2c8a */
[----:B------:R-:W-:Y:S01]  /*6a90*/  @P1 IMAD.MOV.U32 R137, RZ, RZ, c[0x0][0x1e4] ;  /* 0x00007900ff891624 */ /* 0x000fe200078e00ff */
[CC--:B------:R-:W-:Y:S04]  /*6aa0*/  @P1 LEA R142, P0, R136.reuse, R2.reuse, 0x6 ;  /* 0x00000002888e1211 */ /* 0x0c0fe800078030ff */
[----:B------:R-:W-:Y:S02]  /*6ab0*/  @P1 LEA.HI.X R143, R136, R3, R137, 0x6, P0 ;  /* 0x00000003888f1211 */ /* 0x000fe400000f3489 */
[----:B------:R-:W-:Y:S05]  /*6ac0*/  @P3 IADD3 R137, P0, R212, R2, RZ ;  /* 0x00000002d4893210 */ /* 0x000fea0007f1e0ff */
[--C-:B------:R-:W-:Y:S01]  /*6ad0*/  @P3 IMAD.X R138, R3, 0x1, R211.reuse, P0 ;  /* 0x00000001038a3824 */ /* 0x100fe200000e06d3 */
[C---:B------:R-:W-:Y:S04]  /*6ae0*/  @P3 LEA R136, P0, R137.reuse, c[0x0][0x1c8], 0x1 ;  /* 0x0000720089883a11 */ /* 0x040fe800078008ff */
[----:B------:R-:W-:Y:S02]  /*6af0*/  @P3 LEA.HI.X R137, R137, c[0x0][0x1cc], R138, 0x1, P0 ;  /* 0x0000730089893a11 */ /* 0x000fe400000f0c8a */
[-C--:B------:R-:W-:Y:S03]  /*6b00*/  @P2 IADD3 R138, P0, R139, R212.reuse, RZ ;  /* 0x000000d48b8a2210 */ /* 0x080fe60007f1e0ff */
[----:B------:R-:W-:Y:S01]  /*6b10*/  @!PT LDS RZ, [RZ] ;  /* 0x00000000fffff984 */ /* 0x000fe20000000800 */
[----:B------:R-:W-:Y:S01]  /*6b20*/  @!PT LDS RZ, [RZ] ;  /* 0x00000000fffff984 */ /* 0x000fe20000000800 */
[----:B------:R-:W-:Y:S01]  /*6b30*/  @!PT LDS RZ, [RZ] ;  /* 0x00000000fffff984 */ /* 0x000fe20000000800 */
[----:B------:R1:W-:Y:S02]  /*6b40*/  @P3 LDGSTS.E.BYPASS.LTC128B.128 [R207+0x8100], [R136.64], !P5 ;  /* 0x0810000088cf3fae */ /* 0x0003e4000e901d46 */
[--C-:B------:R-:W-:Y:S01]  /*6b50*/  @P2 IMAD.X R141, R140, 0x1, R211.reuse, P0 ;  /* 0x000000018c8d2824 */ /* 0x100fe200000e06d3 */
[----:B------:R-:W-:Y:S02]  /*6b60*/  @P1 IADD3 R139, P0, R142, R212, RZ ;  /* 0x000000d48e8b1210 */ /* 0x000fe40007f1e0ff */
[----:B------:R1:W-:Y:S03]  /*6b70*/  @P3 LDGSTS.E.BYPASS.LTC128B.128 [R207+0xb900], [R136.64+0x80], !P6 ;  /* 0x0b90008088cf3fae */ /* 0x0003e6000f101d46 */
[----:B------:R-:W-:Y:S01]  /*6b80*/  @P1 IMAD.X R142, R143, 0x1, R211, P0 ;  /* 0x000000018f8e1824 */ /* 0x000fe200000e06d3 */
[C---:B------:R-:W-:Y:S04]  /*6b90*/  @P2 LEA R140, P0, R138.reuse, c[0x0][0x1c8], 0x1 ;  /* 0x000072008a8c2a11 */ /* 0x040fe800078008ff */
[----:B------:R-:W-:Y:S02]  /*6ba0*/  @P2 LEA.HI.X R141, R138, c[0x0][0x1cc], R141, 0x1, P0 ;  /* 0x000073008a8d2a11 */ /* 0x000fe400000f0c8d */
[C---:B------:R-:W-:Y:S03]  /*6bb0*/  @P1 LEA R138, P0, R139.reuse, c[0x0][0x1c8], 0x1 ;  /* 0x000072008b8a1a11 */ /* 0x040fe600078008ff */
[----:B------:R1:W-:Y:S01]  /*6bc0*/  @P2 LDGSTS.E.BYPASS.LTC128B.128 [R207+0x9100], [R140.64], !P5 ;  /* 0x091000008ccf2fae */ /* 0x0003e2000e901d46 */
[----:B------:R-:W-:Y:S02]  /*6bd0*/  @P1 LEA.HI.X R139, R139, c[0x0][0x1cc], R142, 0x1, P0 ;  /* 0x000073008b8b1a11 */ /* 0x000fe400000f0c8e */
[----:B------:R-:W-:Y:S02]  /*6be0*/  ISETP.GE.AND P0, PT, R0, 0x61, PT ;  /* 0x000000610000780c */ /* 0x000fe40003f06270 */
[----:B------:R1:W-:Y:S05]  /*6bf0*/  @P2 LDGSTS.E.BYPASS.LTC128B.128 [R207+0xc900], [R140.64+0x80], !P6 ;  /* 0x0c9000808ccf2fae */ /* 0x0003ea000f101d46 */
[----:B------:R1:W-:Y:S05]  /*6c00*/  @P1 LDGSTS.E.BYPASS.LTC128B.128 [R207+0xa100], [R138.64], !P5 ;  /* 0x0a1000008acf1fae */ /* 0x0003ea000e901d46 */
[----:B------:R1:W-:Y:S01]  /*6c10*/  @P1 LDGSTS.E.BYPASS.LTC128B.128 [R207+0xd900], [R138.64+0x80], !P6 ;  /* 0x0d9000808acf1fae */ /* 0x0003e2000f101d46 */
[----:B------:R-:W-:Y:S02]  /*6c20*/  @P0 IMAD.MOV.U32 R142, RZ, RZ, c[0x0][0x1e0] ;  /* 0x00007800ff8e0624 */ /* 0x000fe400078e00ff */
[----:B------:R-:W-:Y:S02]  /*6c30*/  @P0 IMAD.MOV.U32 R0, RZ, RZ, c[0x0][0x1e4] ;  /* 0x00007900ff000624 */ /* 0x000fe400078e00ff */
[----:B------:R-:W-:Y:S04]  /*6c40*/  @P0 IMAD.WIDE.U32 R2, R142, 0x60, R2 ;  /* 0x000000608e020825 */ /* 0x000fe800078e0002 */
[----:B------:R-:W-:Y:S01]  /*6c50*/  @P0 IMAD R142, R0, 0x60, RZ ;  /* 0x00000060008e0824 */ /* 0x000fe200078e02ff */
[----:B------:R-:W-:Y:S04]  /*6c60*/  @P0 IADD3 R0, P4, R212, R2, RZ ;  /* 0x00000002d4000210 */ /* 0x000fe80007f9e0ff */
[----:B------:R-:W-:Y:S02]  /*6c70*/  @P0 LEA R2, P3, R0, c[0x0][0x1c8], 0x1 ;  /* 0x0000720000020a11 */ /* 0x000fe400078608ff */
[----:B------:R-:W-:Y:S02]  /*6c80*/  @P0 IADD3.X R3, R211, R142, R3, P4, !PT ;  /* 0x0000008ed3030210 */ /* 0x000fe400027fe403 */
[----:B------:R-:W-:Y:S02]  /*6c90*/  ISETP.NE.AND P4, PT, R144, RZ, PT ;  /* 0x000000ff9000720c */ /* 0x000fe40003f85270 */
[----:B------:R-:W-:Y:S05]  /*6ca0*/  @P0 LEA.HI.X R3, R0, c[0x0][0x1cc], R3, 0x1, P3 ;  /* 0x0000730000030a11 */ /* 0x000fea00018f0c03 */
[----:B------:R1:W-:Y:S05]  /*6cb0*/  @P0 LDGSTS.E.BYPASS.LTC128B.128 [R207+0xb100], [R2.64], !P5 ;  /* 0x0b10000002cf0fae */ /* 0x0003ea000e901d46 */
[----:B------:R1:W-:Y:S02]  /*6cc0*/  @P0 LDGSTS.E.BYPASS.LTC128B.128 [R207+0xe900], [R2.64+0x80], !P6 ;  /* 0x0e90008002cf0fae */ /* 0x0003e4000f101d46 */
.L_x_143:
[----:B----4-:R-:W-:Y:S05]  /*6cd0*/  BSYNC B0 ;  /* 0x0000000000007941 */ /* 0x010fea0003800000 */
.L_x_142:
[----:B------:R-:W-:Y:S01]  /*6ce0*/  FMNMX.FTZ R0, R4, R110, !PT ;  /* 0x0000006e04007209 */ /* 0x000fe20007810000 */
[----:B-1----:R-:W-:Y:S01]  /*6cf0*/  LDSM.16.MT88.4 R140, [R199] ;  /* 0x00000000c78c783b */ /* 0x002fe20000004200 */
[----:B------:R-:W-:Y:S02]  /*6d00*/  FMNMX.FTZ R2, R6, R109, !PT ;  /* 0x0000006d06027209 */ /* 0x000fe40007810000 */
[----:B------:R-:W-:Y:S02]  /*6d10*/  FMNMX.FTZ R0, R5, R0, !PT ;  /* 0x0000000005007209 */ /* 0x000fe40007810000 */
[----:B------:R-:W-:Y:S02]  /*6d20*/  FMNMX.FTZ R2, R7, R2, !PT ;  /* 0x0000000207027209 */ /* 0x000fe40007810000 */
[----:B------:R-:W-:Y:S01]  /*6d30*/  FMNMX.FTZ R0, R8, R0, !PT ;  /* 0x0000000008007209 */ /* 0x000fe20007810000 */
[----:B------:R-:W-:Y:S01]  /*6d40*/  LDSM.16.MT88.4 R144, [R198] ;  /* 0x00000000c690783b */ /* 0x000fe20000004200 */
[----:B------:R-:W-:Y:S02]  /*6d50*/  FMNMX.FTZ R2, R10, R2, !PT ;  /* 0x000000020a027209 */ /* 0x000fe40007810000 */
[----:B------:R-:W-:Y:S02]  /*6d60*/  FMNMX.FTZ R0, R9, R0, !PT ;  /* 0x0000000009007209 */ /* 0x000fe40007810000 */
[----:B------:R-:W-:Y:S02]  /*6d70*/  FMNMX.FTZ R2, R11, R2, !PT ;  /* 0x000000020b027209 */ /* 0x000fe40007810000 */
[----:B------:R-:W-:Y:S01]  /*6d80*/  FMNMX.FTZ R0, R12, R0, !PT ;  /* 0x000000000c007209 */ /* 0x000fe20007810000 */
[----:B------:R-:W0:Y:S01]  /*6d90*/  LDGDEPBAR ;  /* 0x00000000000079af */ /* 0x000e220000000000 */
        /* <DEDUP_REMOVED lines=42> */
[----:B------:R-:W-:Y:S02]  /*7040*/  LOP3.LUT P0, RZ, R209, 0x4, RZ, 0xc0, !PT ;  /* 0x00000004d1ff7812 */ /* 0x000fe4000780c0ff */
[----:B------:R-:W-:Y:S02]  /*7050*/  FMNMX.FTZ R3, R56, R0, !PT ;  /* 0x0000000038037209 */ /* 0x000fe40007810000 */
[----:B------:R-:W-:Y:S02]  /*7060*/  FMNMX.FTZ R0, R55, R2, !PT ;  /* 0x0000000237007209 */ /* 0x000fe40007810000 */
[----:B------:R-:W-:Y:S02]  /*7070*/  FMNMX.FTZ R3, R57, R3, !PT ;  /* 0x0000000339037209 */ /* 0x000fe40007810000 */
[----:B------:R-:W-:Y:S02]  /*7080*/  FMNMX.FTZ R0, R58, R0, !PT ;  /* 0x000000003a007209 */ /* 0x000fe40007810000 */
[----:B------:R-:W-:Y:S01]  /*7090*/  IADD3 R208, R208, -0x1, RZ ;  /* 0xffffffffd0d07810 */ /* 0x000fe20007ffe0ff */
[----:B------:R-:W-:Y:S01]  /*70a0*/  SHFL.BFLY PT, R110, R3, 0x2, 0x1f ;  /* 0x0c401f00036e7f89 */ /* 0x000fe200000e0000 */
[----:B------:R-:W-:Y:S07]  /*70b0*/  FMNMX.FTZ R0, R59, R0, !PT ;  /* 0x000000003b007209 */ /* 0x000fee0007810000 */
[----:B------:R-:W1:Y:S02]  /*70c0*/  SHFL.BFLY PT, R2, R0, 0x2, 0x1f ;  /* 0x0c401f0000027f89 */ /* 0x000e6400000e0000 */
[----:B-1----:R-:W-:Y:S02]  /*70d0*/  FMNMX.FTZ R0, R0, R2, !PT ;  /* 0x0000000200007209 */ /* 0x002fe40007810000 */
[----:B------:R-:W-:Y:S04]  /*70e0*/  FMNMX.FTZ R110, R3, R110, !PT ;  /* 0x0000006e036e7209 */ /* 0x000fe80007810000 */
[----:B------:R-:W1:Y:S08]  /*70f0*/  SHFL.BFLY PT, R3, R0, 0x1, 0x1f ;  /* 0x0c201f0000037f89 */ /* 0x000e7000000e0000 */
[----:B------:R-:W2:Y:S01]  /*7100*/  SHFL.BFLY PT, R136, R110, 0x1, 0x1f ;  /* 0x0c201f006e887f89 */ /* 0x000ea200000e0000 */
[----:B-1----:R-:W-:Y:S02]  /*7110*/  FMNMX.FTZ R3, R0, R3, !PT ;  /* 0x0000000300037209 */ /* 0x002fe40007810000 */
[----:B--2---:R-:W-:Y:S05]  /*7120*/  FMNMX.FTZ R110, R110, R136, !PT ;  /* 0x000000886e6e7209 */ /* 0x004fea0007810000 */
[----:B------:R-:W1:Y:S01]  /*7130*/  LDSM.16.MT88.4 R136, [R197] ;  /* 0x00000000c588783b */ /* 0x000e620000004200 */
[----:B------:R-:W-:Y:S02]  /*7140*/  FADD.FTZ R2, -R110, R108 ;  /* 0x0000006c6e027221 */ /* 0x000fe40000010100 */
[----:B------:R-:W-:Y:S02]  /*7150*/  FMUL.FTZ R108, R3, c[0x0][0x2d0] ;  /* 0x0000b400036c7a20 */ /* 0x000fe40000410000 */
[----:B------:R-:W-:Y:S02]  /*7160*/  FMUL.FTZ R0, R2, c[0x0][0x2d0] ;  /* 0x0000b40002007a20 */ /* 0x000fe40000410000 */
[--C-:B------:R-:W-:Y:S02]  /*7170*/  FFMA.FTZ R6, R6, c[0x0][0x2d0], -R108.reuse ;  /* 0x0000b40006067a23 */ /* 0x100fe4000001086c */
[----:B------:R2:W3:Y:S01]  /*7180*/  MUFU.EX2 R2, R0 ;  /* 0x0000000000027308 */ /* 0x0004e20000000800 */
        /* <DEDUP_REMOVED lines=14> */
[----:B--2---:R-:W-:Y:S02]  /*7270*/  FADD.FTZ R0, -R3, R109 ;  /* 0x0000006d03007221 */ /* 0x004fe40000010100 */
[----:B------:R-:W-:Y:S02]  /*7280*/  FMUL.FTZ R109, R110, c[0x0][0x2d0] ;  /* 0x0000b4006e6d7a20 */ /* 0x000fe40000410000 */
[----:B------:R-:W-:Y:S01]  /*7290*/  FMUL.FTZ R0, R0, c[0x0][0x2d0] ;  /* 0x0000b40000007a20 */ /* 0x000fe20000410000 */
[----:B------:R-:W-:Y:S01]  /*72a0*/  MUFU.EX2 R183, R14 ;  /* 0x0000000e00b77308 */ /* 0x000fe20000000800 */
[--C-:B------:R-:W-:Y:S02]  /*72b0*/  FFMA.FTZ R4, R4, c[0x0][0x2d0], -R109.reuse ;  /* 0x0000b40004047a23 */ /* 0x100fe4000001086d */
[--C-:B------:R-:W-:Y:S02]  /*72c0*/  FFMA.FTZ R5, R5, c[0x0][0x2d0], -R109.reuse ;  /* 0x0000b40005057a23 */ /* 0x100fe4000001086d */
[C---:B---3--:R-:W-:Y:S02]  /*72d0*/  FMUL.FTZ R60, R2.reuse, R60 ;  /* 0x0000003c023c7220 */ /* 0x048fe40000410000 */
[C---:B------:R-:W-:Y:S02]  /*72e0*/  FMUL.FTZ R61, R2.reuse, R61 ;  /* 0x0000003d023d7220 */ /* 0x040fe40000410000 */
[C---:B------:R-:W-:Y:S01]  /*72f0*/  FMUL.FTZ R64, R2.reuse, R64 ;  /* 0x0000004002407220 */ /* 0x040fe20000410000 */
[----:B------:R2:W-:Y:S01]  /*7300*/  MUFU.EX2 R225, R4 ;  /* 0x0000000400e17308 */ /* 0x0005e20000000800 */
[C---:B------:R-:W-:Y:S02]  /*7310*/  FMUL.FTZ R65, R2.reuse, R65 ;  /* 0x0000004102417220 */ /* 0x040fe40000410000 */
[C---:B------:R-:W-:Y:S02]  /*7320*/  FMUL.FTZ R68, R2.reuse, R68 ;  /* 0x0000004402447220 */ /* 0x040fe40000410000 */
[C---:B------:R-:W-:Y:S02]  /*7330*/  FMUL.FTZ R69, R2.reuse, R69 ;  /* 0x0000004502457220 */ /* 0x040fe40000410000 */
[C---:B------:R-:W-:Y:S02]  /*7340*/  FMUL.FTZ R72, R2.reuse, R72 ;  /* 0x0000004802487220 */ /* 0x040fe40000410000 */
[C---:B------:R-:W-:Y:S01]  /*7350*/  FMUL.FTZ R73, R2.reuse, R73 ;  /* 0x0000004902497220 */ /* 0x040fe20000410000 */
[----:B------:R-:W3:Y:S01]  /*7360*/  MUFU.EX2 R0, R0 ;  /* 0x0000000000007308 */ /* 0x000ee20000000800 */
[C---:B------:R-:W-:Y:S02]  /*7370*/  FMUL.FTZ R76, R2.reuse, R76 ;  /* 0x0000004c024c7220 */ /* 0x040fe40000410000 */
[----:B------:R-:W-:Y:S02]  /*7380*/  FMUL.FTZ R77, R2, R77 ;  /* 0x0000004d024d7220 */ /* 0x000fe40000410000 */
[--C-:B------:R-:W-:Y:S02]  /*7390*/  FFMA.FTZ R12, R12, c[0x0][0x2d0], -R109.reuse ;  /* 0x0000b4000c0c7a23 */ /* 0x100fe4000001086d */
[--C-:B------:R-:W-:Y:S02]  /*73a0*/  FFMA.FTZ R13, R13, c[0x0][0x2d0], -R109.reuse ;  /* 0x0000b4000d0d7a23 */ /* 0x100fe4000001086d */
[C---:B------:R-:W-:Y:S01]  /*73b0*/  FMUL.FTZ R80, R2.reuse, R80 ;  /* 0x0000005002507220 */ /* 0x040fe20000410000 */
[----:B------:R4:W-:Y:S01]  /*73c0*/  MUFU.EX2 R224, R5 ;  /* 0x0000000500e07308 */ /* 0x0009e20000000800 */
[C---:B------:R-:W-:Y:S02]  /*73d0*/  FMUL.FTZ R81, R2.reuse, R81 ;  /* 0x0000005102517220 */ /* 0x040fe40000410000 */
[----:B------:R-:W-:Y:S02]  /*73e0*/  FMUL.FTZ R84, R2, R84 ;  /* 0x0000005402547220 */ /* 0x000fe40000410000 */
[--C-:B--2---:R-:W-:Y:S02]  /*73f0*/  FFMA.FTZ R4, R8, c[0x0][0x2d0], -R109.reuse ;  /* 0x0000b40008047a23 */ /* 0x104fe4000001086d */
[C---:B------:R-:W-:Y:S02]  /*7400*/  FMUL.FTZ R8, R2.reuse, R116 ;  /* 0x0000007402087220 */ /* 0x040fe40000410000 */
[C---:B------:R-:W-:Y:S01]  /*7410*/  FMUL.FTZ R85, R2.reuse, R85 ;  /* 0x0000005502557220 */ /* 0x040fe20000410000 */
[----:B------:R2:W-:Y:S01]  /*7420*/  MUFU.EX2 R223, R4 ;  /* 0x0000000400df7308 */ /* 0x0005e20000000800 */
[C---:B------:R-:W-:Y:S02]  /*7430*/  FMUL.FTZ R88, R2.reuse, R88 ;  /* 0x0000005802587220 */ /* 0x040fe40000410000 */
[----:B------:R-:W-:Y:S02]  /*7440*/  FMUL.FTZ R89, R2, R89 ;  /* 0x0000005902597220 */ /* 0x000fe40000410000 */
[C---:B---3--:R-:W-:Y:S02]  /*7450*/  FMUL.FTZ R6, R0.reuse, R114 ;  /* 0x0000007200067220 */ /* 0x048fe40000410000 */
[C---:B------:R-:W-:Y:S02]  /*7460*/  FMUL.FTZ R7, R0.reuse, R115 ;  /* 0x0000007300077220 */ /* 0x040fe40000410000 */
[C---:B------:R-:W-:Y:S01]  /*7470*/  FMUL.FTZ R62, R0.reuse, R62 ;  /* 0x0000003e003e7220 */ /* 0x040fe20000410000 */
[----:B------:R3:W-:Y:S01]  /*7480*/  MUFU.EX2 R217, R12 ;  /* 0x0000000c00d97308 */ /* 0x0007e20000000800 */
[C---:B------:R-:W-:Y:S02]  /*7490*/  FMUL.FTZ R63, R0.reuse, R63 ;  /* 0x0000003f003f7220 */ /* 0x040fe40000410000 */
[----:B------:R-:W-:Y:S02]  /*74a0*/  FMUL.FTZ R66, R0, R66 ;  /* 0x0000004200427220 */ /* 0x000fe40000410000 */
[----:B----4-:R-:W-:Y:S01]  /*74b0*/  FMUL.FTZ R5, R2, R113 ;  /* 0x0000007102057220 */ /* 0x010fe20000410000 */
[----:B------:R-:W-:Y:S01]  /*74c0*/  F2FP.BF16.PACK_AB R113, R220, R221 ;  /* 0x000000dddc71723e */ /* 0x000fe200000010ff */
[C---:B------:R-:W-:Y:S02]  /*74d0*/  FMUL.FTZ R67, R0.reuse, R67 ;  /* 0x0000004300437220 */ /* 0x040fe40000410000 */
[C---:B------:R-:W-:Y:S01]  /*74e0*/  FMUL.FTZ R70, R0.reuse, R70 ;  /* 0x0000004600467220 */ /* 0x040fe20000410000 */
[----:B------:R4:W-:Y:S01]  /*74f0*/  MUFU.EX2 R216, R13 ;  /* 0x0000000d00d87308 */ /* 0x0009e20000000800 */
[C---:B------:R-:W-:Y:S02]  /*7500*/  FMUL.FTZ R71, R0.reuse, R71 ;  /* 0x0000004700477220 */ /* 0x040fe40000410000 */
[----:B------:R-:W-:Y:S02]  /*7510*/  FMUL.FTZ R74, R0, R74 ;  /* 0x0000004a004a7220 */ /* 0x000fe40000410000 */
[--C-:B--2---:R-:W-:Y:S02]  /*7520*/  FFMA.FTZ R4, R9, c[0x0][0x2d0], -R109.reuse ;  /* 0x0000b40009047a23 */ /* 0x104fe4000001086d */
[----:B------:R-:W-:Y:S02]  /*7530*/  FMUL.FTZ R9, R2, R117 ;  /* 0x0000007502097220 */ /* 0x000fe40000410000 */
        /* <DEDUP_REMOVED lines=10> */
[----:B------:R-:W-:Y:S02]  /*75e0*/  FMUL.FTZ R91, R0, R91 ;  /* 0x0000005b005b7220 */ /* 0x000fe40000410000 */
[C---:B---3--:R-:W-:Y:S02]  /*75f0*/  FMUL.FTZ R12, R2.reuse, R120 ;  /* 0x00000078020c7220 */ /* 0x048fe40000410000 */
[----:B----4-:R-:W-:Y:S01]  /*7600*/  FMUL.FTZ R13, R2, R121 ;  /* 0x00000079020d7220 */ /* 0x010fe20000410000 */
[----:B------:R-:W-:Y:S01]  /*7610*/  MUFU.EX2 R171, R18 ;  /* 0x0000001200ab7308 */ /* 0x000fe20000000800 */
[----:B------:R-:W-:Y:S02]  /*7620*/  FMUL.FTZ R14, R0, R122 ;  /* 0x0000007a000e7220 */ /* 0x000fe40000410000 */
[--C-:B------:R-:W-:Y:S01]  /*7630*/  FFMA.FTZ R16, R16, c[0x0][0x2d0], -R109.reuse ;  /* 0x0000b40010107a23 */ /* 0x100fe2000001086d */
[----:B--2---:R-:W-:Y:S01]  /*7640*/  F2FP.BF16.PACK_AB R114, R222, R223 ;  /* 0x000000dfde72723e */ /* 0x004fe200000010ff */
[--C-:B------:R-:W-:Y:S02]  /*7650*/  FFMA.FTZ R4, R10, c[0x0][0x2d0], -R108.reuse ;  /* 0x0000b4000a047a23 */ /* 0x100fe4000001086c */
[----:B------:R-:W-:Y:S02]  /*7660*/  FMUL.FTZ R10, R0, R118 ;  /* 0x00000076000a7220 */ /* 0x000fe40000410000 */
[--C-:B------:R-:W-:Y:S01]  /*7670*/  FFMA.FTZ R17, R17, c[0x0][0x2d0], -R109.reuse ;  /* 0x0000b40011117a23 */ /* 0x100fe2000001086d */
[----:B------:R2:W-:Y:S01]  /*7680*/  MUFU.EX2 R219, R4 ;  /* 0x0000000400db7308 */ /* 0x0005e20000000800 */
[C---:B------:R-:W-:Y:S02]  /*7690*/  FMUL.FTZ R92, R2.reuse, R92 ;  /* 0x0000005c025c7220 */ /* 0x040fe40000410000 */
[----:B------:R-:W-:Y:S02]  /*76a0*/  FMUL.FTZ R93, R2, R93 ;  /* 0x0000005d025d7220 */ /* 0x000fe40000410000 */
[C---:B-----5:R-:W-:Y:S02]  /*76b0*/  FMUL.FTZ R15, R0.reuse, R123 ;  /* 0x0000007b000f7220 */ /* 0x060fe40000410000 */
[----:B------:R-:W-:Y:S01]  /*76c0*/  LDSM.16.MT88.4 R120, [R200+0x3800] ;  /* 0x00380000c878783b */ /* 0x000fe20000004200 */
[C---:B------:R-:W-:Y:S02]  /*76d0*/  FMUL.FTZ R94, R0.reuse, R94 ;  /* 0x0000005e005e7220 */ /* 0x040fe40000410000 */
[----:B------:R3:W-:Y:S01]  /*76e0*/  MUFU.EX2 R181, R16 ;  /* 0x0000001000b57308 */ /* 0x0007e20000000800 */
[----:B------:R-:W-:Y:S02]  /*76f0*/  FMUL.FTZ R95, R0, R95 ;  /* 0x0000005f005f7220 */ /* 0x000fe40000410000 */
[C---:B------:R-:W-:Y:S02]  /*7700*/  FMUL.FTZ R96, R2.reuse, R96 ;  /* 0x0000006002607220 */ /* 0x040fe40000410000 */
[----:B------:R-:W-:Y:S02]  /*7710*/  FMUL.FTZ R97, R2, R97 ;  /* 0x0000006102617220 */ /* 0x000fe40000410000 */
[C---:B------:R-:W-:Y:S02]  /*7720*/  FMUL.FTZ R98, R0.reuse, R98 ;  /* 0x0000006200627220 */ /* 0x040fe40000410000 */
[----:B------:R-:W-:Y:S01]  /*7730*/  FMUL.FTZ R99, R0, R99 ;  /* 0x0000006300637220 */ /* 0x000fe20000410000 */
[----:B------:R4:W-:Y:S01]  /*7740*/  MUFU.EX2 R180, R17 ;  /* 0x0000001100b47308 */ /* 0x0009e20000000800 */
[C---:B------:R-:W-:Y:S02]  /*7750*/  FMUL.FTZ R100, R2.reuse, R100 ;  /* 0x0000006402647220 */ /* 0x040fe40000410000 */
[----:B------:R-:W-:Y:S02]  /*7760*/  FMUL.FTZ R101, R2, R101 ;  /* 0x0000006502657220 */ /* 0x000fe40000410000 */
[--C-:B--2---:R-:W-:Y:S02]  /*7770*/  FFMA.FTZ R4, R11, c[0x0][0x2d0], -R108.reuse ;  /* 0x0000b4000b047a23 */ /* 0x104fe4000001086c */
[C---:B------:R-:W-:Y:S02]  /*7780*/  FMUL.FTZ R11, R0.reuse, R119 ;  /* 0x00000077000b7220 */ /* 0x040fe40000410000 */
[----:B------:R-:W2:Y:S01]  /*7790*/  LDSM.16.MT88.4 R116, [R202] ;  /* 0x00000000ca74783b */ /* 0x000ea20000004200 */
[----:B------:R-:W5:Y:S01]  /*77a0*/  MUFU.EX2 R218, R4 ;  /* 0x0000000400da7308 */ /* 0x000f620000000800 */
[C---:B------:R-:W-:Y:S02]  /*77b0*/  FMUL.FTZ R102, R0.reuse, R102 ;  /* 0x0000006600667220 */ /* 0x040fe40000410000 */
[----:B------:R-:W-:Y:S02]  /*77c0*/  FMUL.FTZ R103, R0, R103 ;  /* 0x0000006700677220 */ /* 0x000fe40000410000 */
[----:B---3--:R-:W-:Y:S02]  /*77d0*/  FMUL.FTZ R16, R2, R124 ;  /* 0x0000007c02107220 */ /* 0x008fe40000410000 */
[----:B------:R-:W-:Y:S02]  /*77e0*/  FMUL.FTZ R18, R0, R126 ;  /* 0x0000007e00127220 */ /* 0x000fe40000410000 */
[C---:B------:R-:W-:Y:S01]  /*77f0*/  FMUL.FTZ R104, R2.reuse, R104 ;  /* 0x0000006802687220 */ /* 0x040fe20000410000 */
[----:B------:R3:W2:Y:S01]  /*7800*/  MUFU.EX2 R170, R19 ;  /* 0x0000001300aa7308 */ /* 0x0006a20000000800 */
[----:B------:R-:W-:Y:S02]  /*7810*/  FMUL.FTZ R105, R2, R105 ;  /* 0x0000006902697220 */ /* 0x000fe40000410000 */
[----:B------:R-:W-:Y:S02]  /*7820*/  FMUL.FTZ R106, R0, R106 ;  /* 0x0000006a006a7220 */ /* 0x000fe40000410000 */
[----:B----4-:R-:W-:Y:S02]  /*7830*/  FMUL.FTZ R17, R2, R125 ;  /* 0x0000007d02117220 */ /* 0x010fe40000410000 */
[----:B------:R-:W-:Y:S02]  /*7840*/  FMUL.FTZ R107, R0, R107 ;  /* 0x0000006b006b7220 */ /* 0x000fe40000410000 */
[--C-:B------:R-:W-:Y:S01]  /*7850*/  FFMA.FTZ R20, R20, c[0x0][0x2d0], -R109.reuse ;  /* 0x0000b40014147a23 */ /* 0x100fe2000001086d */
[----:B------:R-:W-:Y:S01]  /*7860*/  MUFU.EX2 R167, R22 ;  /* 0x0000001600a77308 */ /* 0x000fe20000000800 */
[--C-:B------:R-:W-:Y:S02]  /*7870*/  FFMA.FTZ R21, R21, c[0x0][0x2d0], -R109.reuse ;  /* 0x0000b40015157a23 */ /* 0x100fe4000001086d */
[--C-:B------:R-:W-:Y:S01]  /*7880*/  FFMA.FTZ R24, R24, c[0x0][0x2d0], -R109.reuse ;  /* 0x0000b40018187a23 */ /* 0x100fe2000001086d */
[----:B-----5:R-:W-:Y:S01]  /*7890*/  F2FP.BF16.PACK_AB R115, R218, R219 ;  /* 0x000000dbda73723e */ /* 0x020fe200000010ff */
[----:B------:R-:W-:Y:S01]  /*78a0*/  FMUL.FTZ R4, R2, R112 ;  /* 0x0000007002047220 */ /* 0x000fe20000410000 */
[----:B------:R-:W-:Y:S01]  /*78b0*/  F2FP.BF16.PACK_AB R112, R224, R225 ;  /* 0x000000e1e070723e */ /* 0x000fe200000010ff */
[--C-:B------:R-:W-:Y:S02]  /*78c0*/  FFMA.FTZ R25, R25, c[0x0][0x2d0], -R109.reuse ;  /* 0x0000b40019197a23 */ /* 0x100fe4000001086d */
[--C-:B------:R-:W-:Y:S01]  /*78d0*/  FFMA.FTZ R29, R29, c[0x0][0x2d0], -R109.reuse ;  /* 0x0000b4001d1d7a23 */ /* 0x100fe2000001086d */
[----:B------:R-:W4:Y:S01]  /*78e0*/  MUFU.EX2 R169, R20 ;  /* 0x0000001400a97308 */ /* 0x000f220000000800 */
[--C-:B------:R-:W-:Y:S02]  /*78f0*/  FFMA.FTZ R33, R33, c[0x0][0x2d0], -R109.reuse ;  /* 0x0000b40021217a23 */ /* 0x100fe4000001086d */
[C---:B-1----:R-:W-:Y:S05]  /*7900*/  HMMA.16816.F32.BF16 R4, R112.reuse, R136, R4 ;  /* 0x000000887004723c */ /* 0x042fea0000041804 */
[----:B---3--:R-:W-:Y:S02]  /*7910*/  FMUL.FTZ R19, R0, R127 ;  /* 0x0000007f00137220 */ /* 0x008fe40000410000 */
[----:B------:R-:W-:Y:S01]  /*7920*/  LDSM.16.MT88.4 R124, [R197+0x4000] ;  /* 0x00400000c57c783b */ /* 0x000fe20000004200 */
[C---:B------:R-:W-:Y:S01]  /*7930*/  HMMA.16816.F32.BF16 R8, R112.reuse, R138, R8 ;  /* 0x0000008a7008723c */ /* 0x040fe20000041808 */
[----:B------:R-:W1:Y:S03]  /*7940*/  MUFU.EX2 R168, R21 ;  /* 0x0000001500a87308 */ /* 0x000e660000000800 */
[--C-:B------:R-:W-:Y:S02]  /*7950*/  FFMA.FTZ R35, R35, c[0x0][0x2d0], -R108.reuse ;  /* 0x0000b40023237a23 */ /* 0x100fe4000001086c */
[----:B------:R-:W-:Y:S01]  /*7960*/  FFMA.FTZ R37, R37, c[0x0][0x2d0], -R109 ;  /* 0x0000b40025257a23 */ /* 0x000fe2000001086d */
[----:B------:R-:W3:Y:S01]  /*7970*/  LDSM.16.MT88.4 R136, [R197+0x3800] ;  /* 0x00380000c588783b */ /* 0x000ee20000004200 */
[C---:B------:R-:W-:Y:S03]  /*7980*/  HMMA.16816.F32.BF16 R60, R112.reuse, R140, R60 ;  /* 0x0000008c703c723c */ /* 0x040fe6000004183c */
[----:B------:R5:W1:Y:S01]  /*7990*/  MUFU.EX2 R166, R23 ;  /* 0x0000001700a67308 */ /* 0x000a620000000800 */
[----:B------:R-:W-:Y:S02]  /*79a0*/  FFMA.FTZ R38, R38, c[0x0][0x2d0], -R108 ;  /* 0x0000b40026267a23 */ /* 0x000fe4000001086c */
[----:B------:R-:W-:Y:S02]  /*79b0*/  FFMA.FTZ R2, R2, R226, R225 ;  /* 0x000000e202027223 */ /* 0x000fe400000100e1 */
[C---:B------:R-:W-:Y:S01]  /*79c0*/  HMMA.16816.F32.BF16 R64, R112.reuse, R142, R64 ;  /* 0x0000008e7040723c */ /* 0x040fe20000041840 */
[----:B------:R-:W1:Y:S03]  /*79d0*/  LDSM.16.MT88.4 R140, [R199+0x3800] ;  /* 0x00380000c78c783b */ /* 0x000e660000004200 */
[----:B------:R-:W-:Y:S01]  /*79e0*/  FFMA.FTZ R0, R0, R227, R221 ;  /* 0x000000e300007223 */ /* 0x000fe200000100dd */
[----:B------:R-:W1:Y:S01]  /*79f0*/  MUFU.EX2 R165, R24 ;  /* 0x0000001800a57308 */ /* 0x000e620000000800 */
[----:B------:R-:W-:Y:S02]  /*7a00*/  FADD.FTZ R2, R224, R2 ;  /* 0x00000002e0027221 */ /* 0x000fe40000010000 */
[C---:B------:R-:W-:Y:S04]  /*7a10*/  HMMA.16816.F32.BF16 R68, R112.reuse, R144, R68 ;  /* 0x000000907044723c */ /* 0x040fe80000041844 */
[----:B------:R-:W-:Y:S02]  /*7a20*/  FADD.FTZ R0, R220, R0 ;  /* 0x00000000dc007221 */ /* 0x000fe40000010000 */
[----:B------:R-:W-:Y:S01]  /*7a30*/  FADD.FTZ R2, R223, R2 ;  /* 0x00000002df027221 */ /* 0x000fe20000010000 */
[----:B------:R-:W-:Y:S01]  /*7a40*/  MUFU.EX2 R164, R25 ;  /* 0x0000001900a47308 */ /* 0x000fe20000000800 */
[C---:B------:R-:W-:Y:S01]  /*7a50*/  HMMA.16816.F32.BF16 R72, R112.reuse, R146, R72 ;  /* 0x000000927048723c */ /* 0x040fe20000041848 */
[----:B-----5:R-:W-:Y:S03]  /*7a60*/  LDSM.16.MT88.4 R20, [R200+0x4000] ;  /* 0x00400000c814783b */ /* 0x020fe60000004200 */
[----:B------:R-:W-:Y:S02]  /*7a70*/  FADD.FTZ R0, R219, R0 ;  /* 0x00000000db007221 */ /* 0x000fe40000010000 */
[----:B------:R-:W-:Y:S02]  /*7a80*/  FADD.FTZ R2, R222, R2 ;  /* 0x00000002de027221 */ /* 0x000fe40000010000 */
[C---:B--2---:R-:W-:Y:S01]  /*7a90*/  HMMA.16816.F32.BF16 R76, R112.reuse, R116, R76 ;  /* 0x00000074704c723c */ /* 0x044fe2000004184c */
[----:B------:R-:W2:Y:S03]  /*7aa0*/  MUFU.EX2 R163, R26 ;  /* 0x0000001a00a37308 */ /* 0x000ea60000000800 */
[----:B------:R-:W-:Y:S02]  /*7ab0*/  FADD.FTZ R0, R218, R0 ;  /* 0x00000000da007221 */ /* 0x000fe40000010000 */
[----:B------:R-:W-:Y:S02]  /*7ac0*/  FADD.FTZ R2, R217, R2 ;  /* 0x00000002d9027221 */ /* 0x000fe40000010000 */
[C---:B------:R-:W-:Y:S01]  /*7ad0*/  HMMA.16816.F32.BF16 R80, R112.reuse, R118, R80 ;  /* 0x000000767050723c */ /* 0x040fe20000041850 */
[----:B------:R-:W5:Y:S02]  /*7ae0*/  LDSM.16.MT88.4 R116, [R198+0x3800] ;  /* 0x00380000c674783b */ /* 0x000f640000004200 */
[----:B------:R2:W2:Y:S01]  /*7af0*/  MUFU.EX2 R162, R27 ;  /* 0x0000001b00a27308 */ /* 0x0004a20000000800 */
[----:B------:R-:W-:Y:S02]  /*7b00*/  FADD.FTZ R0, R183, R0 ;  /* 0x00000000b7007221 */ /* 0x000fe40000010000 */
[----:B------:R-:W-:Y:S02]  /*7b10*/  FADD.FTZ R2, R216, R2 ;  /* 0x00000002d8027221 */ /* 0x000fe40000010000 */
[C---:B---3--:R-:W-:Y:S04]  /*7b20*/  HMMA.16816.F32.BF16 R84, R112.reuse, R136, R84 ;  /* 0x000000887054723c */ /* 0x048fe80000041854 */
[----:B------:R-:W-:Y:S01]  /*7b30*/  FADD.FTZ R0, R182, R0 ;  /* 0x00000000b6007221 */ /* 0x000fe20000010000 */
[----:B------:R-:W-:Y:S01]  /*7b40*/  MUFU.EX2 R160, R29 ;  /* 0x0000001d00a07308 */ /* 0x000fe20000000800 */
[----:B------:R-:W-:Y:S02]  /*7b50*/  FADD.FTZ R2, R181, R2 ;  /* 0x00000002b5027221 */ /* 0x000fe40000010000 */
[C---:B------:R-:W-:Y:S01]  /*7b60*/  HMMA.16816.F32.BF16 R88, R112.reuse, R138, R88 ;  /* 0x0000008a7058723c */ /* 0x040fe20000041858 */
[----:B------:R-:W3:Y:S03]  /*7b70*/  LDSM.16.MT88.4 R136, [R197+0x800] ;  /* 0x00080000c588783b */ /* 0x000ee60000004200 */
[----:B------:R-:W-:Y:S02]  /*7b80*/  FADD.FTZ R0, R171, R0 ;  /* 0x00000000ab007221 */ /* 0x000fe40000010000 */
[----:B------:R-:W-:Y:S01]  /*7b90*/  FADD.FTZ R2, R180, R2 ;  /* 0x00000002b4027221 */ /* 0x000fe20000010000 */
[----:B------:R-:W3:Y:S01]  /*7ba0*/  MUFU.EX2 R155, R30 ;  /* 0x0000001e009b7308 */ /* 0x000ee20000000800 */
[C---:B-1----:R-:W-:Y:S01]  /*7bb0*/  HMMA.16816.F32.BF16 R12, R112.reuse, R140, R12 ;  /* 0x0000008c700c723c */ /* 0x042fe2000004180c */
[----:B--2---:R-:W-:Y:S03]  /*7bc0*/  LDSM.16.MT88.4 R24, [R199+0x1000] ;  /* 0x00100000c718783b */ /* 0x004fe60000004200 */
[----:B------:R-:W-:Y:S02]  /*7bd0*/  FADD.FTZ R0, R170, R0 ;  /* 0x00000000aa007221 */ /* 0x000fe40000010000 */
[----:B----4-:R-:W-:Y:S02]  /*7be0*/  FADD.FTZ R2, R169, R2 ;  /* 0x00000002a9027221 */ /* 0x010fe40000010000 */
[C---:B------:R-:W-:Y:S01]  /*7bf0*/  HMMA.16816.F32.BF16 R92, R112.reuse, R142, R92 ;  /* 0x0000008e705c723c */ /* 0x040fe2000004185c */
[----:B------:R-:W1:Y:S01]  /*7c00*/  MUFU.EX2 R154, R31 ;  /* 0x0000001f009a7308 */ /* 0x000e620000000800 */
[----:B------:R-:W2:Y:S02]  /*7c10*/  LDSM.16.MT88.4 R140, [R199+0x800] ;  /* 0x00080000c78c783b */ /* 0x000ea40000004200 */
[----:B------:R-:W-:Y:S02]  /*7c20*/  FADD.FTZ R0, R167, R0 ;  /* 0x00000000a7007221 */ /* 0x000fe40000010000 */
[----:B------:R-:W-:Y:S02]  /*7c30*/  FADD.FTZ R2, R168, R2 ;  /* 0x00000002a8027221 */ /* 0x000fe40000010000 */
[----:B------:R-:W-:Y:S01]  /*7c40*/  FADD.FTZ R0, R166, R0 ;  /* 0x00000000a6007221 */ /* 0x000fe20000010000 */
[C---:B-----5:R-:W-:Y:S02]  /*7c50*/  HMMA.16816.F32.BF16 R96, R112.reuse, R116, R96 ;  /* 0x000000747060723c */ /* 0x060fe40000041860 */
[----:B------:R-:W-:Y:S01]  /*7c60*/  MUFU.EX2 R152, R33 ;  /* 0x0000002100987308 */ /* 0x000fe20000000800 */
[----:B------:R-:W-:Y:S02]  /*7c70*/  FADD.FTZ R2, R165, R2 ;  /* 0x00000002a5027221 */ /* 0x000fe40000010000 */
[----:B------:R-:W-:Y:S02]  /*7c80*/  FADD.FTZ R0, R163, R0 ;  /* 0x00000000a3007221 */ /* 0x000fe40000010000 */
[----:B------:R-:W-:Y:S01]  /*7c90*/  FADD.FTZ R2, R164, R2 ;  /* 0x00000002a4027221 */ /* 0x000fe20000010000 */
[C---:B------:R-:W-:Y:S01]  /*7ca0*/  HMMA.16816.F32.BF16 R100, R112.reuse, R118, R100 ;  /* 0x000000767064723c */ /* 0x040fe20000041864 */
[----:B------:R-:W4:Y:S03]  /*7cb0*/  LDSM.16.MT88.4 R116, [R198+0x800] ;  /* 0x00080000c674783b */ /* 0x000f260000004200 */
[----:B------:R-:W5:Y:S01]  /*7cc0*/  MUFU.EX2 R151, R34 ;  /* 0x0000002200977308 */ /* 0x000f620000000800 */
[----:B------:R-:W-:Y:S03]  /*7cd0*/  FADD.FTZ R0, R162, R0 ;  /* 0x00000000a2007221 */ /* 0x000fe60000010000 */
[C---:B------:R-:W-:Y:S04]  /*7ce0*/  HMMA.16816.F32.BF16 R16, R112.reuse, R120, R16 ;  /* 0x000000787010723c */ /* 0x040fe80000041810 */
[----:B---3--:R-:W-:Y:S02]  /*7cf0*/  FADD.FTZ R0, R155, R0 ;  /* 0x000000009b007221 */ /* 0x008fe40000010000 */
[----:B------:R-:W3:Y:S02]  /*7d00*/  MUFU.EX2 R150, R35 ;  /* 0x0000002300967308 */ /* 0x000ee40000000800 */
[----:B------:R-:W-:Y:S01]  /*7d10*/  HMMA.16816.F32.BF16 R104, R112, R122, R104 ;  /* 0x0000007a7068723c */ /* 0x000fe20000041868 */
[----:B------:R-:W4:Y:S03]  /*7d20*/  LDSM.16.MT88.4 R120, [R200+0x800] ;  /* 0x00080000c878783b */ /* 0x000f260000004200 */
[----:B-1----:R-:W-:Y:S03]  /*7d30*/  FADD.FTZ R0, R154, R0 ;  /* 0x000000009a007221 */ /* 0x002fe60000010000 */
[----:B------:R-:W-:Y:S01]  /*7d40*/  F2FP.BF16.PACK_AB R112, R216, R217 ;  /* 0x000000d9d870723e */ /* 0x000fe200000010ff */
[----:B------:R-:W-:Y:S01]  /*7d50*/  MUFU.EX2 R148, R37 ;  /* 0x0000002500947308 */ /* 0x000fe20000000800 */
[----:B------:R-:W-:Y:S03]  /*7d60*/  F2FP.BF16.PACK_AB R113, R182, R183 ;  /* 0x000000b7b671723e */ /* 0x000fe600000010ff */
[----:B------:R-:W-:Y:S01]  /*7d70*/  F2FP.BF16.PACK_AB R114, R180, R181 ;  /* 0x000000b5b472723e */ /* 0x000fe200000010ff */
[----:B-----5:R-:W-:Y:S01]  /*7d80*/  FADD.FTZ R0, R151, R0 ;  /* 0x0000000097007221 */ /* 0x020fe20000010000 */
[----:B------:R-:W-:Y:S04]  /*7d90*/  F2FP.BF16.PACK_AB R115, R170, R171 ;  /* 0x000000abaa73723e */ /* 0x000fe800000010ff */
[----:B------:R-:W1:Y:S03]  /*7da0*/  MUFU.EX2 R147, R38 ;  /* 0x0000002600937308 */ /* 0x000e660000000800 */
[C---:B------:R-:W-:Y:S03]  /*7db0*/  HMMA.16816.F32.BF16 R4, R112.reuse, R136, R4 ;  /* 0x000000887004723c */ /* 0x040fe60000041804 */
[----:B---3--:R-:W-:Y:S05]  /*7dc0*/  FADD.FTZ R0, R150, R0 ;  /* 0x0000000096007221 */ /* 0x008fea0000010000 */
[C---:B------:R-:W-:Y:S01]  /*7dd0*/  HMMA.16816.F32.BF16 R8, R112.reuse, R138, R8 ;  /* 0x0000008a7008723c */ /* 0x040fe20000041808 */
[----:B------:R-:W3:Y:S07]  /*7de0*/  LDSM.16.MT88.4 R136, [R199+0x4000] ;  /* 0x00400000c788783b */ /* 0x000eee0000004200 */
[C---:B--2---:R-:W-:Y:S04]  /*7df0*/  HMMA.16816.F32.BF16 R60, R112.reuse, R140, R60 ;  /* 0x0000008c703c723c */ /* 0x044fe8000004183c */
[----:B-1----:R-:W-:Y:S04]  /*7e00*/  FADD.FTZ R0, R147, R0 ;  /* 0x0000000093007221 */ /* 0x002fe80000010000 */
[C---:B------:R-:W-:Y:S08]  /*7e10*/  HMMA.16816.F32.BF16 R64, R112.reuse, R142, R64 ;  /* 0x0000008e7040723c */ /* 0x040ff00000041840 */
[C---:B----4-:R-:W-:Y:S08]  /*7e20*/  HMMA.16816.F32.BF16 R68, R112.reuse, R116, R68 ;  /* 0x000000747044723c */ /* 0x050ff00000041844 */
[C---:B------:R-:W-:Y:S01]  /*7e30*/  HMMA.16816.F32.BF16 R72, R112.reuse, R118, R72 ;  /* 0x000000767048723c */ /* 0x040fe20000041848 */
[----:B------:R-:W1:Y:S07]  /*7e40*/  LDSM.16.MT88.4 R116, [R198+0x4000] ;  /* 0x00400000c674783b */ /* 0x000e6e0000004200 */
[C---:B------:R-:W-:Y:S08]  /*7e50*/  HMMA.16816.F32.BF16 R76, R112.reuse, R120, R76 ;  /* 0x00000078704c723c */ /* 0x040ff0000004184c */
[C---:B------:R-:W-:Y:S01]  /*7e60*/  HMMA.16816.F32.BF16 R80, R112.reuse, R122, R80 ;  /* 0x0000007a7050723c */ /* 0x040fe20000041850 */
[----:B------:R-:W2:Y:S07]  /*7e70*/  LDSM.16.MT88.4 R120, [R197+0x1000] ;  /* 0x00100000c578783b */ /* 0x000eae0000004200 */
[C---:B------:R-:W-:Y:S08]  /*7e80*/  HMMA.16816.F32.BF16 R84, R112.reuse, R124, R84 ;  /* 0x0000007c7054723c */ /* 0x040ff00000041854 */
[C---:B------:R-:W-:Y:S01]  /*7e90*/  HMMA.16816.F32.BF16 R88, R112.reuse, R126, R88 ;  /* 0x0000007e7058723c */ /* 0x040fe20000041858 */
[----:B------:R-:W-:Y:S07]  /*7ea0*/  LDSM.16.MT88.4 R124, [R198+0x4800] ;  /* 0x00480000c67c783b */ /* 0x000fee0000004200 */
[C---:B---3--:R-:W-:Y:S08]  /*7eb0*/  HMMA.16816.F32.BF16 R12, R112.reuse, R136, R12 ;  /* 0x00000088700c723c */ /* 0x048ff0000004180c */
[C---:B------:R-:W-:Y:S08]  /*7ec0*/  HMMA.16816.F32.BF16 R92, R112.reuse, R138, R92 ;  /* 0x0000008a705c723c */ /* 0x040ff0000004185c */
[C---:B-1----:R-:W-:Y:S08]  /*7ed0*/  HMMA.16816.F32.BF16 R96, R112.reuse, R116, R96 ;  /* 0x000000747060723c */ /* 0x042ff00000041860 */
[C---:B------:R-:W-:Y:S01]  /*7ee0*/  HMMA.16816.F32.BF16 R100, R112.reuse, R118, R100 ;  /* 0x000000767064723c */ /* 0x040fe20000041864 */
[----:B------:R-:W1:Y:S07]  /*7ef0*/  LDSM.16.MT88.4 R116, [R198+0x1000] ;  /* 0x00100000c674783b */ /* 0x000e6e0000004200 */
[C---:B------:R-:W-:Y:S07]  /*7f00*/  HMMA.16816.F32.BF16 R16, R112.reuse, R20, R16 ;  /* 0x000000147010723c */ /* 0x040fee0000041810 */
[--C-:B------:R-:W-:Y:S01]  /*7f10*/  FFMA.FTZ R20, R28, c[0x0][0x2d0], -R109.reuse ;  /* 0x0000b4001c147a23 */ /* 0x100fe2000001086d */
[----:B------:R-:W-:Y:S01]  /*7f20*/  HMMA.16816.F32.BF16 R104, R112, R22, R104 ;  /* 0x000000167068723c */ /* 0x000fe20000041868 */
[----:B------:R-:W3:Y:S02]  /*7f30*/  LDSM.16.MT88.4 R112, [R200+0x1000] ;  /* 0x00100000c870783b */ /* 0x000ee40000004200 */
[----:B------:R4:W5:Y:S01]  /*7f40*/  MUFU.EX2 R161, R20 ;  /* 0x0000001400a17308 */ /* 0x0009620000000800 */
[----:B------:R-:W-:Y:S03]  /*7f50*/  F2FP.BF16.PACK_AB R21, R166, R167 ;  /* 0x000000a7a615723e */ /* 0x000fe600000010ff */
[----:B------:R-:W-:Y:S02]  /*7f60*/  F2FP.BF16.PACK_AB R22, R164, R165 ;  /* 0x000000a5a416723e */ /* 0x000fe400000010ff */
[----:B------:R-:W-:Y:S01]  /*7f70*/  F2FP.BF16.PACK_AB R23, R162, R163 ;  /* 0x000000a3a217723e */ /* 0x000fe200000010ff */
[----:B------:R-:W1:Y:S02]  /*7f80*/  LDSM.16.MT88.4 R28, [R197+0x4800] ;  /* 0x00480000c51c783b */ /* 0x000e640000004200 */
[----:B----4-:R-:W-:Y:S01]  /*7f90*/  F2FP.BF16.PACK_AB R20, R168, R169 ;  /* 0x000000a9a814723e */ /* 0x010fe200000010ff */
[----:B-----5:R-:W-:Y:S04]  /*7fa0*/  FADD.FTZ R2, R161, R2 ;  /* 0x00000002a1027221 */ /* 0x020fe80000010000 */
[----:B------:R-:W-:Y:S02]  /*7fb0*/  FADD.FTZ R2, R160, R2 ;  /* 0x00000002a0027221 */ /* 0x000fe40000010000 */
[C---:B--2---:R-:W-:Y:S08]  /*7fc0*/  HMMA.16816.F32.BF16 R4, R20.reuse, R120, R4 ;  /* 0x000000781404723c */ /* 0x044ff00000041804 */
[C---:B------:R-:W-:Y:S01]  /*7fd0*/  HMMA.16816.F32.BF16 R8, R20.reuse, R122, R8 ;  /* 0x0000007a1408723c */ /* 0x040fe20000041808 */
[----:B------:R-:W2:Y:S07]  /*7fe0*/  LDSM.16.MT88.4 R120, [R199+0x4800] ;  /* 0x00480000c778783b */ /* 0x000eae0000004200 */
[C---:B------:R-:W-:Y:S07]  /*7ff0*/  HMMA.16816.F32.BF16 R60, R20.reuse, R24, R60 ;  /* 0x00000018143c723c */ /* 0x040fee000004183c */
[--C-:B------:R-:W-:Y:S01]  /*8000*/  FFMA.FTZ R24, R32, c[0x0][0x2d0], -R109.reuse ;  /* 0x0000b40020187a23 */ /* 0x100fe2000001086d */
[C---:B------:R-:W-:Y:S01]  /*8010*/  HMMA.16816.F32.BF16 R64, R20.reuse, R26, R64 ;  /* 0x0000001a1440723c */ /* 0x040fe20000041840 */
[----:B------:R-:W-:Y:S02]  /*8020*/  LDSM.16.MT88.4 R32, [R199+0x1800] ;  /* 0x00180000c720783b */ /* 0x000fe40000004200 */
[----:B------:R4:W5:Y:S05]  /*8030*/  MUFU.EX2 R153, R24 ;  /* 0x0000001800997308 */ /* 0x00096a0000000800 */
[C---:B-1----:R-:W-:Y:S08]  /*8040*/  HMMA.16816.F32.BF16 R68, R20.reuse, R116, R68 ;  /* 0x000000741444723c */ /* 0x042ff00000041844 */
[C---:B------:R-:W-:Y:S01]  /*8050*/  HMMA.16816.F32.BF16 R72, R20.reuse, R118, R72 ;  /* 0x000000761448723c */ /* 0x040fe20000041848 */
[----:B------:R-:W-:Y:S07]  /*8060*/  LDSM.16.MT88.4 R116, [R197+0x1800] ;  /* 0x00180000c574783b */ /* 0x000fee0000004200 */
[C---:B---3--:R-:W-:Y:S01]  /*8070*/  HMMA.16816.F32.BF16 R76, R20.reuse, R112, R76 ;  /* 0x00000070144c723c */ /* 0x048fe2000004184c */
[----:B----4-:R-:W1:Y:S03]  /*8080*/  LDSM.16.MT88.4 R24, [R200+0x4800] ;  /* 0x00480000c818783b */ /* 0x010e660000004200 */
[----:B-----5:R-:W-:Y:S04]  /*8090*/  FADD.FTZ R2, R153, R2 ;  /* 0x0000000299027221 */ /* 0x020fe80000010000 */
[C---:B------:R-:W-:Y:S01]  /*80a0*/  HMMA.16816.F32.BF16 R80, R20.reuse, R114, R80 ;  /* 0x000000721450723c */ /* 0x040fe20000041850 */
[----:B------:R-:W-:Y:S03]  /*80b0*/  LDSM.16.MT88.4 R112, [R197+0x5000] ;  /* 0x00500000c570783b */ /* 0x000fe60000004200 */
[----:B------:R-:W-:Y:S04]  /*80c0*/  FADD.FTZ R2, R152, R2 ;  /* 0x0000000298027221 */ /* 0x000fe80000010000 */
[C---:B------:R-:W-:Y:S07]  /*80d0*/  HMMA.16816.F32.BF16 R84, R20.reuse, R28, R84 ;  /* 0x0000001c1454723c */ /* 0x040fee0000041854 */
[--C-:B------:R-:W-:Y:S01]  /*80e0*/  FFMA.FTZ R28, R36, c[0x0][0x2d0], -R109.reuse ;  /* 0x0000b400241c7a23 */ /* 0x100fe2000001086d */
[C---:B------:R-:W-:Y:S03]  /*80f0*/  HMMA.16816.F32.BF16 R88, R20.reuse, R30, R88 ;  /* 0x0000001e1458723c */ /* 0x040fe60000041858 */
[----:B------:R3:W4:Y:S01]  /*8100*/  MUFU.EX2 R149, R28 ;  /* 0x0000001c00957308 */ /* 0x0007220000000800 */
[--C-:B------:R-:W-:Y:S02]  /*8110*/  FFMA.FTZ R36, R40, c[0x0][0x2d0], -R109.reuse ;  /* 0x0000b40028247a23 */ /* 0x100fe4000001086d */
[--C-:B------:R-:W-:Y:S02]  /*8120*/  FFMA.FTZ R40, R48, c[0x0][0x2d0], -R109.reuse ;  /* 0x0000b40030287a23 */ /* 0x100fe4000001086d */
[C---:B--2---:R-:W-:Y:S04]  /*8130*/  HMMA.16816.F32.BF16 R12, R20.reuse, R120, R12 ;  /* 0x00000078140c723c */ /* 0x044fe8000004180c */
[--C-:B------:R-:W-:Y:S01]  /*8140*/  FFMA.FTZ R48, R57, c[0x0][0x2d0], -R109.reuse ;  /* 0x0000b40039307a23 */ /* 0x100fe2000001086d */
[----:B------:R-:W2:Y:S03]  /*8150*/  MUFU.EX2 R145, R36 ;  /* 0x0000002400917308 */ /* 0x000ea60000000800 */
[C---:B------:R-:W-:Y:S01]  /*8160*/  HMMA.16816.F32.BF16 R92, R20.reuse, R122, R92 ;  /* 0x0000007a145c723c */ /* 0x040fe2000004185c */
[----:B------:R-:W-:Y:S06]  /*8170*/  LDSM.16.MT88.4 R120, [R199+0x2000] ;  /* 0x00200000c778783b */ /* 0x000fec0000004200 */
[----:B------:R-:W-:Y:S01]  /*8180*/  MUFU.EX2 R141, R40 ;  /* 0x00000028008d7308 */ /* 0x000fe20000000800 */
[C---:B------:R-:W-:Y:S01]  /*8190*/  HMMA.16816.F32.BF16 R96, R20.reuse, R124, R96 ;  /* 0x0000007c1460723c */ /* 0x040fe20000041860 */
[----:B---3--:R-:W-:Y:S03]  /*81a0*/  LDSM.16.MT88.4 R28, [R200+0x1800] ;  /* 0x00180000c81c783b */ /* 0x008fe60000004200 */
[----:B----4-:R-:W-:Y:S04]  /*81b0*/  FADD.FTZ R2, R149, R2 ;  /* 0x0000000295027221 */ /* 0x010fe80000010000 */
[C---:B------:R-:W-:Y:S04]  /*81c0*/  HMMA.16816.F32.BF16 R100, R20.reuse, R126, R100 ;  /* 0x0000007e1464723c */ /* 0x040fe80000041864 */
[----:B------:R-:W-:Y:S04]  /*81d0*/  FADD.FTZ R2, R148, R2 ;  /* 0x0000000294027221 */ /* 0x000fe80000010000 */
[C---:B-1----:R-:W-:Y:S04]  /*81e0*/  HMMA.16816.F32.BF16 R16, R20.reuse, R24, R16 ;  /* 0x000000181410723c */ /* 0x042fe80000041810 */
[----:B--2---:R-:W-:Y:S04]  /*81f0*/  FADD.FTZ R2, R145, R2 ;  /* 0x0000000291027221 */ /* 0x004fe80000010000 */
[----:B------:R-:W-:Y:S01]  /*8200*/  HMMA.16816.F32.BF16 R104, R20, R26, R104 ;  /* 0x0000001a1468723c */ /* 0x000fe20000041868 */
[----:B------:R-:W1:Y:S06]  /*8210*/  LDSM.16.MT88.4 R24, [R198+0x1800] ;  /* 0x00180000c618783b */ /* 0x000e6c0000004200 */
[----:B------:R-:W-:Y:S02]  /*8220*/  F2FP.BF16.PACK_AB R20, R160, R161 ;  /* 0x000000a1a014723e */ /* 0x000fe400000010ff */
[----:B------:R-:W-:Y:S03]  /*8230*/  F2FP.BF16.PACK_AB R21, R154, R155 ;  /* 0x0000009b9a15723e */ /* 0x000fe600000010ff */
[----:B------:R-:W-:Y:S02]  /*8240*/  F2FP.BF16.PACK_AB R22, R152, R153 ;  /* 0x000000999816723e */ /* 0x000fe400000010ff */
[----:B------:R-:W-:Y:S07]  /*8250*/  F2FP.BF16.PACK_AB R23, R150, R151 ;  /* 0x000000979617723e */ /* 0x000fee00000010ff */
[C---:B------:R-:W-:Y:S08]  /*8260*/  HMMA.16816.F32.BF16 R4, R20.reuse, R116, R4 ;  /* 0x000000741404723c */ /* 0x040ff00000041804 */
[C---:B------:R-:W-:Y:S01]  /*8270*/  HMMA.16816.F32.BF16 R8, R20.reuse, R118, R8 ;  /* 0x000000761408723c */ /* 0x040fe20000041808 */
[----:B------:R-:W-:Y:S07]  /*8280*/  LDSM.16.MT88.4 R116, [R200+0x5000] ;  /* 0x00500000c874783b */ /* 0x000fee0000004200 */
[C---:B------:R-:W-:Y:S07]  /*8290*/  HMMA.16816.F32.BF16 R60, R20.reuse, R32, R60 ;  /* 0x00000020143c723c */ /* 0x040fee000004183c */
[----:B------:R-:W-:Y:S01]  /*82a0*/  FFMA.FTZ R32, R39, c[0x0][0x2d0], -R108 ;  /* 0x0000b40027207a23 */ /* 0x000fe2000001086c */
[C---:B------:R-:W-:Y:S01]  /*82b0*/  HMMA.16816.F32.BF16 R64, R20.reuse, R34, R64 ;  /* 0x000000221440723c */ /* 0x040fe20000041840 */
[----:B------:R-:W-:Y:S02]  /*82c0*/  LDSM.16.MT88.4 R36, [R198+0x5000] ;  /* 0x00500000c624783b */ /* 0x000fe40000004200 */
[----:B------:R2:W3:Y:S05]  /*82d0*/  MUFU.EX2 R146, R32 ;  /* 0x0000002000927308 */ /* 0x0004ea0000000800 */
[C---:B-1----:R-:W-:Y:S07]  /*82e0*/  HMMA.16816.F32.BF16 R68, R20.reuse, R24, R68 ;  /* 0x000000181444723c */ /* 0x042fee0000041844 */
[--C-:B------:R-:W-:Y:S01]  /*82f0*/  FFMA.FTZ R24, R41, c[0x0][0x2d0], -R109.reuse ;  /* 0x0000b40029187a23 */ /* 0x100fe2000001086d */
[C---:B------:R-:W-:Y:S03]  /*8300*/  HMMA.16816.F32.BF16 R72, R20.reuse, R26, R72 ;  /* 0x0000001a1448723c */ /* 0x040fe60000041848 */
[----:B------:R1:W4:Y:S05]  /*8310*/  MUFU.EX2 R144, R24 ;  /* 0x0000001800907308 */ /* 0x00032a0000000800 */
[C---:B------:R-:W-:Y:S01]  /*8320*/  HMMA.16816.F32.BF16 R76, R20.reuse, R28, R76 ;  /* 0x0000001c144c723c */ /* 0x040fe2000004184c */
[----:B--2---:R-:W2:Y:S03]  /*8330*/  LDSM.16.MT88.4 R32, [R199+0x5000] ;  /* 0x00500000c720783b */ /* 0x004ea60000004200 */
[----:B---3--:R-:W-:Y:S03]  /*8340*/  FADD.FTZ R0, R146, R0 ;  /* 0x0000000092007221 */ /* 0x008fe60000010000 */
[--C-:B------:R-:W-:Y:S01]  /*8350*/  FFMA.FTZ R28, R43, c[0x0][0x2d0], -R108.reuse ;  /* 0x0000b4002b1c7a23 */ /* 0x100fe2000001086c */
[C---:B------:R-:W-:Y:S03]  /*8360*/  HMMA.16816.F32.BF16 R80, R20.reuse, R30, R80 ;  /* 0x0000001e1450723c */ /* 0x040fe60000041850 */
[----:B------:R3:W-:Y:S05]  /*8370*/  MUFU.EX2 R142, R28 ;  /* 0x0000001c008e7308 */ /* 0x0007ea0000000800 */
[C---:B------:R-:W-:Y:S04]  /*8380*/  HMMA.16816.F32.BF16 R84, R20.reuse, R112, R84 ;  /* 0x000000701454723c */ /* 0x040fe80000041854 */
[----:B-1----:R-:W-:Y:S02]  /*8390*/  FFMA.FTZ R24, R42, c[0x0][0x2d0], -R108 ;  /* 0x0000b4002a187a23 */ /* 0x002fe4000001086c */
[----:B------:R-:W-:Y:S01]  /*83a0*/  LDSM.16.MT88.4 R40, [R199+0x6000] ;  /* 0x00600000c728783b */ /* 0x000fe20000004200 */
[----:B----4-:R-:W-:Y:S01]  /*83b0*/  FADD.FTZ R2, R144, R2 ;  /* 0x0000000290027221 */ /* 0x010fe20000010000 */
[C---:B------:R-:W-:Y:S01]  /*83c0*/  HMMA.16816.F32.BF16 R88, R20.reuse, R114, R88 ;  /* 0x000000721458723c */ /* 0x040fe20000041858 */
[----:B------:R1:W4:Y:S05]  /*83d0*/  MUFU.EX2 R143, R24 ;  /* 0x00000018008f7308 */ /* 0x00032a0000000800 */
[----:B---3--:R-:W-:Y:S02]  /*83e0*/  LDSM.16.MT88.4 R28, [R198+0x2000] ;  /* 0x00200000c61c783b */ /* 0x008fe40000004200 */
[C---:B--2---:R-:W-:Y:S06]  /*83f0*/  HMMA.16816.F32.BF16 R12, R20.reuse, R32, R12 ;  /* 0x00000020140c723c */ /* 0x044fec000004180c */
[----:B-1----:R-:W1:Y:S01]  /*8400*/  LDSM.16.MT88.4 R24, [R197+0x2000] ;  /* 0x00200000c518783b */ /* 0x002e620000004200 */
[----:B----4-:R-:W-:Y:S01]  /*8410*/  FADD.FTZ R0, R143, R0 ;  /* 0x000000008f007221 */ /* 0x010fe20000010000 */
[C---:B------:R-:W-:Y:S04]  /*8420*/  HMMA.16816.F32.BF16 R92, R20.reuse, R34, R92 ;  /* 0x00000022145c723c */ /* 0x040fe8000004185c */
[----:B------:R-:W-:Y:S02]  /*8430*/  FADD.FTZ R0, R142, R0 ;  /* 0x000000008e007221 */ /* 0x000fe40000010000 */
[----:B------:R-:W2:Y:S02]  /*8440*/  LDSM.16.MT88.4 R32, [R200+0x2000] ;  /* 0x00200000c820783b */ /* 0x000ea40000004200 */
[C---:B------:R-:W-:Y:S07]  /*8450*/  HMMA.16816.F32.BF16 R96, R20.reuse, R36, R96 ;  /* 0x000000241460723c */ /* 0x040fee0000041860 */
[--C-:B------:R-:W-:Y:S01]  /*8460*/  FFMA.FTZ R36, R44, c[0x0][0x2d0], -R109.reuse ;  /* 0x0000b4002c247a23 */ /* 0x100fe2000001086d */
[C---:B------:R-:W-:Y:S03]  /*8470*/  HMMA.16816.F32.BF16 R100, R20.reuse, R38, R100 ;  /* 0x000000261464723c */ /* 0x040fe60000041864 */
[----:B------:R3:W4:Y:S05]  /*8480*/  MUFU.EX2 R127, R36 ;  /* 0x00000024007f7308 */ /* 0x00072a0000000800 */
[C---:B------:R-:W-:Y:S08]  /*8490*/  HMMA.16816.F32.BF16 R16, R20.reuse, R116, R16 ;  /* 0x000000741410723c */ /* 0x040ff00000041810 */
[----:B------:R-:W-:Y:S01]  /*84a0*/  HMMA.16816.F32.BF16 R104, R20, R118, R104 ;  /* 0x000000761468723c */ /* 0x000fe20000041868 */
[----:B------:R-:W-:Y:S06]  /*84b0*/  LDSM.16.MT88.4 R116, [R197+0x3000] ;  /* 0x00300000c574783b */ /* 0x000fec0000004200 */
[----:B------:R-:W-:Y:S02]  /*84c0*/  F2FP.BF16.PACK_AB R20, R148, R149 ;  /* 0x000000959414723e */ /* 0x000fe400000010ff */
[----:B------:R-:W-:Y:S01]  /*84d0*/  F2FP.BF16.PACK_AB R21, R146, R147 ;  /* 0x000000939215723e */ /* 0x000fe200000010ff */
[----:B---3--:R-:W-:Y:S02]  /*84e0*/  LDSM.16.MT88.4 R36, [R199+0x5800] ;  /* 0x00580000c724783b */ /* 0x008fe40000004200 */
[----:B------:R-:W-:Y:S01]  /*84f0*/  F2FP.BF16.PACK_AB R22, R144, R145 ;  /* 0x000000919016723e */ /* 0x000fe200000010ff */
[----:B----4-:R-:W-:Y:S01]  /*8500*/  FADD.FTZ R2, R127, R2 ;  /* 0x000000027f027221 */ /* 0x010fe20000010000 */
[----:B------:R-:W-:Y:S07]  /*8510*/  F2FP.BF16.PACK_AB R23, R142, R143 ;  /* 0x0000008f8e17723e */ /* 0x000fee00000010ff */
[C---:B-1----:R-:W-:Y:S08]  /*8520*/  HMMA.16816.F32.BF16 R4, R20.reuse, R24, R4 ;  /* 0x000000181404723c */ /* 0x042ff00000041804 */
[C---:B------:R-:W-:Y:S01]  /*8530*/  HMMA.16816.F32.BF16 R8, R20.reuse, R26, R8 ;  /* 0x0000001a1408723c */ /* 0x040fe20000041808 */
[----:B------:R-:W1:Y:S07]  /*8540*/  LDSM.16.MT88.4 R24, [R197+0x5800] ;  /* 0x00580000c518783b */ /* 0x000e6e0000004200 */
[C---:B------:R-:W-:Y:S08]  /*8550*/  HMMA.16816.F32.BF16 R60, R20.reuse, R120, R60 ;  /* 0x00000078143c723c */ /* 0x040ff0000004183c */
[C---:B------:R-:W-:Y:S08]  /*8560*/  HMMA.16816.F32.BF16 R64, R20.reuse, R122, R64 ;  /* 0x0000007a1440723c */ /* 0x040ff00000041840 */
[C---:B------:R-:W-:Y:S07]  /*8570*/  HMMA.16816.F32.BF16 R68, R20.reuse, R28, R68 ;  /* 0x0000001c1444723c */ /* 0x040fee0000041844 */
[--C-:B------:R-:W-:Y:S01]  /*8580*/  FFMA.FTZ R28, R45, c[0x0][0x2d0], -R109.reuse ;  /* 0x0000b4002d1c7a23 */ /* 0x100fe2000001086d */
[C---:B------:R-:W-:Y:S03]  /*8590*/  HMMA.16816.F32.BF16 R72, R20.reuse, R30, R72 ;  /* 0x0000001e1448723c */ /* 0x040fe60000041848 */
[----:B------:R3:W4:Y:S05]  /*85a0*/  MUFU.EX2 R126, R28 ;  /* 0x0000001c007e7308 */ /* 0x00072a0000000800 */
[C---:B--2---:R-:W-:Y:S07]  /*85b0*/  HMMA.16816.F32.BF16 R76, R20.reuse, R32, R76 ;  /* 0x00000020144c723c */ /* 0x044fee000004184c */
[--C-:B------:R-:W-:Y:S01]  /*85c0*/  FFMA.FTZ R32, R47, c[0x0][0x2d0], -R108.reuse ;  /* 0x0000b4002f207a23 */ /* 0x100fe2000001086c */
[C---:B------:R-:W-:Y:S03]  /*85d0*/  HMMA.16816.F32.BF16 R80, R20.reuse, R34, R80 ;  /* 0x000000221450723c */ /* 0x040fe60000041850 */
[----:B------:R2:W-:Y:S05]  /*85e0*/  MUFU.EX2 R124, R32 ;  /* 0x00000020007c7308 */ /* 0x0005ea0000000800 */
[C---:B-1----:R-:W-:Y:S04]  /*85f0*/  HMMA.16816.F32.BF16 R84, R20.reuse, R24, R84 ;  /* 0x000000181454723c */ /* 0x042fe80000041854 */
[----:B---3--:R-:W-:Y:S02]  /*8600*/  FFMA.FTZ R28, R46, c[0x0][0x2d0], -R108 ;  /* 0x0000b4002e1c7a23 */ /* 0x008fe4000001086c */
[----:B------:R-:W-:Y:S01]  /*8610*/  LDSM.16.MT88.4 R44, [R198+0x6000] ;  /* 0x00600000c62c783b */ /* 0x000fe20000004200 */
[--C-:B------:R-:W-:Y:S01]  /*8620*/  FFMA.FTZ R24, R49, c[0x0][0x2d0], -R109.reuse ;  /* 0x0000b40031187a23 */ /* 0x100fe2000001086d */
[C---:B------:R-:W-:Y:S01]  /*8630*/  HMMA.16816.F32.BF16 R88, R20.reuse, R26, R88 ;  /* 0x0000001a1458723c */ /* 0x040fe20000041858 */
[----:B------:R1:W3:Y:S03]  /*8640*/  MUFU.EX2 R125, R28 ;  /* 0x0000001c007d7308 */ /* 0x0002e60000000800 */
[----:B----4-:R-:W-:Y:S04]  /*8650*/  FADD.FTZ R2, R126, R2 ;  /* 0x000000027e027221 */ /* 0x010fe80000010000 */
[C---:B------:R-:W-:Y:S03]  /*8660*/  HMMA.16816.F32.BF16 R12, R20.reuse, R36, R12 ;  /* 0x00000024140c723c */ /* 0x040fe6000004180c */
[----:B------:R4:W-:Y:S01]  /*8670*/  MUFU.EX2 R140, R24 ;  /* 0x00000018008c7308 */ /* 0x0009e20000000800 */
[----:B--2---:R-:W-:Y:S01]  /*8680*/  LDSM.16.MT88.4 R32, [R200+0x5800] ;  /* 0x00580000c820783b */ /* 0x004fe20000004200 */
[----:B------:R-:W-:Y:S02]  /*8690*/  FADD.FTZ R2, R141, R2 ;  /* 0x000000028d027221 */ /* 0x000fe40000010000 */
[----:B------:R-:W-:Y:S01]  /*86a0*/  FFMA.FTZ R36, R51, c[0x0][0x2d0], -R108 ;  /* 0x0000b40033247a23 */ /* 0x000fe2000001086c */
[C---:B------:R-:W-:Y:S05]  /*86b0*/  HMMA.16816.F32.BF16 R92, R20.reuse, R38, R92 ;  /* 0x00000026145c723c */ /* 0x040fea000004185c */
[----:B------:R2:W-:Y:S01]  /*86c0*/  MUFU.EX2 R138, R36 ;  /* 0x00000024008a7308 */ /* 0x0005e20000000800 */
[----:B-1----:R-:W1:Y:S01]  /*86d0*/  LDSM.16.MT88.4 R28, [R198+0x5800] ;  /* 0x00580000c61c783b */ /* 0x002e620000004200 */
[----:B---3--:R-:W-:Y:S05]  /*86e0*/  FADD.FTZ R0, R125, R0 ;  /* 0x000000007d007221 */ /* 0x008fea0000010000 */
[----:B------:R-:W-:Y:S02]  /*86f0*/  FADD.FTZ R0, R124, R0 ;  /* 0x000000007c007221 */ /* 0x000fe40000010000 */
[----:B----4-:R-:W-:Y:S02]  /*8700*/  FFMA.FTZ R24, R50, c[0x0][0x2d0], -R108 ;  /* 0x0000b40032187a23 */ /* 0x010fe4000001086c */
[----:B------:R-:W-:Y:S01]  /*8710*/  MUFU.EX2 R50, R48 ;  /* 0x0000003000327308 */ /* 0x000fe20000000800 */
[----:B--2---:R-:W-:Y:S09]  /*8720*/  LDSM.16.MT88.4 R36, [R199+0x2800] ;  /* 0x00280000c724783b */ /* 0x004ff20000004200 */
[----:B------:R2:W3:Y:S01]  /*8730*/  MUFU.EX2 R139, R24 ;  /* 0x00000018008b7308 */ /* 0x0004e20000000800 */
[C---:B-1----:R-:W-:Y:S01]  /*8740*/  HMMA.16816.F32.BF16 R96, R20.reuse, R28, R96 ;  /* 0x0000001c1460723c */ /* 0x042fe20000041860 */
[----:B--2---:R-:W1:Y:S06]  /*8750*/  LDSM.16.MT88.4 R24, [R197+0x2800] ;  /* 0x00280000c518783b */ /* 0x004e6c0000004200 */
[--C-:B------:R-:W-:Y:S01]  /*8760*/  FFMA.FTZ R28, R52, c[0x0][0x2d0], -R109.reuse ;  /* 0x0000b400341c7a23 */ /* 0x100fe2000001086d */
[C---:B------:R-:W-:Y:S03]  /*8770*/  HMMA.16816.F32.BF16 R100, R20.reuse, R30, R100 ;  /* 0x0000001e1464723c */ /* 0x040fe60000041864 */
[----:B------:R2:W-:Y:S01]  /*8780*/  MUFU.EX2 R137, R28 ;  /* 0x0000001c00897308 */ /* 0x0005e20000000800 */
[----:B---3--:R-:W-:Y:S04]  /*8790*/  FADD.FTZ R0, R139, R0 ;  /* 0x000000008b007221 */ /* 0x008fe80000010000 */
[C---:B------:R-:W-:Y:S07]  /*87a0*/  HMMA.16816.F32.BF16 R16, R20.reuse, R32, R16 ;  /* 0x000000201410723c */ /* 0x040fee0000041810 */
[--C-:B------:R-:W-:Y:S01]  /*87b0*/  FFMA.FTZ R32, R53, c[0x0][0x2d0], -R109.reuse ;  /* 0x0000b40035207a23 */ /* 0x100fe2000001086d */
[----:B------:R-:W-:Y:S03]  /*87c0*/  HMMA.16816.F32.BF16 R104, R20, R34, R104 ;  /* 0x000000221468723c */ /* 0x000fe60000041868 */
[----:B------:R3:W4:Y:S04]  /*87d0*/  MUFU.EX2 R136, R32 ;  /* 0x0000002000887308 */ /* 0x0007280000000800 */
[----:B------:R-:W-:Y:S02]  /*87e0*/  F2FP.BF16.PACK_AB R20, R126, R127 ;  /* 0x0000007f7e14723e */ /* 0x000fe400000010ff */
[----:B------:R-:W-:Y:S01]  /*87f0*/  F2FP.BF16.PACK_AB R21, R124, R125 ;  /* 0x0000007d7c15723e */ /* 0x000fe200000010ff */
[----:B--2---:R-:W2:Y:S02]  /*8800*/  LDSM.16.MT88.4 R28, [R198+0x2800] ;  /* 0x00280000c61c783b */ /* 0x004ea40000004200 */
[----:B------:R-:W-:Y:S02]  /*8810*/  F2FP.BF16.PACK_AB R22, R140, R141 ;  /* 0x0000008d8c16723e */ /* 0x000fe400000010ff */
[----:B------:R-:W-:Y:S07]  /*8820*/  F2FP.BF16.PACK_AB R23, R138, R139 ;  /* 0x0000008b8a17723e */ /* 0x000fee00000010ff */
[C---:B-1----:R-:W-:Y:S01]  /*8830*/  HMMA.16816.F32.BF16 R4, R20.reuse, R24, R4 ;  /* 0x000000181404723c */ /* 0x042fe20000041804 */
[----:B---3--:R-:W1:Y:S06]  /*8840*/  LDSM.16.MT88.4 R32, [R200+0x2800] ;  /* 0x00280000c820783b */ /* 0x008e6c0000004200 */
[--C-:B------:R-:W-:Y:S01]  /*8850*/  FFMA.FTZ R24, R54, c[0x0][0x2d0], -R108.reuse ;  /* 0x0000b40036187a23 */ /* 0x100fe2000001086c */
[C---:B------:R-:W-:Y:S03]  /*8860*/  HMMA.16816.F32.BF16 R8, R20.reuse, R26, R8 ;  /* 0x0000001a1408723c */ /* 0x040fe60000041808 */
[----:B------:R3:W-:Y:S05]  /*8870*/  MUFU.EX2 R53, R24 ;  /* 0x0000001800357308 */ /* 0x0007ea0000000800 */
[C---:B------:R-:W-:Y:S07]  /*8880*/  HMMA.16816.F32.BF16 R60, R20.reuse, R36, R60 ;  /* 0x00000024143c723c */ /* 0x040fee000004183c */
[----:B------:R-:W-:Y:S01]  /*8890*/  FFMA.FTZ R36, R56, c[0x0][0x2d0], -R109 ;  /* 0x0000b40038247a23 */ /* 0x000fe2000001086d */
[C---:B------:R-:W-:Y:S03]  /*88a0*/  HMMA.16816.F32.BF16 R64, R20.reuse, R38, R64 ;  /* 0x000000261440723c */ /* 0x040fe60000041840 */
[----:B------:R5:W-:Y:S01]  /*88b0*/  MUFU.EX2 R51, R36 ;  /* 0x0000002400337308 */ /* 0x000be20000000800 */
[----:B------:R-:W-:Y:S04]  /*88c0*/  MOV R109, R3 ;  /* 0x00000003006d7202 */ /* 0x000fe80000000f00 */
[C---:B--2---:R-:W-:Y:S04]  /*88d0*/  HMMA.16816.F32.BF16 R68, R20.reuse, R28, R68 ;  /* 0x0000001c1444723c */ /* 0x044fe80000041844 */
[--C-:B---3--:R-:W-:Y:S03]  /*88e0*/  FFMA.FTZ R24, R55, c[0x0][0x2d0], -R108.reuse ;  /* 0x0000b40037187a23 */ /* 0x108fe6000001086c */
[--C-:B------:R-:W-:Y:S01]  /*88f0*/  FFMA.FTZ R28, R58, c[0x0][0x2d0], -R108.reuse ;  /* 0x0000b4003a1c7a23 */ /* 0x100fe2000001086c */
[C---:B------:R-:W-:Y:S01]  /*8900*/  HMMA.16816.F32.BF16 R72, R20.reuse, R30, R72 ;  /* 0x0000001e1448723c */ /* 0x040fe20000041848 */
[----:B------:R2:W3:Y:S03]  /*8910*/  MUFU.EX2 R52, R24 ;  /* 0x0000001800347308 */ /* 0x0004e60000000800 */
[----:B------:R-:W-:Y:S04]  /*8920*/  FFMA.FTZ R108, R59, c[0x0][0x2d0], -R108 ;  /* 0x0000b4003b6c7a23 */ /* 0x000fe8000001086c */
[C---:B-1----:R-:W-:Y:S01]  /*8930*/  HMMA.16816.F32.BF16 R76, R20.reuse, R32, R76 ;  /* 0x00000020144c723c */ /* 0x042fe2000004184c */
[----:B-----5:R-:W-:Y:S02]  /*8940*/  LDSM.16.MT88.4 R36, [R200+0x6000] ;  /* 0x00600000c824783b */ /* 0x020fe40000004200 */
[----:B------:R1:W-:Y:S05]  /*8950*/  MUFU.EX2 R49, R28 ;  /* 0x0000001c00317308 */ /* 0x0003ea0000000800 */
[C---:B------:R-:W-:Y:S01]  /*8960*/  HMMA.16816.F32.BF16 R80, R20.reuse, R34, R80 ;  /* 0x000000221450723c */ /* 0x040fe20000041850 */
[----:B------:R-:W-:Y:S04]  /*8970*/  LDSM.16.MT88.4 R32, [R198+0x3000] ;  /* 0x00300000c620783b */ /* 0x000fe80000004200 */
[----:B------:R-:W5:Y:S04]  /*8980*/  MUFU.EX2 R48, R108 ;  /* 0x0000006c00307308 */ /* 0x000f680000000800 */
[----:B--2---:R-:W2:Y:S08]  /*8990*/  LDSM.16.MT88.4 R24, [R197+0x6000] ;  /* 0x00600000c518783b */ /* 0x004eb00000004200 */
[----:B-1----:R-:W1:Y:S01]  /*89a0*/  LDSM.16.MT88.4 R28, [R199+0x3000] ;  /* 0x00300000c71c783b */ /* 0x002e620000004200 */
[C---:B--2---:R-:W-:Y:S08]  /*89b0*/  HMMA.16816.F32.BF16 R84, R20.reuse, R24, R84 ;  /* 0x000000181454723c */ /* 0x044ff00000041854 */
[C---:B------:R-:W-:Y:S01]  /*89c0*/  HMMA.16816.F32.BF16 R88, R20.reuse, R26, R88 ;  /* 0x0000001a1458723c */ /* 0x040fe20000041858 */
[----:B------:R-:W2:Y:S07]  /*89d0*/  LDSM.16.MT88.4 R24, [R200+0x3000] ;  /* 0x00300000c818783b */ /* 0x000eae0000004200 */
[C---:B------:R-:W-:Y:S08]  /*89e0*/  HMMA.16816.F32.BF16 R12, R20.reuse, R40, R12 ;  /* 0x00000028140c723c */ /* 0x040ff0000004180c */
[C---:B------:R-:W-:Y:S08]  /*89f0*/  HMMA.16816.F32.BF16 R92, R20.reuse, R42, R92 ;  /* 0x0000002a145c723c */ /* 0x040ff0000004185c */
[C---:B------:R-:W-:Y:S08]  /*8a00*/  HMMA.16816.F32.BF16 R96, R20.reuse, R44, R96 ;  /* 0x0000002c1460723c */ /* 0x040ff00000041860 */
[C---:B------:R-:W-:Y:S08]  /*8a10*/  HMMA.16816.F32.BF16 R100, R20.reuse, R46, R100 ;  /* 0x0000002e1464723c */ /* 0x040ff00000041864 */
[C---:B------:R-:W-:Y:S08]  /*8a20*/  HMMA.16816.F32.BF16 R16, R20.reuse, R36, R16 ;  /* 0x000000241410723c */ /* 0x040ff00000041810 */
[----:B------:R-:W-:Y:S07]  /*8a30*/  HMMA.16816.F32.BF16 R104, R20, R38, R104 ;  /* 0x000000261468723c */ /* 0x000fee0000041868 */
[----:B----4-:R-:W-:Y:S02]  /*8a40*/  F2FP.BF16.PACK_AB R20, R136, R137 ;  /* 0x000000898814723e */ /* 0x010fe400000010ff */
[----:B---3--:R-:W-:Y:S03]  /*8a50*/  F2FP.BF16.PACK_AB R21, R52, R53 ;  /* 0x000000353415723e */ /* 0x008fe600000010ff */
[----:B------:R-:W-:Y:S02]  /*8a60*/  F2FP.BF16.PACK_AB R22, R50, R51 ;  /* 0x000000333216723e */ /* 0x000fe400000010ff */
[----:B-----5:R-:W-:Y:S07]  /*8a70*/  F2FP.BF16.PACK_AB R23, R48, R49 ;  /* 0x000000313017723e */ /* 0x020fee00000010ff */
[C---:B------:R-:W-:Y:S01]  /*8a80*/  HMMA.16816.F32.BF16 R112, R20.reuse, R116, R4 ;  /* 0x000000741470723c */ /* 0x040fe20000041804 */
[----:B------:R-:W3:Y:S07]  /*8a90*/  LDSM.16.MT88.4 R4, [R197+0x6800] ;  /* 0x00680000c504783b */ /* 0x000eee0000004200 */
[C---:B------:R-:W-:Y:S01]  /*8aa0*/  HMMA.16816.F32.BF16 R116, R20.reuse, R118, R8 ;  /* 0x000000761474723c */ /* 0x040fe20000041808 */
[----:B------:R-:W4:Y:S07]  /*8ab0*/  LDSM.16.MT88.4 R8, [R199+0x6800] ;  /* 0x00680000c708783b */ /* 0x000f2e0000004200 */
[C---:B-1----:R-:W-:Y:S08]  /*8ac0*/  HMMA.16816.F32.BF16 R60, R20.reuse, R28, R60 ;  /* 0x0000001c143c723c */ /* 0x042ff0000004183c */
[C---:B------:R-:W-:Y:S08]  /*8ad0*/  HMMA.16816.F32.BF16 R64, R20.reuse, R30, R64 ;  /* 0x0000001e1440723c */ /* 0x040ff00000041840 */
[C---:B------:R-:W-:Y:S08]  /*8ae0*/  HMMA.16816.F32.BF16 R68, R20.reuse, R32, R68 ;  /* 0x000000201444723c */ /* 0x040ff00000041844 */
[C---:B------:R-:W-:Y:S08]  /*8af0*/  HMMA.16816.F32.BF16 R72, R20.reuse, R34, R72 ;  /* 0x000000221448723c */ /* 0x040ff00000041848 */
[C---:B--2---:R-:W-:Y:S08]  /*8b00*/  HMMA.16816.F32.BF16 R76, R20.reuse, R24, R76 ;  /* 0x00000018144c723c */ /* 0x044ff0000004184c */
[C---:B------:R-:W-:Y:S01]  /*8b10*/  HMMA.16816.F32.BF16 R80, R20.reuse, R26, R80 ;  /* 0x0000001a1450723c */ /* 0x040fe20000041850 */
[----:B------:R-:W1:Y:S07]  /*8b20*/  LDSM.16.MT88.4 R24, [R198+0x6800] ;  /* 0x00680000c618783b */ /* 0x000e6e0000004200 */
[C---:B---3--:R-:W-:Y:S08]  /*8b30*/  HMMA.16816.F32.BF16 R84, R20.reuse, R4, R84 ;  /* 0x000000041454723c */ /* 0x048ff00000041854 */
[C---:B------:R-:W-:Y:S01]  /*8b40*/  HMMA.16816.F32.BF16 R88, R20.reuse, R6, R88 ;  /* 0x000000061458723c */ /* 0x040fe20000041858 */
[----:B------:R-:W2:Y:S07]  /*8b50*/  LDSM.16.MT88.4 R4, [R200+0x6800] ;  /* 0x00680000c804783b */ /* 0x000eae0000004200 */
[C---:B----4-:R-:W-:Y:S08]  /*8b60*/  HMMA.16816.F32.BF16 R120, R20.reuse, R8, R12 ;  /* 0x000000081478723c */ /* 0x050ff0000004180c */
[C---:B------:R-:W-:Y:S08]  /*8b70*/  HMMA.16816.F32.BF16 R92, R20.reuse, R10, R92 ;  /* 0x0000000a145c723c */ /* 0x040ff0000004185c */
[C---:B-1----:R-:W-:Y:S08]  /*8b80*/  HMMA.16816.F32.BF16 R96, R20.reuse, R24, R96 ;  /* 0x000000181460723c */ /* 0x042ff00000041860 */
[C---:B------:R-:W-:Y:S08]  /*8b90*/  HMMA.16816.F32.BF16 R100, R20.reuse, R26, R100 ;  /* 0x0000001a1464723c */ /* 0x040ff00000041864 */
[C---:B--2---:R-:W-:Y:S07]  /*8ba0*/  HMMA.16816.F32.BF16 R124, R20.reuse, R4, R16 ;  /* 0x00000004147c723c */ /* 0x044fee0000041810 */
        /* <DEDUP_REMOVED lines=10> */
[----:B------:R-:W-:Y:S01]  /*8c50*/  FADD.FTZ R227, R48, R0 ;  /* 0x0000000030e37221 */ /* 0x000fe20000010000 */
[----:B------:R-:W-:-:S05]  /*8c60*/  @P0 BRA `(.L_x_144) ;  /* 0xffffcf2000000947 */ /* 0x000fca000383ffff */
.L_x_141:
[----:B------:R-:W-:Y:S05]  /*8c70*/  BRA.DIV ~URZ, `(.L_x_145) ;  /* 0x00003f027f007947 */ /* 0x000fea000b800000 */
[----:B------:R-:W1:Y:S04]  /*8c80*/  SHFL.BFLY PT, R0, R226, 0x2, 0x1f ;  /* 0x0c401f00e2007f89 */ /* 0x000e6800000e0000 */
[----:B------:R-:W2:Y:S01]  /*8c90*/  SHFL.BFLY PT, R3, R227, 0x2, 0x1f ;  /* 0x0c401f00e3037f89 */ /* 0x000ea200000e0000 */
[----:B-1----:R-:W-:-:S02]  /*8ca0*/  FADD.FTZ R0, R0, R226 ;  /* 0x000000e200007221 */ /* 0x002fc40000010000 */
[----:B--2---:R-:W-:-:S03]  /*8cb0*/  FADD.FTZ R3, R3, R227 ;  /* 0x000000e303037221 */ /* 0x004fc60000010000 */
[----:B------:R-:W1:Y:S04]  /*8cc0*/  SHFL.BFLY PT, R2, R0, 0x1, 0x1f ;  /* 0x0c201f0000027f89 */ /* 0x000e6800000e0000 */
[----:B------:R2:W3:Y:S01]  /*8cd0*/  SHFL.BFLY PT, R4, R3, 0x1, 0x1f ;  /* 0x0c201f0003047f89 */ /* 0x0004e200000e0000 */
[----:B-1----:R-:W-:-:S05]  /*8ce0*/  FADD.FTZ R0, R0, R2 ;  /* 0x0000000200007221 */ /* 0x002fca0000010000 */
.L_x_208:
[----:B------:R-:W-:Y:S01]  /*8cf0*/  FSETP.NE.FTZ.AND P1, PT, R0, RZ, PT ;  /* 0x000000ff0000720b */ /* 0x000fe20003f35000 */
[----:B--23--:R-:W-:Y:S01]  /*8d00*/  FADD.FTZ R3, R4, R3 ;  /* 0x0000000304037221 */ /* 0x00cfe20000010000 */
[----:B------:R-:W-:Y:S02]  /*8d10*/  MOV R2, RZ ;  /* 0x000000ff00027202 */ /* 0x000fe40000000f00 */
[----:B------:R-:W-:Y:S02]  /*8d20*/  MOV R21, 0xff800000 ;  /* 0xff80000000157802 */ /* 0x000fe40000000f00 */
[----:B------:R-:W-:-:S02]  /*8d30*/  FSETP.NE.FTZ.AND P0, PT, R3, RZ, PT ;  /* 0x000000ff0300720b */ /* 0x000fc40003f15000 */
        /* <DEDUP_REMOVED lines=80> */
.L_x_138:
[----:B------:R-:W2:Y:S01]  /*9240*/  S2R R2, SR_TID.X ;  /* 0x0000000000027919 */ /* 0x000ea20000002100 */
[----:B------:R-:W-:Y:S01]  /*9250*/  BSSY B0, `(.L_x_146) ;  /* 0x0000010000007945 */ /* 0x000fe20003800000 */
[----:B--2---:R-:W-:-:S13]  /*9260*/  LOP3.LUT P0, RZ, R2, 0xff, RZ, 0xc0, !PT ;  /* 0x000000ff02ff7812 */ /* 0x004fda000780c0ff */
[----:B------:R-:W-:Y:S05]  /*9270*/  @P0 BRA `(.L_x_147) ;  /* 0x000000d000000947 */ /* 0x000fea0003800000 */
[----:B------:R-:W2:Y:S01]  /*9280*/  S2R R4, SR_LANEID ;  /* 0x0000000000047919 */ /* 0x000ea20000000000 */
[----:B------:R-:W-:Y:S01]  /*9290*/  VOTEU.ANY UR4, UPT, PT ;  /* 0x0000000000047886 */ /* 0x000fe200038e0100 */
[----:B-1----:R-:W-:Y:S01]  /*92a0*/  IMAD.MOV.U32 R5, RZ, RZ, c[0x0][0x564] ;  /* 0x00015900ff057624 */ /* 0x002fe200078e00ff */
[----:B------:R-:W2:Y:S08]  /*92b0*/  FLO.U32 R3, UR4 ;  /* 0x0000000400037d00 */ /* 0x000eb000080e0000 */
[----:B------:R-:W1:Y:S01]  /*92c0*/  POPC R2, UR4 ;  /* 0x0000000400027d09 */ /* 0x000e620008000000 */
[----:B--2---:R-:W-:Y:S01]  /*92d0*/  ISETP.EQ.U32.AND P0, PT, R3, R4, PT ;  /* 0x000000040300720c */ /* 0x004fe20003f02070 */
[----:B------:R-:W-:-:S12]  /*92e0*/  IMAD.MOV.U32 R4, RZ, RZ, c[0x0][0x560] ;  /* 0x00015800ff047624 */ /* 0x000fd800078e00ff */
[----:B-1----:R1:W2:Y:S04]  /*92f0*/  @P0 ATOMG.E.ADD.STRONG.GPU PT, R2, [R4.64], R2 ;  /* 0x00000002040209a8 */ /* 0x0022a800081ee1c6 */
[----:B-1----:R-:W1:Y:S04]  /*9300*/  S2R R4, SR_LTMASK ;  /* 0x0000000000047919 */ /* 0x002e680000003900 */
[----:B--2---:R1:W2:Y:S02]  /*9310*/  SHFL.IDX PT, R3, R2, R3, 0x1f ;  /* 0x00001f0302037589 */ /* 0x0042a400000e0000 */
[----:B-1----:R-:W-:-:S06]  /*9320*/  LOP3.LUT R2, R4, UR4, RZ, 0xc0, !PT ;  /* 0x0000000404027c12 */ /* 0x002fcc000f8ec0ff */
[----:B------:R-:W2:Y:S02]  /*9330*/  POPC R2, R2 ;  /* 0x0000000200027309 */ /* 0x000ea40000000000 */
[----:B--2---:R-:W-:-:S06]  /*9340*/  IADD3 R236, R3, c[0x0][0xc], R2 ;  /* 0x0000030003ec7a10 */ /* 0x004fcc0007ffe002 */
.L_x_147:
[----:B------:R-:W-:Y:S05]  /*9350*/  BSYNC B0 ;  /* 0x0000000000007941 */ /* 0x000fea0003800000 */
.L_x_146:
[----:B------:R-:W-:Y:S01]  /*9360*/  PRMT R0, R0, 0x9910, RZ ;  /* 0x0000991000007816 */ /* 0x000fe200000000ff */
[----:B------:R-:W-:Y:S01]  /*9370*/  BSSY B1, `(.L_x_148) ;  /* 0x000028e000017945 */ /* 0x000fe20003800000 */
[----:B------:R-:W-:Y:S01]  /*9380*/  IMAD.MOV.U32 R94, RZ, RZ, R236 ;  /* 0x000000ffff5e7224 */ /* 0x000fe200078e00ec */
[----:B------:R-:W-:Y:S02]  /*9390*/  SHF.R.S32.HI R7, RZ, 0x1f, R235 ;  /* 0x0000001fff077819 */ /* 0x000fe400000114eb */
[----:B------:R-:W-:Y:S02]  /*93a0*/  ISETP.NE.AND P0, PT, R0, RZ, PT ;  /* 0x000000ff0000720c */ /* 0x000fe40003f05270 */
[----:B------:R-:W-:Y:S02]  /*93b0*/  SHF.R.S32.HI R40, RZ, 0x1f, R228 ;  /* 0x0000001fff287819 */ /* 0x000fe400000114e4 */
[----:B------:R-:W-:-:S09]  /*93c0*/  SHF.R.S32.HI R41, RZ, 0x1f, R231 ;  /* 0x0000001fff297819 */ /* 0x000fd200000114e7 */
[----:B------:R-:W-:Y:S05]  /*93d0*/  @!P0 BRA `(.L_x_149) ;  /* 0x00001d9000008947 */ /* 0x000fea0003800000 */
[----:B------:R-:W2:Y:S04]  /*93e0*/  LDL R13, [R1+0x8] ;  /* 0x00000800010d7983 */ /* 0x000ea80000100800 */
[----:B------:R-:W3:Y:S04]  /*93f0*/  LDL R12, [R1+0xc] ;  /* 0x00000c00010c7983 */ /* 0x000ee80000100800 */
[----:B------:R-:W4:Y:S04]  /*9400*/  LDL R8, [R1+0x14] ;  /* 0x0000140001087983 */ /* 0x000f280000100800 */
[----:B------:R-:W4:Y:S04]  /*9410*/  LDL R11, [R1+0x10] ;  /* 0x00001000010b7983 */ /* 0x000f280000100800 */
[----:B------:R-:W4:Y:S04]  /*9420*/  LDL R10, [R1+0x24] ;  /* 0x00002400010a7983 */ /* 0x000f280000100800 */
[----:B------:R-:W4:Y:S04]  /*9430*/  LDL R6, [R1+0x1c] ;  /* 0x00001c0001067983 */ /* 0x000f280000100800 */
[----:B-1----:R-:W4:Y:S04]  /*9440*/  LDL R5, [R1+0x20] ;  /* 0x0000200001057983 */ /* 0x002f280000100800 */
[----:B------:R-:W4:Y:S01]  /*9450*/  LDL R9, [R1+0x18] ;  /* 0x0000180001097983 */ /* 0x000f220000100800 */
[----:B------:R-:W-:Y:S01]  /*9460*/  WARPSYNC 0xffffffff ;  /* 0xffffffff00007948 */ /* 0x000fe20003800000 */
[----:B------:R-:W-:-:S02]  /*9470*/  F2FP.BF16.PACK_AB R0, R113, R112 ;  /* 0x000000707100723e */ /* 0x000fc400000010ff */
[----:B------:R-:W-:Y:S01]  /*9480*/  BAR.SYNC.DEFER_BLOCKING 0x1, 0x100 ;  /* 0x0044000000007b1d */ /* 0x000fe20000010000 */
[----:B------:R-:W-:Y:S02]  /*9490*/  F2FP.BF16.PACK_AB R2, R101, R100 ;  /* 0x000000646502723e */ /* 0x000fe400000010ff */
[----:B------:R-:W-:Y:S02]  /*94a0*/  F2FP.BF16.PACK_AB R3, R49, R48 ;  /* 0x000000303103723e */ /* 0x000fe400000010ff */
[----:B------:R-:W-:Y:S02]  /*94b0*/  F2FP.BF16.PACK_AB R4, R61, R60 ;  /* 0x0000003c3d04723e */ /* 0x000fe400000010ff */
[----:B------:R-:W-:-:S04]  /*94c0*/  ISETP.NE.U32.AND P1, PT, RZ, c[0x0][0x500], PT ;  /* 0x00014000ff007a0c */ /* 0x000fc80003f25070 */
[----:B------:R-:W-:Y:S01]  /*94d0*/  ISETP.NE.AND.EX P1, PT, RZ, c[0x0][0x504], PT, P1 ;  /* 0x00014100ff007a0c */ /* 0x000fe20003f25310 */
[----:B--2---:R1:W-:Y:S04]  /*94e0*/  STS [R13], R0 ;  /* 0x000000000d007388 */ /* 0x0043e80000000800 */
[----:B------:R2:W-:Y:S04]  /*94f0*/  STS [R13+0x400], R2 ;  /* 0x000400020d007388 */ /* 0x0005e80000000800 */
[----:B---3--:R3:W-:Y:S01]  /*9500*/  STS [R12], R3 ;  /* 0x000000030c007388 */ /* 0x0087e20000000800 */
[----:B-1----:R-:W-:-:S02]  /*9510*/  F2FP.BF16.PACK_AB R0, R93, R92 ;  /* 0x0000005c5d00723e */ /* 0x002fc400000010ff */
[----:B--2---:R-:W-:-:S03]  /*9520*/  F2FP.BF16.PACK_AB R2, R51, R50 ;  /* 0x000000323302723e */ /* 0x004fc600000010ff */
[----:B------:R1:W-:Y:S01]  /*9530*/  STS [R12+0x400], R0 ;  /* 0x000400000c007388 */ /* 0x0003e20000000800 */
[----:B---3--:R-:W-:-:S03]  /*9540*/  F2FP.BF16.PACK_AB R3, R81, R80 ;  /* 0x000000505103723e */ /* 0x008fc600000010ff */
[----:B----4-:R2:W-:Y:S04]  /*9550*/  STS [R8], R2 ;  /* 0x0000000208007388 */ /* 0x0105e80000000800 */
[----:B------:R3:W-:Y:S01]  /*9560*/  STS [R8+0x400], R3 ;  /* 0x0004000308007388 */ /* 0x0007e20000000800 */
[----:B-1----:R-:W-:Y:S02]  /*9570*/  F2FP.BF16.PACK_AB R0, R53, R52 ;  /* 0x000000343500723e */ /* 0x002fe400000010ff */
[----:B--2---:R-:W-:-:S03]  /*9580*/  F2FP.BF16.PACK_AB R2, R119, R118 ;  /* 0x000000767702723e */ /* 0x004fc600000010ff */
[----:B------:R1:W-:Y:S01]  /*9590*/  STS [R11], R0 ;  /* 0x000000000b007388 */ /* 0x0003e20000000800 */
[----:B---3--:R-:W-:-:S03]  /*95a0*/  F2FP.BF16.PACK_AB R3, R55, R54 ;  /* 0x000000363703723e */ /* 0x008fc600000010ff */
[----:B------:R2:W-:Y:S04]  /*95b0*/  STS [R11+0x400], R2 ;  /* 0x000400020b007388 */ /* 0x0005e80000000800 */
[----:B------:R3:W-:Y:S01]  /*95c0*/  STS [R10], R3 ;  /* 0x000000030a007388 */ /* 0x0007e20000000800 */
[----:B-1----:R-:W-:Y:S02]  /*95d0*/  F2FP.BF16.PACK_AB R0, R117, R116 ;  /* 0x000000747500723e */ /* 0x002fe400000010ff */
[----:B--2---:R-:W-:-:S03]  /*95e0*/  F2FP.BF16.PACK_AB R2, R57, R56 ;  /* 0x000000383902723e */ /* 0x004fc600000010ff */
[----:B------:R1:W-:Y:S01]  /*95f0*/  STS [R10+0x400], R0 ;  /* 0x000400000a007388 */ /* 0x0003e20000000800 */
[----:B---3--:R-:W-:-:S03]  /*9600*/  F2FP.BF16.PACK_AB R3, R115, R114 ;  /* 0x000000727303723e */ /* 0x008fc600000010ff */
[----:B------:R2:W-:Y:S04]  /*9610*/  STS [R6], R2 ;  /* 0x0000000206007388 */ /* 0x0005e80000000800 */
        /* <DEDUP_REMOVED lines=11> */
[----:B------:R2:W-:Y:S04]  /*96d0*/  STS [R13+0x4000], R3 ;  /* 0x004000030d007388 */ /* 0x0005e80000000800 */
[----:B------:R3:W-:Y:S04]  /*96e0*/  STS [R13+0x4400], R4 ;  /* 0x004400040d007388 */ /* 0x0007e80000000800 */
[----:B------:R4:W-:Y:S01]  /*96f0*/  STS [R12+0x4000], R2 ;  /* 0x004000020c007388 */ /* 0x0009e20000000800 */
[----:B-1----:R-:W-:Y:S02]  /*9700*/  F2FP.BF16.PACK_AB R0, R91, R90 ;  /* 0x0000005a5b00723e */ /* 0x002fe400000010ff */
[----:B--2---:R-:W-:-:S03]  /*9710*/  F2FP.BF16.PACK_AB R3, R87, R86 ;  /* 0x000000565703723e */ /* 0x004fc600000010ff */
[----:B------:R1:W-:Y:S01]  /*9720*/  STS [R12+0x4400], R0 ;  /* 0x004400000c007388 */ /* 0x0003e20000000800 */
[----:B---3--:R-:W-:Y:S02]  /*9730*/  F2FP.BF16.PACK_AB R4, R69, R68 ;  /* 0x000000444504723e */ /* 0x008fe400000010ff */
[----:B----4-:R-:W-:-:S03]  /*9740*/  F2FP.BF16.PACK_AB R2, R73, R72 ;  /* 0x000000484902723e */ /* 0x010fc600000010ff */
[----:B------:R-:W-:Y:S04]  /*9750*/  STS [R8+0x4000], R4 ;  /* 0x0040000408007388 */ /* 0x000fe80000000800 */
[----:B------:R2:W-:Y:S04]  /*9760*/  STS [R8+0x4400], R3 ;  /* 0x0044000308007388 */ /* 0x0005e80000000800 */
[----:B------:R3:W-:Y:S01]  /*9770*/  STS [R11+0x4000], R2 ;  /* 0x004000020b007388 */ /* 0x0007e20000000800 */
[----:B-1----:R-:W-:-:S05]  /*9780*/  F2FP.BF16.PACK_AB R0, R83, R82 ;  /* 0x000000525300723e */ /* 0x002fca00000010ff */
[----:B------:R1:W-:Y:S01]  /*9790*/  STS [R11+0x4400], R0 ;  /* 0x004400000b007388 */ /* 0x0003e20000000800 */
[----:B--2---:R-:W-:Y:S01]  /*97a0*/  F2FP.BF16.PACK_AB R3, R97, R96 ;  /* 0x000000606103723e */ /* 0x004fe200000010ff */
[----:B------:R-:W-:Y:S02]  /*97b0*/  IMAD.MOV.U32 R4, RZ, RZ, 0x4 ;  /* 0x00000004ff047424 */ /* 0x000fe400078e00ff */
[----:B------:R-:W2:Y:S01]  /*97c0*/  LDL.LU R8, [R1] ;  /* 0x0000000001087983 */ /* 0x000ea20000300800 */
[----:B------:R-:W-:Y:S01]  /*97d0*/  ISETP.NE.U32.AND P2, PT, RZ, c[0x0][0x508], PT ;  /* 0x00014200ff007a0c */ /* 0x000fe20003f45070 */
[----:B------:R-:W-:Y:S01]  /*97e0*/  IMAD.MOV.U32 R14, RZ, RZ, c[0x0][0x388] ;  /* 0x0000e200ff0e7624 */ /* 0x000fe200078e00ff */
[----:B---3--:R-:W-:Y:S01]  /*97f0*/  F2FP.BF16.PACK_AB R2, R79, R78 ;  /* 0x0000004e4f02723e */ /* 0x008fe200000010ff */
[----:B------:R3:W-:Y:S01]  /*9800*/  STS [R10+0x4000], R3 ;  /* 0x004000030a007388 */ /* 0x0007e20000000800 */
[----:B------:R-:W-:-:S03]  /*9810*/  ISETP.NE.AND.EX P2, PT, RZ, c[0x0][0x50c], PT, P2 ;  /* 0x00014300ff007a0c */ /* 0x000fc60003f45320 */
[----:B------:R4:W-:Y:S01]  /*9820*/  STS [R10+0x4400], R2 ;  /* 0x004400020a007388 */ /* 0x0009e20000000800 */
[----:B-1----:R-:W-:-:S05]  /*9830*/  F2FP.BF16.PACK_AB R0, R89, R88 ;  /* 0x000000585900723e */ /* 0x002fca00000010ff */
[----:B------:R1:W-:Y:S01]  /*9840*/  STS [R6+0x4000], R0 ;  /* 0x0040000006007388 */ /* 0x0003e20000000800 */
[----:B---3--:R-:W-:Y:S02]  /*9850*/  F2FP.BF16.PACK_AB R3, R71, R70 ;  /* 0x000000464703723e */ /* 0x008fe400000010ff */
[----:B----4-:R-:W-:-:S03]  /*9860*/  F2FP.BF16.PACK_AB R2, R77, R76 ;  /* 0x0000004c4d02723e */ /* 0x010fc600000010ff */
[----:B------:R3:W-:Y:S04]  /*9870*/  STS [R6+0x4400], R3 ;  /* 0x0044000306007388 */ /* 0x0007e80000000800 */
[----:B------:R4:W-:Y:S01]  /*9880*/  STS [R5+0x4000], R2 ;  /* 0x0040000205007388 */ /* 0x0009e20000000800 */
[----:B-1----:R-:W-:-:S05]  /*9890*/  F2FP.BF16.PACK_AB R0, R67, R66 ;  /* 0x000000424300723e */ /* 0x002fca00000010ff */
[----:B------:R1:W-:Y:S01]  /*98a0*/  STS [R5+0x4400], R0 ;  /* 0x0044000005007388 */ /* 0x0003e20000000800 */
[----:B---3--:R-:W-:Y:S02]  /*98b0*/  F2FP.BF16.PACK_AB R3, R45, R44 ;  /* 0x0000002c2d03723e */ /* 0x008fe400000010ff */
[----:B------:R-:W-:Y:S02]  /*98c0*/  F2FP.BF16.PACK_AB R6, R47, R46 ;  /* 0x0000002e2f06723e */ /* 0x000fe400000010ff */
[----:B----4-:R-:W-:Y:S01]  /*98d0*/  @P2 LEA R2, P0, R235, c[0x0][0x508], 0x2 ;  /* 0x00014200eb022a11 */ /* 0x010fe200078010ff */
[----:B------:R3:W-:Y:S04]  /*98e0*/  STS [R9+0x4000], R3 ;  /* 0x0040000309007388 */ /* 0x0007e80000000800 */
[----:B------:R4:W-:Y:S01]  /*98f0*/  STS [R9+0x4400], R6 ;  /* 0x0044000609007388 */ /* 0x0009e20000000800 */
[----:B-1----:R-:W-:-:S02]  /*9900*/  IMAD.MOV.U32 R0, RZ, RZ, RZ ;  /* 0x000000ffff007224 */ /* 0x002fc400078e00ff */
[C---:B------:R-:W-:Y:S01]  /*9910*/  IMAD.WIDE R4, R235.reuse, R4, c[0x0][0x500] ;  /* 0x00014000eb047625 */ /* 0x040fe200078e0204 */
[----:B------:R-:W-:Y:S01]  /*9920*/  BAR.SYNC.DEFER_BLOCKING 0x1, 0x100 ;  /* 0x0044000000007b1d */ /* 0x000fe20000010000 */
[----:B---3--:R-:W-:-:S05]  /*9930*/  @P2 LEA.HI.X R3, R235, c[0x0][0x50c], R7, 0x2, P0 ;  /* 0x00014300eb032a11 */ /* 0x008fca00000f1407 */
[----:B------:R4:W5:Y:S04]  /*9940*/  @P1 LDG.E R0, [R4.64] ;  /* 0x0000000604001981 */ /* 0x000968000c1e1900 */
[----:B------:R1:W5:Y:S01]  /*9950*/  @P2 LDG.E R14, [R2.64] ;  /* 0x00000006020e2981 */ /* 0x000362000c1e1900 */
[----:B--2---:R-:W-:-:S04]  /*9960*/  ISETP.NE.AND P0, PT, R8, RZ, PT ;  /* 0x000000ff0800720c */ /* 0x004fc80003f05270 */
[----:B-1----:R-:W-:Y:S01]  /*9970*/  SEL R3, R8, c[0x0][0x3d4], P0 ;  /* 0x0000f50008037a07 */ /* 0x002fe20000000000 */
[----:B------:R-:W-:Y:S05]  /*9980*/  @P2 BRA `(.L_x_150) ;  /* 0x0000004000002947 */ /* 0x000fea0003800000 */
[----:B----4-:R-:W-:Y:S05]  /*9990*/  @!P1 BRA `(.L_x_150) ;  /* 0x0000003000009947 */ /* 0x010fea0003800000 */
[----:B------:R1:W2:Y:S04]  /*99a0*/  LDG.E R2, [R4.64] ;  /* 0x0000000604027981 */ /* 0x0002a8000c1e1900 */
[----:B-1----:R-:W2:Y:S02]  /*99b0*/  LDG.E R4, [R4.64+0x4] ;  /* 0x0000040604047981 */ /* 0x002ea4000c1e1900 */
[----:B--2--5:R-:W-:Y:S02]  /*99c0*/  IADD3 R14, -R2, R4, RZ ;  /* 0x00000004020e7210 */ /* 0x024fe40007ffe1ff */
.L_x_150:
[----:B----4-:R-:W2:Y:S04]  /*99d0*/  LDL R6, [R1+0x30] ;  /* 0x0000300001067983 */ /* 0x010ea80000100800 */
[----:B------:R-:W3:Y:S01]  /*99e0*/  LDL R15, [R1+0x4] ;  /* 0x00000400010f7983 */ /* 0x000ee20000100800 */
[----:B------:R-:W-:Y:S01]  /*99f0*/  IMAD.MOV.U32 R9, RZ, RZ, 0x368 ;  /* 0x00000368ff097424 */ /* 0x000fe200078e00ff */
[----:B------:R-:W-:Y:S01]  /*9a00*/  ISETP.GT.AND P3, PT, R3, 0x1, PT ;  /* 0x000000010300780c */ /* 0x000fe20003f64270 */
[----:B------:R-:W-:Y:S01]  /*9a10*/  IMAD.MOV.U32 R2, RZ, RZ, c[0x0][0x4e8] ;  /* 0x00013a00ff027624 */ /* 0x000fe200078e00ff */
[----:B------:R-:W4:Y:S01]  /*9a20*/  LDL R22, [R1+0x2c] ;  /* 0x00002c0001167983 */ /* 0x000f220000100800 */
[----:B------:R-:W-:-:S02]  /*9a30*/  ISETP.NE.U32.AND P0, PT, RZ, c[0x0][0x500], PT ;  /* 0x00014000ff007a0c */ /* 0x000fc40003f05070 */
[----:B------:R-:W-:Y:S02]  /*9a40*/  SEL R9, R9, 0x328, P3 ;  /* 0x0000032809097807 */ /* 0x000fe40001800000 */
[----:B------:R-:W-:Y:S02]  /*9a50*/  ISETP.NE.AND.EX P0, PT, RZ, c[0x0][0x504], PT, P0 ;  /* 0x00014100ff007a0c */ /* 0x000fe40003f05300 */
[----:B------:R-:W1:Y:S01]  /*9a60*/  LDC.64 R4, c[0x0][R9+0x170] ;  /* 0x00005c0009047b82 */ /* 0x000e620000000a00 */
[----:B------:R-:W-:Y:S02]  /*9a70*/  ISETP.NE.AND P2, PT, R2, 0x1, PT ;  /* 0x000000010200780c */ /* 0x000fe40003f45270 */
[----:B------:R-:W-:Y:S02]  /*9a80*/  SEL R8, R235, RZ, !P0 ;  /* 0x000000ffeb087207 */ /* 0x000fe40004000000 */
[----:B------:R-:W-:-:S03]  /*9a90*/  SEL R3, R7, RZ, !P0 ;  /* 0x000000ff07037207 */ /* 0x000fc60004000000 */
[----:B------:R-:W1:Y:S08]  /*9aa0*/  LDC.64 R12, c[0x0][R9+0x168] ;  /* 0x00005a00090c7b82 */ /* 0x000e700000000a00 */
[----:B------:R2:W2:Y:S08]  /*9ab0*/  LDC.64 R16, c[0x0][R9+0x178] ;  /* 0x00005e0009107b82 */ /* 0x0004b00000000a00 */
[----:B------:R2:W2:Y:S01]  /*9ac0*/  LDC.64 R18, c[0x0][R9+0x160] ;  /* 0x0000580009127b82 */ /* 0x0004a20000000a00 */
[----:B------:R-:W1:Y:S02]  /*9ad0*/  S2R R23, SR_TID.X ;  /* 0x0000000000177919 */ /* 0x000e640000002100 */
[----:B-1----:R-:W-:-:S04]  /*9ae0*/  IMAD R2, R5, R8, RZ ;  /* 0x0000000805027224 */ /* 0x002fc800078e02ff */
[C---:B------:R-:W-:Y:S02]  /*9af0*/  IMAD R11, R4.reuse, R3, R2 ;  /* 0x00000003040b7224 */ /* 0x040fe400078e0202 */
[----:B------:R-:W-:-:S04]  /*9b00*/  IMAD.WIDE.U32 R4, R4, R8, RZ ;  /* 0x0000000804047225 */ /* 0x000fc800078e00ff */
[-C--:B------:R-:W-:Y:S02]  /*9b10*/  IMAD R10, R13, R245.reuse, RZ ;  /* 0x000000f50d0a7224 */ /* 0x080fe400078e02ff */
[----:B--2---:R-:W-:Y:S02]  /*9b20*/  IMAD R9, R237, 0x80, R6 ;  /* 0x00000080ed097824 */ /* 0x004fe400078e0206 */
[----:B------:R-:W-:-:S04]  /*9b30*/  IMAD.WIDE.U32 R6, R12, R245, RZ ;  /* 0x000000f50c067225 */ /* 0x000fc800078e00ff */
[----:B------:R-:W-:-:S04]  /*9b40*/  @P2 IMAD.HI.U32 R3, R9, c[0x0][0x4ec], RZ ;  /* 0x00013b0009032a27 */ /* 0x000fc800078e00ff */
[----:B------:R-:W-:Y:S01]  /*9b50*/  IMAD.MOV.U32 R2, RZ, RZ, R9 ;  /* 0x000000ffff027224 */ /* 0x000fe200078e0009 */
[----:B------:R-:W-:Y:S02]  /*9b60*/  @P2 SHF.R.U32.HI R2, RZ, c[0x0][0x4f0], R3 ;  /* 0x00013c00ff022a19 */ /* 0x000fe40000011603 */
[----:B---3--:R-:W-:Y:S02]  /*9b70*/  SEL R3, R15, RZ, P3 ;  /* 0x000000ff0f037207 */ /* 0x008fe40001800000 */
[----:B-----5:R-:W-:Y:S01]  /*9b80*/  IADD3 R13, P1, P0, R4, R6, R0 ;  /* 0x00000006040d7210 */ /* 0x020fe2000783e000 */
[----:B------:R-:W-:Y:S01]  /*9b90*/  IMAD.IADD R6, R7, 0x1, R10 ;  /* 0x0000000107067824 */ /* 0x000fe200078e020a */
[----:B------:R-:W-:Y:S01]  /*9ba0*/  SHF.R.S32.HI R10, RZ, 0x1f, R0 ;  /* 0x0000001fff0a7819 */ /* 0x000fe20000011400 */
[----:B------:R-:W-:Y:S02]  /*9bb0*/  IMAD.IADD R12, R5, 0x1, R11 ;  /* 0x00000001050c7824 */ /* 0x000fe400078e020b */
[----:B------:R-:W-:-:S02]  /*9bc0*/  IMAD.MOV R7, RZ, RZ, -R2 ;  /* 0x000000ffff077224 */ /* 0x000fc400078e0a02 */
[-C--:B------:R-:W-:Y:S02]  /*9bd0*/  IMAD R11, R17, R3.reuse, RZ ;  /* 0x00000003110b7224 */ /* 0x080fe400078e02ff */
[----:B------:R-:W-:Y:S01]  /*9be0*/  IMAD.WIDE.U32 R4, R16, R3, RZ ;  /* 0x0000000310047225 */ /* 0x000fe200078e00ff */
[----:B------:R-:W-:-:S03]  /*9bf0*/  IADD3.X R12, R12, R6, R10, P1, P0 ;  /* 0x000000060c0c7210 */ /* 0x000fc60000fe040a */
[----:B------:R-:W-:Y:S01]  /*9c00*/  IMAD R3, R7, c[0x0][0x4e8], R9 ;  /* 0x00013a0007037a24 */ /* 0x000fe200078e0209 */
[----:B------:R-:W-:Y:S01]  /*9c10*/  IADD3 R4, P1, P0, R2, R13, R4 ;  /* 0x0000000d02047210 */ /* 0x000fe2000783e004 */
[----:B------:R-:W-:Y:S01]  /*9c20*/  IMAD.IADD R11, R5, 0x1, R11 ;  /* 0x00000001050b7824 */ /* 0x000fe200078e020b */
[----:B------:R-:W-:Y:S01]  /*9c30*/  SHF.R.S32.HI R5, RZ, 0x1f, R2 ;  /* 0x0000001fff057819 */ /* 0x000fe20000011402 */
[----:B------:R-:W-:Y:S01]  /*9c40*/  IMAD R2, R19, R3, RZ ;  /* 0x0000000313027224 */ /* 0x000fe200078e02ff */
[----:B------:R-:W-:Y:S02]  /*9c50*/  SHF.R.S32.HI R6, RZ, 0x1f, R3 ;  /* 0x0000001fff067819 */ /* 0x000fe40000011403 */
[----:B------:R-:W-:Y:S01]  /*9c60*/  IADD3.X R5, R5, R12, R11, P1, P0 ;  /* 0x0000000c05057210 */ /* 0x000fe20000fe040b */
[----:B------:R-:W-:Y:S02]  /*9c70*/  IMAD.MOV.U32 R7, RZ, RZ, c[0x0][0x4a8] ;  /* 0x00012a00ff077624 */ /* 0x000fe400078e00ff */
[----:B------:R-:W-:-:S02]  /*9c80*/  IMAD R6, R18, R6, R2 ;  /* 0x0000000612067224 */ /* 0x000fc400078e0202 */
[----:B------:R-:W-:Y:S01]  /*9c90*/  IMAD.WIDE.U32 R2, R18, R3, R4 ;  /* 0x0000000312027225 */ /* 0x000fe200078e0004 */
[----:B------:R-:W-:-:S03]  /*9ca0*/  SEL R4, R7, c[0x0][0x450], P3 ;  /* 0x0001140007047a07 */ /* 0x000fc60001800000 */
[----:B------:R-:W-:Y:S01]  /*9cb0*/  IMAD.MOV.U32 R5, RZ, RZ, c[0x0][0x4ac] ;  /* 0x00012b00ff057624 */ /* 0x000fe200078e00ff */
[----:B------:R-:W-:Y:S01]  /*9cc0*/  SHF.R.S32.HI R15, RZ, 0x1f, R23 ;  /* 0x0000001fff0f7819 */ /* 0x000fe20000011417 */
[----:B------:R-:W-:Y:S01]  /*9cd0*/  IMAD.IADD R3, R3, 0x1, R6 ;  /* 0x0000000103037824 */ /* 0x000fe200078e0206 */
[C---:B------:R-:W-:Y:S02]  /*9ce0*/  LEA R4, P0, R2.reuse, R4, 0x2 ;  /* 0x0000000402047211 */ /* 0x040fe400078010ff */
[----:B------:R-:W-:Y:S02]  /*9cf0*/  SEL R5, R5, c[0x0][0x454], P3 ;  /* 0x0001150005057a07 */ /* 0x000fe40001800000 */
[----:B------:R-:W-:Y:S02]  /*9d00*/  LEA.HI R15, R15, R23, RZ, 0x5 ;  /* 0x000000170f0f7211 */ /* 0x000fe400078f28ff */
[----:B------:R-:W-:Y:S02]  /*9d10*/  LEA.HI.X R2, R2, R5, R3, 0x2, P0 ;  /* 0x0000000502027211 */ /* 0x000fe400000f1403 */
[----:B------:R-:W-:Y:S01]  /*9d20*/  LOP3.LUT R15, R15, 0xffffffe0, RZ, 0xc0, !PT ;  /* 0xffffffe00f0f7812 */ /* 0x000fe200078ec0ff */
[----:B------:R-:W-:Y:S04]  /*9d30*/  SHFL.IDX PT, R6, R4, RZ, 0x1c1f ;  /* 0x001c1fff04067589 */ /* 0x000fe800000e0000 */
[----:B------:R-:W1:Y:S01]  /*9d40*/  SHFL.IDX PT, R7, R2, RZ, 0x1c1f ;  /* 0x001c1fff02077589 */ /* 0x000e6200000e0000 */
[----:B------:R-:W-:-:S03]  /*9d50*/  IMAD.IADD R15, R23, 0x1, -R15 ;  /* 0x00000001170f7824 */ /* 0x000fc600078e0a0f */
[----:B------:R-:W-:Y:S04]  /*9d60*/  SHFL.IDX PT, R4, R4, 0x1, 0x1c1f ;  /* 0x003c1f0004047f89 */ /* 0x000fe800000e0000 */
[----:B------:R4:W2:Y:S01]  /*9d70*/  SHFL.IDX PT, R5, R2, 0x1, 0x1c1f ;  /* 0x003c1f0002057f89 */ /* 0x0008a200000e0000 */
[----:B------:R-:W-:Y:S01]  /*9d80*/  IMAD R11, R14, c[0x0][0x4e8], RZ ;  /* 0x00013a000e0b7a24 */ /* 0x000fe200078e02ff */
[----:B------:R-:W-:Y:S01]  /*9d90*/  LOP3.LUT P0, RZ, R15, 0x3, RZ, 0xc0, !PT ;  /* 0x000000030fff7812 */ /* 0x000fe2000780c0ff */
[----:B----4-:R-:W-:-:S05]  /*9da0*/  IMAD R2, R237, 0x80, R22 ;  /* 0x00000080ed027824 */ /* 0x010fca00078e0216 */
[C---:B------:R-:W-:Y:S02]  /*9db0*/  IADD3 R3, R2.reuse, 0x8, RZ ;  /* 0x0000000802037810 */ /* 0x040fe40007ffe0ff */
[-C--:B------:R-:W-:Y:S02]  /*9dc0*/  ISETP.GE.OR P1, PT, R2, R11.reuse, P0 ;  /* 0x0000000b0200720c */ /* 0x080fe40000726670 */
[----:B------:R-:W-:-:S11]  /*9dd0*/  ISETP.GE.OR P0, PT, R3, R11, P0 ;  /* 0x0000000b0300720c */ /* 0x000fd60000706670 */
[----:B-1----:R1:W-:Y:S01]  /*9de0*/  @!P1 ST.E [R6.64], R21 ;  /* 0x0000001506009985 */ /* 0x0023e2000c101906 */
[----:B------:R-:W-:-:S03]  /*9df0*/  ISETP.GE.AND P1, PT, R2, R11, PT ;  /* 0x0000000b0200720c */ /* 0x000fc60003f26270 */
[----:B--2---:R1:W-:Y:S01]  /*9e00*/  @!P0 ST.E [R4.64], R20 ;  /* 0x0000001404008985 */ /* 0x0043e2000c101906 */
[----:B------:R-:W-:Y:S01]  /*9e10*/  ISETP.GE.AND P0, PT, R3, R11, PT ;  /* 0x0000000b0300720c */ /* 0x000fe20003f06270 */
[----:B------:R-:W-:Y:S05]  /*9e20*/  @P3 BRA `(.L_x_151) ;  /* 0x0000068000003947 */ /* 0x000fea0003800000 */
[----:B------:R-:W-:Y:S01]  /*9e30*/  IMAD R10, R10, c[0x0][0x3a0], RZ ;  /* 0x0000e8000a0a7a24 */ /* 0x000fe200078e02ff */
[----:B-1----:R-:W-:Y:S01]  /*9e40*/  LEA R4, R234, R230, 0x5 ;  /* 0x000000e6ea047211 */ /* 0x002fe200078e28ff */
[C---:B------:R-:W-:Y:S01]  /*9e50*/  IMAD.WIDE.U32 R2, R0.reuse, c[0x0][0x3a0], RZ ;  /* 0x0000e80000027a25 */ /* 0x040fe200078e00ff */
[----:B------:R-:W-:Y:S01]  /*9e60*/  SHF.R.S32.HI R5, RZ, 0x1f, R8 ;  /* 0x0000001fff057819 */ /* 0x000fe20000011408 */
[----:B------:R1:W2:Y:S01]  /*9e70*/  LDS.128 R16, [R207+0x80] ;  /* 0x00008000cf107984 */ /* 0x0002a20000000c00 */
[----:B------:R-:W-:Y:S01]  /*9e80*/  LEA R4, R237, R4, 0x7 ;  /* 0x00000004ed047211 */ /* 0x000fe200078e38ff */
[----:B------:R-:W-:Y:S02]  /*9e90*/  IMAD R0, R0, c[0x0][0x3a4], R10 ;  /* 0x0000e90000007a24 */ /* 0x000fe400078e020a */
[----:B------:R1:W3:Y:S01]  /*9ea0*/  LDS.128 R24, [R207+0x1080] ;  /* 0x00108000cf187984 */ /* 0x0002e20000000c00 */
[----:B------:R-:W-:-:S02]  /*9eb0*/  IMAD R5, R5, c[0x0][0x3f0], RZ ;  /* 0x0000fc0005057a24 */ /* 0x000fc400078e02ff */
[----:B------:R-:W-:Y:S01]  /*9ec0*/  IADD3 R3, R3, R0, RZ ;  /* 0x0000000003037210 */ /* 0x000fe20007ffe0ff */
[----:B------:R-:W-:Y:S01]  /*9ed0*/  @P2 IMAD.HI.U32 R6, R4, c[0x0][0x4ec], RZ ;  /* 0x00013b0004062a27 */ /* 0x000fe200078e00ff */
[----:B------:R1:W4:Y:S01]  /*9ee0*/  LDS.128 R32, [R207+0x2080] ;  /* 0x00208000cf207984 */ /* 0x0003220000000c00 */
[----:B------:R-:W-:Y:S02]  /*9ef0*/  MOV R0, R4 ;  /* 0x0000000400007202 */ /* 0x000fe40000000f00 */
[C---:B------:R-:W-:Y:S01]  /*9f00*/  IMAD.WIDE.U32 R2, R245.reuse, c[0x0][0x3e8], R2 ;  /* 0x0000fa00f5027a25 */ /* 0x040fe200078e0002 */
[----:B------:R1:W1:Y:S01]  /*9f10*/  LDS.128 R36, [R207+0x3080] ;  /* 0x00308000cf247984 */ /* 0x0002620000000c00 */
[----:B------:R-:W-:Y:S02]  /*9f20*/  @P2 SHF.R.U32.HI R0, RZ, c[0x0][0x4f0], R6 ;  /* 0x00013c00ff002a19 */ /* 0x000fe40000011606 */
[----:B------:R-:W-:Y:S01]  /*9f30*/  IMAD R3, R245, c[0x0][0x3ec], R3 ;  /* 0x0000fb00f5037a24 */ /* 0x000fe200078e0203 */
[----:B------:R1:W1:Y:S01]  /*9f40*/  LDS.128 R12, [R207+0x4080] ;  /* 0x00408000cf0c7984 */ /* 0x0002620000000c00 */
[C---:B------:R-:W-:Y:S01]  /*9f50*/  IMAD R7, R8.reuse, c[0x0][0x3f4], R5 ;  /* 0x0000fd0008077a24 */ /* 0x040fe200078e0205 */
[----:B------:R-:W-:Y:S01]  /*9f60*/  SHF.R.S32.HI R6, RZ, 0x1f, R0 ;  /* 0x0000001fff067819 */ /* 0x000fe20000011400 */
[----:B------:R-:W-:Y:S01]  /*9f70*/  IMAD.WIDE.U32 R2, R8, c[0x0][0x3f0], R2 ;  /* 0x0000fc0008027a25 */ /* 0x000fe200078e0002 */
[----:B------:R1:W1:Y:S01]  /*9f80*/  LDS.128 R20, [R207+0x5080] ;  /* 0x00508000cf147984 */ /* 0x0002620000000c00 */
[----:B------:R-:W-:-:S02]  /*9f90*/  IADD3 R5, -R0, RZ, RZ ;  /* 0x000000ff00057210 */ /* 0x000fc40007ffe1ff */
[----:B------:R-:W-:Y:S01]  /*9fa0*/  IMAD R6, R6, c[0x0][0x3e0], RZ ;  /* 0x0000f80006067a24 */ /* 0x000fe200078e02ff */
[----:B------:R1:W1:Y:S01]  /*9fb0*/  LDS.128 R28, [R207+0x6080] ;  /* 0x00608000cf1c7984 */ /* 0x0002620000000c00 */
[----:B------:R-:W-:Y:S01]  /*9fc0*/  IADD3 R3, R3, R7, RZ ;  /* 0x0000000703037210 */ /* 0x000fe20007ffe0ff */
[----:B------:R-:W-:Y:S02]  /*9fd0*/  IMAD R4, R5, c[0x0][0x4e8], R4 ;  /* 0x00013a0005047a24 */ /* 0x000fe400078e0204 */
[----:B------:R1:W1:Y:S01]  /*9fe0*/  LDS.128 R44, [R207+0x7080] ;  /* 0x00708000cf2c7984 */ /* 0x0002620000000c00 */
[C---:B------:R-:W-:Y:S01]  /*9ff0*/  IMAD R5, R0.reuse, c[0x0][0x3e4], R6 ;  /* 0x0000f90000057a24 */ /* 0x040fe200078e0206 */
[----:B------:R-:W-:Y:S01]  /*a000*/  LEA R6, R237, R230, 0x7 ;  /* 0x000000e6ed067211 */ /* 0x000fe200078e38ff */
[----:B------:R-:W-:Y:S01]  /*a010*/  IMAD.WIDE.U32 R2, R0, c[0x0][0x3e0], R2 ;  /* 0x0000f80000027a25 */ /* 0x000fe200078e0002 */
[----:B------:R-:W-:-:S04]  /*a020*/  SHF.R.S32.HI R0, RZ, 0x1f, R4 ;  /* 0x0000001fff007819 */ /* 0x000fc80000011404 */
[----:B------:R-:W-:Y:S01]  /*a030*/  IADD3 R3, R3, R5, RZ ;  /* 0x0000000503037210 */ /* 0x000fe20007ffe0ff */
[----:B------:R-:W-:-:S04]  /*a040*/  IMAD R0, R0, c[0x0][0x3d8], RZ ;  /* 0x0000f60000007a24 */ /* 0x000fc800078e02ff */
[----:B------:R-:W-:-:S04]  /*a050*/  IMAD.WIDE.U32 R2, R4, c[0x0][0x3d8], R2 ;  /* 0x0000f60004027a25 */ /* 0x000fc800078e0002 */
[----:B------:R-:W-:Y:S01]  /*a060*/  IMAD R0, R4, c[0x0][0x3dc], R0 ;  /* 0x0000f70004007a24 */ /* 0x000fe200078e0200 */
[----:B------:R-:W-:-:S04]  /*a070*/  LEA R8, P0, R2, c[0x0][0x380], 0x1 ;  /* 0x0000e00002087a11 */ /* 0x000fc800078008ff */
[----:B------:R-:W-:-:S04]  /*a080*/  IADD3 R0, R3, R0, RZ ;  /* 0x0000000003007210 */ /* 0x000fc80007ffe0ff */
[----:B------:R-:W-:Y:S01]  /*a090*/  LEA.HI.X R7, R2, c[0x0][0x384], R0, 0x1, P0 ;  /* 0x0000e10002077a11 */ /* 0x000fe200000f0c00 */
[----:B------:R-:W-:Y:S05]  /*a0a0*/  BRA.DIV ~URZ, `(.L_x_152) ;  /* 0x00002c427f007947 */ /* 0x000fea000b800000 */
[----:B--234-:R2:W3:Y:S02]  /*a0b0*/  SHFL.IDX PT, R9, R7, RZ, 0x181f ;  /* 0x00181fff07097589 */ /* 0x01c4e400000e0000 */
.L_x_209:
[----:B------:R-:W-:Y:S05]  /*a0c0*/  BRA.DIV ~URZ, `(.L_x_153) ;  /* 0x00002c927f007947 */ /* 0x000fea000b800000 */
[----:B------:R4:W2:Y:S02]  /*a0d0*/  SHFL.IDX PT, R0, R8, RZ, 0x181f ;  /* 0x00181fff08007589 */ /* 0x0008a400000e0000 */
.L_x_210:
[----:B------:R-:W-:Y:S01]  /*a0e0*/  ISETP.GE.AND P0, PT, R6, R11, PT ;  /* 0x0000000b0600720c */ /* 0x000fe20003f06270 */
[----:B------:R-:W-:-:S12]  /*a0f0*/  BSSY B0, `(.L_x_154) ;  /* 0x000000a000007945 */ /* 0x000fd80003800000 */
[----:B------:R-:W-:Y:S05]  /*a100*/  @P0 BRA `(.L_x_155) ;  /* 0x0000008000000947 */ /* 0x000fea0003800000 */
[----:B------:R-:W-:Y:S02]  /*a110*/  ISETP.GE.AND P3, PT, R228, c[0x0][0x3c8], PT ;  /* 0x0000f200e4007a0c */ /* 0x000fe40003f66270 */
[----:B------:R-:W-:-:S11]  /*a120*/  ISETP.GE.AND P2, PT, R231, c[0x0][0x3c8], PT ;  /* 0x0000f200e7007a0c */ /* 0x000fd60003f46270 */
[CC--:B--2---:R-:W-:Y:S02]  /*a130*/  @!P3 LEA R4, P1, R228.reuse, R0.reuse, 0x1 ;  /* 0x00000000e404b211 */ /* 0x0c4fe400078208ff */
[C---:B------:R-:W-:Y:S02]  /*a140*/  @!P2 LEA R2, P0, R231.reuse, R0, 0x1 ;  /* 0x00000000e702a211 */ /* 0x040fe400078008ff */
[-C--:B---3--:R-:W-:Y:S02]  /*a150*/  @!P3 LEA.HI.X R5, R228, R9.reuse, R40, 0x1, P1 ;  /* 0x00000009e405b211 */ /* 0x088fe400008f0c28 */
[----:B------:R-:W-:-:S03]  /*a160*/  @!P2 LEA.HI.X R3, R231, R9, R41, 0x1, P0 ;  /* 0x00000009e703a211 */ /* 0x000fc600000f0c29 */
[----:B------:R2:W-:Y:S04]  /*a170*/  @!P3 ST.E.128 [R4.64], R16 ;  /* 0x000000100400b985 */ /* 0x0005e8000c101d06 */
[----:B-1----:R2:W-:Y:S02]  /*a180*/  @!P2 ST.E.128 [R2.64], R12 ;  /* 0x0000000c0200a985 */ /* 0x0025e4000c101d06 */
.L_x_155:
[----:B------:R-:W-:Y:S05]  /*a190*/  BSYNC B0 ;  /* 0x0000000000007941 */ /* 0x000fea0003800000 */
.L_x_154:
[----:B------:R-:W-:Y:S05]  /*a1a0*/  BRA.DIV ~URZ, `(.L_x_156) ;  /* 0x00002c127f007947 */ /* 0x000fea000b800000 */
[----:B---3--:R3:W4:Y:S04]  /*a1b0*/  SHFL.IDX PT, R9, R7, 0x1, 0x181f ;  /* 0x00381f0007097f89 */ /* 0x00872800000e0000 */
[----:B--2---:R3:W2:Y:S02]  /*a1c0*/  SHFL.IDX PT, R0, R8, 0x1, 0x181f ;  /* 0x00381f0008007f89 */ /* 0x0046a400000e0000 */
.L_x_211:
[----:B------:R-:W-:Y:S01]  /*a1d0*/  IADD3 R2, R6, 0x20, RZ ;  /* 0x0000002006027810 */ /* 0x000fe20007ffe0ff */
[----:B------:R-:W-:Y:S03]  /*a1e0*/  BSSY B0, `(.L_x_157) ;  /* 0x000000b000007945 */ /* 0x000fe60003800000 */
[----:B------:R-:W-:-:S13]  /*a1f0*/  ISETP.GE.AND P0, PT, R2, R11, PT ;  /* 0x0000000b0200720c */ /* 0x000fda0003f06270 */
[----:B------:R-:W-:Y:S05]  /*a200*/  @P0 BRA `(.L_x_158) ;  /* 0x0000008000000947 */ /* 0x000fea0003800000 */
[----:B------:R-:W-:Y:S02]  /*a210*/  ISETP.GE.AND P1, PT, R228, c[0x0][0x3c8], PT ;  /* 0x0000f200e4007a0c */ /* 0x000fe40003f26270 */
[----:B------:R-:W-:-:S11]  /*a220*/  ISETP.GE.AND P0, PT, R231, c[0x0][0x3c8], PT ;  /* 0x0000f200e7007a0c */ /* 0x000fd60003f06270 */
[CC--:B--2---:R-:W-:Y:S02]  /*a230*/  @!P1 LEA R4, P3, R228.reuse, R0.reuse, 0x1 ;  /* 0x00000000e4049211 */ /* 0x0c4fe400078608ff */
[C---:B------:R-:W-:Y:S02]  /*a240*/  @!P0 LEA R2, P2, R231.reuse, R0, 0x1 ;  /* 0x00000000e7028211 */ /* 0x040fe400078408ff */
[-C--:B----4-:R-:W-:Y:S02]  /*a250*/  @!P1 LEA.HI.X R5, R228, R9.reuse, R40, 0x1, P3 ;  /* 0x00000009e4059211 */ /* 0x090fe400018f0c28 */
[----:B------:R-:W-:-:S03]  /*a260*/  @!P0 LEA.HI.X R3, R231, R9, R41, 0x1, P2 ;  /* 0x00000009e7038211 */ /* 0x000fc600010f0c29 */
[----:B------:R2:W-:Y:S04]  /*a270*/  @!P1 ST.E.128 [R4.64], R24 ;  /* 0x0000001804009985 */ /* 0x0005e8000c101d06 */
[----:B-1----:R2:W-:Y:S02]  /*a280*/  @!P0 ST.E.128 [R2.64], R20 ;  /* 0x0000001402008985 */ /* 0x0025e4000c101d06 */
.L_x_158:
[----:B------:R-:W-:Y:S05]  /*a290*/  BSYNC B0 ;  /* 0x0000000000007941 */ /* 0x000fea0003800000 */
.L_x_157:
[----:B------:R-:W-:Y:S05]  /*a2a0*/  BRA.DIV ~URZ, `(.L_x_159) ;  /* 0x00002bd27f007947 */ /* 0x000fea000b800000 */
[----:B----4-:R4:W3:Y:S02]  /*a2b0*/  SHFL.IDX PT, R9, R7, 0x2, 0x181f ;  /* 0x00581f0007097f89 */ /* 0x0108e400000e0000 */
.L_x_212:
[----:B------:R-:W-:Y:S05]  /*a2c0*/  BRA.DIV ~URZ, `(.L_x_160) ;  /* 0x00002c227f007947 */ /* 0x000fea000b800000 */
[----:B--2---:R2:W4:Y:S02]  /*a2d0*/  SHFL.IDX PT, R0, R8, 0x2, 0x181f ;  /* 0x00581f0008007f89 */ /* 0x00452400000e0000 */
.L_x_213:
[----:B------:R-:W-:Y:S01]  /*a2e0*/  IADD3 R2, R6, 0x40, RZ ;  /* 0x0000004006027810 */ /* 0x000fe20007ffe0ff */
[----:B------:R-:W-:Y:S03]  /*a2f0*/  BSSY B0, `(.L_x_161) ;  /* 0x000000b000007945 */ /* 0x000fe60003800000 */
[----:B------:R-:W-:-:S13]  /*a300*/  ISETP.GE.AND P0, PT, R2, R11, PT ;  /* 0x0000000b0200720c */ /* 0x000fda0003f06270 */
[----:B------:R-:W-:Y:S05]  /*a310*/  @P0 BRA `(.L_x_162) ;  /* 0x0000008000000947 */ /* 0x000fea0003800000 */
[----:B------:R-:W-:Y:S02]  /*a320*/  ISETP.GE.AND P1, PT, R228, c[0x0][0x3c8], PT ;  /* 0x0000f200e4007a0c */ /* 0x000fe40003f26270 */
[----:B------:R-:W-:-:S11]  /*a330*/  ISETP.GE.AND P0, PT, R231, c[0x0][0x3c8], PT ;  /* 0x0000f200e7007a0c */ /* 0x000fd60003f06270 */
[CC--:B----4-:R-:W-:Y:S02]  /*a340*/  @!P1 LEA R4, P3, R228.reuse, R0.reuse, 0x1 ;  /* 0x00000000e4049211 */ /* 0x0d0fe400078608ff */
[C---:B------:R-:W-:Y:S02]  /*a350*/  @!P0 LEA R2, P2, R231.reuse, R0, 0x1 ;  /* 0x00000000e7028211 */ /* 0x040fe400078408ff */
[-C--:B---3--:R-:W-:Y:S02]  /*a360*/  @!P1 LEA.HI.X R5, R228, R9.reuse, R40, 0x1, P3 ;  /* 0x00000009e4059211 */ /* 0x088fe400018f0c28 */
[----:B------:R-:W-:-:S03]  /*a370*/  @!P0 LEA.HI.X R3, R231, R9, R41, 0x1, P2 ;  /* 0x00000009e7038211 */ /* 0x000fc600010f0c29 */
[----:B------:R3:W-:Y:S04]  /*a380*/  @!P1 ST.E.128 [R4.64], R32 ;  /* 0x0000002004009985 */ /* 0x0007e8000c101d06 */
[----:B-1----:R3:W-:Y:S02]  /*a390*/  @!P0 ST.E.128 [R2.64], R28 ;  /* 0x0000001c02008985 */ /* 0x0027e4000c101d06 */
.L_x_162:
[----:B------:R-:W-:Y:S05]  /*a3a0*/  BSYNC B0 ;  /* 0x0000000000007941 */ /* 0x000fea0003800000 */
.L_x_161:
[----:B------:R-:W-:Y:S05]  /*a3b0*/  BRA.DIV ~URZ, `(.L_x_163) ;  /* 0x00002b927f007947 */ /* 0x000fea000b800000 */
[----:B---34-:R-:W3:Y:S04]  /*a3c0*/  SHFL.IDX PT, R7, R7, 0x3, 0x181f ;  /* 0x00781f0007077f89 */ /* 0x018ee800000e0000 */
[----:B------:R4:W2:Y:S02]  /*a3d0*/  SHFL.IDX PT, R0, R8, 0x3, 0x181f ;  /* 0x00781f0008007f89 */ /* 0x0008a400000e0000 */
.L_x_214:
[----:B------:R-:W-:-:S04]  /*a3e0*/  IADD3 R2, R6, 0x60, RZ ;  /* 0x0000006006027810 */ /* 0x000fc80007ffe0ff */
[----:B------:R-:W-:-:S13]  /*a3f0*/  ISETP.GE.AND P0, PT, R2, R11, PT ;  /* 0x0000000b0200720c */ /* 0x000fda0003f06270 */
[----:B------:R-:W-:Y:S05]  /*a400*/  @P0 BRA `(.L_x_164) ;  /* 0x0000184000000947 */ /* 0x000fea0003800000 */
[----:B------:R-:W-:-:S13]  /*a410*/  ISETP.GE.AND P0, PT, R228, c[0x0][0x3c8], PT ;  /* 0x0000f200e4007a0c */ /* 0x000fda0003f06270 */
[----:B--2---:R-:W-:-:S04]  /*a420*/  @!P0 LEA R2, P1, R228, R0, 0x1 ;  /* 0x00000000e4028211 */ /* 0x004fc800078208ff */
[----:B---3--:R-:W-:-:S05]  /*a430*/  @!P0 LEA.HI.X R3, R228, R7, R40, 0x1, P1 ;  /* 0x00000007e4038211 */ /* 0x008fca00008f0c28 */
[----:B-1----:R1:W-:Y:S01]  /*a440*/  @!P0 ST.E.128 [R2.64], R36 ;  /* 0x0000002402008985 */ /* 0x0023e2000c101d06 */
[----:B------:R-:W-:-:S13]  /*a450*/  ISETP.GE.AND P0, PT, R231, c[0x0][0x3c8], PT ;  /* 0x0000f200e7007a0c */ /* 0x000fda0003f06270 */
[----:B------:R-:W-:Y:S05]  /*a460*/  @P0 BRA `(.L_x_164) ;  /* 0x000017e000000947 */ /* 0x000fea0003800000 */
[----:B-1----:R-:W-:-:S04]  /*a470*/  LEA R2, P0, R231, R0, 0x1 ;  /* 0x00000000e7027211 */ /* 0x002fc800078008ff */
[----:B------:R-:W-:-:S05]  /*a480*/  LEA.HI.X R3, R231, R7, R41, 0x1, P0 ;  /* 0x00000007e7037211 */ /* 0x000fca00000f0c29 */
[----:B------:R1:W-:Y:S01]  /*a490*/  ST.E.128 [R2.64], R44 ;  /* 0x0000002c02007985 */ /* 0x0003e2000c101d06 */
[----:B------:R-:W-:Y:S05]  /*a4a0*/  BRA `(.L_x_164) ;  /* 0x000017a000007947 */ /* 0x000fea0003800000 */
.L_x_151:
[----:B-1----:R-:W2:Y:S01]  /*a4b0*/  LDL.LU R6, [R1+0x4] ;  /* 0x0000040001067983 */ /* 0x002ea20000300800 */
[----:B------:R-:W-:Y:S02]  /*a4c0*/  IMAD R10, R10, c[0x0][0x408], RZ ;  /* 0x000102000a0a7a24 */ /* 0x000fe400078e02ff */
[----:B------:R-:W-:-:S04]  /*a4d0*/  IMAD.WIDE.U32 R2, R0, c[0x0][0x408], RZ ;  /* 0x0001020000027a25 */ /* 0x000fc800078e00ff */
[----:B------:R-:W-:Y:S02]  /*a4e0*/  IMAD R0, R0, c[0x0][0x40c], R10 ;  /* 0x0001030000007a24 */ /* 0x000fe400078e020a */
[----:B------:R-:W-:-:S03]  /*a4f0*/  @P2 IMAD.HI.U32 R5, R9, c[0x0][0x4ec], RZ ;  /* 0x00013b0009052a27 */ /* 0x000fc600078e00ff */
[----:B------:R-:W-:Y:S02]  /*a500*/  IADD3 R3, R3, R0, RZ ;  /* 0x0000000003037210 */ /* 0x000fe40007ffe0ff */
[----:B------:R-:W-:-:S03]  /*a510*/  SHF.R.S32.HI R0, RZ, 0x1f, R8 ;  /* 0x0000001fff007819 */ /* 0x000fc60000011408 */
[----:B------:R-:W-:-:S04]  /*a520*/  IMAD.WIDE.U32 R2, R245, c[0x0][0x438], R2 ;  /* 0x00010e00f5027a25 */ /* 0x000fc800078e0002 */
[----:B------:R-:W-:Y:S02]  /*a530*/  IMAD R0, R0, c[0x0][0x440], RZ ;  /* 0x0001100000007a24 */ /* 0x000fe400078e02ff */
[----:B------:R-:W-:Y:S02]  /*a540*/  IMAD R3, R245, c[0x0][0x43c], R3 ;  /* 0x00010f00f5037a24 */ /* 0x000fe400078e0203 */
[C---:B------:R-:W-:Y:S01]  /*a550*/  IMAD R4, R8.reuse, c[0x0][0x444], R0 ;  /* 0x0001110008047a24 */ /* 0x040fe200078e0200 */
[----:B------:R-:W-:Y:S01]  /*a560*/  MOV R0, R9 ;  /* 0x0000000900007202 */ /* 0x000fe20000000f00 */
[----:B------:R-:W-:Y:S01]  /*a570*/  IMAD.WIDE.U32 R2, R8, c[0x0][0x440], R2 ;  /* 0x0001100008027a25 */ /* 0x000fe200078e0002 */
[----:B------:R-:W-:-:S04]  /*a580*/  @P2 SHF.R.U32.HI R0, RZ, c[0x0][0x4f0], R5 ;  /* 0x00013c00ff002a19 */ /* 0x000fc80000011605 */
[----:B------:R-:W-:Y:S02]  /*a590*/  IADD3 R3, R3, R4, RZ ;  /* 0x0000000403037210 */ /* 0x000fe40007ffe0ff */
[----:B------:R-:W-:Y:S02]  /*a5a0*/  SHF.R.S32.HI R5, RZ, 0x1f, R0 ;  /* 0x0000001fff057819 */ /* 0x000fe40000011400 */
[----:B------:R-:W-:-:S03]  /*a5b0*/  IADD3 R4, -R0, RZ, RZ ;  /* 0x000000ff00047210 */ /* 0x000fc60007ffe1ff */
[----:B------:R-:W-:Y:S02]  /*a5c0*/  IMAD R5, R5, c[0x0][0x430], RZ ;  /* 0x00010c0005057a24 */ /* 0x000fe400078e02ff */
[----:B------:R-:W-:Y:S02]  /*a5d0*/  IMAD R4, R4, c[0x0][0x4e8], R9 ;  /* 0x00013a0004047a24 */ /* 0x000fe400078e0209 */
[----:B------:R-:W-:Y:S02]  /*a5e0*/  IMAD R5, R0, c[0x0][0x434], R5 ;  /* 0x00010d0000057a24 */ /* 0x000fe400078e0205 */
[----:B--2---:R-:W-:-:S04]  /*a5f0*/  IMAD.WIDE.U32 R2, R6, c[0x0][0x448], R2 ;  /* 0x0001120006027a25 */ /* 0x004fc800078e0002 */
[----:B------:R-:W-:-:S04]  /*a600*/  IMAD R3, R6, c[0x0][0x44c], R3 ;  /* 0x0001130006037a24 */ /* 0x000fc800078e0203 */
        /* <DEDUP_REMOVED lines=10> */
[----:B------:R1:W2:Y:S02]  /*a6b0*/  SHFL.IDX PT, R4, R14, RZ, 0x1c1f ;  /* 0x001c1fff0e047589 */ /* 0x0002a400000e0000 */
.L_x_215:
[----:B------:R-:W-:Y:S05]  /*a6c0*/  BRA.DIV ~URZ, `(.L_x_166) ;  /* 0x000029b27f007947 */ /* 0x000fea000b800000 */
[----:B------:R3:W4:Y:S02]  /*a6d0*/  SHFL.IDX PT, R0, R28, RZ, 0x1c1f ;  /* 0x001c1fff1c007589 */ /* 0x00072400000e0000 */
.L_x_216:
[C---:B------:R-:W-:Y:S01]  /*a6e0*/  IADD3 R15, R244.reuse, 0x18, RZ ;  /* 0x00000018f40f7810 */ /* 0x040fe20007ffe0ff */
[----:B------:R-:W-:Y:S01]  /*a6f0*/  BSSY B0, `(.L_x_167) ;  /* 0x0000060000007945 */ /* 0x000fe20003800000 */
[C---:B------:R-:W-:Y:S02]  /*a700*/  IADD3 R17, R244.reuse, 0x20, RZ ;  /* 0x00000020f4117810 */ /* 0x040fe40007ffe0ff */
[C---:B------:R-:W-:Y:S02]  /*a710*/  IADD3 R16, R244.reuse, 0x28, RZ ;  /* 0x00000028f4107810 */ /* 0x040fe40007ffe0ff */
[C---:B------:R-:W-:Y:S02]  /*a720*/  IADD3 R18, R244.reuse, 0x30, RZ ;  /* 0x00000030f4127810 */ /* 0x040fe40007ffe0ff */
[C---:B------:R-:W-:Y:S02]  /*a730*/  IADD3 R19, R244.reuse, 0x38, RZ ;  /* 0x00000038f4137810 */ /* 0x040fe40007ffe0ff */
[----:B------:R-:W-:-:S02]  /*a740*/  IADD3 R20, R244, 0x40, RZ ;  /* 0x00000040f4147810 */ /* 0x000fc40007ffe0ff */
[C---:B------:R-:W-:Y:S02]  /*a750*/  IADD3 R21, R244.reuse, 0x48, RZ ;  /* 0x00000048f4157810 */ /* 0x040fe40007ffe0ff */
[C---:B------:R-:W-:Y:S02]  /*a760*/  IADD3 R23, R244.reuse, 0x50, RZ ;  /* 0x00000050f4177810 */ /* 0x040fe40007ffe0ff */
[C---:B------:R-:W-:Y:S02]  /*a770*/  IADD3 R22, R244.reuse, 0x58, RZ ;  /* 0x00000058f4167810 */ /* 0x040fe40007ffe0ff */
[C---:B------:R-:W-:Y:S02]  /*a780*/  IADD3 R24, R244.reuse, 0x60, RZ ;  /* 0x00000060f4187810 */ /* 0x040fe40007ffe0ff */
[C---:B------:R-:W-:Y:S02]  /*a790*/  IADD3 R25, R244.reuse, 0x68, RZ ;  /* 0x00000068f4197810 */ /* 0x040fe40007ffe0ff */
[----:B------:R-:W-:-:S02]  /*a7a0*/  IADD3 R26, R244, 0x70, RZ ;  /* 0x00000070f41a7810 */ /* 0x000fc40007ffe0ff */
[C---:B------:R-:W-:Y:S02]  /*a7b0*/  IADD3 R27, R244.reuse, 0x78, RZ ;  /* 0x00000078f41b7810 */ /* 0x040fe40007ffe0ff */
[C---:B------:R-:W-:Y:S02]  /*a7c0*/  IADD3 R13, R244.reuse, 0x8, RZ ;  /* 0x00000008f40d7810 */ /* 0x040fe40007ffe0ff */
[----:B------:R-:W-:Y:S02]  /*a7d0*/  IADD3 R12, R244, 0x10, RZ ;  /* 0x00000010f40c7810 */ /* 0x000fe40007ffe0ff */
        /* <DEDUP_REMOVED lines=16> */
[----:B------:R-:W-:Y:S02]  /*a8e0*/  ISETP.GE.AND P4, PT, R244, c[0x0][0x3c8], PT ;  /* 0x0000f200f4007a0c */ /* 0x000fe40003f86270 */
[----:B------:R-:W-:-:S02]  /*a8f0*/  ISETP.GE.AND P2, PT, R13, c[0x0][0x3c8], PT ;  /* 0x0000f2000d007a0c */ /* 0x000fc40003f46270 */
[----:B------:R-:W-:Y:S02]  /*a900*/  ISETP.GE.AND P5, PT, R12, c[0x0][0x3c8], PT ;  /* 0x0000f2000c007a0c */ /* 0x000fe40003fa6270 */
[----:B------:R-:W-:Y:S02]  /*a910*/  ISETP.GE.AND P1, PT, R15, c[0x0][0x3c8], PT ;  /* 0x0000f2000f007a0c */ /* 0x000fe40003f26270 */
[----:B------:R-:W-:-:S05]  /*a920*/  ISETP.GE.AND P6, PT, R17, c[0x0][0x3c8], PT ;  /* 0x0000f20011007a0c */ /* 0x000fca0003fc6270 */
[----:B----4-:R-:W-:Y:S02]  /*a930*/  @!P4 IMAD.MOV.U32 R6, RZ, RZ, R0 ;  /* 0x000000ffff06c224 */ /* 0x010fe400078e0000 */
[----:B--2---:R-:W-:Y:S01]  /*a940*/  @!P4 IMAD.MOV.U32 R7, RZ, RZ, R4 ;  /* 0x000000ffff07c224 */ /* 0x004fe200078e0004 */
[----:B------:R-:W-:-:S03]  /*a950*/  @!P2 LEA R2, P3, R13, R0, 0x2 ;  /* 0x000000000d02a211 */ /* 0x000fc600078610ff */
[----:B------:R-:W-:Y:S01]  /*a960*/  @!P4 IMAD.WIDE R6, R244, 0x4, R6 ;  /* 0x00000004f406c825 */ /* 0x000fe200078e0206 */
[----:B------:R-:W-:-:S04]  /*a970*/  @!P2 LEA.HI.X R3, R13, R4, R29, 0x2, P3 ;  /* 0x000000040d03a211 */ /* 0x000fc800018f141d */
[----:B------:R2:W-:Y:S04]  /*a980*/  @!P4 ST.E.64 [R6.64], R112 ;  /* 0x000000700600c985 */ /* 0x0005e8000c101b06 */
[----:B------:R4:W-:Y:S01]  /*a990*/  @!P2 ST.E.64 [R2.64], R48 ;  /* 0x000000300200a985 */ /* 0x0009e2000c101b06 */
[----:B------:R-:W-:Y:S02]  /*a9a0*/  ISETP.GE.AND P2, PT, R16, c[0x0][0x3c8], PT ;  /* 0x0000f20010007a0c */ /* 0x000fe40003f46270 */
[CC--:B--2---:R-:W-:Y:S02]  /*a9b0*/  @!P5 LEA R6, P4, R12.reuse, R0.reuse, 0x2 ;  /* 0x000000000c06d211 */ /* 0x0c4fe400078810ff */
[----:B----4-:R-:W-:Y:S02]  /*a9c0*/  @!P1 LEA R2, P3, R15, R0, 0x2 ;  /* 0x000000000f029211 */ /* 0x010fe400078610ff */
[----:B------:R-:W-:-:S02]  /*a9d0*/  @!P5 LEA.HI.X R7, R12, R4, R30, 0x2, P4 ;  /* 0x000000040c07d211 */ /* 0x000fc400020f141e */
[----:B------:R-:W-:-:S03]  /*a9e0*/  @!P1 LEA.HI.X R3, R15, R4, R31, 0x2, P3 ;  /* 0x000000040f039211 */ /* 0x000fc600018f141f */
[----:B------:R2:W-:Y:S01]  /*a9f0*/  @!P5 ST.E.64 [R6.64], R50 ;  /* 0x000000320600d985 */ /* 0x0005e2000c101b06 */
[----:B------:R-:W-:-:S03]  /*aa00*/  ISETP.GE.AND P5, PT, R18, c[0x0][0x3c8], PT ;  /* 0x0000f20012007a0c */ /* 0x000fc60003fa6270 */
[----:B------:R4:W-:Y:S01]  /*aa10*/  @!P1 ST.E.64 [R2.64], R52 ;  /* 0x0000003402009985 */ /* 0x0009e2000c101b06 */
[----:B------:R-:W-:Y:S02]  /*aa20*/  ISETP.GE.AND P1, PT, R19, c[0x0][0x3c8], PT ;  /* 0x0000f20013007a0c */ /* 0x000fe40003f26270 */
[CC--:B--2---:R-:W-:Y:S02]  /*aa30*/  @!P6 LEA R6, P4, R17.reuse, R0.reuse, 0x2 ;  /* 0x000000001106e211 */ /* 0x0c4fe400078810ff */
[C---:B----4-:R-:W-:Y:S02]  /*aa40*/  @!P2 LEA R2, P3, R16.reuse, R0, 0x2 ;  /* 0x000000001002a211 */ /* 0x050fe400078610ff */
[-C--:B------:R-:W-:Y:S02]  /*aa50*/  @!P6 LEA.HI.X R7, R17, R4.reuse, R33, 0x2, P4 ;  /* 0x000000041107e211 */ /* 0x080fe400020f1421 */
[----:B------:R-:W-:Y:S02]  /*aa60*/  @!P2 LEA.HI.X R3, R16, R4, R32, 0x2, P3 ;  /* 0x000000041003a211 */ /* 0x000fe400018f1420 */
[----:B------:R-:W-:Y:S01]  /*aa70*/  ISETP.GE.AND P4, PT, R21, c[0x0][0x3c8], PT ;  /* 0x0000f20015007a0c */ /* 0x000fe20003f86270 */
[----:B------:R2:W-:Y:S01]  /*aa80*/  @!P6 ST.E.64 [R6.64], R54 ;  /* 0x000000360600e985 */ /* 0x0005e2000c101b06 */
[----:B------:R-:W-:-:S03]  /*aa90*/  ISETP.GE.AND P6, PT, R20, c[0x0][0x3c8], PT ;  /* 0x0000f20014007a0c */ /* 0x000fc60003fc6270 */
[----:B------:R4:W-:Y:S01]  /*aaa0*/  @!P2 ST.E.64 [R2.64], R56 ;  /* 0x000000380200a985 */ /* 0x0009e2000c101b06 */
[CC--:B--2---:R-:W-:Y:S02]  /*aab0*/  @!P5 LEA R6, P3, R18.reuse, R0.reuse, 0x2 ;  /* 0x000000001206d211 */ /* 0x0c4fe400078610ff */
[----:B----4-:R-:W-:Y:S02]  /*aac0*/  @!P1 LEA R2, P2, R19, R0, 0x2 ;  /* 0x0000000013029211 */ /* 0x010fe400078410ff */
[-C--:B------:R-:W-:Y:S02]  /*aad0*/  @!P5 LEA.HI.X R7, R18, R4.reuse, R34, 0x2, P3 ;  /* 0x000000041207d211 */ /* 0x080fe400018f1422 */
[----:B------:R-:W-:Y:S02]  /*aae0*/  ISETP.GE.AND P3, PT, R23, c[0x0][0x3c8], PT ;  /* 0x0000f20017007a0c */ /* 0x000fe40003f66270 */
[----:B------:R-:W-:Y:S01]  /*aaf0*/  @!P1 LEA.HI.X R3, R19, R4, R35, 0x2, P2 ;  /* 0x0000000413039211 */ /* 0x000fe200010f1423 */
[----:B------:R2:W-:Y:S01]  /*ab00*/  @!P5 ST.E.64 [R6.64], R58 ;  /* 0x0000003a0600d985 */ /* 0x0005e2000c101b06 */
[----:B------:R-:W-:-:S03]  /*ab10*/  @!P6 LEA R8, P2, R20, R0, 0x2 ;  /* 0x000000001408e211 */ /* 0x000fc600078410ff */
[----:B------:R4:W-:Y:S01]  /*ab20*/  @!P1 ST.E.64 [R2.64], R60 ;  /* 0x0000003c02009985 */ /* 0x0009e2000c101b06 */
[----:B------:R-:W-:Y:S02]  /*ab30*/  ISETP.GE.AND P1, PT, R22, c[0x0][0x3c8], PT ;  /* 0x0000f20016007a0c */ /* 0x000fe40003f26270 */
[----:B------:R-:W-:-:S05]  /*ab40*/  @!P6 LEA.HI.X R9, R20, R4, R36, 0x2, P2 ;  /* 0x000000041409e211 */ /* 0x000fca00010f1424 */
[----:B------:R-:W-:Y:S01]  /*ab50*/  @!P6 ST.E.64 [R8.64], R84 ;  /* 0x000000540800e985 */ /* 0x000fe2000c101b06 */
[----:B------:R-:W-:Y:S02]  /*ab60*/  ISETP.GE.AND P6, PT, R24, c[0x0][0x3c8], PT ;  /* 0x0000f20018007a0c */ /* 0x000fe40003fc6270 */
[-C--:B--2---:R-:W-:Y:S02]  /*ab70*/  @!P3 LEA R6, P2, R23, R0.reuse, 0x2 ;  /* 0x000000001706b211 */ /* 0x084fe400078410ff */
[----:B----4-:R-:W-:Y:S02]  /*ab80*/  @!P4 LEA R2, P5, R21, R0, 0x2 ;  /* 0x000000001502c211 */ /* 0x010fe400078a10ff */
[-C--:B------:R-:W-:Y:S02]  /*ab90*/  @!P3 LEA.HI.X R7, R23, R4.reuse, R39, 0x2, P2 ;  /* 0x000000041707b211 */ /* 0x080fe400010f1427 */
[----:B------:R-:W-:Y:S02]  /*aba0*/  @!P4 LEA.HI.X R3, R21, R4, R37, 0x2, P5 ;  /* 0x000000041503c211 */ /* 0x000fe400028f1425 */
[----:B------:R-:W-:-:S03]  /*abb0*/  ISETP.GE.AND P5, PT, R25, c[0x0][0x3c8], PT ;  /* 0x0000f20019007a0c */ /* 0x000fc60003fa6270 */
[----:B------:R2:W-:Y:S01]  /*abc0*/  @!P4 ST.E.64 [R2.64], R64 ;  /* 0x000000400200c985 */ /* 0x0005e2000c101b06 */
[----:B------:R-:W-:-:S03]  /*abd0*/  ISETP.GE.AND P4, PT, R26, c[0x0][0x3c8], PT ;  /* 0x0000f2001a007a0c */ /* 0x000fc60003f86270 */
[----:B------:R4:W-:Y:S01]  /*abe0*/  @!P3 ST.E.64 [R6.64], R68 ;  /* 0x000000440600b985 */ /* 0x0009e2000c101b06 */
[----:B------:R-:W-:Y:S02]  /*abf0*/  ISETP.GE.AND P3, PT, R27, c[0x0][0x3c8], PT ;  /* 0x0000f2001b007a0c */ /* 0x000fe40003f66270 */
[----:B--2---:R-:W-:-:S04]  /*ac00*/  @!P1 LEA R2, P2, R22, R0, 0x2 ;  /* 0x0000000016029211 */ /* 0x004fc800078410ff */
[----:B------:R-:W-:Y:S02]  /*ac10*/  @!P1 LEA.HI.X R3, R22, R4, R38, 0x2, P2 ;  /* 0x0000000416039211 */ /* 0x000fe400010f1426 */
[----:B------:R-:W-:-:S03]  /*ac20*/  @!P6 LEA R10, P2, R24, R0, 0x2 ;  /* 0x00000000180ae211 */ /* 0x000fc600078410ff */
[----:B------:R2:W-:Y:S01]  /*ac30*/  @!P1 ST.E.64 [R2.64], R72 ;  /* 0x0000004802009985 */ /* 0x0005e2000c101b06 */
[C---:B------:R-:W-:Y:S02]  /*ac40*/  @!P5 LEA R8, P1, R25.reuse, R0, 0x2 ;  /* 0x000000001908d211 */ /* 0x040fe400078210ff */
[----:B------:R-:W-:Y:S02]  /*ac50*/  @!P6 LEA.HI.X R11, R24, R4, R40, 0x2, P2 ;  /* 0x00000004180be211 */ /* 0x000fe400010f1428 */
[C---:B----4-:R-:W-:Y:S02]  /*ac60*/  @!P4 LEA R6, P2, R26.reuse, R0, 0x2 ;  /* 0x000000001a06c211 */ /* 0x050fe400078410ff */
[-C--:B------:R-:W-:Y:S01]  /*ac70*/  @!P5 LEA.HI.X R9, R25, R4.reuse, R41, 0x2, P1 ;  /* 0x000000041909d211 */ /* 0x080fe200008f1429 */
[----:B------:R4:W-:Y:S01]  /*ac80*/  @!P6 ST.E.64 [R10.64], R96 ;  /* 0x000000600a00e985 */ /* 0x0009e2000c101b06 */
[----:B------:R-:W-:-:S03]  /*ac90*/  @!P4 LEA.HI.X R7, R26, R4, R42, 0x2, P2 ;  /* 0x000000041a07c211 */ /* 0x000fc600010f142a */
[----:B------:R4:W-:Y:S04]  /*aca0*/  @!P5 ST.E.64 [R8.64], R88 ;  /* 0x000000580800d985 */ /* 0x0009e8000c101b06 */
[----:B------:R4:W-:Y:S01]  /*acb0*/  @!P4 ST.E.64 [R6.64], R76 ;  /* 0x0000004c0600c985 */ /* 0x0009e2000c101b06 */
[----:B--2---:R-:W-:-:S04]  /*acc0*/  @!P3 LEA R2, P1, R27, R0, 0x2 ;  /* 0x000000001b02b211 */ /* 0x004fc800078210ff */
[----:B------:R-:W-:-:S05]  /*acd0*/  @!P3 LEA.HI.X R3, R27, R4, R43, 0x2, P1 ;  /* 0x000000041b03b211 */ /* 0x000fca00008f142b */
[----:B------:R4:W-:Y:S04]  /*ace0*/  @!P3 ST.E.64 [R2.64], R44 ;  /* 0x0000002c0200b985 */ /* 0x0009e8000c101b06 */
.L_x_168:
[----:B------:R-:W-:Y:S05]  /*acf0*/  BSYNC B0 ;  /* 0x0000000000007941 */ /* 0x000fea0003800000 */
.L_x_167:
[----:B------:R-:W-:Y:S05]  /*ad00*/  BRA.DIV ~URZ, `(.L_x_169) ;  /* 0x000023d27f007947 */ /* 0x000fea000b800000 */
[----:B--2---:R2:W1:Y:S04]  /*ad10*/  SHFL.IDX PT, R4, R14, 0x1, 0x1c1f ;  /* 0x003c1f000e047f89 */ /* 0x00446800000e0000 */
[----:B----4-:R2:W4:Y:S02]  /*ad20*/  SHFL.IDX PT, R0, R28, 0x1, 0x1c1f ;  /* 0x003c1f001c007f89 */ /* 0x01052400000e0000 */
.L_x_217:
[----:B------:R-:W-:Y:S05]  /*ad30*/  @P0 BRA `(.L_x_164) ;  /* 0x00000f1000000947 */ /* 0x000fea0003800000 */
[----:B------:R-:W-:Y:S02]  /*ad40*/  ISETP.GE.AND P1, PT, R13, c[0x0][0x3c8], PT ;  /* 0x0000f2000d007a0c */ /* 0x000fe40003f26270 */
[----:B------:R-:W-:Y:S02]  /*ad50*/  ISETP.GE.AND P2, PT, R244, c[0x0][0x3c8], PT ;  /* 0x0000f200f4007a0c */ /* 0x000fe40003f46270 */
[----:B------:R-:W-:Y:S02]  /*ad60*/  ISETP.GE.AND P0, PT, R12, c[0x0][0x3c8], PT ;  /* 0x0000f2000c007a0c */ /* 0x000fe40003f06270 */
[----:B------:R-:W-:-:S02]  /*ad70*/  ISETP.GE.AND P5, PT, R15, c[0x0][0x3c8], PT ;  /* 0x0000f2000f007a0c */ /* 0x000fc40003fa6270 */
[----:B------:R-:W-:-:S05]  /*ad80*/  ISETP.GE.AND P4, PT, R17, c[0x0][0x3c8], PT ;  /* 0x0000f20011007a0c */ /* 0x000fca0003f86270 */
[C---:B----4-:R-:W-:Y:S02]  /*ad90*/  @!P1 LEA R6, P3, R13.reuse, R0, 0x2 ;  /* 0x000000000d069211 */ /* 0x050fe400078610ff */
[----:B------:R-:W-:Y:S02]  /*ada0*/  @!P2 IMAD.MOV.U32 R8, RZ, RZ, R0 ;  /* 0x000000ffff08a224 */ /* 0x000fe400078e0000 */
[----:B-1----:R-:W-:Y:S01]  /*adb0*/  @!P2 IMAD.MOV.U32 R9, RZ, RZ, R4 ;  /* 0x000000ffff09a224 */ /* 0x002fe200078e0004 */
[----:B------:R-:W-:Y:S02]  /*adc0*/  @!P1 LEA.HI.X R7, R13, R4, R29, 0x2, P3 ;  /* 0x000000040d079211 */ /* 0x000fe400018f141d */
[----:B------:R-:W-:Y:S01]  /*add0*/  @!P0 LEA R2, P6, R12, R0, 0x2 ;  /* 0x000000000c028211 */ /* 0x000fe200078c10ff */
[----:B------:R-:W-:Y:S01]  /*ade0*/  @!P2 IMAD.WIDE R8, R244, 0x4, R8 ;  /* 0x00000004f408a825 */ /* 0x000fe200078e0208 */
[----:B------:R-:W-:Y:S02]  /*adf0*/  ISETP.GE.AND P3, PT, R16, c[0x0][0x3c8], PT ;  /* 0x0000f20010007a0c */ /* 0x000fe40003f66270 */
[----:B------:R-:W-:-:S02]  /*ae00*/  @!P0 LEA.HI.X R3, R12, R4, R30, 0x2, P6 ;  /* 0x000000040c038211 */ /* 0x000fc400030f141e */
[----:B------:R1:W-:Y:S01]  /*ae10*/  @!P2 ST.E.64 [R8.64], R100 ;  /* 0x000000640800a985 */ /* 0x0003e2000c101b06 */
[----:B------:R-:W-:Y:S02]  /*ae20*/  ISETP.GE.AND P2, PT, R18, c[0x0][0x3c8], PT ;  /* 0x0000f20012007a0c */ /* 0x000fe40003f46270 */
[----:B--2---:R-:W-:Y:S01]  /*ae30*/  @!P5 LEA R14, P6, R15, R0, 0x2 ;  /* 0x000000000f0ed211 */ /* 0x004fe200078c10ff */
[----:B------:R2:W-:Y:S01]  /*ae40*/  @!P1 ST.E.64 [R6.64], R92 ;  /* 0x0000005c06009985 */ /* 0x0005e2000c101b06 */
[----:B------:R-:W-:Y:S02]  /*ae50*/  ISETP.GE.AND P1, PT, R19, c[0x0][0x3c8], PT ;  /* 0x0000f20013007a0c */ /* 0x000fe40003f26270 */
[----:B------:R-:W-:Y:S01]  /*ae60*/  @!P5 LEA.HI.X R15, R15, R4, R31, 0x2, P6 ;  /* 0x000000040f0fd211 */ /* 0x000fe200030f141f */
[----:B------:R4:W-:Y:S01]  /*ae70*/  @!P0 ST.E.64 [R2.64], R80 ;  /* 0x0000005002008985 */ /* 0x0009e2000c101b06 */
[CC--:B------:R-:W-:Y:S02]  /*ae80*/  @!P4 LEA R12, P0, R17.reuse, R0.reuse, 0x2 ;  /* 0x00000000110cc211 */ /* 0x0c0fe400078010ff */
[----:B------:R-:W-:Y:S01]  /*ae90*/  @!P3 LEA R10, P6, R16, R0, 0x2 ;  /* 0x00000000100ab211 */ /* 0x000fe200078c10ff */
[----:B------:R5:W-:Y:S01]  /*aea0*/  @!P5 ST.E.64 [R14.64], R118 ;  /* 0x000000760e00d985 */ /* 0x000be2000c101b06 */
[----:B------:R-:W-:-:S02]  /*aeb0*/  @!P4 LEA.HI.X R13, R17, R4, R33, 0x2, P0 ;  /* 0x00000004110dc211 */ /* 0x000fc400000f1421 */
[----:B------:R-:W-:Y:S02]  /*aec0*/  ISETP.GE.AND P0, PT, R20, c[0x0][0x3c8], PT ;  /* 0x0000f20014007a0c */ /* 0x000fe40003f06270 */
[----:B------:R-:W-:Y:S01]  /*aed0*/  @!P3 LEA.HI.X R11, R16, R4, R32, 0x2, P6 ;  /* 0x00000004100bb211 */ /* 0x000fe200030f1420 */
[----:B------:R3:W-:Y:S01]  /*aee0*/  @!P4 ST.E.64 [R12.64], R116 ;  /* 0x000000740c00c985 */ /* 0x0007e2000c101b06 */
[----:B------:R-:W-:Y:S02]  /*aef0*/  ISETP.GE.AND P5, PT, R21, c[0x0][0x3c8], PT ;  /* 0x0000f20015007a0c */ /* 0x000fe40003fa6270 */
[----:B------:R-:W-:Y:S01]  /*af00*/  ISETP.GE.AND P4, PT, R23, c[0x0][0x3c8], PT ;  /* 0x0000f20017007a0c */ /* 0x000fe20003f86270 */
[----:B------:R3:W-:Y:S01]  /*af10*/  @!P3 ST.E.64 [R10.64], R114 ;  /* 0x000000720a00b985 */ /* 0x0007e2000c101b06 */
[----:B------:R-:W-:Y:S02]  /*af20*/  ISETP.GE.AND P3, PT, R22, c[0x0][0x3c8], PT ;  /* 0x0000f20016007a0c */ /* 0x000fe40003f66270 */
[----:B-1----:R-:W-:-:S04]  /*af30*/  @!P2 LEA R8, P6, R18, R0, 0x2 ;  /* 0x000000001208a211 */ /* 0x002fc800078c10ff */
[----:B------:R-:W-:Y:S02]  /*af40*/  @!P2 LEA.HI.X R9, R18, R4, R34, 0x2, P6 ;  /* 0x000000041209a211 */ /* 0x000fe400030f1422 */
[----:B--2---:R-:W-:-:S03]  /*af50*/  @!P1 LEA R6, P6, R19, R0, 0x2 ;  /* 0x0000000013069211 */ /* 0x004fc600078c10ff */
[----:B------:R1:W-:Y:S01]  /*af60*/  @!P2 ST.E.64 [R8.64], R104 ;  /* 0x000000680800a985 */ /* 0x0003e2000c101b06 */
[----:B------:R-:W-:Y:S02]  /*af70*/  @!P1 LEA.HI.X R7, R19, R4, R35, 0x2, P6 ;  /* 0x0000000413079211 */ /* 0x000fe400030f1423 */
[----:B----4-:R-:W-:Y:S02]  /*af80*/  @!P0 LEA R2, P6, R20, R0, 0x2 ;  /* 0x0000000014028211 */ /* 0x010fe400078c10ff */
[----:B------:R-:W-:Y:S01]  /*af90*/  ISETP.GE.AND P2, PT, R24, c[0x0][0x3c8], PT ;  /* 0x0000f20018007a0c */ /* 0x000fe20003f46270 */
[----:B------:R2:W-:Y:S01]  /*afa0*/  @!P1 ST.E.64 [R6.64], R74 ;  /* 0x0000004a06009985 */ /* 0x0005e2000c101b06 */
[----:B------:R-:W-:Y:S02]  /*afb0*/  @!P0 LEA.HI.X R3, R20, R4, R36, 0x2, P6 ;  /* 0x0000000414038211 */ /* 0x000fe400030f1424 */
[-C--:B-----5:R-:W-:Y:S02]  /*afc0*/  @!P5 LEA R14, P6, R21, R0.reuse, 0x2 ;  /* 0x00000000150ed211 */ /* 0x0a0fe400078c10ff */
[----:B------:R-:W-:Y:S01]  /*afd0*/  ISETP.GE.AND P1, PT, R25, c[0x0][0x3c8], PT ;  /* 0x0000f20019007a0c */ /* 0x000fe20003f26270 */
[----:B------:R4:W-:Y:S01]  /*afe0*/  @!P0 ST.E.64 [R2.64], R62 ;  /* 0x0000003e02008985 */ /* 0x0009e2000c101b06 */
[----:B---3--:R-:W-:-:S02]  /*aff0*/  @!P4 LEA R12, P0, R23, R0, 0x2 ;  /* 0x00000000170cc211 */ /* 0x008fc400078010ff */
[----:B------:R-:W-:Y:S02]  /*b000*/  @!P5 LEA.HI.X R15, R21, R4, R37, 0x2, P6 ;  /* 0x00000004150fd211 */ /* 0x000fe400030f1425 */
[----:B------:R-:W-:Y:S02]  /*b010*/  @!P3 LEA R10, P6, R22, R0, 0x2 ;  /* 0x00000000160ab211 */ /* 0x000fe400078c10ff */
[-C--:B------:R-:W-:Y:S01]  /*b020*/  @!P4 LEA.HI.X R13, R23, R4.reuse, R39, 0x2, P0 ;  /* 0x00000004170dc211 */ /* 0x080fe200000f1427 */
[----:B------:R3:W-:Y:S01]  /*b030*/  @!P5 ST.E.64 [R14.64], R90 ;  /* 0x0000005a0e00d985 */ /* 0x0007e2000c101b06 */
[----:B------:R-:W-:Y:S02]  /*b040*/  ISETP.GE.AND P0, PT, R26, c[0x0][0x3c8], PT ;  /* 0x0000f2001a007a0c */ /* 0x000fe40003f06270 */
[----:B------:R-:W-:Y:S01]  /*b050*/  @!P3 LEA.HI.X R11, R22, R4, R38, 0x2, P6 ;  /* 0x00000004160bb211 */ /* 0x000fe200030f1426 */
[----:B------:R3:W-:Y:S04]  /*b060*/  @!P4 ST.E.64 [R12.64], R86 ;  /* 0x000000560c00c985 */ /* 0x0007e8000c101b06 */
[----:B------:R3:W-:Y:S01]  /*b070*/  @!P3 ST.E.64 [R10.64], R82 ;  /* 0x000000520a00b985 */ /* 0x0007e2000c101b06 */
[----:B-1----:R-:W-:-:S04]  /*b080*/  @!P2 LEA R8, P6, R24, R0, 0x2 ;  /* 0x000000001808a211 */ /* 0x002fc800078c10ff */
[----:B------:R-:W-:Y:S02]  /*b090*/  @!P2 LEA.HI.X R9, R24, R4, R40, 0x2, P6 ;  /* 0x000000041809a211 */ /* 0x000fe400030f1428 */
[----:B--2---:R-:W-:-:S03]  /*b0a0*/  @!P1 LEA R6, P6, R25, R0, 0x2 ;  /* 0x0000000019069211 */ /* 0x004fc600078c10ff */
[----:B------:R3:W-:Y:S01]  /*b0b0*/  @!P2 ST.E.64 [R8.64], R78 ;  /* 0x0000004e0800a985 */ /* 0x0007e2000c101b06 */
[----:B------:R-:W-:Y:S02]  /*b0c0*/  @!P1 LEA.HI.X R7, R25, R4, R41, 0x2, P6 ;  /* 0x0000000419079211 */ /* 0x000fe400030f1429 */
[----:B----4-:R-:W-:-:S03]  /*b0d0*/  @!P0 LEA R2, P6, R26, R0, 0x2 ;  /* 0x000000001a028211 */ /* 0x010fc600078c10ff */
[----:B------:R3:W-:Y:S01]  /*b0e0*/  @!P1 ST.E.64 [R6.64], R70 ;  /* 0x0000004606009985 */ /* 0x0007e2000c101b06 */
[----:B------:R-:W-:-:S05]  /*b0f0*/  @!P0 LEA.HI.X R3, R26, R4, R42, 0x2, P6 ;  /* 0x000000041a038211 */ /* 0x000fca00030f142a */
[----:B------:R3:W-:Y:S01]  /*b100*/  @!P0 ST.E.64 [R2.64], R66 ;  /* 0x0000004202008985 */ /* 0x0007e2000c101b06 */
[----:B------:R-:W-:-:S13]  /*b110*/  ISETP.GE.AND P0, PT, R27, c[0x0][0x3c8], PT ;  /* 0x0000f2001b007a0c */ /* 0x000fda0003f06270 */
[----:B------:R-:W-:Y:S05]  /*b120*/  @P0 BRA `(.L_x_164) ;  /* 0x00000b2000000947 */ /* 0x000fea0003800000 */
[----:B---3--:R-:W-:-:S04]  /*b130*/  LEA R2, P0, R27, R0, 0x2 ;  /* 0x000000001b027211 */ /* 0x008fc800078010ff */
[----:B------:R-:W-:-:S05]  /*b140*/  LEA.HI.X R3, R27, R4, R43, 0x2, P0 ;  /* 0x000000041b037211 */ /* 0x000fca00000f142b */
[----:B------:R1:W-:Y:S01]  /*b150*/  ST.E.64 [R2.64], R46 ;  /* 0x0000002e02007985 */ /* 0x0003e2000c101b06 */
[----:B------:R-:W-:Y:S05]  /*b160*/  BRA `(.L_x_164) ;  /* 0x00000ae000007947 */ /* 0x000fea0003800000 */
.L_x_149:
[----:B------:R-:W-:Y:S01]  /*b170*/  ISETP.NE.U32.AND P1, PT, RZ, c[0x0][0x508], PT ;  /* 0x00014200ff007a0c */ /* 0x000fe20003f25070 */
[----:B------:R-:W2:Y:S01]  /*b180*/  LDL.LU R0, [R1] ;  /* 0x0000000001007983 */ /* 0x000ea20000300800 */
[----:B------:R-:W-:Y:S01]  /*b190*/  ISETP.NE.U32.AND P2, PT, RZ, c[0x0][0x500], PT ;  /* 0x00014000ff007a0c */ /* 0x000fe20003f45070 */
[----:B------:R-:W-:Y:S01]  /*b1a0*/  IMAD.MOV.U32 R4, RZ, RZ, 0x4 ;  /* 0x00000004ff047424 */ /* 0x000fe200078e00ff */
[----:B------:R-:W-:Y:S01]  /*b1b0*/  ISETP.NE.AND.EX P1, PT, RZ, c[0x0][0x50c], PT, P1 ;  /* 0x00014300ff007a0c */ /* 0x000fe20003f25310 */
[----:B------:R-:W-:Y:S01]  /*b1c0*/  IMAD.MOV.U32 R8, RZ, RZ, RZ ;  /* 0x000000ffff087224 */ /* 0x000fe200078e00ff */
[----:B------:R-:W-:Y:S01]  /*b1d0*/  ISETP.NE.AND.EX P2, PT, RZ, c[0x0][0x504], PT, P2 ;  /* 0x00014100ff007a0c */ /* 0x000fe20003f45320 */
[----:B------:R-:W-:Y:S02]  /*b1e0*/  IMAD.MOV.U32 R19, RZ, RZ, c[0x0][0x388] ;  /* 0x0000e200ff137624 */ /* 0x000fe400078e00ff */
[----:B-1----:R-:W-:-:S08]  /*b1f0*/  IMAD.WIDE R4, R235, R4, c[0x0][0x500] ;  /* 0x00014000eb047625 */ /* 0x002fd000078e0204 */
[C---:B------:R-:W-:Y:S02]  /*b200*/  @P1 LEA R2, P0, R235.reuse, c[0x0][0x508], 0x2 ;  /* 0x00014200eb021a11 */ /* 0x040fe400078010ff */
[----:B------:R1:W5:Y:S02]  /*b210*/  @P2 LDG.E R8, [R4.64] ;  /* 0x0000000604082981 */ /* 0x000364000c1e1900 */
[----:B------:R-:W-:-:S05]  /*b220*/  @P1 LEA.HI.X R3, R235, c[0x0][0x50c], R7, 0x2, P0 ;  /* 0x00014300eb031a11 */ /* 0x000fca00000f1407 */
[----:B------:R1:W5:Y:S01]  /*b230*/  @P1 LDG.E R19, [R2.64] ;  /* 0x0000000602131981 */ /* 0x000362000c1e1900 */
[----:B--2---:R-:W-:-:S04]  /*b240*/  ISETP.NE.AND P0, PT, R0, RZ, PT ;  /* 0x000000ff0000720c */ /* 0x004fc80003f05270 */
[----:B------:R-:W-:Y:S01]  /*b250*/  SEL R18, R0, c[0x0][0x3d4], P0 ;  /* 0x0000f50000127a07 */ /* 0x000fe20000000000 */
[----:B------:R-:W-:Y:S05]  /*b260*/  @P1 BRA `(.L_x_170) ;  /* 0x0000004000001947 */ /* 0x000fea0003800000 */
[----:B-1----:R-:W-:Y:S05]  /*b270*/  @!P2 BRA `(.L_x_170) ;  /* 0x000000300000a947 */ /* 0x002fea0003800000 */
[----:B------:R1:W2:Y:S04]  /*b280*/  LDG.E R0, [R4.64] ;  /* 0x0000000604007981 */ /* 0x0002a8000c1e1900 */
[----:B-1----:R-:W2:Y:S02]  /*b290*/  LDG.E R4, [R4.64+0x4] ;  /* 0x0000040604047981 */ /* 0x002ea4000c1e1900 */
[----:B--2--5:R-:W-:Y:S02]  /*b2a0*/  IADD3 R19, -R0, R4, RZ ;  /* 0x0000000400137210 */ /* 0x024fe40007ffe1ff */
.L_x_170:
[----:B-1----:R-:W1:Y:S01]  /*b2b0*/  S2R R2, SR_TID.X ;  /* 0x0000000000027919 */ /* 0x002e620000002100 */
[----:B------:R-:W-:Y:S01]  /*b2c0*/  BSSY B0, `(.L_x_171) ;  /* 0x0000036000007945 */ /* 0x000fe20003800000 */
[----:B------:R-:W-:Y:S02]  /*b2d0*/  SEL R14, R235, RZ, !P2 ;  /* 0x000000ffeb0e7207 */ /* 0x000fe40005000000 */
[----:B------:R-:W-:-:S02]  /*b2e0*/  SEL R20, R7, RZ, !P2 ;  /* 0x000000ff07147207 */ /* 0x000fc40005000000 */
[----:B-----5:R-:W-:Y:S02]  /*b2f0*/  SHF.R.S32.HI R17, RZ, 0x1f, R8 ;  /* 0x0000001fff117819 */ /* 0x020fe40000011408 */
[----:B-1----:R-:W-:-:S13]  /*b300*/  ISETP.GT.AND P0, PT, R2, 0x7f, PT ;  /* 0x0000007f0200780c */ /* 0x002fda0003f04270 */
[----:B------:R-:W-:Y:S05]  /*b310*/  @P0 BRA `(.L_x_172) ;  /* 0x0000030000000947 */ /* 0x000fea0003800000 */
[----:B------:R-:W-:Y:S01]  /*b320*/  IMAD R0, R19, c[0x0][0x4e8], RZ ;  /* 0x00013a0013007a24 */ /* 0x000fe200078e02ff */
[----:B------:R-:W-:-:S04]  /*b330*/  LEA R9, R237, R2, 0x7 ;  /* 0x00000002ed097211 */ /* 0x000fc800078e38ff */
[----:B------:R-:W-:-:S13]  /*b340*/  ISETP.GE.AND P0, PT, R9, R0, PT ;  /* 0x000000000900720c */ /* 0x000fda0003f06270 */
[----:B------:R-:W-:Y:S05]  /*b350*/  @P0 BRA `(.L_x_172) ;  /* 0x000002c000000947 */ /* 0x000fea0003800000 */
[----:B------:R-:W2:Y:S01]  /*b360*/  LDL.LU R21, [R1+0x4] ;  /* 0x0000040001157983 */ /* 0x000ea20000300800 */
[----:B------:R-:W-:Y:S01]  /*b370*/  IMAD.MOV.U32 R0, RZ, RZ, 0x368 ;  /* 0x00000368ff007424 */ /* 0x000fe200078e00ff */
[----:B------:R-:W-:-:S04]  /*b380*/  ISETP.GT.AND P2, PT, R18, 0x1, PT ;  /* 0x000000011200780c */ /* 0x000fc80003f44270 */
[----:B------:R-:W-:-:S04]  /*b390*/  SEL R0, R0, 0x328, P2 ;  /* 0x0000032800007807 */ /* 0x000fc80001000000 */
[----:B------:R1:W3:Y:S08]  /*b3a0*/  LDC.64 R6, c[0x0][R0+0x170] ;  /* 0x00005c0000067b82 */ /* 0x0002f00000000a00 */
[----:B------:R1:W4:Y:S08]  /*b3b0*/  LDC.64 R4, c[0x0][R0+0x168] ;  /* 0x00005a0000047b82 */ /* 0x0003300000000a00 */
[----:B------:R1:W5:Y:S08]  /*b3c0*/  LDC.64 R12, c[0x0][R0+0x178] ;  /* 0x00005e00000c7b82 */ /* 0x0003700000000a00 */
[----:B------:R1:W2:Y:S02]  /*b3d0*/  LDC.64 R10, c[0x0][R0+0x160] ;  /* 0x00005800000a7b82 */ /* 0x0002a40000000a00 */
[----:B-1----:R-:W-:-:S02]  /*b3e0*/  IMAD.MOV.U32 R0, RZ, RZ, c[0x0][0x4e8] ;  /* 0x00013a00ff007624 */ /* 0x002fc400078e00ff */
[-C--:B---3--:R-:W-:Y:S02]  /*b3f0*/  IMAD R7, R7, R14.reuse, RZ ;  /* 0x0000000e07077224 */ /* 0x088fe400078e02ff */
[----:B------:R-:W-:Y:S01]  /*b400*/  IMAD.WIDE.U32 R2, R6, R14, RZ ;  /* 0x0000000e06027225 */ /* 0x000fe200078e00ff */
[----:B------:R-:W-:Y:S02]  /*b410*/  ISETP.NE.AND P0, PT, R0, 0x1, PT ;  /* 0x000000010000780c */ /* 0x000fe40003f05270 */
[----:B------:R-:W-:Y:S01]  /*b420*/  MOV R0, R9 ;  /* 0x0000000900007202 */ /* 0x000fe20000000f00 */
[----:B------:R-:W-:Y:S02]  /*b430*/  IMAD R7, R6, R20, R7 ;  /* 0x0000001406077224 */ /* 0x000fe400078e0207 */
[-C--:B----4-:R-:W-:Y:S02]  /*b440*/  IMAD R15, R5, R245.reuse, RZ ;  /* 0x000000f5050f7224 */ /* 0x090fe400078e02ff */
[----:B------:R-:W-:Y:S01]  /*b450*/  IMAD.WIDE.U32 R4, R4, R245, RZ ;  /* 0x000000f504047225 */ /* 0x000fe200078e00ff */
[----:B------:R-:W-:-:S03]  /*b460*/  IADD3 R3, R3, R7, RZ ;  /* 0x0000000703037210 */ /* 0x000fc60007ffe0ff */
[----:B------:R-:W-:Y:S02]  /*b470*/  IMAD.IADD R15, R5, 0x1, R15 ;  /* 0x00000001050f7824 */ /* 0x000fe400078e020f */
[----:B------:R-:W-:-:S05]  /*b480*/  @P0 IMAD.HI.U32 R16, R9, c[0x0][0x4ec], RZ ;  /* 0x00013b0009100a27 */ /* 0x000fca00078e00ff */
[----:B------:R-:W-:Y:S02]  /*b490*/  @P0 SHF.R.U32.HI R0, RZ, c[0x0][0x4f0], R16 ;  /* 0x00013c00ff000a19 */ /* 0x000fe40000011610 */
[----:B------:R-:W-:-:S03]  /*b4a0*/  IADD3 R16, P1, P0, R2, R4, R8 ;  /* 0x0000000402107210 */ /* 0x000fc6000783e008 */
[----:B------:R-:W-:-:S04]  /*b4b0*/  IMAD.MOV R2, RZ, RZ, -R0 ;  /* 0x000000ffff027224 */ /* 0x000fc800078e0a00 */
[----:B------:R-:W-:Y:S01]  /*b4c0*/  IMAD R2, R2, c[0x0][0x4e8], R9 ;  /* 0x00013a0002027a24 */ /* 0x000fe200078e0209 */
[----:B------:R-:W-:Y:S02]  /*b4d0*/  IADD3.X R9, R3, R15, R17, P1, P0 ;  /* 0x0000000f03097210 */ /* 0x000fe40000fe0411 */
[----:B------:R-:W-:Y:S02]  /*b4e0*/  SHF.R.S32.HI R3, RZ, 0x1f, R0 ;  /* 0x0000001fff037819 */ /* 0x000fe40000011400 */
[----:B--2---:R-:W-:-:S05]  /*b4f0*/  SEL R6, R21, RZ, P2 ;  /* 0x000000ff15067207 */ /* 0x004fca0001000000 */
[-C--:B-----5:R-:W-:Y:S02]  /*b500*/  IMAD R7, R13, R6.reuse, RZ ;  /* 0x000000060d077224 */ /* 0x0a0fe400078e02ff */
[----:B------:R-:W-:Y:S01]  /*b510*/  IMAD.WIDE.U32 R4, R12, R6, RZ ;  /* 0x000000060c047225 */ /* 0x000fe200078e00ff */
[----:B------:R-:W-:-:S04]  /*b520*/  SHF.R.S32.HI R6, RZ, 0x1f, R2 ;  /* 0x0000001fff067819 */ /* 0x000fc80000011402 */
[----:B------:R-:W-:Y:S01]  /*b530*/  IADD3 R5, R5, R7, RZ ;  /* 0x0000000705057210 */ /* 0x000fe20007ffe0ff */
[----:B------:R-:W-:Y:S01]  /*b540*/  IMAD.MOV.U32 R7, RZ, RZ, c[0x0][0x4a8] ;  /* 0x00012a00ff077624 */ /* 0x000fe200078e00ff */
[----:B------:R-:W-:Y:S01]  /*b550*/  IADD3 R4, P1, P0, R0, R16, R4 ;  /* 0x0000001000047210 */ /* 0x000fe2000783e004 */
[----:B------:R-:W-:-:S03]  /*b560*/  IMAD R0, R11, R2, RZ ;  /* 0x000000020b007224 */ /* 0x000fc600078e02ff */
[----:B------:R-:W-:Y:S01]  /*b570*/  IADD3.X R5, R3, R9, R5, P1, P0 ;  /* 0x0000000903057210 */ /* 0x000fe20000fe0405 */
[----:B------:R-:W-:-:S04]  /*b580*/  IMAD R0, R10, R6, R0 ;  /* 0x000000060a007224 */ /* 0x000fc800078e0200 */
[----:B------:R-:W-:Y:S01]  /*b590*/  IMAD.WIDE.U32 R2, R10, R2, R4 ;  /* 0x000000020a027225 */ /* 0x000fe200078e0004 */
[----:B------:R-:W-:Y:S02]  /*b5a0*/  MOV R5, c[0x0][0x4ac] ;  /* 0x00012b0000057a02 */ /* 0x000fe40000000f00 */
[----:B------:R-:W-:Y:S01]  /*b5b0*/  SEL R4, R7, c[0x0][0x450], P2 ;  /* 0x0001140007047a07 */ /* 0x000fe20001000000 */
[----:B------:R-:W-:Y:S01]  /*b5c0*/  IMAD.IADD R0, R3, 0x1, R0 ;  /* 0x0000000103007824 */ /* 0x000fe200078e0200 */
[----:B------:R-:W-:Y:S02]  /*b5d0*/  SEL R5, R5, c[0x0][0x454], P2 ;  /* 0x0001150005057a07 */ /* 0x000fe40001000000 */
[----:B------:R-:W-:-:S04]  /*b5e0*/  LEA R4, P0, R2, R4, 0x2 ;  /* 0x0000000402047211 */ /* 0x000fc800078010ff */
[----:B------:R-:W-:Y:S02]  /*b5f0*/  LEA.HI.X R5, R2, R5, R0, 0x2, P0 ;  /* 0x0000000502057211 */ /* 0x000fe400000f1400 */
[----:B------:R-:W-:-:S05]  /*b600*/  MOV R0, 0xff800000 ;  /* 0xff80000000007802 */ /* 0x000fca0000000f00 */
[----:B------:R1:W-:Y:S02]  /*b610*/  STG.E [R4.64], R0 ;  /* 0x0000000004007986 */ /* 0x0003e4000c101906 */
.L_x_172:
[----:B------:R-:W-:Y:S05]  /*b620*/  BSYNC B0 ;  /* 0x0000000000007941 */ /* 0x000fea0003800000 */
.L_x_171:
[----:B------:R-:W-:-:S13]  /*b630*/  ISETP.GT.AND P0, PT, R18, 0x1, PT ;  /* 0x000000011200780c */ /* 0x000fda0003f04270 */
[----:B------:R-:W-:Y:S05]  /*b640*/  @P0 BRA `(.L_x_164) ;  /* 0x0000060000000947 */ /* 0x000fea0003800000 */
[----:B------:R-:W-:Y:S01]  /*b650*/  MOV R2, c[0x0][0x4e8] ;  /* 0x00013a0000027a02 */ /* 0x000fe20000000f00 */
[----:B-1----:R-:W-:Y:S01]  /*b660*/  IMAD R0, R17, c[0x0][0x3a0], RZ ;  /* 0x0000e80011007a24 */ /* 0x002fe200078e02ff */
[----:B------:R-:W-:Y:S01]  /*b670*/  LEA R4, R234, R230, 0x5 ;  /* 0x000000e6ea047211 */ /* 0x000fe200078e28ff */
[----:B------:R-:W-:Y:S01]  /*b680*/  IMAD R5, R20, c[0x0][0x3f0], RZ ;  /* 0x0000fc0014057a24 */ /* 0x000fe200078e02ff */
[----:B------:R-:W-:Y:S01]  /*b690*/  ISETP.NE.AND P0, PT, R2, 0x1, PT ;  /* 0x000000010200780c */ /* 0x000fe20003f05270 */
[----:B------:R-:W-:Y:S01]  /*b6a0*/  IMAD.WIDE.U32 R2, R8, c[0x0][0x3a0], RZ ;  /* 0x0000e80008027a25 */ /* 0x000fe200078e00ff */
[----:B------:R-:W-:-:S03]  /*b6b0*/  LEA R4, R237, R4, 0x7 ;  /* 0x00000004ed047211 */ /* 0x000fc600078e38ff */
[----:B------:R-:W-:Y:S01]  /*b6c0*/  IMAD R8, R8, c[0x0][0x3a4], R0 ;  /* 0x0000e90008087a24 */ /* 0x000fe200078e0200 */
[----:B------:R-:W-:Y:S01]  /*b6d0*/  MOV R0, R4 ;  /* 0x0000000400007202 */ /* 0x000fe20000000f00 */
[----:B------:R-:W-:-:S03]  /*b6e0*/  IMAD R7, R14, c[0x0][0x3f4], R5 ;  /* 0x0000fd000e077a24 */ /* 0x000fc600078e0205 */
[----:B------:R-:W-:Y:S02]  /*b6f0*/  IADD3 R3, R3, R8, RZ ;  /* 0x0000000803037210 */ /* 0x000fe40007ffe0ff */
[----:B------:R-:W-:Y:S01]  /*b700*/  LEA R8, R237, R230, 0x7 ;  /* 0x000000e6ed087211 */ /* 0x000fe200078e38ff */
[----:B------:R-:W-:-:S04]  /*b710*/  @P0 IMAD.HI.U32 R6, R4, c[0x0][0x4ec], RZ ;  /* 0x00013b0004060a27 */ /* 0x000fc800078e00ff */
[----:B------:R-:W-:Y:S01]  /*b720*/  IMAD.WIDE.U32 R2, R245, c[0x0][0x3e8], R2 ;  /* 0x0000fa00f5027a25 */ /* 0x000fe200078e0002 */
[----:B------:R-:W-:-:S03]  /*b730*/  @P0 SHF.R.U32.HI R0, RZ, c[0x0][0x4f0], R6 ;  /* 0x00013c00ff000a19 */ /* 0x000fc60000011606 */
[----:B------:R-:W-:Y:S01]  /*b740*/  IMAD R3, R245, c[0x0][0x3ec], R3 ;  /* 0x0000fb00f5037a24 */ /* 0x000fe200078e0203 */
[----:B------:R-:W-:Y:S02]  /*b750*/  SHF.R.S32.HI R6, RZ, 0x1f, R0 ;  /* 0x0000001fff067819 */ /* 0x000fe40000011400 */
[----:B------:R-:W-:Y:S01]  /*b760*/  IADD3 R5, -R0, RZ, RZ ;  /* 0x000000ff00057210 */ /* 0x000fe20007ffe1ff */
[----:B------:R-:W-:-:S04]  /*b770*/  IMAD.WIDE.U32 R2, R14, c[0x0][0x3f0], R2 ;  /* 0x0000fc000e027a25 */ /* 0x000fc800078e0002 */
[----:B------:R-:W-:Y:S01]  /*b780*/  IMAD R6, R6, c[0x0][0x3e0], RZ ;  /* 0x0000f80006067a24 */ /* 0x000fe200078e02ff */
[----:B------:R-:W-:Y:S01]  /*b790*/  IADD3 R3, R3, R7, RZ ;  /* 0x0000000703037210 */ /* 0x000fe20007ffe0ff */
[----:B------:R-:W-:Y:S02]  /*b7a0*/  IMAD R4, R5, c[0x0][0x4e8], R4 ;  /* 0x00013a0005047a24 */ /* 0x000fe400078e0204 */
[C---:B------:R-:W-:Y:S02]  /*b7b0*/  IMAD R6, R0.reuse, c[0x0][0x3e4], R6 ;  /* 0x0000f90000067a24 */ /* 0x040fe400078e0206 */
        /* <DEDUP_REMOVED lines=11> */
.L_x_218:
[----:B------:R-:W-:Y:S05]  /*b870*/  BRA.DIV ~URZ, `(.L_x_174) ;  /* 0x000019927f007947 */ /* 0x000fea000b800000 */
[----:B------:R3:W4:Y:S02]  /*b880*/  SHFL.IDX PT, R0, R9, RZ, 0x181f ;  /* 0x00181fff09007589 */ /* 0x00072400000e0000 */
.L_x_219:
[----:B------:R-:W-:Y:S01]  /*b890*/  IMAD R7, R19, c[0x0][0x4e8], RZ ;  /* 0x00013a0013077a24 */ /* 0x000fe200078e02ff */
[----:B------:R-:W-:Y:S04]  /*b8a0*/  BSSY B0, `(.L_x_175) ;  /* 0x000000b000007945 */ /* 0x000fe80003800000 */
[----:B------:R-:W-:-:S13]  /*b8b0*/  ISETP.GE.AND P0, PT, R8, R7, PT ;  /* 0x000000070800720c */ /* 0x000fda0003f06270 */
[----:B------:R-:W-:Y:S05]  /*b8c0*/  @P0 BRA `(.L_x_176) ;  /* 0x0000008000000947 */ /* 0x000fea0003800000 */
[----:B------:R-:W-:Y:S02]  /*b8d0*/  ISETP.GE.AND P1, PT, R228, c[0x0][0x3c8], PT ;  /* 0x0000f200e4007a0c */ /* 0x000fe40003f26270 */
[----:B------:R-:W-:-:S11]  /*b8e0*/  ISETP.GE.AND P0, PT, R231, c[0x0][0x3c8], PT ;  /* 0x0000f200e7007a0c */ /* 0x000fd60003f06270 */
[CC--:B----4-:R-:W-:Y:S02]  /*b8f0*/  @!P1 LEA R4, P3, R228.reuse, R0.reuse, 0x1 ;  /* 0x00000000e4049211 */ /* 0x0d0fe400078608ff */
[C---:B------:R-:W-:Y:S02]  /*b900*/  @!P0 LEA R2, P2, R231.reuse, R0, 0x1 ;  /* 0x00000000e7028211 */ /* 0x040fe400078408ff */
[-C--:B--2---:R-:W-:Y:S02]  /*b910*/  @!P1 LEA.HI.X R5, R228, R10.reuse, R40, 0x1, P3 ;  /* 0x0000000ae4059211 */ /* 0x084fe400018f0c28 */
[----:B------:R-:W-:-:S03]  /*b920*/  @!P0 LEA.HI.X R3, R231, R10, R41, 0x1, P2 ;  /* 0x0000000ae7038211 */ /* 0x000fc600010f0c29 */
[----:B------:R2:W-:Y:S04]  /*b930*/  @!P1 ST.E.128 [R4.64], RZ ;  /* 0x000000ff04009985 */ /* 0x0005e8000c101d06 */
[----:B------:R2:W-:Y:S02]  /*b940*/  @!P0 ST.E.128 [R2.64], RZ ;  /* 0x000000ff02008985 */ /* 0x0005e4000c101d06 */
.L_x_176:
[----:B------:R-:W-:Y:S05]  /*b950*/  BSYNC B0 ;  /* 0x0000000000007941 */ /* 0x000fea0003800000 */
.L_x_175:
[----:B------:R-:W-:Y:S05]  /*b960*/  BRA.DIV ~URZ, `(.L_x_177) ;  /* 0x000019027f007947 */ /* 0x000fea000b800000 */
[----:B--2---:R2:W1:Y:S04]  /*b970*/  SHFL.IDX PT, R10, R6, 0x1, 0x181f ;  /* 0x00381f00060a7f89 */ /* 0x00446800000e0000 */
[----:B----4-:R2:W4:Y:S02]  /*b980*/  SHFL.IDX PT, R0, R9, 0x1, 0x181f ;  /* 0x00381f0009007f89 */ /* 0x01052400000e0000 */
.L_x_220:
        /* <DEDUP_REMOVED lines=8> */
[-C--:B-1----:R-:W-:Y:S02]  /*ba10*/  @!P1 LEA.HI.X R5, R228, R10.reuse, R40, 0x1, P3 ;  /* 0x0000000ae4059211 */ /* 0x082fe400018f0c28 */
[----:B------:R-:W-:-:S03]  /*ba20*/  @!P0 LEA.HI.X R3, R231, R10, R41, 0x1, P2 ;  /* 0x0000000ae7038211 */ /* 0x000fc600010f0c29 */
[----:B------:R1:W-:Y:S04]  /*ba30*/  @!P1 ST.E.128 [R4.64], RZ ;  /* 0x000000ff04009985 */ /* 0x0003e8000c101d06 */
[----:B------:R1:W-:Y:S02]  /*ba40*/  @!P0 ST.E.128 [R2.64], RZ ;  /* 0x000000ff02008985 */ /* 0x0003e4000c101d06 */
.L_x_179:
[----:B------:R-:W-:Y:S05]  /*ba50*/  BSYNC B0 ;  /* 0x0000000000007941 */ /* 0x000fea0003800000 */
.L_x_178:
[----:B------:R-:W-:Y:S05]  /*ba60*/  BRA.DIV ~URZ, `(.L_x_180) ;  /* 0x000018c27f007947 */ /* 0x000fea000b800000 */
[----:B-1----:R1:W2:Y:S02]  /*ba70*/  SHFL.IDX PT, R10, R6, 0x2, 0x181f ;  /* 0x00581f00060a7f89 */ /* 0x0022a400000e0000 */
.L_x_221:
[----:B------:R-:W-:Y:S05]  /*ba80*/  BRA.DIV ~URZ, `(.L_x_181) ;  /* 0x000019127f007947 */ /* 0x000fea000b800000 */
[----:B----4-:R4:W1:Y:S02]  /*ba90*/  SHFL.IDX PT, R0, R9, 0x2, 0x181f ;  /* 0x00581f0009007f89 */ /* 0x01086400000e0000 */
.L_x_222:
[----:B------:R-:W-:Y:S01]  /*baa0*/  IADD3 R2, R8, 0x40, RZ ;  /* 0x0000004008027810 */ /* 0x000fe20007ffe0ff */
[----:B------:R-:W-:Y:S03]  /*bab0*/  BSSY B0, `(.L_x_182) ;  /* 0x000000b000007945 */ /* 0x000fe60003800000 */
[----:B------:R-:W-:-:S13]  /*bac0*/  ISETP.GE.AND P0, PT, R2, R7, PT ;  /* 0x000000070200720c */ /* 0x000fda0003f06270 */
[----:B------:R-:W-:Y:S05]  /*bad0*/  @P0 BRA `(.L_x_183) ;  /* 0x0000008000000947 */ /* 0x000fea0003800000 */
[----:B------:R-:W-:Y:S02]  /*bae0*/  ISETP.GE.AND P1, PT, R228, c[0x0][0x3c8], PT ;  /* 0x0000f200e4007a0c */ /* 0x000fe40003f26270 */
[----:B------:R-:W-:-:S11]  /*baf0*/  ISETP.GE.AND P0, PT, R231, c[0x0][0x3c8], PT ;  /* 0x0000f200e7007a0c */ /* 0x000fd60003f06270 */
[CC--:B-1----:R-:W-:Y:S02]  /*bb00*/  @!P1 LEA R4, P3, R228.reuse, R0.reuse, 0x1 ;  /* 0x00000000e4049211 */ /* 0x0c2fe400078608ff */
[C---:B------:R-:W-:Y:S02]  /*bb10*/  @!P0 LEA R2, P2, R231.reuse, R0, 0x1 ;  /* 0x00000000e7028211 */ /* 0x040fe400078408ff */
[-C--:B--2---:R-:W-:Y:S02]  /*bb20*/  @!P1 LEA.HI.X R5, R228, R10.reuse, R40, 0x1, P3 ;  /* 0x0000000ae4059211 */ /* 0x084fe400018f0c28 */
[----:B------:R-:W-:-:S03]  /*bb30*/  @!P0 LEA.HI.X R3, R231, R10, R41, 0x1, P2 ;  /* 0x0000000ae7038211 */ /* 0x000fc600010f0c29 */
[----:B------:R1:W-:Y:S04]  /*bb40*/  @!P1 ST.E.128 [R4.64], RZ ;  /* 0x000000ff04009985 */ /* 0x0003e8000c101d06 */
[----:B------:R1:W-:Y:S02]  /*bb50*/  @!P0 ST.E.128 [R2.64], RZ ;  /* 0x000000ff02008985 */ /* 0x0003e4000c101d06 */
.L_x_183:
[----:B------:R-:W-:Y:S05]  /*bb60*/  BSYNC B0 ;  /* 0x0000000000007941 */ /* 0x000fea0003800000 */
.L_x_182:
[----:B------:R-:W-:Y:S05]  /*bb70*/  BRA.DIV ~URZ, `(.L_x_184) ;  /* 0x000018827f007947 */ /* 0x000fea000b800000 */
[----:B-12---:R-:W1:Y:S04]  /*bb80*/  SHFL.IDX PT, R6, R6, 0x3, 0x181f ;  /* 0x00781f0006067f89 */ /* 0x006e6800000e0000 */
[----:B------:R2:W3:Y:S02]  /*bb90*/  SHFL.IDX PT, R0, R9, 0x3, 0x181f ;  /* 0x00781f0009007f89 */ /* 0x0004e400000e0000 */
.L_x_223:
[----:B------:R-:W-:-:S04]  /*bba0*/  IADD3 R2, R8, 0x60, RZ ;  /* 0x0000006008027810 */ /* 0x000fc80007ffe0ff */
[----:B------:R-:W-:-:S13]  /*bbb0*/  ISETP.GE.AND P0, PT, R2, R7, PT ;  /* 0x000000070200720c */ /* 0x000fda0003f06270 */
[----:B------:R-:W-:Y:S05]  /*bbc0*/  @P0 BRA `(.L_x_164) ;  /* 0x0000008000000947 */ /* 0x000fea0003800000 */
[----:B------:R-:W-:Y:S02]  /*bbd0*/  ISETP.GE.AND P1, PT, R228, c[0x0][0x3c8], PT ;  /* 0x0000f200e4007a0c */ /* 0x000fe40003f26270 */
[----:B------:R-:W-:-:S11]  /*bbe0*/  ISETP.GE.AND P0, PT, R231, c[0x0][0x3c8], PT ;  /* 0x0000f200e7007a0c */ /* 0x000fd60003f06270 */
[CC--:B---3--:R-:W-:Y:S02]  /*bbf0*/  @!P1 LEA R4, P3, R228.reuse, R0.reuse, 0x1 ;  /* 0x00000000e4049211 */ /* 0x0c8fe400078608ff */
[C---:B------:R-:W-:Y:S02]  /*bc00*/  @!P0 LEA R2, P2, R231.reuse, R0, 0x1 ;  /* 0x00000000e7028211 */ /* 0x040fe400078408ff */
[-C--:B-1----:R-:W-:Y:S02]  /*bc10*/  @!P1 LEA.HI.X R5, R228, R6.reuse, R40, 0x1, P3 ;  /* 0x00000006e4059211 */ /* 0x082fe400018f0c28 */
[----:B------:R-:W-:-:S03]  /*bc20*/  @!P0 LEA.HI.X R3, R231, R6, R41, 0x1, P2 ;  /* 0x00000006e7038211 */ /* 0x000fc600010f0c29 */
[----:B------:R1:W-:Y:S04]  /*bc30*/  @!P1 ST.E.128 [R4.64], RZ ;  /* 0x000000ff04009985 */ /* 0x0003e8000c101d06 */
[----:B------:R1:W-:Y:S02]  /*bc40*/  @!P0 ST.E.128 [R2.64], RZ ;  /* 0x000000ff02008985 */ /* 0x0003e4000c101d06 */
.L_x_164:
[----:B------:R-:W-:Y:S05]  /*bc50*/  BSYNC B1 ;  /* 0x0000000000017941 */ /* 0x000fea0003800000 */
.L_x_148:
[----:B-1234-:R-:W2:Y:S02]  /*bc60*/  LDL R0, [R1+0x28] ;  /* 0x0000280001007983 */ /* 0x01eea40000100800 */
[----:B--2---:R-:W-:-:S13]  /*bc70*/  ISETP.NE.AND P0, PT, R0, RZ, PT ;  /* 0x000000ff0000720c */ /* 0x004fda0003f05270 */
[----:B------:R-:W-:Y:S01]  /*bc80*/  @P0 WARPSYNC 0xffffffff ;  /* 0xffffffff00000948 */ /* 0x000fe20003800000 */
[----:B------:R-:W-:Y:S06]  /*bc90*/  @P0 BAR.SYNC.DEFER_BLOCKING 0x5, 0x100 ;  /* 0x0144000000000b1d */ /* 0x000fec0000010000 */
[----:B------:R-:W1:Y:S04]  /*bca0*/  @P0 LDS.128 R236, [0xf100] ;  /* 0x00f10000ffec0984 */ /* 0x000e680000000c00 */
[----:B------:R-:W-:Y:S06]  /*bcb0*/  @P0 BAR.ARV 0x4, 0x100 ;  /* 0x0104000000000b1d */ /* 0x000fec0000002000 */
[----:B------:R-:W-:Y:S05]  /*bcc0*/  @P0 BRA `(.L_x_185) ;  /* 0x00000ad000000947 */ /* 0x000fea0003800000 */
[----:B------:R-:W2:Y:S01]  /*bcd0*/  S2R R0, SR_TID.X ;  /* 0x0000000000007919 */ /* 0x000ea20000002100 */
[----:B------:R-:W-:Y:S01]  /*bce0*/  IMAD.MOV.U32 R7, RZ, RZ, RZ ;  /* 0x000000ffff077224 */ /* 0x000fe200078e00ff */
[----:B--2---:R-:W-:-:S04]  /*bcf0*/  LOP3.LUT R13, R0, 0x1f, RZ, 0xc0, !PT ;  /* 0x0000001f000d7812 */ /* 0x004fc800078ec0ff */
[----:B------:R-:W-:Y:S01]  /*bd00*/  ISETP.NE.AND P5, PT, R13, 0x1f, PT ;  /* 0x0000001f0d00780c */ /* 0x000fe20003fa5270 */
[----:B------:R-:W-:Y:S10]  /*bd10*/  BRA.DIV ~URZ, `(.L_x_186) ;  /* 0x000017a27f007947 */ /* 0x000ff4000b800000 */
[----:B------:R2:W3:Y:S02]  /*bd20*/  SHFL.IDX PT, R9, R94, RZ, 0x1f ;  /* 0x00001fff5e097589 */ /* 0x0004e400000e0000 */
.L_x_224:
[----:B------:R-:W-:Y:S05]  /*bd30*/  BRA.DIV ~URZ, `(.L_x_187) ;  /* 0x000017f27f007947 */ /* 0x000fea000b800000 */
[----:B------:R4:W2:Y:S02]  /*bd40*/  SHFL.IDX PT, R8, R94, 0x1, 0x1f ;  /* 0x00201f005e087f89 */ /* 0x0008a400000e0000 */
.L_x_225:
[----:B-1----:R-:W-:Y:S02]  /*bd50*/  IMAD.IADD R0, R239, 0x1, R13 ;  /* 0x00000001ef007824 */ /* 0x002fe400078e020d */
[----:B------:R-:W-:-:S03]  /*bd60*/  IMAD.MOV.U32 R6, RZ, RZ, RZ ;  /* 0x000000ffff067224 */ /* 0x000fc600078e00ff */
[----:B------:R-:W-:-:S13]  /*bd70*/  ISETP.GE.OR P0, PT, R0, c[0x0][0x53c], !P5 ;  /* 0x00014f0000007a0c */ /* 0x000fda0006f06670 */
[----:B------:R-:W-:Y:S01]  /*bd80*/  @!P0 IMAD.MOV.U32 R2, RZ, RZ, 0x4 ;  /* 0x00000004ff028424 */ /* 0x000fe200078e00ff */
[----:B------:R-:W-:-:S03]  /*bd90*/  @!P0 MOV R3, 0x4 ;  /* 0x0000000400038802 */ /* 0x000fc60000000f00 */
[----:B------:R-:W-:-:S04]  /*bda0*/  @!P0 IMAD.WIDE R4, R0, R2, c[0x0][0x580] ;  /* 0x0001600000048625 */ /* 0x000fc800078e0202 */
[----:B------:R-:W-:Y:S01]  /*bdb0*/  @!P0 IMAD.WIDE R2, R0, R3, c[0x0][0x578] ;  /* 0x00015e0000028625 */ /* 0x000fe200078e0203 */
[----:B------:R-:W5:Y:S04]  /*bdc0*/  @!P0 LDG.E R6, [R4.64] ;  /* 0x0000000604068981 */ /* 0x000f68000c1e1900 */
[----:B------:R-:W5:Y:S01]  /*bdd0*/  @!P0 LDG.E R7, [R2.64] ;  /* 0x0000000602078981 */ /* 0x000f62000c1e1900 */
[C---:B------:R-:W-:Y:S02]  /*bde0*/  ISETP.GE.U32.AND P4, PT, R13.reuse, 0x10, PT ;  /* 0x000000100d00780c */ /* 0x040fe40003f86070 */
[C---:B------:R-:W-:Y:S02]  /*bdf0*/  ISETP.GE.U32.AND P3, PT, R13.reuse, 0x8, PT ;  /* 0x000000080d00780c */ /* 0x040fe40003f66070 */
[----:B------:R-:W-:-:S02]  /*be00*/  ISETP.GE.U32.AND P2, PT, R13, 0x4, PT ;  /* 0x000000040d00780c */ /* 0x000fc40003f46070 */
[C---:B------:R-:W-:Y:S02]  /*be10*/  ISETP.GE.U32.AND P1, PT, R13.reuse, 0x2, PT ;  /* 0x000000020d00780c */ /* 0x040fe40003f26070 */
[----:B------:R-:W-:Y:S02]  /*be20*/  ISETP.NE.AND P0, PT, R13, RZ, PT ;  /* 0x000000ff0d00720c */ /* 0x000fe40003f05270 */
[----:B------:R-:W-:Y:S01]  /*be30*/  MOV R11, RZ ;  /* 0x000000ff000b7202 */ /* 0x000fe20000000f00 */
[----:B-----5:R-:W-:Y:S01]  /*be40*/  IMAD R0, R7, R6, RZ ;  /* 0x0000000607007224 */ /* 0x020fe200078e02ff */
[----:B------:R-:W-:Y:S07]  /*be50*/  BRA.DIV ~URZ, `(.L_x_188) ;  /* 0x000017427f007947 */ /* 0x000fee000b800000 */
[----:B------:R1:W4:Y:S02]  /*be60*/  SHFL.UP PT, R4, R0, 0x1, RZ ;  /* 0x0420000000047989 */ /* 0x00032400000e00ff */
.L_x_226:
[----:B----4-:R-:W-:-:S04]  /*be70*/  SEL R4, R4, RZ, P0 ;  /* 0x000000ff04047207 */ /* 0x010fc80000000000 */
        /* <DEDUP_REMOVED lines=14> */
[----:B------:R1:W4:Y:S02]  /*bf60*/  SHFL.IDX PT, R0, R4, 0x1f, 0x1f ;  /* 0x03e01f0004007f89 */ /* 0x00032400000e0000 */
.L_x_227:
[----:B----4-:R-:W-:Y:S01]  /*bf70*/  IMAD R0, R0, c[0x0][0x538], RZ ;  /* 0x00014e0000007a24 */ /* 0x010fe200078e02ff */
[----:B------:R-:W-:Y:S04]  /*bf80*/  BSSY B1, `(.L_x_190) ;  /* 0x000007c000017945 */ /* 0x000fe80003800000 */
[----:B--2---:R-:W-:-:S04]  /*bf90*/  IADD3 R8, R0, R8, RZ ;  /* 0x0000000800087210 */ /* 0x004fc80007ffe0ff */
[----:B---3--:R-:W-:-:S13]  /*bfa0*/  ISETP.GT.AND P6, PT, R8, R9, PT ;  /* 0x000000090800720c */ /* 0x008fda0003fc4270 */
[----:B------:R-:W-:Y:S05]  /*bfb0*/  @P6 BRA `(.L_x_191) ;  /* 0x0000024000006947 */ /* 0x000fea0003800000 */
.L_x_195:
[----:B------:R-:W-:-:S04]  /*bfc0*/  IADD3 R0, R239, 0x1f, RZ ;  /* 0x0000001fef007810 */ /* 0x000fc80007ffe0ff */
[----:B------:R-:W-:-:S13]  /*bfd0*/  ISETP.GE.AND P6, PT, R0, c[0x0][0x53c], PT ;  /* 0x00014f0000007a0c */ /* 0x000fda0003fc6270 */
[----:B------:R-:W-:Y:S05]  /*bfe0*/  @P6 BRA `(.L_x_192) ;  /* 0x0000071000006947 */ /* 0x000fea0003800000 */
[----:B------:R-:W-:Y:S01]  /*bff0*/  MOV R239, R0 ;  /* 0x0000000000ef7202 */ /* 0x000fe20000000f00 */
[----:B------:R-:W-:-:S03]  /*c000*/  CS2R R6, SRZ ;  /* 0x0000000000067805 */ /* 0x000fc6000001ff00 */
[----:B------:R-:W-:-:S04]  /*c010*/  IADD3 R0, R239, R13, RZ ;  /* 0x0000000def007210 */ /* 0x000fc80007ffe0ff */
[----:B------:R-:W-:-:S13]  /*c020*/  ISETP.GE.OR P6, PT, R0, c[0x0][0x53c], !P5 ;  /* 0x00014f0000007a0c */ /* 0x000fda0006fc6670 */
[----:B------:R-:W-:Y:S02]  /*c030*/  @!P6 MOV R2, 0x4 ;  /* 0x000000040002e802 */ /* 0x000fe40000000f00 */
[----:B------:R-:W-:-:S03]  /*c040*/  @!P6 MOV R3, 0x4 ;  /* 0x000000040003e802 */ /* 0x000fc60000000f00 */
[----:B-1----:R-:W-:-:S04]  /*c050*/  @!P6 IMAD.WIDE R4, R0, R2, c[0x0][0x580] ;  /* 0x000160000004e625 */ /* 0x002fc800078e0202 */
[----:B------:R-:W-:Y:S01]  /*c060*/  @!P6 IMAD.WIDE R2, R0, R3, c[0x0][0x578] ;  /* 0x00015e000002e625 */ /* 0x000fe200078e0203 */
[----:B------:R-:W2:Y:S04]  /*c070*/  @!P6 LDG.E R6, [R4.64] ;  /* 0x000000060406e981 */ /* 0x000ea8000c1e1900 */
[----:B------:R-:W2:Y:S02]  /*c080*/  @!P6 LDG.E R7, [R2.64] ;  /* 0x000000060207e981 */ /* 0x000ea4000c1e1900 */
[----:B--2---:R-:W-:Y:S01]  /*c090*/  IMAD R0, R7, R6, RZ ;  /* 0x0000000607007224 */ /* 0x004fe200078e02ff */
[----:B------:R-:W-:Y:S05]  /*c0a0*/  BRA.DIV ~URZ, `(.L_x_193) ;  /* 0x000016d27f007947 */ /* 0x000fea000b800000 */
[----:B------:R1:W2:Y:S02]  /*c0b0*/  SHFL.UP PT, R2, R0, 0x1, RZ ;  /* 0x0420000000027989 */ /* 0x0002a400000e00ff */
.L_x_228:
[----:B--2---:R-:W-:-:S04]  /*c0c0*/  SEL R2, R2, RZ, P0 ;  /* 0x000000ff02027207 */ /* 0x004fc80000000000 */
        /* <DEDUP_REMOVED lines=14> */
[----:B------:R1:W2:Y:S02]  /*c1b0*/  SHFL.IDX PT, R0, R4, 0x1f, 0x1f ;  /* 0x03e01f0004007f89 */ /* 0x0002a400000e0000 */
.L_x_229:
[----:B--2---:R-:W-:-:S05]  /*c1c0*/  IMAD R0, R0, c[0x0][0x538], RZ ;  /* 0x00014e0000007a24 */ /* 0x004fca00078e02ff */
[----:B------:R-:W-:-:S04]  /*c1d0*/  IADD3 R8, R0, R8, RZ ;  /* 0x0000000800087210 */ /* 0x000fc80007ffe0ff */
[----:B------:R-:W-:-:S13]  /*c1e0*/  ISETP.GT.AND P6, PT, R8, R9, PT ;  /* 0x000000090800720c */ /* 0x000fda0003fc4270 */
[----:B-1----:R-:W-:Y:S05]  /*c1f0*/  @!P6 BRA `(.L_x_195) ;  /* 0xfffffdc00000e947 */ /* 0x002fea000383ffff */
.L_x_191:
[----:B------:R-:W-:-:S05]  /*c200*/  IADD3 R10, -R0, R8, RZ ;  /* 0x00000008000a7210 */ /* 0x000fca0007ffe1ff */
[----:B------:R-:W-:-:S05]  /*c210*/  IMAD R0, R4, c[0x0][0x538], R10 ;  /* 0x00014e0004007a24 */ /* 0x000fca00078e020a */
[----:B------:R-:W-:Y:S01]  /*c220*/  ISETP.GT.AND P0, PT, R0, R9, PT ;  /* 0x000000090000720c */ /* 0x000fe20003f04270 */
[----:B------:R-:W-:-:S12]  /*c230*/  BRA.DIV ~URZ, `(.L_x_196) ;  /* 0x000017327f007947 */ /* 0x000fd8000b800000 */
[----:B------:R-:W-:-:S04]  /*c240*/  VOTE.ANY R8, PT, !P0 ;  /* 0x0000000000087806 */ /* 0x000fc800040e0100 */
.L_x_230:
[----:B------:R2:W3:Y:S01]  /*c250*/  POPC R12, R8 ;  /* 0x00000008000c7309 */ /* 0x0004e20000000000 */
[----:B------:R-:W-:Y:S05]  /*c260*/  BRA.DIV ~URZ, `(.L_x_197) ;  /* 0x000017527f007947 */ /* 0x000fea000b800000 */
[----:B---3--:R3:W4:Y:S04]  /*c270*/  SHFL.IDX PT, R6, R6, R12, 0x1f ;  /* 0x00001f0c06067589 */ /* 0x00872800000e0000 */
[----:B------:R3:W1:Y:S02]  /*c280*/  SHFL.IDX PT, R7, R7, R12, 0x1f ;  /* 0x00001f0c07077589 */ /* 0x00066400000e0000 */
.L_x_231:
[----:B------:R-:W-:Y:S01]  /*c290*/  ISETP.NE.AND P0, PT, R8, RZ, PT ;  /* 0x000000ff0800720c */ /* 0x000fe20003f05270 */
[----:B------:R-:W-:-:S12]  /*c2a0*/  BSSY B0, `(.L_x_198) ;  /* 0x0000005000007945 */ /* 0x000fd80003800000 */
[----:B------:R-:W-:Y:S05]  /*c2b0*/  @!P0 BRA `(.L_x_199) ;  /* 0x0000003000008947 */ /* 0x000fea0003800000 */
[----:B------:R-:W-:Y:S01]  /*c2c0*/  IADD3 R3, R12, -0x1, RZ ;  /* 0xffffffff0c037810 */ /* 0x000fe20007ffe0ff */
[----:B------:R-:W-:Y:S05]  /*c2d0*/  BRA.DIV ~URZ, `(.L_x_200) ;  /* 0x000017b27f007947 */ /* 0x000fea000b800000 */
[----:B------:R2:W3:Y:S02]  /*c2e0*/  SHFL.IDX PT, R11, R4, R3, 0x1f ;  /* 0x00001f03040b7589 */ /* 0x0004e400000e0000 */
.L_x_199:
[----:B------:R-:W-:Y:S05]  /*c2f0*/  BSYNC B0 ;  /* 0x0000000000007941 */ /* 0x000fea0003800000 */
.L_x_198:
[-C--:B-12-4-:R-:W-:Y:S01]  /*c300*/  IABS R4, R6.reuse ;  /* 0x0000000600047213 */ /* 0x096fe20000000000 */
[----:B---3--:R-:W-:Y:S01]  /*c310*/  IMAD R236, R11, c[0x0][0x538], R10 ;  /* 0x00014e000bec7a24 */ /* 0x008fe200078e020a */
[----:B------:R-:W-:Y:S01]  /*c320*/  IABS R0, R7 ;  /* 0x0000000700007213 */ /* 0x000fe20000000000 */
[----:B------:R-:W-:Y:S01]  /*c330*/  IMAD.IADD R239, R12, 0x1, R239 ;  /* 0x000000010cef7824 */ /* 0x000fe200078e02ef */
[----:B------:R-:W1:Y:S01]  /*c340*/  I2F.RP R2, R4 ;  /* 0x0000000400027306 */ /* 0x000e620000209400 */
[----:B------:R-:W-:Y:S02]  /*c350*/  IMAD.IADD R10, R9, 0x1, -R236 ;  /* 0x00000001090a7824 */ /* 0x000fe400078e0aec */
[----:B------:R-:W-:Y:S01]  /*c360*/  IMAD.MOV.U32 R5, RZ, RZ, R0 ;  /* 0x000000ffff057224 */ /* 0x000fe200078e0000 */
[----:B------:R-:W-:Y:S02]  /*c370*/  IABS R0, R6 ;  /* 0x0000000600007213 */ /* 0x000fe40000000000 */
[----:B------:R-:W-:-:S02]  /*c380*/  IABS R9, R10 ;  /* 0x0000000a00097213 */ /* 0x000fc40000000000 */
[----:B------:R-:W-:Y:S01]  /*c390*/  I2F.RP R11, R5 ;  /* 0x00000005000b7306 */ /* 0x000fe20000209400 */
[----:B------:R-:W-:-:S07]  /*c3a0*/  IMAD.MOV R0, RZ, RZ, -R0 ;  /* 0x000000ffff007224 */ /* 0x000fce00078e0a00 */
[----:B-1----:R-:W1:Y:S02]  /*c3b0*/  MUFU.RCP R2, R2 ;  /* 0x0000000200027308 */ /* 0x002e640000001000 */
[----:B-1----:R-:W-:-:S06]  /*c3c0*/  IADD3 R2, R2, 0xffffffe, RZ ;  /* 0x0ffffffe02027810 */ /* 0x002fcc0007ffe0ff */
[----:B------:R-:W1:Y:S02]  /*c3d0*/  F2I.FTZ.U32.TRUNC.NTZ R3, R2 ;  /* 0x0000000200037305 */ /* 0x000e64000021f000 */
[----:B-1----:R-:W-:-:S04]  /*c3e0*/  IMAD.MOV R2, RZ, RZ, -R3 ;  /* 0x000000ffff027224 */ /* 0x002fc800078e0a03 */
[----:B------:R-:W-:Y:S01]  /*c3f0*/  IMAD R8, R2, R4, RZ ;  /* 0x0000000402087224 */ /* 0x000fe200078e02ff */
[----:B------:R-:W-:-:S05]  /*c400*/  MOV R2, RZ ;  /* 0x000000ff00027202 */ /* 0x000fca0000000f00 */
[----:B------:R-:W-:-:S04]  /*c410*/  IMAD.HI.U32 R8, R3, R8, R2 ;  /* 0x0000000803087227 */ /* 0x000fc800078e0002 */
[----:B------:R-:W-:Y:S02]  /*c420*/  IMAD.MOV.U32 R2, RZ, RZ, R9 ;  /* 0x000000ffff027224 */ /* 0x000fe400078e0009 */
[----:B------:R-:W-:Y:S02]  /*c430*/  IMAD.MOV.U32 R3, RZ, RZ, R0 ;  /* 0x000000ffff037224 */ /* 0x000fe400078e0000 */
[----:B------:R-:W-:-:S04]  /*c440*/  IMAD.HI.U32 R0, R8, R2, RZ ;  /* 0x0000000208007227 */ /* 0x000fc800078e00ff */
[----:B------:R-:W-:Y:S02]  /*c450*/  IMAD R2, R0, R3, R2 ;  /* 0x0000000300027224 */ /* 0x000fe400078e0202 */
[----:B------:R-:W1:Y:S03]  /*c460*/  MUFU.RCP R3, R11 ;  /* 0x0000000b00037308 */ /* 0x000e660000001000 */
[----:B------:R-:W-:Y:S02]  /*c470*/  ISETP.GT.U32.AND P1, PT, R4, R2, PT ;  /* 0x000000020400720c */ /* 0x000fe40003f24070 */
[----:B-1----:R-:W-:-:S11]  /*c480*/  IADD3 R3, R3, 0xffffffe, RZ ;  /* 0x0ffffffe03037810 */ /* 0x002fd60007ffe0ff */
[-C--:B------:R-:W-:Y:S02]  /*c490*/  @!P1 IADD3 R2, R2, -R4.reuse, RZ ;  /* 0x8000000402029210 */ /* 0x080fe40007ffe0ff */
[----:B------:R-:W-:Y:S01]  /*c4a0*/  @!P1 IADD3 R0, R0, 0x1, RZ ;  /* 0x0000000100009810 */ /* 0x000fe20007ffe0ff */
[----:B------:R-:W1:Y:S01]  /*c4b0*/  F2I.FTZ.U32.TRUNC.NTZ R3, R3 ;  /* 0x0000000300037305 */ /* 0x000e62000021f000 */
[----:B------:R-:W-:Y:S02]  /*c4c0*/  ISETP.GE.U32.AND P2, PT, R2, R4, PT ;  /* 0x000000040200720c */ /* 0x000fe40003f46070 */
[----:B------:R-:W-:Y:S02]  /*c4d0*/  LOP3.LUT R2, R10, R6, RZ, 0x3c, !PT ;  /* 0x000000060a027212 */ /* 0x000fe400078e3cff */
[----:B------:R-:W-:Y:S02]  /*c4e0*/  ISETP.NE.AND P1, PT, R6, RZ, PT ;  /* 0x000000ff0600720c */ /* 0x000fe40003f25270 */
[----:B------:R-:W-:-:S07]  /*c4f0*/  ISETP.GE.AND P0, PT, R2, RZ, PT ;  /* 0x000000ff0200720c */ /* 0x000fce0003f06270 */
[----:B------:R-:W-:Y:S01]  /*c500*/  @P2 IADD3 R0, R0, 0x1, RZ ;  /* 0x0000000100002810 */ /* 0x000fe20007ffe0ff */
[----:B-1----:R-:W-:-:S04]  /*c510*/  IMAD.MOV R2, RZ, RZ, -R3 ;  /* 0x000000ffff027224 */ /* 0x002fc800078e0a03 */
[----:B------:R-:W-:Y:S01]  /*c520*/  IMAD.MOV.U32 R4, RZ, RZ, R2 ;  /* 0x000000ffff047224 */ /* 0x000fe200078e0002 */
[----:B------:R-:W-:Y:S01]  /*c530*/  IABS R2, R7 ;  /* 0x0000000700027213 */ /* 0x000fe20000000000 */
[----:B------:R-:W-:Y:S01]  /*c540*/  @!P0 IMAD.MOV R0, RZ, RZ, -R0 ;  /* 0x000000ffff008224 */ /* 0x000fe200078e0a00 */
[----:B------:R-:W-:Y:S01]  /*c550*/  @!P1 LOP3.LUT R0, RZ, R6, RZ, 0x33, !PT ;  /* 0x00000006ff009212 */ /* 0x000fe200078e33ff */
[----:B------:R-:W-:Y:S01]  /*c560*/  IMAD R4, R4, R5, RZ ;  /* 0x0000000504047224 */ /* 0x000fe200078e02ff */
[----:B------:R-:W-:Y:S01]  /*c570*/  IADD3 R8, RZ, -R2, RZ ;  /* 0x80000002ff087210 */ /* 0x000fe20007ffe0ff */
[----:B------:R-:W-:Y:S01]  /*c580*/  IMAD.MOV.U32 R2, RZ, RZ, RZ ;  /* 0x000000ffff027224 */ /* 0x000fe200078e00ff */
[----:B------:R-:W-:Y:S01]  /*c590*/  IABS R9, R0 ;  /* 0x0000000000097213 */ /* 0x000fe20000000000 */
[----:B------:R-:W-:Y:S02]  /*c5a0*/  IMAD R6, R0, R6, RZ ;  /* 0x0000000600067224 */ /* 0x000fe400078e02ff */
[----:B------:R-:W-:Y:S01]  /*c5b0*/  IMAD.HI.U32 R2, R3, R4, R2 ;  /* 0x0000000403027227 */ /* 0x000fe200078e0002 */
[----:B------:R-:W-:-:S02]  /*c5c0*/  MOV R4, R8 ;  /* 0x0000000800047202 */ /* 0x000fc40000000f00 */
[----:B------:R-:W-:Y:S01]  /*c5d0*/  IADD3 R237, R10, -R6, RZ ;  /* 0x800000060aed7210 */ /* 0x000fe20007ffe0ff */
[----:B------:R-:W-:-:S04]  /*c5e0*/  IMAD.MOV.U32 R3, RZ, RZ, R9 ;  /* 0x000000ffff037224 */ /* 0x000fc800078e0009 */
        /* <DEDUP_REMOVED lines=11> */
[----:B------:R-:W-:-:S04]  /*c6a0*/  @!P1 LOP3.LUT R2, RZ, R7, RZ, 0x33, !PT ;  /* 0x00000007ff029212 */ /* 0x000fc800078e33ff */
[----:B------:R-:W-:Y:S01]  /*c6b0*/  IADD3 R3, -R2, RZ, RZ ;  /* 0x000000ff02037210 */ /* 0x000fe20007ffe1ff */
[----:B------:R-:W-:-:S04]  /*c6c0*/  IMAD R2, R7, 0x1000000, R2 ;  /* 0x0100000007027824 */ /* 0x000fc800078e0202 */
[----:B------:R-:W-:-:S04]  /*c6d0*/  IMAD R0, R7, R3, R0 ;  /* 0x0000000307007224 */ /* 0x000fc800078e0200 */
[----:B------:R-:W-:Y:S01]  /*c6e0*/  IMAD R238, R0, 0x10000, R2 ;  /* 0x0001000000ee7824 */ /* 0x000fe200078e0202 */
[----:B------:R-:W-:Y:S05]  /*c6f0*/  BRA `(.L_x_201) ;  /* 0x0000004000007947 */ /* 0x000fea0003800000 */
.L_x_192:
[----:B------:R-:W-:Y:S01]  /*c700*/  IMAD.MOV.U32 R236, RZ, RZ, R9 ;  /* 0x000000ffffec7224 */ /* 0x000fe200078e0009 */
[----:B------:R-:W-:Y:S01]  /*c710*/  MOV R238, RZ ;  /* 0x000000ff00ee7202 */ /* 0x000fe20000000f00 */
[----:B------:R-:W-:Y:S01]  /*c720*/  IMAD.MOV.U32 R237, RZ, RZ, RZ ;  /* 0x000000ffffed7224 */ /* 0x000fe200078e00ff */
[----:B------:R-:W-:Y:S02]  /*c730*/  MOV R239, c[0x0][0x53c] ;  /* 0x00014f0000ef7a02 */ /* 0x000fe40000000f00 */
.L_x_201:
[----:B------:R-:W-:Y:S05]  /*c740*/  BSYNC B1 ;  /* 0x0000000000017941 */ /* 0x000fea0003800000 */
.L_x_190:
[----:B------:R-:W-:Y:S01]  /*c750*/  WARPSYNC 0xffffffff ;  /* 0xffffffff00007948 */ /* 0x000fe20003800000 */
[----:B------:R-:W-:Y:S01]  /*c760*/  BAR.SYNC.DEFER_BLOCKING 0x4, 0x100 ;  /* 0x0104000000007b1d */ /* 0x000fe20000010000 */
[----:B------:R-:W-:-:S13]  /*c770*/  ISETP.NE.AND P0, PT, R13, RZ, PT ;  /* 0x000000ff0d00720c */ /* 0x000fda0003f05270 */
[----:B------:R2:W-:Y:S04]  /*c780*/  @!P0 STS.128 [0xf100], R236 ;  /* 0x00f100ecff008388 */ /* 0x0005e80000000c00 */
[----:B------:R-:W-:Y:S06]  /*c790*/  BAR.ARV 0x5, 0x100 ;  /* 0x0144000000007b1d */ /* 0x000fec0000002000 */
.L_x_185:
[----:B-1----:R-:W-:-:S13]  /*c7a0*/  ISETP.GE.AND P0, PT, R239, c[0x0][0x53c], PT ;  /* 0x00014f00ef007a0c */ /* 0x002fda0003f06270 */
[----:B--2---:R-:W-:Y:S01]  /*c7b0*/  @P0 CALL.REL.NOINC `(.L_x_202) ;  /* 0x0000001000000944 */ /* 0x004fe20003c00000 */
[----:B------:R-:W-:Y:S05]  /*c7c0*/  BRA `(.L_x_203) ;  /* 0xffff4ae000007947 */ /* 0x000fea000383ffff */
.L_x_202:
[----:B------:R-:W-:Y:S05]  /*c7d0*/  EXIT ;  /* 0x000000000000794d */ /* 0x000fea0003800000 */
.L_x_124:
[----:B------:R-:W-:Y:S01]  /*c7e0*/  IMAD.MOV.U32 R0, RZ, RZ, R5 ;  /* 0x000000ffff007224 */ /* 0x000fe200078e0005 */
[----:B------:R-:W-:Y:S02]  /*c7f0*/  MOV R2, 0x1 ;  /* 0x0000000100027802 */ /* 0x000fe40000000f00 */
[----:B------:R-:W-:Y:S02]  /*c800*/  MOV R3, 0xc820 ;  /* 0x0000c82000037802 */ /* 0x000fe40000000f00 */
[----:B--2---:R-:W-:Y:S05]  /*c810*/  CALL.REL.NOINC `($__internal_4_$__cuda_sm70_shflsync_up_p) ;  /* 0x0000136000007944 */ /* 0x004fea0003c00000 */
[----:B------:R-:W-:Y:S01]  /*c820*/  MOV R0, R4 ;  /* 0x0000000400007202 */ /* 0x000fe20000000f00 */
[----:B------:R-:W-:Y:S05]  /*c830*/  BRA `(.L_x_204) ;  /* 0xffff3c1000007947 */ /* 0x000fea000383ffff */
.L_x_125:
[----:B------:R-:W-:Y:S01]  /*c840*/  IMAD.MOV.U32 R0, RZ, RZ, R5 ;  /* 0x000000ffff007224 */ /* 0x000fe200078e0005 */
[----:B------:R-:W-:Y:S02]  /*c850*/  MOV R2, 0x2 ;  /* 0x0000000200027802 */ /* 0x000fe40000000f00 */
[----:B------:R-:W-:Y:S02]  /*c860*/  MOV R3, 0xc880 ;  /* 0x0000c88000037802 */ /* 0x000fe40000000f00 */
[----:B--2---:R-:W-:Y:S05]  /*c870*/  CALL.REL.NOINC `($__internal_4_$__cuda_sm70_shflsync_up_p) ;  /* 0x0000130000007944 */ /* 0x004fea0003c00000 */
[----:B------:R-:W-:Y:S01]  /*c880*/  SEL R0, R4, RZ, P4 ;  /* 0x000000ff04007207 */ /* 0x000fe20002000000 */
[----:B------:R-:W-:Y:S01]  /*c890*/  IMAD.MOV.U32 R2, RZ, RZ, 0x4 ;  /* 0x00000004ff027424 */ /* 0x000fe200078e00ff */
[----:B------:R-:W-:-:S03]  /*c8a0*/  MOV R3, 0xc8d0 ;  /* 0x0000c8d000037802 */ /* 0x000fc60000000f00 */
[----:B------:R-:W-:Y:S02]  /*c8b0*/  IMAD.IADD R0, R5, 0x1, R0 ;  /* 0x0000000105007824 */ /* 0x000fe400078e0200 */
[----:B------:R-:W-:Y:S05]  /*c8c0*/  CALL.REL.NOINC `($__internal_4_$__cuda_sm70_shflsync_up_p) ;  /* 0x000012b000007944 */ /* 0x000fea0003c00000 */
        /* <DEDUP_REMOVED lines=13> */
[----:B------:R-:W-:Y:S01]  /*c9a0*/  IMAD.IADD R4, R0, 0x1, R4 ;  /* 0x0000000100047824 */ /* 0x000fe200078e0204 */
[----:B------:R-:W-:-:S03]  /*c9b0*/  MOV R0, 0x1f ;  /* 0x0000001f00007802 */ /* 0x000fc60000000f00 */
[----:B------:R-:W-:Y:S02]  /*c9c0*/  IMAD.MOV.U32 R5, RZ, RZ, R4 ;  /* 0x000000ffff057224 */ /* 0x000fe400078e0004 */
[----:B------:R-:W-:Y:S05]  /*c9d0*/  CALL.REL.NOINC `($__internal_3_$__cuda_sm70_shflsync_idx_p) ;  /* 0x0000115000007944 */ /* 0x000fea0003c00000 */
[----:B------:R-:W-:Y:S05]  /*c9e0*/  BRA `(.L_x_205) ;  /* 0xffff3b6000007947 */ /* 0x000fea000383ffff */
.L_x_127:
[----:B------:R-:W-:Y:S02]  /*c9f0*/  SEL R0, RZ, 0x1, P0 ;  /* 0x00000001ff007807 */ /* 0x000fe40000000000 */
[----:B------:R-:W-:Y:S02]  /*ca00*/  MOV R2, 0xca20 ;  /* 0x0000ca2000027802 */ /* 0x000fe40000000f00 */
[----:B------:R-:W-:Y:S05]  /*ca10*/  CALL.REL.NOINC `($__internal_5_$__cuda_sm70_votesync_ballot) ;  /* 0x000011d000007944 */ /* 0x000fea0003c00000 */
[----:B------:R-:W-:Y:S01]  /*ca20*/  MOV R6, R0 ;  /* 0x0000000000067202 */ /* 0x000fe20000000f00 */
[----:B------:R-:W-:Y:S05]  /*ca30*/  BRA `(.L_x_206) ;  /* 0xffff3ba000007947 */ /* 0x000fea000383ffff */
.L_x_128:
[----:B------:R-:W-:Y:S01]  /*ca40*/  IMAD.MOV.U32 R5, RZ, RZ, R8 ;  /* 0x000000ffff057224 */ /* 0x000fe200078e0008 */
[----:B--2---:R-:W-:Y:S01]  /*ca50*/  MOV R3, R239 ;  /* 0x000000ef00037202 */ /* 0x004fe20000000f00 */
[----:B------:R-:W-:Y:S01]  /*ca60*/  IMAD.MOV.U32 R0, RZ, RZ, 0x1f ;  /* 0x0000001fff007424 */ /* 0x000fe200078e00ff */
[----:B------:R-:W-:Y:S02]  /*ca70*/  MOV R2, 0xca90 ;  /* 0x0000ca9000027802 */ /* 0x000fe40000000f00 */
[----:B-1----:R-:W-:Y:S05]  /*ca80*/  CALL.REL.NOINC `($__internal_3_$__cuda_sm70_shflsync_idx_p) ;  /* 0x000010a000007944 */ /* 0x002fea0003c00000 */
[----:B------:R-:W-:Y:S01]  /*ca90*/  IMAD.MOV.U32 R11, RZ, RZ, R0 ;  /* 0x000000ffff0b7224 */ /* 0x000fe200078e0000 */
[----:B------:R-:W-:Y:S01]  /*caa0*/  MOV R5, R7 ;  /* 0x0000000700057202 */ /* 0x000fe20000000f00 */
[----:B------:R-:W-:Y:S01]  /*cab0*/  IMAD.MOV.U32 R7, RZ, RZ, RZ ;  /* 0x000000ffff077224 */ /* 0x000fe200078e00ff */
[----:B------:R-:W-:Y:S01]  /*cac0*/  MOV R3, R239 ;  /* 0x000000ef00037202 */ /* 0x000fe20000000f00 */
[----:B------:R-:W-:Y:S01]  /*cad0*/  IMAD.MOV.U32 R0, RZ, RZ, 0x1f ;  /* 0x0000001fff007424 */ /* 0x000fe200078e00ff */
[----:B------:R-:W-:-:S02]  /*cae0*/  MOV R2, 0xcb00 ;  /* 0x0000cb0000027802 */ /* 0x000fc40000000f00 */
[----:B------:R-:W-:Y:S05]  /*caf0*/  CALL.REL.NOINC `($__internal_3_$__cuda_sm70_shflsync_idx_p) ;  /* 0x0000103000007944 */ /* 0x000fea0003c00000 */
[----:B------:R-:W-:Y:S01]  /*cb00*/  MOV R10, R0 ;  /* 0x00000000000a7202 */ /* 0x000fe20000000f00 */
[----:B------:R-:W-:Y:S05]  /*cb10*/  BRA `(.L_x_207) ;  /* 0xffff3b1000007947 */ /* 0x000fea000383ffff */
.L_x_131:
[----:B------:R-:W-:Y:S01]  /*cb20*/  IMAD.MOV.U32 R5, RZ, RZ, R4 ;  /* 0x000000ffff057224 */ /* 0x000fe200078e0004 */
[----:B------:R-:W-:-:S02]  /*cb30*/  MOV R0, 0x1f ;  /* 0x0000001f00007802 */ /* 0x000fc40000000f00 */
[----:B------:R-:W-:Y:S02]  /*cb40*/  MOV R2, 0xcb60 ;  /* 0x0000cb6000027802 */ /* 0x000fe40000000f00 */
[----:B-1----:R-:W-:Y:S05]  /*cb50*/  CALL.REL.NOINC `($__internal_3_$__cuda_sm70_shflsync_idx_p) ;  /* 0x00000fd000007944 */ /* 0x002fea0003c00000 */
[----:B------:R-:W-:Y:S01]  /*cb60*/  MOV R7, R0 ;  /* 0x0000000000077202 */ /* 0x000fe20000000f00 */
[----:B------:R-:W-:Y:S05]  /*cb70*/  BRA `(.L_x_130) ;  /* 0xffff3b1000007947 */ /* 0x000fea000383ffff */
.L_x_145:
[----:B------:R-:W-:Y:S01]  /*cb80*/  IMAD.MOV.U32 R2, RZ, RZ, R226 ;  /* 0x000000ffff027224 */ /* 0x000fe200078e00e2 */
[----:B------:R-:W-:Y:S01]  /*cb90*/  MOV R7, 0x1f ;  /* 0x0000001f00077802 */ /* 0x000fe20000000f00 */
[----:B------:R-:W-:Y:S01]  /*cba0*/  IMAD.MOV.U32 R5, RZ, RZ, 0x2 ;  /* 0x00000002ff057424 */ /* 0x000fe200078e00ff */
[----:B------:R-:W-:Y:S02]  /*cbb0*/  MOV R6, 0xffffffff ;  /* 0xffffffff00067802 */ /* 0x000fe40000000f00 */
[----:B------:R-:W-:Y:S02]  /*cbc0*/  MOV R4, 0xcbe0 ;  /* 0x0000cbe000047802 */ /* 0x000fe40000000f00 */
[----:B------:R-:W-:Y:S05]  /*cbd0*/  CALL.REL.NOINC `($__internal_2_$__cuda_sm70_shflsync_bfly_p) ;  /* 0x00000f1000007944 */ /* 0x000fea0003c00000 */
[----:B------:R-:W-:Y:S01]  /*cbe0*/  FADD.FTZ R3, R226, R2 ;  /* 0x00000002e2037221 */ /* 0x000fe20000010000 */
[----:B------:R-:W-:Y:S02]  /*cbf0*/  MOV R5, 0x1 ;  /* 0x0000000100057802 */ /* 0x000fe40000000f00 */
[----:B------:R-:W-:Y:S02]  /*cc00*/  MOV R4, 0xcc30 ;  /* 0x0000cc3000047802 */ /* 0x000fe40000000f00 */
[----:B------:R-:W-:-:S02]  /*cc10*/  MOV R2, R3 ;  /* 0x0000000300027202 */ /* 0x000fc40000000f00 */
[----:B------:R-:W-:Y:S05]  /*cc20*/  CALL.REL.NOINC `($__internal_2_$__cuda_sm70_shflsync_bfly_p) ;  /* 0x00000ec000007944 */ /* 0x000fea0003c00000 */
[----:B------:R-:W-:Y:S01]  /*cc30*/  FADD.FTZ R0, R3, R2 ;  /* 0x0000000203007221 */ /* 0x000fe20000010000 */
[----:B------:R-:W-:-:S02]  /*cc40*/  MOV R2, R227 ;  /* 0x000000e300027202 */ /* 0x000fc40000000f00 */
[----:B------:R-:W-:Y:S02]  /*cc50*/  MOV R5, 0x2 ;  /* 0x0000000200057802 */ /* 0x000fe40000000f00 */
[----:B------:R-:W-:Y:S02]  /*cc60*/  MOV R4, 0xcc80 ;  /* 0x0000cc8000047802 */ /* 0x000fe40000000f00 */
[----:B------:R-:W-:Y:S05]  /*cc70*/  CALL.REL.NOINC `($__internal_2_$__cuda_sm70_shflsync_bfly_p) ;  /* 0x00000e7000007944 */ /* 0x000fea0003c00000 */
[----:B------:R-:W-:Y:S01]  /*cc80*/  FADD.FTZ R3, R227, R2 ;  /* 0x00000002e3037221 */ /* 0x000fe20000010000 */
[----:B------:R-:W-:Y:S02]  /*cc90*/  MOV R5, 0x1 ;  /* 0x0000000100057802 */ /* 0x000fe40000000f00 */
[----:B------:R-:W-:Y:S02]  /*cca0*/  MOV R4, 0xccd0 ;  /* 0x0000ccd000047802 */ /* 0x000fe40000000f00 */
[----:B------:R-:W-:Y:S02]  /*ccb0*/  MOV R2, R3 ;  /* 0x0000000300027202 */ /* 0x000fe40000000f00 */
[----:B------:R-:W-:Y:S05]  /*ccc0*/  CALL.REL.NOINC `($__internal_2_$__cuda_sm70_shflsync_bfly_p) ;  /* 0x00000e2000007944 */ /* 0x000fea0003c00000 */
[----:B------:R-:W-:Y:S01]  /*ccd0*/  MOV R4, R2 ;  /* 0x0000000200047202 */ /* 0x000fe20000000f00 */
[----:B------:R-:W-:Y:S05]  /*cce0*/  BRA `(.L_x_208) ;  /* 0xffffc00000007947 */ /* 0x000fea000383ffff */
.L_x_152:
[----:B--234-:R-:W-:Y:S01]  /*ccf0*/  IMAD.MOV.U32 R5, RZ, RZ, R7 ;  /* 0x000000ffff057224 */ /* 0x01cfe200078e0007 */
[----:B------:R-:W-:Y:S01]  /*cd00*/  MOV R3, RZ ;  /* 0x000000ff00037202 */ /* 0x000fe20000000f00 */
[----:B------:R-:W-:Y:S01]  /*cd10*/  IMAD.MOV.U32 R0, RZ, RZ, 0x181f ;  /* 0x0000181fff007424 */ /* 0x000fe200078e00ff */
[----:B------:R-:W-:-:S02]  /*cd20*/  MOV R2, 0xcd40 ;  /* 0x0000cd4000027802 */ /* 0x000fc40000000f00 */
[----:B-1----:R-:W-:Y:S05]  /*cd30*/  CALL.REL.NOINC `($__internal_3_$__cuda_sm70_shflsync_idx_p) ;  /* 0x00000df000007944 */ /* 0x002fea0003c00000 */
[----:B------:R-:W-:Y:S01]  /*cd40*/  MOV R9, R0 ;  /* 0x0000000000097202 */ /* 0x000fe20000000f00 */
[----:B------:R-:W-:Y:S05]  /*cd50*/  BRA `(.L_x_209) ;  /* 0xffffd36000007947 */ /* 0x000fea000383ffff */
.L_x_153:
[----:B------:R-:W-:Y:S01]  /*cd60*/  IMAD.MOV.U32 R5, RZ, RZ, R8 ;  /* 0x000000ffff057224 */ /* 0x000fe200078e0008 */
[----:B------:R-:W-:Y:S01]  /*cd70*/  MOV R3, RZ ;  /* 0x000000ff00037202 */ /* 0x000fe20000000f00 */
[----:B------:R-:W-:Y:S01]  /*cd80*/  IMAD.MOV.U32 R0, RZ, RZ, 0x181f ;  /* 0x0000181fff007424 */ /* 0x000fe200078e00ff */
[----:B------:R-:W-:-:S02]  /*cd90*/  MOV R2, 0xcdb0 ;  /* 0x0000cdb000027802 */ /* 0x000fc40000000f00 */
[----:B-123--:R-:W-:Y:S05]  /*cda0*/  CALL.REL.NOINC `($__internal_3_$__cuda_sm70_shflsync_idx_p) ;  /* 0x00000d8000007944 */ /* 0x00efea0003c00000 */
[----:B------:R-:W-:Y:S05]  /*cdb0*/  BRA `(.L_x_210) ;  /* 0xffffd32000007947 */ /* 0x000fea000383ffff */
.L_x_156:
[----:B--2---:R-:W-:Y:S01]  /*cdc0*/  IMAD.MOV.U32 R5, RZ, RZ, R7 ;  /* 0x000000ffff057224 */ /* 0x004fe200078e0007 */
[----:B------:R-:W-:Y:S01]  /*cdd0*/  MOV R3, 0x1 ;  /* 0x0000000100037802 */ /* 0x000fe20000000f00 */
[----:B------:R-:W-:Y:S01]  /*cde0*/  IMAD.MOV.U32 R0, RZ, RZ, 0x181f ;  /* 0x0000181fff007424 */ /* 0x000fe200078e00ff */
[----:B------:R-:W-:-:S02]  /*cdf0*/  MOV R2, 0xce10 ;  /* 0x0000ce1000027802 */ /* 0x000fc40000000f00 */
[----:B-1-34-:R-:W-:Y:S05]  /*ce00*/  CALL.REL.NOINC `($__internal_3_$__cuda_sm70_shflsync_idx_p) ;  /* 0x00000d2000007944 */ /* 0x01afea0003c00000 */
[----:B------:R-:W-:Y:S01]  /*ce10*/  IMAD.MOV.U32 R9, RZ, RZ, R0 ;  /* 0x000000ffff097224 */ /* 0x000fe200078e0000 */
[----:B------:R-:W-:Y:S01]  /*ce20*/  MOV R3, 0x1 ;  /* 0x0000000100037802 */ /* 0x000fe20000000f00 */
[----:B------:R-:W-:Y:S01]  /*ce30*/  IMAD.MOV.U32 R5, RZ, RZ, R8 ;  /* 0x000000ffff057224 */ /* 0x000fe200078e0008 */
[----:B------:R-:W-:-:S02]  /*ce40*/  MOV R0, 0x181f ;  /* 0x0000181f00007802 */ /* 0x000fc40000000f00 */
[----:B------:R-:W-:Y:S02]  /*ce50*/  MOV R2, 0xce70 ;  /* 0x0000ce7000027802 */ /* 0x000fe40000000f00 */
[----:B------:R-:W-:Y:S05]  /*ce60*/  CALL.REL.NOINC `($__internal_3_$__cuda_sm70_shflsync_idx_p) ;  /* 0x00000cc000007944 */ /* 0x000fea0003c00000 */
[----:B------:R-:W-:Y:S05]  /*ce70*/  BRA `(.L_x_211) ;  /* 0xffffd35000007947 */ /* 0x000fea000383ffff */
.L_x_159:
[----:B--2---:R-:W-:Y:S01]  /*ce80*/  IMAD.MOV.U32 R5, RZ, RZ, R7 ;  /* 0x000000ffff057224 */ /* 0x004fe200078e0007 */
[----:B------:R-:W-:Y:S01]  /*ce90*/  MOV R3, 0x2 ;  /* 0x0000000200037802 */ /* 0x000fe20000000f00 */
[----:B------:R-:W-:Y:S01]  /*cea0*/  IMAD.MOV.U32 R0, RZ, RZ, 0x181f ;  /* 0x0000181fff007424 */ /* 0x000fe200078e00ff */
[----:B------:R-:W-:Y:S02]  /*ceb0*/  MOV R2, 0xced0 ;  /* 0x0000ced000027802 */ /* 0x000fe40000000f00 */
[----:B-1-34-:R-:W-:Y:S05]  /*cec0*/  CALL.REL.NOINC `($__internal_3_$__cuda_sm70_shflsync_idx_p) ;  /* 0x00000c6000007944 */ /* 0x01afea0003c00000 */
[----:B------:R-:W-:Y:S01]  /*ced0*/  MOV R9, R0 ;  /* 0x0000000000097202 */ /* 0x000fe20000000f00 */
[----:B------:R-:W-:Y:S05]  /*cee0*/  BRA `(.L_x_212) ;  /* 0xffffd3d000007947 */ /* 0x000fea000383ffff */
.L_x_160:
[----:B--2---:R-:W-:Y:S01]  /*cef0*/  IMAD.MOV.U32 R5, RZ, RZ, R8 ;  /* 0x000000ffff057224 */ /* 0x004fe200078e0008 */
[----:B------:R-:W-:Y:S01]  /*cf00*/  MOV R3, 0x2 ;  /* 0x0000000200037802 */ /* 0x000fe20000000f00 */
[----:B------:R-:W-:Y:S01]  /*cf10*/  IMAD.MOV.U32 R0, RZ, RZ, 0x181f ;  /* 0x0000181fff007424 */ /* 0x000fe200078e00ff */
[----:B------:R-:W-:Y:S02]  /*cf20*/  MOV R2, 0xcf40 ;  /* 0x0000cf4000027802 */ /* 0x000fe40000000f00 */
[----:B-1-34-:R-:W-:Y:S05]  /*cf30*/  CALL.REL.NOINC `($__internal_3_$__cuda_sm70_shflsync_idx_p) ;  /* 0x00000bf000007944 */ /* 0x01afea0003c00000 */
[----:B------:R-:W-:Y:S05]  /*cf40*/  BRA `(.L_x_213) ;  /* 0xffffd39000007947 */ /* 0x000fea000383ffff */
.L_x_163:
[----:B---3--:R-:W-:Y:S01]  /*cf50*/  IMAD.MOV.U32 R5, RZ, RZ, R7 ;  /* 0x000000ffff057224 */ /* 0x008fe200078e0007 */
[----:B------:R-:W-:Y:S01]  /*cf60*/  MOV R3, 0x3 ;  /* 0x0000000300037802 */ /* 0x000fe20000000f00 */
[----:B----4-:R-:W-:Y:S01]  /*cf70*/  IMAD.MOV.U32 R0, RZ, RZ, 0x181f ;  /* 0x0000181fff007424 */ /* 0x010fe200078e00ff */
[----:B------:R-:W-:-:S02]  /*cf80*/  MOV R2, 0xcfa0 ;  /* 0x0000cfa000027802 */ /* 0x000fc40000000f00 */
[----:B-12---:R-:W-:Y:S05]  /*cf90*/  CALL.REL.NOINC `($__internal_3_$__cuda_sm70_shflsync_idx_p) ;  /* 0x00000b9000007944 */ /* 0x006fea0003c00000 */
[----:B------:R-:W-:Y:S01]  /*cfa0*/  IMAD.MOV.U32 R7, RZ, RZ, R0 ;  /* 0x000000ffff077224 */ /* 0x000fe200078e0000 */
[----:B------:R-:W-:Y:S01]  /*cfb0*/  MOV R3, 0x3 ;  /* 0x0000000300037802 */ /* 0x000fe20000000f00 */
[----:B------:R-:W-:Y:S01]  /*cfc0*/  IMAD.MOV.U32 R5, RZ, RZ, R8 ;  /* 0x000000ffff057224 */ /* 0x000fe200078e0008 */
[----:B------:R-:W-:-:S02]  /*cfd0*/  MOV R0, 0x181f ;  /* 0x0000181f00007802 */ /* 0x000fc40000000f00 */
[----:B------:R-:W-:Y:S02]  /*cfe0*/  MOV R2, 0xd000 ;  /* 0x0000d00000027802 */ /* 0x000fe40000000f00 */
[----:B------:R-:W-:Y:S05]  /*cff0*/  CALL.REL.NOINC `($__internal_3_$__cuda_sm70_shflsync_idx_p) ;  /* 0x00000b3000007944 */ /* 0x000fea0003c00000 */
[----:B------:R-:W-:Y:S05]  /*d000*/  BRA `(.L_x_214) ;  /* 0xffffd3d000007947 */ /* 0x000fea000383ffff */
.L_x_165:
[----:B------:R-:W-:Y:S01]  /*d010*/  IMAD.MOV.U32 R5, RZ, RZ, R14 ;  /* 0x000000ffff057224 */ /* 0x000fe200078e000e */
[----:B------:R-:W-:Y:S01]  /*d020*/  MOV R3, RZ ;  /* 0x000000ff00037202 */ /* 0x000fe20000000f00 */
[----:B------:R-:W-:Y:S01]  /*d030*/  IMAD.MOV.U32 R0, RZ, RZ, 0x1c1f ;  /* 0x00001c1fff007424 */ /* 0x000fe200078e00ff */
[----:B------:R-:W-:Y:S02]  /*d040*/  MOV R2, 0xd060 ;  /* 0x0000d06000027802 */ /* 0x000fe40000000f00 */
[----:B------:R-:W-:Y:S05]  /*d050*/  CALL.REL.NOINC `($__internal_3_$__cuda_sm70_shflsync_idx_p) ;  /* 0x00000ad000007944 */ /* 0x000fea0003c00000 */
[----:B------:R-:W-:Y:S01]  /*d060*/  MOV R4, R0 ;  /* 0x0000000000047202 */ /* 0x000fe20000000f00 */
[----:B------:R-:W-:Y:S05]  /*d070*/  BRA `(.L_x_215) ;  /* 0xffffd64000007947 */ /* 0x000fea000383ffff */
.L_x_166:
[----:B------:R-:W-:Y:S01]  /*d080*/  IMAD.MOV.U32 R5, RZ, RZ, R28 ;  /* 0x000000ffff057224 */ /* 0x000fe200078e001c */
[----:B------:R-:W-:Y:S01]  /*d090*/  MOV R3, RZ ;  /* 0x000000ff00037202 */ /* 0x000fe20000000f00 */
[----:B------:R-:W-:Y:S01]  /*d0a0*/  IMAD.MOV.U32 R0, RZ, RZ, 0x1c1f ;  /* 0x00001c1fff007424 */ /* 0x000fe200078e00ff */
[----:B------:R-:W-:Y:S02]  /*d0b0*/  MOV R2, 0xd0d0 ;  /* 0x0000d0d000027802 */ /* 0x000fe40000000f00 */
[----:B-12---:R-:W-:Y:S05]  /*d0c0*/  CALL.REL.NOINC `($__internal_3_$__cuda_sm70_shflsync_idx_p) ;  /* 0x00000a6000007944 */ /* 0x006fea0003c00000 */
[----:B------:R-:W-:Y:S05]  /*d0d0*/  BRA `(.L_x_216) ;  /* 0xffffd60000007947 */ /* 0x000fea000383ffff */
.L_x_169:
[----:B------:R-:W-:Y:S01]  /*d0e0*/  IMAD.MOV.U32 R5, RZ, RZ, R14 ;  /* 0x000000ffff057224 */ /* 0x000fe200078e000e */
[----:B----4-:R-:W-:Y:S01]  /*d0f0*/  MOV R3, 0x1 ;  /* 0x0000000100037802 */ /* 0x010fe20000000f00 */
[----:B------:R-:W-:Y:S01]  /*d100*/  IMAD.MOV.U32 R0, RZ, RZ, 0x1c1f ;  /* 0x00001c1fff007424 */ /* 0x000fe200078e00ff */
[----:B------:R-:W-:-:S02]  /*d110*/  MOV R2, 0xd130 ;  /* 0x0000d13000027802 */ /* 0x000fc40000000f00 */
[----:B-123--:R-:W-:Y:S05]  /*d120*/  CALL.REL.NOINC `($__internal_3_$__cuda_sm70_shflsync_idx_p) ;  /* 0x00000a0000007944 */ /* 0x00efea0003c00000 */
[----:B------:R-:W-:Y:S01]  /*d130*/  IMAD.MOV.U32 R4, RZ, RZ, R0 ;  /* 0x000000ffff047224 */ /* 0x000fe200078e0000 */
[----:B------:R-:W-:Y:S01]  /*d140*/  MOV R3, 0x1 ;  /* 0x0000000100037802 */ /* 0x000fe20000000f00 */
[----:B------:R-:W-:Y:S01]  /*d150*/  IMAD.MOV.U32 R5, RZ, RZ, R28 ;  /* 0x000000ffff057224 */ /* 0x000fe200078e001c */
[----:B------:R-:W-:-:S02]  /*d160*/  MOV R0, 0x1c1f ;  /* 0x00001c1f00007802 */ /* 0x000fc40000000f00 */
[----:B------:R-:W-:Y:S02]  /*d170*/  MOV R2, 0xd190 ;  /* 0x0000d19000027802 */ /* 0x000fe40000000f00 */
[----:B------:R-:W-:Y:S05]  /*d180*/  CALL.REL.NOINC `($__internal_3_$__cuda_sm70_shflsync_idx_p) ;  /* 0x000009a000007944 */ /* 0x000fea0003c00000 */
[----:B------:R-:W-:Y:S05]  /*d190*/  BRA `(.L_x_217) ;  /* 0xffffdb9000007947 */ /* 0x000fea000383ffff */
.L_x_173:
[----:B------:R-:W-:Y:S01]  /*d1a0*/  IMAD.MOV.U32 R5, RZ, RZ, R6 ;  /* 0x000000ffff057224 */ /* 0x000fe200078e0006 */
[----:B------:R-:W-:Y:S01]  /*d1b0*/  MOV R3, RZ ;  /* 0x000000ff00037202 */ /* 0x000fe20000000f00 */
[----:B------:R-:W-:Y:S01]  /*d1c0*/  IMAD.MOV.U32 R0, RZ, RZ, 0x181f ;  /* 0x0000181fff007424 */ /* 0x000fe200078e00ff */
[----:B------:R-:W-:Y:S02]  /*d1d0*/  MOV R2, 0xd1f0 ;  /* 0x0000d1f000027802 */ /* 0x000fe40000000f00 */
[----:B------:R-:W-:Y:S05]  /*d1e0*/  CALL.REL.NOINC `($__internal_3_$__cuda_sm70_shflsync_idx_p) ;  /* 0x0000094000007944 */ /* 0x000fea0003c00000 */
[----:B------:R-:W-:Y:S01]  /*d1f0*/  MOV R10, R0 ;  /* 0x00000000000a7202 */ /* 0x000fe20000000f00 */
[----:B------:R-:W-:Y:S05]  /*d200*/  BRA `(.L_x_218) ;  /* 0xffffe66000007947 */ /* 0x000fea000383ffff */
.L_x_174:
[----:B------:R-:W-:Y:S01]  /*d210*/  IMAD.MOV.U32 R5, RZ, RZ, R9 ;  /* 0x000000ffff057224 */ /* 0x000fe200078e0009 */
[----:B------:R-:W-:Y:S01]  /*d220*/  MOV R3, RZ ;  /* 0x000000ff00037202 */ /* 0x000fe20000000f00 */
[----:B------:R-:W-:Y:S01]  /*d230*/  IMAD.MOV.U32 R0, RZ, RZ, 0x181f ;  /* 0x0000181fff007424 */ /* 0x000fe200078e00ff */
[----:B------:R-:W-:Y:S02]  /*d240*/  MOV R2, 0xd260 ;  /* 0x0000d26000027802 */ /* 0x000fe40000000f00 */
[----:B-12---:R-:W-:Y:S05]  /*d250*/  CALL.REL.NOINC `($__internal_3_$__cuda_sm70_shflsync_idx_p) ;  /* 0x000008d000007944 */ /* 0x006fea0003c00000 */
[----:B------:R-:W-:Y:S05]  /*d260*/  BRA `(.L_x_219) ;  /* 0xffffe62000007947 */ /* 0x000fea000383ffff */
.L_x_177:
[----:B--2---:R-:W-:Y:S01]  /*d270*/  IMAD.MOV.U32 R5, RZ, RZ, R6 ;  /* 0x000000ffff057224 */ /* 0x004fe200078e0006 */
[----:B------:R-:W-:Y:S01]  /*d280*/  MOV R3, 0x1 ;  /* 0x0000000100037802 */ /* 0x000fe20000000f00 */
[----:B----4-:R-:W-:Y:S01]  /*d290*/  IMAD.MOV.U32 R0, RZ, RZ, 0x181f ;  /* 0x0000181fff007424 */ /* 0x010fe200078e00ff */
[----:B------:R-:W-:-:S02]  /*d2a0*/  MOV R2, 0xd2c0 ;  /* 0x0000d2c000027802 */ /* 0x000fc40000000f00 */
[----:B-1-3--:R-:W-:Y:S05]  /*d2b0*/  CALL.REL.NOINC `($__internal_3_$__cuda_sm70_shflsync_idx_p) ;  /* 0x0000087000007944 */ /* 0x00afea0003c00000 */
[----:B------:R-:W-:Y:S01]  /*d2c0*/  IMAD.MOV.U32 R10, RZ, RZ, R0 ;  /* 0x000000ffff0a7224 */ /* 0x000fe200078e0000 */
[----:B------:R-:W-:Y:S01]  /*d2d0*/  MOV R3, 0x1 ;  /* 0x0000000100037802 */ /* 0x000fe20000000f00 */
[----:B------:R-:W-:Y:S01]  /*d2e0*/  IMAD.MOV.U32 R5, RZ, RZ, R9 ;  /* 0x000000ffff057224 */ /* 0x000fe200078e0009 */
[----:B------:R-:W-:-:S02]  /*d2f0*/  MOV R0, 0x181f ;  /* 0x0000181f00007802 */ /* 0x000fc40000000f00 */
[----:B------:R-:W-:Y:S02]  /*d300*/  MOV R2, 0xd320 ;  /* 0x0000d32000027802 */ /* 0x000fe40000000f00 */
[----:B------:R-:W-:Y:S05]  /*d310*/  CALL.REL.NOINC `($__internal_3_$__cuda_sm70_shflsync_idx_p) ;  /* 0x0000081000007944 */ /* 0x000fea0003c00000 */
[----:B------:R-:W-:Y:S05]  /*d320*/  BRA `(.L_x_220) ;  /* 0xffffe66000007947 */ /* 0x000fea000383ffff */
.L_x_180:
[----:B-1----:R-:W-:Y:S01]  /*d330*/  IMAD.MOV.U32 R5, RZ, RZ, R6 ;  /* 0x000000ffff057224 */ /* 0x002fe200078e0006 */
[----:B------:R-:W-:Y:S01]  /*d340*/  MOV R3, 0x2 ;  /* 0x0000000200037802 */ /* 0x000fe20000000f00 */
[----:B----4-:R-:W-:Y:S01]  /*d350*/  IMAD.MOV.U32 R0, RZ, RZ, 0x181f ;  /* 0x0000181fff007424 */ /* 0x010fe200078e00ff */
[----:B------:R-:W-:Y:S02]  /*d360*/  MOV R2, 0xd380 ;  /* 0x0000d38000027802 */ /* 0x000fe40000000f00 */
[----:B--23--:R-:W-:Y:S05]  /*d370*/  CALL.REL.NOINC `($__internal_3_$__cuda_sm70_shflsync_idx_p) ;  /* 0x000007b000007944 */ /* 0x00cfea0003c00000 */
[----:B------:R-:W-:Y:S01]  /*d380*/  MOV R10, R0 ;  /* 0x00000000000a7202 */ /* 0x000fe20000000f00 */
[----:B------:R-:W-:Y:S05]  /*d390*/  BRA `(.L_x_221) ;  /* 0xffffe6e000007947 */ /* 0x000fea000383ffff */
.L_x_181:
[----:B------:R-:W-:Y:S01]  /*d3a0*/  IMAD.MOV.U32 R5, RZ, RZ, R9 ;  /* 0x000000ffff057224 */ /* 0x000fe200078e0009 */
[----:B------:R-:W-:Y:S01]  /*d3b0*/  MOV R3, 0x2 ;  /* 0x0000000200037802 */ /* 0x000fe20000000f00 */
[----:B----4-:R-:W-:Y:S01]  /*d3c0*/  IMAD.MOV.U32 R0, RZ, RZ, 0x181f ;  /* 0x0000181fff007424 */ /* 0x010fe200078e00ff */
[----:B------:R-:W-:Y:S02]  /*d3d0*/  MOV R2, 0xd3f0 ;  /* 0x0000d3f000027802 */ /* 0x000fe40000000f00 */
[----:B-123--:R-:W-:Y:S05]  /*d3e0*/  CALL.REL.NOINC `($__internal_3_$__cuda_sm70_shflsync_idx_p) ;  /* 0x0000074000007944 */ /* 0x00efea0003c00000 */
[----:B------:R-:W-:Y:S05]  /*d3f0*/  BRA `(.L_x_222) ;  /* 0xffffe6a000007947 */ /* 0x000fea000383ffff */
.L_x_184:
[----:B-1----:R-:W-:Y:S01]  /*d400*/  IMAD.MOV.U32 R5, RZ, RZ, R6 ;  /* 0x000000ffff057224 */ /* 0x002fe200078e0006 */
[----:B------:R-:W-:Y:S01]  /*d410*/  MOV R3, 0x3 ;  /* 0x0000000300037802 */ /* 0x000fe20000000f00 */
[----:B------:R-:W-:Y:S01]  /*d420*/  IMAD.MOV.U32 R0, RZ, RZ, 0x181f ;  /* 0x0000181fff007424 */ /* 0x000fe200078e00ff */
[----:B------:R-:W-:-:S02]  /*d430*/  MOV R2, 0xd450 ;  /* 0x0000d45000027802 */ /* 0x000fc40000000f00 */
[----:B--234-:R-:W-:Y:S05]  /*d440*/  CALL.REL.NOINC `($__internal_3_$__cuda_sm70_shflsync_idx_p) ;  /* 0x000006e000007944 */ /* 0x01cfea0003c00000 */
[----:B------:R-:W-:Y:S01]  /*d450*/  IMAD.MOV.U32 R6, RZ, RZ, R0 ;  /* 0x000000ffff067224 */ /* 0x000fe200078e0000 */
[----:B------:R-:W-:Y:S01]  /*d460*/  MOV R3, 0x3 ;  /* 0x0000000300037802 */ /* 0x000fe20000000f00 */
[----:B------:R-:W-:Y:S01]  /*d470*/  IMAD.MOV.U32 R5, RZ, RZ, R9 ;  /* 0x000000ffff057224 */ /* 0x000fe200078e0009 */
[----:B------:R-:W-:-:S02]  /*d480*/  MOV R0, 0x181f ;  /* 0x0000181f00007802 */ /* 0x000fc40000000f00 */
[----:B------:R-:W-:Y:S02]  /*d490*/  MOV R2, 0xd4b0 ;  /* 0x0000d4b000027802 */ /* 0x000fe40000000f00 */
[----:B------:R-:W-:Y:S05]  /*d4a0*/  CALL.REL.NOINC `($__internal_3_$__cuda_sm70_shflsync_idx_p) ;  /* 0x0000068000007944 */ /* 0x000fea0003c00000 */
[----:B------:R-:W-:Y:S05]  /*d4b0*/  BRA `(.L_x_223) ;  /* 0xffffe6e000007947 */ /* 0x000fea000383ffff */
.L_x_186:
[----:B------:R-:W-:Y:S01]  /*d4c0*/  IMAD.MOV.U32 R5, RZ, RZ, R94 ;  /* 0x000000ffff057224 */ /* 0x000fe200078e005e */
[----:B------:R-:W-:Y:S01]  /*d4d0*/  MOV R3, RZ ;  /* 0x000000ff00037202 */ /* 0x000fe20000000f00 */
[----:B------:R-:W-:Y:S01]  /*d4e0*/  IMAD.MOV.U32 R0, RZ, RZ, 0x1f ;  /* 0x0000001fff007424 */ /* 0x000fe200078e00ff */
[----:B------:R-:W-:Y:S02]  /*d4f0*/  MOV R2, 0xd510 ;  /* 0x0000d51000027802 */ /* 0x000fe40000000f00 */
[----:B-1----:R-:W-:Y:S05]  /*d500*/  CALL.REL.NOINC `($__internal_3_$__cuda_sm70_shflsync_idx_p) ;  /* 0x0000062000007944 */ /* 0x002fea0003c00000 */
[----:B------:R-:W-:Y:S01]  /*d510*/  MOV R9, R0 ;  /* 0x0000000000097202 */ /* 0x000fe20000000f00 */
[----:B------:R-:W-:Y:S05]  /*d520*/  BRA `(.L_x_224) ;  /* 0xffffe80000007947 */ /* 0x000fea000383ffff */
.L_x_187:
[----:B------:R-:W-:Y:S01]  /*d530*/  IMAD.MOV.U32 R5, RZ, RZ, R94 ;  /* 0x000000ffff057224 */ /* 0x000fe200078e005e */
[----:B------:R-:W-:Y:S01]  /*d540*/  MOV R3, 0x1 ;  /* 0x0000000100037802 */ /* 0x000fe20000000f00 */
[----:B------:R-:W-:Y:S01]  /*d550*/  IMAD.MOV.U32 R0, RZ, RZ, 0x1f ;  /* 0x0000001fff007424 */ /* 0x000fe200078e00ff */
[----:B------:R-:W-:Y:S02]  /*d560*/  MOV R2, 0xd580 ;  /* 0x0000d58000027802 */ /* 0x000fe40000000f00 */
[----:B-123--:R-:W-:Y:S05]  /*d570*/  CALL.REL.NOINC `($__internal_3_$__cuda_sm70_shflsync_idx_p) ;  /* 0x000005b000007944 */ /* 0x00efea0003c00000 */
[----:B------:R-:W-:Y:S01]  /*d580*/  MOV R8, R0 ;  /* 0x0000000000087202 */ /* 0x000fe20000000f00 */
[----:B------:R-:W-:Y:S05]  /*d590*/  BRA `(.L_x_225) ;  /* 0xffffe7b000007947 */ /* 0x000fea000383ffff */
.L_x_188:
[----:B------:R-:W-:Y:S02]  /*d5a0*/  MOV R2, 0x1 ;  /* 0x0000000100027802 */ /* 0x000fe40000000f00 */
[----:B------:R-:W-:-:S02]  /*d5b0*/  MOV R3, 0xd5d0 ;  /* 0x0000d5d000037802 */ /* 0x000fc40000000f00 */
[----:B--234-:R-:W-:Y:S05]  /*d5c0*/  CALL.REL.NOINC `($__internal_4_$__cuda_sm70_shflsync_up_p) ;  /* 0x000005b000007944 */ /* 0x01cfea0003c00000 */
[----:B------:R-:W-:Y:S05]  /*d5d0*/  BRA `(.L_x_226) ;  /* 0xffffe89000007947 */ /* 0x000fea000383ffff */
.L_x_189:
[----:B------:R-:W-:Y:S02]  /*d5e0*/  MOV R2, 0x2 ;  /* 0x0000000200027802 */ /* 0x000fe40000000f00 */
[----:B------:R-:W-:-:S02]  /*d5f0*/  MOV R3, 0xd610 ;  /* 0x0000d61000037802 */ /* 0x000fc40000000f00 */
[----:B--23--:R-:W-:Y:S05]  /*d600*/  CALL.REL.NOINC `($__internal_4_$__cuda_sm70_shflsync_up_p) ;  /* 0x0000057000007944 */ /* 0x00cfea0003c00000 */
        /* <DEDUP_REMOVED lines=23> */
.L_x_193:
[----:B------:R-:W-:Y:S02]  /*d780*/  MOV R2, 0x1 ;  /* 0x0000000100027802 */ /* 0x000fe40000000f00 */
[----:B------:R-:W-:Y:S02]  /*d790*/  MOV R3, 0xd7b0 ;  /* 0x0000d7b000037802 */ /* 0x000fe40000000f00 */
[----:B------:R-:W-:Y:S05]  /*d7a0*/  CALL.REL.NOINC `($__internal_4_$__cuda_sm70_shflsync_up_p) ;  /* 0x000003d000007944 */ /* 0x000fea0003c00000 */
[----:B------:R-:W-:Y:S01]  /*d7b0*/  MOV R2, R4 ;  /* 0x0000000400027202 */ /* 0x000fe20000000f00 */
[----:B------:R-:W-:Y:S05]  /*d7c0*/  BRA `(.L_x_228) ;  /* 0xffffe8f000007947 */ /* 0x000fea000383ffff */
.L_x_194:
[----:B------:R-:W-:Y:S02]  /*d7d0*/  MOV R2, 0x2 ;  /* 0x0000000200027802 */ /* 0x000fe40000000f00 */
[----:B------:R-:W-:Y:S02]  /*d7e0*/  MOV R3, 0xd800 ;  /* 0x0000d80000037802 */ /* 0x000fe40000000f00 */
        /* <DEDUP_REMOVED lines=24> */
.L_x_196:
[----:B------:R-:W-:Y:S02]  /*d970*/  SEL R0, RZ, 0x1, P0 ;  /* 0x00000001ff007807 */ /* 0x000fe40000000000 */
[----:B------:R-:W-:Y:S02]  /*d980*/  MOV R2, 0xd9a0 ;  /* 0x0000d9a000027802 */ /* 0x000fe40000000f00 */
[----:B-1----:R-:W-:Y:S05]  /*d990*/  CALL.REL.NOINC `($__internal_5_$__cuda_sm70_votesync_ballot) ;  /* 0x0000025000007944 */ /* 0x002fea0003c00000 */
[----:B------:R-:W-:Y:S01]  /*d9a0*/  MOV R8, R0 ;  /* 0x0000000000087202 */ /* 0x000fe20000000f00 */
[----:B------:R-:W-:Y:S05]  /*d9b0*/  BRA `(.L_x_230) ;  /* 0xffffe89000007947 */ /* 0x000fea000383ffff */
.L_x_197:
[----:B------:R-:W-:Y:S01]  /*d9c0*/  IMAD.MOV.U32 R5, RZ, RZ, R6 ;  /* 0x000000ffff057224 */ /* 0x000fe200078e0006 */
[----:B---3--:R-:W-:Y:S01]  /*d9d0*/  MOV R3, R12 ;  /* 0x0000000c00037202 */ /* 0x008fe20000000f00 */
[----:B------:R-:W-:Y:S01]  /*d9e0*/  IMAD.MOV.U32 R0, RZ, RZ, 0x1f ;  /* 0x0000001fff007424 */ /* 0x000fe200078e00ff */
[----:B------:R-:W-:Y:S02]  /*d9f0*/  MOV R2, 0xda10 ;  /* 0x0000da1000027802 */ /* 0x000fe40000000f00 */
[----:B-12---:R-:W-:Y:S05]  /*da00*/  CALL.REL.NOINC `($__internal_3_$__cuda_sm70_shflsync_idx_p) ;  /* 0x0000012000007944 */ /* 0x006fea0003c00000 */
[----:B------:R-:W-:Y:S01]  /*da10*/  IMAD.MOV.U32 R6, RZ, RZ, R0 ;  /* 0x000000ffff067224 */ /* 0x000fe200078e0000 */
[----:B------:R-:W-:Y:S01]  /*da20*/  MOV R3, R12 ;  /* 0x0000000c00037202 */ /* 0x000fe20000000f00 */
[----:B------:R-:W-:Y:S01]  /*da30*/  IMAD.MOV.U32 R5, RZ, RZ, R7 ;  /* 0x000000ffff057224 */ /* 0x000fe200078e0007 */
[----:B------:R-:W-:Y:S02]  /*da40*/  MOV R0, 0x1f ;  /* 0x0000001f00007802 */ /* 0x000fe40000000f00 */
[----:B------:R-:W-:-:S02]  /*da50*/  MOV R2, 0xda70 ;  /* 0x0000da7000027802 */ /* 0x000fc40000000f00 */
[----:B------:R-:W-:Y:S05]  /*da60*/  CALL.REL.NOINC `($__internal_3_$__cuda_sm70_shflsync_idx_p) ;  /* 0x000000c000007944 */ /* 0x000fea0003c00000 */
[----:B------:R-:W-:Y:S01]  /*da70*/  MOV R7, R0 ;  /* 0x0000000000077202 */ /* 0x000fe20000000f00 */
[----:B------:R-:W-:Y:S05]  /*da80*/  BRA `(.L_x_231) ;  /* 0xffffe80000007947 */ /* 0x000fea000383ffff */
.L_x_200:
[----:B------:R-:W-:Y:S01]  /*da90*/  IMAD.MOV.U32 R5, RZ, RZ, R4 ;  /* 0x000000ffff057224 */ /* 0x000fe200078e0004 */
[----:B------:R-:W-:-:S02]  /*daa0*/  MOV R0, 0x1f ;  /* 0x0000001f00007802 */ /* 0x000fc40000000f00 */
[----:B------:R-:W-:Y:S02]  /*dab0*/  MOV R2, 0xdad0 ;  /* 0x0000dad000027802 */ /* 0x000fe40000000f00 */
[----:B-1234-:R-:W-:Y:S05]  /*dac0*/  CALL.REL.NOINC `($__internal_3_$__cuda_sm70_shflsync_idx_p) ;  /* 0x0000006000007944 */ /* 0x01efea0003c00000 */
[----:B------:R-:W-:Y:S01]  /*dad0*/  MOV R11, R0 ;  /* 0x00000000000b7202 */ /* 0x000fe20000000f00 */
[----:B------:R-:W-:Y:S05]  /*dae0*/  BRA `(.L_x_199) ;  /* 0xffffe80000007947 */ /* 0x000fea000383ffff */
        .weak           $__internal_2_$__cuda_sm70_shflsync_bfly_p
        .type           $__internal_2_$__cuda_sm70_shflsync_bfly_p,@function
        .size           $__internal_2_$__cuda_sm70_shflsync_bfly_p,($__internal_3_$__cuda_sm70_shflsync_idx_p - $__internal_2_$__cuda_sm70_shflsync_bfly_p)
$__internal_2_$__cuda_sm70_shflsync_bfly_p:
[----:B------:R-:W-:Y:S04]  /*daf0*/  WARPSYNC R6 ;  /* 0x0000000600007348 */ /* 0x000fe80003800000 */
[----:B------:R1:W2:Y:S02]  /*db00*/  SHFL.BFLY PT, R2, R2, R5, R7 ;  /* 0x0c00000502027389 */ /* 0x0002a400000e0007 */
[----:B-1----:R-:W-:-:S04]  /*db10*/  MOV R5, 0x0 ;  /* 0x0000000000057802 */ /* 0x002fc80000000f00 */
[----:B--2---:R-:W-:Y:S05]  /*db20*/  RET.REL.NODEC R4 `(_ZN7cutlass13device_kernelIN5flash19enable_sm80_to_sm89INS1_16FlashAttnFwdSm80INS1_25CollectiveMainloopFwdSm80ILi8ELi1ELb1EN4cute5tupleIJNS5_1CILi128EEENS7_ILi112EEES8_EEELi128ENS_10bfloat16_tEfNS_4arch4Sm80ELb0ELb0ELb0ELb1ELb0ELb0ELb1ELb1EEENS1_21CollectiveEpilogueFwdINS6_IJS8_S8_S9_EEENS6_IJNS7_ILi1EEESH_SH_EEESB_SD_Li256ELb1ELb1ELb1ELb0EEENS1_36VarlenDynamicPersistentTileSchedulerILi128ELi112ELi256ELi256ELb1ELb1ELb0ELb0ELb1ELb1EEEEEEEEEvNT_6ParamsE) ;  /* 0xffff24d004007950 */ /* 0x004fea0003c3ffff */
        .weak           $__internal_3_$__cuda_sm70_shflsync_idx_p
        .type           $__internal_3_$__cuda_sm70_shflsync_idx_p,@function
        .size           $__internal_3_$__cuda_sm70_shflsync_idx_p,($__internal_4_$__cuda_sm70_shflsync_up_p - $__internal_3_$__cuda_sm70_shflsync_idx_p)
$__internal_3_$__cuda_sm70_shflsync_idx_p:
[----:B------:R-:W-:-:S04]  /*db30*/  MOV R95, 0xffffffff ;  /* 0xffffffff005f7802 */ /* 0x000fc80000000f00 */
[----:B------:R-:W-:Y:S04]  /*db40*/  WARPSYNC R95 ;  /* 0x0000005f00007348 */ /* 0x000fe80003800000 */
[----:B------:R1:W2:Y:S02]  /*db50*/  SHFL.IDX PT, R0, R5, R3, R0 ;  /* 0x0000000305007389 */ /* 0x0002a400000e0000 */
[----:B-1----:R-:W-:-:S04]  /*db60*/  MOV R3, 0x0 ;  /* 0x0000000000037802 */ /* 0x002fc80000000f00 */
[----:B--2---:R-:W-:Y:S05]  /*db70*/  RET.REL.NODEC R2 `(_ZN7cutlass13device_kernelIN5flash19enable_sm80_to_sm89INS1_16FlashAttnFwdSm80INS1_25CollectiveMainloopFwdSm80ILi8ELi1ELb1EN4cute5tupleIJNS5_1CILi128EEENS7_ILi112EEES8_EEELi128ENS_10bfloat16_tEfNS_4arch4Sm80ELb0ELb0ELb0ELb1ELb0ELb0ELb1ELb1EEENS1_21CollectiveEpilogueFwdINS6_IJS8_S8_S9_EEENS6_IJNS7_ILi1EEESH_SH_EEESB_SD_Li256ELb1ELb1ELb1ELb0EEENS1_36VarlenDynamicPersistentTileSchedulerILi128ELi112ELi256ELi256ELb1ELb1ELb0ELb0ELb1ELb1EEEEEEEEEvNT_6ParamsE) ;  /* 0xffff248002007950 */ /* 0x004fea0003c3ffff */
        .weak           $__internal_4_$__cuda_sm70_shflsync_up_p
        .type           $__internal_4_$__cuda_sm70_shflsync_up_p,@function
        .size           $__internal_4_$__cuda_sm70_shflsync_up_p,($__internal_5_$__cuda_sm70_votesync_ballot - $__internal_4_$__cuda_sm70_shflsync_up_p)
$__internal_4_$__cuda_sm70_shflsync_up_p:
[----:B------:R-:W-:Y:S02]  /*db80*/  IMAD.MOV.U32 R4, RZ, RZ, RZ ;  /* 0x000000ffff047224 */ /* 0x000fe400078e00ff */
[----:B------:R-:W-:-:S04]  /*db90*/  IMAD.MOV.U32 R10, RZ, RZ, -0x1 ;  /* 0xffffffffff0a7424 */ /* 0x000fc800078e00ff */
[----:B------:R-:W-:Y:S04]  /*dba0*/  WARPSYNC R10 ;  /* 0x0000000a00007348 */ /* 0x000fe80003800000 */
[----:B------:R1:W2:Y:S02]  /*dbb0*/  SHFL.UP PT, R4, R0, R2, R4 ;  /* 0x0400000200047389 */ /* 0x0002a400000e0004 */
[----:B-1----:R-:W-:Y:S02]  /*dbc0*/  MOV R2, R3 ;  /* 0x0000000300027202 */ /* 0x002fe40000000f00 */
[----:B------:R-:W-:-:S04]  /*dbd0*/  MOV R3, 0x0 ;  /* 0x0000000000037802 */ /* 0x000fc80000000f00 */
[----:B--2---:R-:W-:Y:S05]  /*dbe0*/  RET.REL.NODEC R2 `(_ZN7cutlass13device_kernelIN5flash19enable_sm80_to_sm89INS1_16FlashAttnFwdSm80INS1_25CollectiveMainloopFwdSm80ILi8ELi1ELb1EN4cute5tupleIJNS5_1CILi128EEENS7_ILi112EEES8_EEELi128ENS_10bfloat16_tEfNS_4arch4Sm80ELb0ELb0ELb0ELb1ELb0ELb0ELb1ELb1EEENS1_21CollectiveEpilogueFwdINS6_IJS8_S8_S9_EEENS6_IJNS7_ILi1EEESH_SH_EEESB_SD_Li256ELb1ELb1ELb1ELb0EEENS1_36VarlenDynamicPersistentTileSchedulerILi128ELi112ELi256ELi256ELb1ELb1ELb0ELb0ELb1ELb1EEEEEEEEEvNT_6ParamsE) ;  /* 0xffff241002007950 */ /* 0x004fea0003c3ffff */
        .weak           $__internal_5_$__cuda_sm70_votesync_ballot
        .type           $__internal_5_$__cuda_sm70_votesync_ballot,@function
        .size           $__internal_5_$__cuda_sm70_votesync_ballot,(.L_x_1342 - $__internal_5_$__cuda_sm70_votesync_ballot)
$__internal_5_$__cuda_sm70_votesync_ballot:
[----:B------:R-:W-:Y:S01]  /*dbf0*/  ISETP.NE.U32.AND P0, PT, R0, 0x1, PT ;  /* 0x000000010000780c */ /* 0x000fe20003f05070 */
[----:B------:R-:W-:-:S04]  /*dc00*/  IMAD.MOV.U32 R3, RZ, RZ, -0x1 ;  /* 0xffffffffff037424 */ /* 0x000fc800078e00ff */
[----:B------:R-:W-:Y:S08]  /*dc10*/  WARPSYNC R3 ;  /* 0x0000000300007348 */ /* 0x000ff00003800000 */
[----:B------:R-:W-:-:S04]  /*dc20*/  VOTE.ANY R0, PT, !P0 ;  /* 0x0000000000007806 */ /* 0x000fc800040e0100 */
[----:B------:R-:W-:Y:S01]  /*dc30*/  LOP3.LUT R0, R0, R3, RZ, 0xc0, !PT ;  /* 0x0000000300007212 */ /* 0x000fe200078ec0ff */
[----:B------:R-:W-:-:S04]  /*dc40*/  IMAD.MOV.U32 R3, RZ, RZ, 0x0 ;  /* 0x00000000ff037424 */ /* 0x000fc800078e00ff */
[----:B------:R-:W-:Y:S05]  /*dc50*/  RET.REL.NODEC R2 `(_ZN7cutlass13device_kernelIN5flash19enable_sm80_to_sm89INS1_16FlashAttnFwdSm80INS1_25CollectiveMainloopFwdSm80ILi8ELi1ELb1EN4cute5tupleIJNS5_1CILi128EEENS7_ILi112EEES8_EEELi128ENS_10bfloat16_tEfNS_4arch4Sm80ELb0ELb0ELb0ELb1ELb0ELb0ELb1ELb1EEENS1_21CollectiveEpilogueFwdINS6_IJS8_S8_S9_EEENS6_IJNS7_ILi1EEESH_SH_EEESB_SD_Li256ELb1ELb1ELb1ELb0EEENS1_36VarlenDynamicPersistentTileSchedulerILi128ELi112ELi256ELi256ELb1ELb1ELb0ELb0ELb1ELb1EEEEEEEEEvNT_6ParamsE) ;  /* 0xffff23a002007950 */ /* 0x000fea0003c3ffff */
.L_x_232:
        /* <DEDUP_REMOVED lines=10> */
.L_x_1342:


//--------------------- .text._ZN7cutlass13device_kernelIN5flash19enable_sm80_to_sm89INS1_16FlashAttnFwdSm80INS1_25CollectiveMainloopFwdSm80ILi8ELi1ELb1EN4cute5tupleIJNS5_1CILi128EEENS7_ILi112EEES8_EEELi128ENS_10bfloat16_tEfNS_4arch4Sm80ELb0ELb0ELb0ELb1ELb0ELb1ELb1ELb1EEENS1_21CollectiveEpilogueFwdINS6_IJS8_S8_S9_EEENS6_IJNS7_ILi1EEESH_SH_EEESB_SD_Li256ELb1ELb1ELb1ELb0EEENS1_36VarlenDynamicPersistentTileSchedulerILi128ELi112ELi256ELi256ELb1ELb1ELb0ELb0ELb1ELb1EEEEEEEEEvNT_6ParamsE --------------------------
	.section	.text._ZN7cutlass13device_kernelIN5flash19enable_sm80_to_sm89INS1_16FlashAttnFwdSm80INS1_25CollectiveMainloopFwdSm80ILi8ELi1ELb1EN4cute5tupleIJNS5_1CILi128EEENS7_ILi112EEES8_EEELi128ENS_10bfloat16_tEfNS_4arch4Sm80ELb0ELb0ELb0ELb1ELb0ELb1ELb1ELb1EEENS1_21CollectiveEpilogueFwdINS6_IJS8_S8_S9_EEENS6_IJNS7_ILi1EEESH_SH_EEESB_SD_Li256ELb1ELb1ELb1ELb0EEENS1_36VarlenDynamicPersistentTileSchedulerILi128ELi112ELi256ELi256ELb1ELb1ELb0ELb0ELb1ELb1EEEEEEEEEvNT_6ParamsE,"ax",@progbits
	.sectioninfo	@"SHI_REGISTERS=255"
	.align	128
.text._ZN7cutlass13device_kernelIN5flash19enable_sm80_to_sm89INS1_16FlashAttnFwdSm80INS1_25CollectiveMainloopFwdSm80ILi8ELi1ELb1EN4cute5tupleIJNS5_1CILi128EEENS7_ILi112EEES8_EEELi128ENS_10bfloat16_tEfNS_4arch4Sm80ELb0ELb0ELb0ELb1ELb0ELb1ELb1ELb1EEENS1_21CollectiveEpilogueFwdINS6_IJS8_S8_S9_EEENS6_IJNS7_ILi1EEESH_SH_EEESB_SD_Li256ELb1ELb1ELb1ELb0EEENS1_36VarlenDynamicPersistentTileSchedulerILi128ELi112ELi256ELi256ELb1ELb1ELb0ELb0ELb1ELb1EEEEEEEEEvNT_6ParamsE:
        .type           _ZN7cutlass13device_kernelIN5flash19enable_sm80_to_sm89INS1_16FlashAttnFwdSm80INS1_25CollectiveMainloopFwdSm80ILi8ELi1ELb1EN4cute5tupleIJNS5_1CILi128EEENS7_ILi112EEES8_EEELi128ENS_10bfloat16_tEfNS_4arch4Sm80ELb0ELb0ELb0ELb1ELb0ELb1ELb1ELb1EEENS1_21CollectiveEpilogueFwdINS6_IJS8_S8_S9_EEENS6_IJNS7_ILi1EEESH_SH_EEESB_SD_Li256ELb1ELb1ELb1ELb0EEENS1_36VarlenDynamicPersistentTileSchedulerILi128ELi112ELi256ELi256ELb1ELb1ELb0ELb0ELb1ELb1EEEEEEEEEvNT_6ParamsE,@function
        .size           _ZN7cutlass13device_kernelIN5flash19enable_sm80_to_sm89INS1_16FlashAttnFwdSm80INS1_25CollectiveMainloopFwdSm80ILi8ELi1ELb1EN4cute5tupleIJNS5_1CILi128EEENS7_ILi112EEES8_EEELi128ENS_10bfloat16_tEfNS_4arch4Sm80ELb0ELb0ELb0ELb1ELb0ELb1ELb1ELb1EEENS1_21CollectiveEpilogueFwdINS6_IJS8_S8_S9_EEENS6_IJNS7_ILi1EEESH_SH_EEESB_SD_Li256ELb1ELb1ELb1ELb0EEENS1_36VarlenDynamicPersistentTileSchedulerILi128ELi112ELi256ELi256ELb1ELb1ELb0ELb0ELb1ELb1EEEEEEEEEvNT_6ParamsE,(.L_x_1347 - _ZN7cutlass13device_kernelIN5flash19enable_sm80_to_sm89INS1_16FlashAttnFwdSm80INS1_25CollectiveMainloopFwdSm80ILi8ELi1ELb1EN4cute5tupleIJNS5_1CILi128EEENS7_ILi112EEES8_EEELi128ENS_10bfloat16_tEfNS_4arch4Sm80ELb0ELb0ELb0ELb1ELb0ELb1ELb1ELb1EEENS1_21CollectiveEpilogueFwdINS6_IJS8_S8_S9_EEENS6_IJNS7_ILi1EEESH_SH_EEESB_SD_Li256ELb1ELb1ELb1ELb0EEENS1_36VarlenDynamicPersistentTileSchedulerILi128ELi112ELi256ELi256ELb1ELb1ELb0ELb0ELb1ELb1EEEEEEEEEvNT_6ParamsE)
        .other          _ZN7cutlass13device_kernelIN5flash19enable_sm80_to_sm89INS1_16FlashAttnFwdSm80INS1_25CollectiveMainloopFwdSm80ILi8ELi1ELb1EN4cute5tupleIJNS5_1CILi128EEENS7_ILi112EEES8_EEELi128ENS_10bfloat16_tEfNS_4arch4Sm80ELb0ELb0ELb0ELb1ELb0ELb1ELb1ELb1EEENS1_21CollectiveEpilogueFwdINS6_IJS8_S8_S9_EEENS6_IJNS7_ILi1EEESH_SH_EEESB_SD_Li256ELb1ELb1ELb1ELb0EEENS1_36VarlenDynamicPersistentTileSchedulerILi128ELi112ELi256ELi256ELb1ELb1ELb0ELb0ELb1ELb1EEEEEEEEEvNT_6ParamsE,@"STO_CUDA_ENTRY STV_DEFAULT"
_ZN7cutlass13device_kernelIN5flash19enable_sm80_to_sm89INS1_16FlashAttnFwdSm80INS1_25CollectiveMainloopFwdSm80ILi8ELi1ELb1EN4cute5tupleIJNS5_1CILi128EEENS7_ILi112EEES8_EEELi128ENS_10bfloat16_tEfNS_4arch4Sm80ELb0ELb0ELb0ELb1ELb0ELb1ELb1ELb1EEENS1_21CollectiveEpilogueFwdINS6_IJS8_S8_S9_EEENS6_IJNS7_ILi1EEESH_SH_EEESB_SD_Li256ELb1ELb1ELb1ELb0EEENS1_36VarlenDynamicPersistentTileSchedulerILi128ELi112ELi256ELi256ELb1ELb1ELb0ELb0ELb1ELb1EEEEEEEEEvNT_6ParamsE:
[----:B------:R-:W-:Y:S02]  /*0000*/  MOV R1, c[0x0][0x28] ;  /* 0x00000a0000017a02 */ /* 0x000fe40000000f00 */
[----:B------:R-:W1:Y:S01]  /*0010*/  S2R R215, SR_TID.X ;  /* 0x0000000000d77919 */ /* 0x000e620000002100 */
[----:B------:R-:W-:Y:S01]  /*0020*/  ULDC.64 UR10, c[0x0][0x118] ;  /* 0x00004600000a7ab9 */ /* 0x000fe20000000a00 */
[----:B------:R-:W-:Y:S01]  /*0030*/  IMAD.MOV.U32 R214, RZ, RZ, RZ ;  /* 0x000000ffffd67224 */ /* 0x000fe200078e00ff */
[----:B------:R-:W-:Y:S01]  /*0040*/  MOV R212, 0xffffffff ;  /* 0xffffffff00d47802 */ /* 0x000fe20000000f00 */
[----:B------:R-:W-:Y:S02]  /*0050*/  IMAD.MOV.U32 R213, RZ, RZ, -0x1 ;  /* 0xffffffffffd57424 */ /* 0x000fe400078e00ff */
[----:B------:R-:W-:Y:S01]  /*0060*/  IMAD.MOV.U32 R207, RZ, RZ, -0x1 ;  /* 0xffffffffffcf7424 */ /* 0x000fe200078e00ff */
[----:B-1----:R-:W-:-:S06]  /*0070*/  SHF.R.U32.HI R224, RZ, 0x5, R215 ;  /* 0x00000005ffe07819 */ /* 0x002fcc00000116d7 */
[----:B------:R-:W1:Y:S02]  /*0080*/  SHFL.IDX PT, R224, R224, RZ, 0x1f ;  /* 0x00001fffe0e07589 */ /* 0x000e6400000e0000 */
[----:B-1----:R-:W-:-:S13]  /*0090*/  ISETP.NE.AND P0, PT, R224, RZ, PT ;  /* 0x000000ffe000720c */ /* 0x002fda0003f05270 */
[----:B------:R-:W-:Y:S06]  /*00a0*/  @P0 BAR.SYNC.DEFER_BLOCKING 0x5, 0x100 ;  /* 0x0144000000000b1d */ /* 0x000fec0000010000 */
[----:B------:R-:W1:Y:S04]  /*00b0*/  @P0 LDS.128 R208, [0xf100] ;  /* 0x00f10000ffd00984 */ /* 0x000e680000000c00 */
[----:B------:R-:W-:Y:S06]  /*00c0*/  @P0 BAR.ARV 0x4, 0x100 ;  /* 0x0104000000000b1d */ /* 0x000fec0000002000 */
[----:B------:R-:W-:Y:S05]  /*00d0*/  @P0 BRA `(.L_x_233) ;  /* 0x00000a1000000947 */ /* 0x000fea0003800000 */
[----:B------:R-:W-:Y:S01]  /*00e0*/  LOP3.LUT R2, R215, 0x1f, RZ, 0xc0, !PT ;  /* 0x0000001fd7027812 */ /* 0x000fe200078ec0ff */
[----:B------:R-:W-:-:S02]  /*00f0*/  IMAD.MOV.U32 R4, RZ, RZ, RZ ;  /* 0x000000ffff047224 */ /* 0x000fc400078e00ff */
[----:B------:R-:W-:Y:S01]  /*0100*/  IMAD.MOV.U32 R3, RZ, RZ, RZ ;  /* 0x000000ffff037224 */ /* 0x000fe200078e00ff */
[----:B------:R-:W-:-:S04]  /*0110*/  ISETP.NE.AND P6, PT, R2, 0x1f, PT ;  /* 0x0000001f0200780c */ /* 0x000fc80003fc5270 */
[----:B------:R-:W-:-:S13]  /*0120*/  ISETP.GE.OR P0, PT, R2, c[0x0][0x53c], !P6 ;  /* 0x00014f0002007a0c */ /* 0x000fda0007706670 */
[----:B------:R-:W-:Y:S02]  /*0130*/  @!P0 IMAD.MOV.U32 R5, RZ, RZ, 0x4 ;  /* 0x00000004ff058424 */ /* 0x000fe400078e00ff */
[----:B------:R-:W-:Y:S02]  /*0140*/  @!P0 IMAD.MOV.U32 R0, RZ, RZ, 0x4 ;  /* 0x00000004ff008424 */ /* 0x000fe400078e00ff */
[----:B------:R-:W-:-:S04]  /*0150*/  @!P0 IMAD.WIDE.U32 R6, R2, R5, c[0x0][0x580] ;  /* 0x0001600002068625 */ /* 0x000fc800078e0005 */
[C---:B------:R-:W-:Y:S01]  /*0160*/  @!P0 IMAD.WIDE.U32 R8, R2.reuse, R0, c[0x0][0x578] ;  /* 0x00015e0002088625 */ /* 0x040fe200078e0000 */
[----:B------:R-:W2:Y:S04]  /*0170*/  @!P0 LDG.E R4, [R6.64] ;  /* 0x0000000a06048981 */ /* 0x000ea8000c1e1900 */
[----:B------:R-:W2:Y:S01]  /*0180*/  @!P0 LDG.E R3, [R8.64] ;  /* 0x0000000a08038981 */ /* 0x000ea2000c1e1900 */
[C---:B------:R-:W-:Y:S01]  /*0190*/  ISETP.NE.AND P5, PT, R2.reuse, RZ, PT ;  /* 0x000000ff0200720c */ /* 0x040fe20003fa5270 */
[----:B------:R-:W3:Y:S01]  /*01a0*/  S2UR UR4, SR_CTAID.X ;  /* 0x00000000000479c3 */ /* 0x000ee20000002500 */
[C---:B------:R-:W-:Y:S02]  /*01b0*/  ISETP.GE.U32.AND P4, PT, R2.reuse, 0x2, PT ;  /* 0x000000020200780c */ /* 0x040fe40003f86070 */
[----:B------:R-:W-:-:S02]  /*01c0*/  ISETP.GE.U32.AND P3, PT, R2, 0x4, PT ;  /* 0x000000040200780c */ /* 0x000fc40003f66070 */
[C---:B------:R-:W-:Y:S02]  /*01d0*/  ISETP.GE.U32.AND P2, PT, R2.reuse, 0x8, PT ;  /* 0x000000080200780c */ /* 0x040fe40003f46070 */
[----:B------:R-:W-:Y:S02]  /*01e0*/  ISETP.GE.U32.AND P1, PT, R2, 0x10, PT ;  /* 0x000000100200780c */ /* 0x000fe40003f26070 */
[----:B-1----:R-:W-:Y:S01]  /*01f0*/  MOV R211, RZ ;  /* 0x000000ff00d37202 */ /* 0x002fe20000000f00 */
[----:B--2---:R-:W-:-:S05]  /*0200*/  IMAD R0, R4, R3, RZ ;  /* 0x0000000304007224 */ /* 0x004fca00078e02ff */
[----:B------:R-:W1:Y:S02]  /*0210*/  SHFL.UP PT, R5, R0, 0x1, RZ ;  /* 0x0420000000057989 */ /* 0x000e6400000e00ff */
[----:B-1----:R-:W-:-:S05]  /*0220*/  SEL R5, R5, RZ, P5 ;  /* 0x000000ff05057207 */ /* 0x002fca0002800000 */
[----:B------:R-:W-:-:S05]  /*0230*/  IMAD.IADD R5, R0, 0x1, R5 ;  /* 0x0000000100057824 */ /* 0x000fca00078e0205 */
[----:B------:R-:W1:Y:S02]  /*0240*/  SHFL.UP PT, R0, R5, 0x2, RZ ;  /* 0x0440000005007989 */ /* 0x000e6400000e00ff */
[----:B-1----:R-:W-:-:S04]  /*0250*/  SEL R0, R0, RZ, P4 ;  /* 0x000000ff00007207 */ /* 0x002fc80002000000 */
[----:B------:R-:W-:-:S05]  /*0260*/  IADD3 R0, R5, R0, RZ ;  /* 0x0000000005007210 */ /* 0x000fca0007ffe0ff */
        /* <DEDUP_REMOVED lines=9> */
[----:B------:R-:W1:Y:S02]  /*0300*/  SHFL.IDX PT, R0, R5, 0x1f, 0x1f ;  /* 0x03e01f0005007f89 */ /* 0x000e6400000e0000 */
[----:B-1----:R-:W-:-:S04]  /*0310*/  IMAD R0, R0, c[0x0][0x538], RZ ;  /* 0x00014e0000007a24 */ /* 0x002fc800078e02ff */
[----:B------:R-:W-:Y:S01]  /*0320*/  IMAD.MOV.U32 R51, RZ, RZ, R0 ;  /* 0x000000ffff337224 */ /* 0x000fe200078e0000 */
[----:B---3--:R-:W-:-:S13]  /*0330*/  ISETP.GT.AND P0, PT, R0, UR4, PT ;  /* 0x0000000400007c0c */ /* 0x008fda000bf04270 */
[----:B------:R-:W-:Y:S05]  /*0340*/  @P0 BRA `(.L_x_234) ;  /* 0x0000026000000947 */ /* 0x000fea0003800000 */
[----:B------:R-:W-:Y:S02]  /*0350*/  MOV R0, R51 ;  /* 0x0000003300007202 */ /* 0x000fe40000000f00 */
[----:B------:R-:W-:-:S04]  /*0360*/  MOV R211, RZ ;  /* 0x000000ff00d37202 */ /* 0x000fc80000000f00 */
.L_x_238:
[----:B------:R-:W-:-:S04]  /*0370*/  IADD3 R211, R211, 0x1f, RZ ;  /* 0x0000001fd3d37810 */ /* 0x000fc80007ffe0ff */
[----:B------:R-:W-:-:S13]  /*0380*/  ISETP.GE.AND P0, PT, R211, c[0x0][0x53c], PT ;  /* 0x00014f00d3007a0c */ /* 0x000fda0003f06270 */
[----:B------:R-:W-:Y:S05]  /*0390*/  @P0 BRA `(.L_x_235) ;  /* 0x000006d000000947 */ /* 0x000fea0003800000 */
[----:B------:R-:W-:Y:S02]  /*03a0*/  IADD3 R7, R2, R211, RZ ;  /* 0x000000d302077210 */ /* 0x000fe40007ffe0ff */
[----:B------:R-:W-:Y:S02]  /*03b0*/  MOV R4, RZ ;  /* 0x000000ff00047202 */ /* 0x000fe40000000f00 */
[----:B------:R-:W-:Y:S02]  /*03c0*/  ISETP.GE.OR P0, PT, R7, c[0x0][0x53c], !P6 ;  /* 0x00014f0007007a0c */ /* 0x000fe40007706670 */
[----:B------:R-:W-:-:S11]  /*03d0*/  MOV R3, RZ ;  /* 0x000000ff00037202 */ /* 0x000fd60000000f00 */
[----:B------:R-:W-:Y:S02]  /*03e0*/  @!P0 MOV R6, 0x4 ;  /* 0x0000000400068802 */ /* 0x000fe40000000f00 */
[----:B------:R-:W-:-:S03]  /*03f0*/  @!P0 MOV R5, 0x4 ;  /* 0x0000000400058802 */ /* 0x000fc60000000f00 */
[----:B------:R-:W-:-:S04]  /*0400*/  @!P0 IMAD.WIDE R8, R7, R6, c[0x0][0x580] ;  /* 0x0001600007088625 */ /* 0x000fc800078e0206 */
[----:B------:R-:W-:Y:S01]  /*0410*/  @!P0 IMAD.WIDE R6, R7, R5, c[0x0][0x578] ;  /* 0x00015e0007068625 */ /* 0x000fe200078e0205 */
[----:B------:R-:W2:Y:S04]  /*0420*/  @!P0 LDG.E R4, [R8.64] ;  /* 0x0000000a08048981 */ /* 0x000ea8000c1e1900 */
[----:B------:R-:W2:Y:S02]  /*0430*/  @!P0 LDG.E R3, [R6.64] ;  /* 0x0000000a06038981 */ /* 0x000ea4000c1e1900 */
[----:B--2---:R-:W-:Y:S01]  /*0440*/  IMAD R5, R4, R3, RZ ;  /* 0x0000000304057224 */ /* 0x004fe200078e02ff */
[----:B------:R-:W-:Y:S05]  /*0450*/  BRA.DIV ~URZ, `(.L_x_236) ;  /* 0x00016b727f007947 */ /* 0x000fea000b800000 */
[----:B------:R1:W2:Y:S02]  /*0460*/  SHFL.UP PT, R6, R5, 0x1, RZ ;  /* 0x0420000005067989 */ /* 0x0002a400000e00ff */
.L_x_396:
        /* <DEDUP_REMOVED lines=16> */
.L_x_397:
[----:B--2---:R-:W-:-:S05]  /*0570*/  IMAD R51, R51, c[0x0][0x538], RZ ;  /* 0x00014e0033337a24 */ /* 0x004fca00078e02ff */
[----:B------:R-:W-:-:S04]  /*0580*/  IADD3 R0, R51, R0, RZ ;  /* 0x0000000033007210 */ /* 0x000fc80007ffe0ff */
[----:B------:R-:W-:-:S13]  /*0590*/  ISETP.GT.AND P0, PT, R0, UR4, PT ;  /* 0x0000000400007c0c */ /* 0x000fda000bf04270 */
[----:B-1----:R-:W-:Y:S05]  /*05a0*/  @!P0 BRA `(.L_x_238) ;  /* 0xfffffdc000008947 */ /* 0x002fea000383ffff */
.L_x_234:
[----:B------:R-:W-:-:S05]  /*05b0*/  IADD3 R208, -R51, R0, RZ ;  /* 0x0000000033d07210 */ /* 0x000fca0007ffe1ff */
[----:B------:R-:W-:-:S05]  /*05c0*/  IMAD R0, R5, c[0x0][0x538], R208 ;  /* 0x00014e0005007a24 */ /* 0x000fca00078e02d0 */
[----:B------:R-:W-:Y:S01]  /*05d0*/  ISETP.GT.AND P0, PT, R0, UR4, PT ;  /* 0x0000000400007c0c */ /* 0x000fe2000bf04270 */
[----:B------:R-:W-:-:S12]  /*05e0*/  BRA.DIV ~URZ, `(.L_x_239) ;  /* 0x00016c127f007947 */ /* 0x000fd8000b800000 */
[----:B------:R-:W-:-:S04]  /*05f0*/  VOTE.ANY R6, PT, !P0 ;  /* 0x0000000000067806 */ /* 0x000fc800040e0100 */
.L_x_398:
[----:B------:R1:W2:Y:S01]  /*0600*/  POPC R0, R6 ;  /* 0x0000000600007309 */ /* 0x0002a20000000000 */
[----:B------:R-:W-:Y:S05]  /*0610*/  BRA.DIV ~URZ, `(.L_x_240) ;  /* 0x00016c227f007947 */ /* 0x000fea000b800000 */
[----:B--2---:R2:W3:Y:S01]  /*0620*/  SHFL.IDX PT, R4, R4, R0, 0x1f ;  /* 0x00001f0004047589 */ /* 0x0044e200000e0000 */
[----:B------:R-:W-:-:S03]  /*0630*/  MOV R7, RZ ;  /* 0x000000ff00077202 */ /* 0x000fc60000000f00 */
[----:B------:R2:W4:Y:S04]  /*0640*/  SHFL.IDX PT, R3, R3, R0, 0x1f ;  /* 0x00001f0003037589 */ /* 0x00052800000e0000 */
.L_x_399:
[----:B------:R-:W-:Y:S01]  /*0650*/  ISETP.NE.AND P0, PT, R6, RZ, PT ;  /* 0x000000ff0600720c */ /* 0x000fe20003f05270 */
[----:B------:R-:W-:-:S12]  /*0660*/  BSSY B0, `(.L_x_241) ;  /* 0x0000005000007945 */ /* 0x000fd80003800000 */
[----:B------:R-:W-:Y:S05]  /*0670*/  @!P0 BRA `(.L_x_242) ;  /* 0x0000003000008947 */ /* 0x000fea0003800000 */
[----:B------:R-:W-:Y:S01]  /*0680*/  IADD3 R7, R0, -0x1, RZ ;  /* 0xffffffff00077810 */ /* 0x000fe20007ffe0ff */
[----:B------:R-:W-:Y:S05]  /*0690*/  BRA.DIV ~URZ, `(.L_x_243) ;  /* 0x00016c827f007947 */ /* 0x000fea000b800000 */
[----:B------:R1:W2:Y:S02]  /*06a0*/  SHFL.IDX PT, R7, R5, R7, 0x1f ;  /* 0x00001f0705077589 */ /* 0x0002a400000e0000 */
.L_x_242:
[----:B------:R-:W-:Y:S05]  /*06b0*/  BSYNC B0 ;  /* 0x0000000000007941 */ /* 0x000fea0003800000 */
.L_x_241:
[-C--:B-1-3--:R-:W-:Y:S01]  /*06c0*/  IABS R5, R4.reuse ;  /* 0x0000000400057213 */ /* 0x08afe20000000000 */
[----:B--2---:R-:W-:Y:S01]  /*06d0*/  IMAD R208, R7, c[0x0][0x538], R208 ;  /* 0x00014e0007d07a24 */ /* 0x004fe200078e02d0 */
[----:B----4-:R-:W-:Y:S02]  /*06e0*/  IABS R10, R3 ;  /* 0x00000003000a7213 */ /* 0x010fe40000000000 */
[----:B------:R-:W1:Y:S01]  /*06f0*/  I2F.RP R8, R5 ;  /* 0x0000000500087306 */ /* 0x000e620000209400 */
[----:B------:R-:W-:Y:S02]  /*0700*/  IABS R6, R4 ;  /* 0x0000000400067213 */ /* 0x000fe40000000000 */
[----:B------:R-:W-:Y:S02]  /*0710*/  IADD3 R209, -R208, UR4, RZ ;  /* 0x00000004d0d17c10 */ /* 0x000fe4000fffe1ff */
[----:B------:R-:W-:Y:S01]  /*0720*/  IADD3 R211, R0, R211, RZ ;  /* 0x000000d300d37210 */ /* 0x000fe20007ffe0ff */
[----:B------:R-:W-:Y:S01]  /*0730*/  IMAD.MOV R6, RZ, RZ, -R6 ;  /* 0x000000ffff067224 */ /* 0x000fe200078e0a06 */
[----:B------:R-:W-:Y:S01]  /*0740*/  IABS R7, R209 ;  /* 0x000000d100077213 */ /* 0x000fe20000000000 */
[----:B------:R-:W2:Y:S08]  /*0750*/  I2F.RP R12, R10 ;  /* 0x0000000a000c7306 */ /* 0x000eb00000209400 */
[----:B-1----:R-:W1:Y:S08]  /*0760*/  MUFU.RCP R8, R8 ;  /* 0x0000000800087308 */ /* 0x002e700000001000 */
[----:B--2---:R-:W2:Y:S01]  /*0770*/  MUFU.RCP R12, R12 ;  /* 0x0000000c000c7308 */ /* 0x004ea20000001000 */
[----:B-1----:R-:W-:-:S07]  /*0780*/  IADD3 R8, R8, 0xffffffe, RZ ;  /* 0x0ffffffe08087810 */ /* 0x002fce0007ffe0ff */
[----:B------:R-:W1:Y:S01]  /*0790*/  F2I.FTZ.U32.TRUNC.NTZ R9, R8 ;  /* 0x0000000800097305 */ /* 0x000e62000021f000 */
[----:B--2---:R-:W-:-:S07]  /*07a0*/  IADD3 R12, R12, 0xffffffe, RZ ;  /* 0x0ffffffe0c0c7810 */ /* 0x004fce0007ffe0ff */
[----:B------:R2:W3:Y:S01]  /*07b0*/  F2I.FTZ.U32.TRUNC.NTZ R13, R12 ;  /* 0x0000000c000d7305 */ /* 0x0004e2000021f000 */
[----:B-1----:R-:W-:Y:S02]  /*07c0*/  IMAD.MOV R11, RZ, RZ, -R9 ;  /* 0x000000ffff0b7224 */ /* 0x002fe400078e0a09 */
[----:B------:R-:W-:Y:S02]  /*07d0*/  IMAD.MOV.U32 R8, RZ, RZ, RZ ;  /* 0x000000ffff087224 */ /* 0x000fe400078e00ff */
[----:B------:R-:W-:-:S04]  /*07e0*/  IMAD R11, R11, R5, RZ ;  /* 0x000000050b0b7224 */ /* 0x000fc800078e02ff */
[----:B------:R-:W-:Y:S01]  /*07f0*/  IMAD.HI.U32 R11, R9, R11, R8 ;  /* 0x0000000b090b7227 */ /* 0x000fe200078e0008 */
[----:B--2---:R-:W-:-:S03]  /*0800*/  MOV R12, RZ ;  /* 0x000000ff000c7202 */ /* 0x004fc60000000f00 */
[----:B---3--:R-:W-:Y:S02]  /*0810*/  IMAD.MOV R8, RZ, RZ, -R13 ;  /* 0x000000ffff087224 */ /* 0x008fe400078e0a0d */
[----:B------:R-:W-:-:S04]  /*0820*/  IMAD.HI.U32 R11, R11, R7, RZ ;  /* 0x000000070b0b7227 */ /* 0x000fc800078e00ff */
[----:B------:R-:W-:Y:S02]  /*0830*/  IMAD R6, R11, R6, R7 ;  /* 0x000000060b067224 */ /* 0x000fe400078e0207 */
[----:B------:R-:W-:-:S03]  /*0840*/  IMAD R8, R8, R10, RZ ;  /* 0x0000000a08087224 */ /* 0x000fc600078e02ff */
[----:B------:R-:W-:Y:S01]  /*0850*/  ISETP.GT.U32.AND P0, PT, R5, R6, PT ;  /* 0x000000060500720c */ /* 0x000fe20003f04070 */
[----:B------:R-:W-:-:S12]  /*0860*/  IMAD.HI.U32 R8, R13, R8, R12 ;  /* 0x000000080d087227 */ /* 0x000fd800078e000c */
[----:B------:R-:W-:Y:S01]  /*0870*/  @!P0 IMAD.IADD R6, R6, 0x1, -R5 ;  /* 0x0000000106068824 */ /* 0x000fe200078e0a05 */
[----:B------:R-:W-:Y:S02]  /*0880*/  @!P0 IADD3 R11, R11, 0x1, RZ ;  /* 0x000000010b0b8810 */ /* 0x000fe40007ffe0ff */
[----:B------:R-:W-:Y:S02]  /*0890*/  ISETP.NE.AND P0, PT, R4, RZ, PT ;  /* 0x000000ff0400720c */ /* 0x000fe40003f05270 */
[----:B------:R-:W-:Y:S02]  /*08a0*/  ISETP.GE.U32.AND P2, PT, R6, R5, PT ;  /* 0x000000050600720c */ /* 0x000fe40003f46070 */
[----:B------:R-:W-:-:S04]  /*08b0*/  LOP3.LUT R5, R209, R4, RZ, 0x3c, !PT ;  /* 0x00000004d1057212 */ /* 0x000fc800078e3cff */
[----:B------:R-:W-:Y:S02]  /*08c0*/  ISETP.GE.AND P1, PT, R5, RZ, PT ;  /* 0x000000ff0500720c */ /* 0x000fe40003f26270 */
[----:B------:R-:W-:-:S05]  /*08d0*/  IABS R5, R3 ;  /* 0x0000000300057213 */ /* 0x000fca0000000000 */
[----:B------:R-:W-:Y:S01]  /*08e0*/  @P2 IADD3 R11, R11, 0x1, RZ ;  /* 0x000000010b0b2810 */ /* 0x000fe20007ffe0ff */
[----:B------:R-:W-:-:S04]  /*08f0*/  IMAD.MOV R5, RZ, RZ, -R5 ;  /* 0x000000ffff057224 */ /* 0x000fc800078e0a05 */
[----:B------:R-:W-:-:S04]  /*0900*/  IMAD.MOV.U32 R7, RZ, RZ, R11 ;  /* 0x000000ffff077224 */ /* 0x000fc800078e000b */
[----:B------:R-:W-:Y:S01]  /*0910*/  @!P1 IMAD.MOV R7, RZ, RZ, -R7 ;  /* 0x000000ffff079224 */ /* 0x000fe200078e0a07 */
[----:B------:R-:W-:-:S04]  /*0920*/  @!P0 LOP3.LUT R7, RZ, R4, RZ, 0x33, !PT ;  /* 0x00000004ff078212 */ /* 0x000fc800078e33ff */
[----:B------:R-:W-:Y:S01]  /*0930*/  IABS R6, R7 ;  /* 0x0000000700067213 */ /* 0x000fe20000000000 */
[----:B------:R-:W-:-:S04]  /*0940*/  IMAD R4, R7, R4, RZ ;  /* 0x0000000407047224 */ /* 0x000fc800078e02ff */
[----:B------:R-:W-:-:S04]  /*0950*/  IMAD.HI.U32 R8, R8, R6, RZ ;  /* 0x0000000608087227 */ /* 0x000fc800078e00ff */
[----:B------:R-:W-:Y:S02]  /*0960*/  IMAD R5, R8, R5, R6 ;  /* 0x0000000508057224 */ /* 0x000fe400078e0206 */
[----:B------:R-:W-:-:S03]  /*0970*/  IMAD.IADD R209, R209, 0x1, -R4 ;  /* 0x00000001d1d17824 */ /* 0x000fc600078e0a04 */
        /* <DEDUP_REMOVED lines=9> */
[----:B------:R-:W-:-:S05]  /*0a10*/  @!P0 LOP3.LUT R8, RZ, R3, RZ, 0x33, !PT ;  /* 0x00000003ff088212 */ /* 0x000fca00078e33ff */
[----:B------:R-:W-:-:S04]  /*0a20*/  IMAD.MOV R5, RZ, RZ, -R8 ;  /* 0x000000ffff057224 */ /* 0x000fc800078e0a08 */
[C---:B------:R-:W-:Y:S02]  /*0a30*/  IMAD R5, R3.reuse, R5, R7 ;  /* 0x0000000503057224 */ /* 0x040fe400078e0207 */
[----:B------:R-:W-:-:S04]  /*0a40*/  IMAD R3, R3, 0x1000000, R8 ;  /* 0x0100000003037824 */ /* 0x000fc800078e0208 */
[----:B------:R-:W-:Y:S01]  /*0a50*/  IMAD R210, R5, 0x10000, R3 ;  /* 0x0001000005d27824 */ /* 0x000fe200078e0203 */
[----:B------:R-:W-:Y:S05]  /*0a60*/  BRA `(.L_x_244) ;  /* 0x0000004000007947 */ /* 0x000fea0003800000 */
.L_x_235:
[----:B------:R-:W-:Y:S01]  /*0a70*/  IMAD.MOV.U32 R209, RZ, RZ, RZ ;  /* 0x000000ffffd17224 */ /* 0x000fe200078e00ff */
[----:B------:R-:W-:Y:S01]  /*0a80*/  MOV R210, RZ ;  /* 0x000000ff00d27202 */ /* 0x000fe20000000f00 */
[----:B------:R-:W-:Y:S01]  /*0a90*/  IMAD.U32 R208, RZ, RZ, UR4 ;  /* 0x00000004ffd07e24 */ /* 0x000fe2000f8e00ff */
[----:B------:R-:W-:Y:S02]  /*0aa0*/  MOV R211, c[0x0][0x53c] ;  /* 0x00014f0000d37a02 */ /* 0x000fe40000000f00 */
.L_x_244:
[----:B------:R-:W-:Y:S01]  /*0ab0*/  ISETP.NE.AND P0, PT, R2, RZ, PT ;  /* 0x000000ff0200720c */ /* 0x000fe20003f05270 */
[----:B------:R-:W-:-:S12]  /*0ac0*/  WARPSYNC 0xffffffff ;  /* 0xffffffff00007948 */ /* 0x000fd80003800000 */
[----:B------:R1:W-:Y:S04]  /*0ad0*/  @!P0 STS.128 [0xf100], R208 ;  /* 0x00f100d0ff008388 */ /* 0x0003e80000000c00 */
[----:B------:R-:W-:Y:S06]  /*0ae0*/  BAR.ARV 0x5, 0x100 ;  /* 0x0144000000007b1d */ /* 0x000fec0000002000 */
.L_x_233:
[----:B-1----:R-:W-:-:S13]  /*0af0*/  ISETP.GE.AND P0, PT, R211, c[0x0][0x53c], PT ;  /* 0x00014f00d3007a0c */ /* 0x002fda0003f06270 */
[----:B------:R-:W-:Y:S05]  /*0b00*/  @P0 EXIT ;  /* 0x000000000000094d */ /* 0x000fea0003800000 */
[----:B------:R-:W-:-:S04]  /*0b10*/  SHF.R.S32.HI R7, RZ, 0x1f, R215 ;  /* 0x0000001fff077819 */ /* 0x000fc800000114d7 */
[CC--:B------:R-:W-:Y:S02]  /*0b20*/  LEA.HI R5, R7.reuse, R215.reuse, RZ, 0x4 ;  /* 0x000000d707057211 */ /* 0x0c0fe400078f20ff */
[CC--:B------:R-:W-:Y:S02]  /*0b30*/  LEA.HI R4, R7.reuse, R215.reuse, RZ, 0x2 ;  /* 0x000000d707047211 */ /* 0x0c0fe400078f10ff */
[----:B------:R-:W-:Y:S02]  /*0b40*/  SHF.R.S32.HI R0, RZ, 0x4, R5 ;  /* 0x00000004ff007819 */ /* 0x000fe40000011405 */
[----:B------:R-:W-:Y:S02]  /*0b50*/  LEA.HI R8, R7, R215, RZ, 0x3 ;  /* 0x000000d707087211 */ /* 0x000fe400078f18ff */
[----:B------:R-:W-:Y:S02]  /*0b60*/  LEA.HI R3, R5, R0, RZ, 0x1 ;  /* 0x0000000005037211 */ /* 0x000fe400078f08ff */
[----:B------:R-:W-:-:S02]  /*0b70*/  SHF.R.S32.HI R6, RZ, 0x2, R4 ;  /* 0x00000002ff067819 */ /* 0x000fc40000011404 */
[----:B------:R-:W-:Y:S02]  /*0b80*/  SHF.R.S32.HI R2, RZ, 0x1f, R4 ;  /* 0x0000001fff027819 */ /* 0x000fe40000011404 */
[----:B------:R-:W-:Y:S02]  /*0b90*/  LOP3.LUT R3, R3, 0xfffffffe, RZ, 0xc0, !PT ;  /* 0xfffffffe03037812 */ /* 0x000fe400078ec0ff */
[----:B------:R-:W-:Y:S02]  /*0ba0*/  SHF.R.S32.HI R223, RZ, 0x3, R8 ;  /* 0x00000003ffdf7819 */ /* 0x000fe40000011408 */
[----:B------:R-:W-:Y:S01]  /*0bb0*/  LOP3.LUT R222, R8, 0xfffffff8, RZ, 0xc0, !PT ;  /* 0xfffffff808de7812 */ /* 0x000fe200078ec0ff */
[----:B------:R-:W-:Y:S01]  /*0bc0*/  IMAD.IADD R3, R0, 0x1, -R3 ;  /* 0x0000000100037824 */ /* 0x000fe200078e0a03 */
[----:B------:R-:W-:Y:S01]  /*0bd0*/  LEA.HI R2, R2, R6, RZ, 0x3 ;  /* 0x0000000602027211 */ /* 0x000fe200078f18ff */
[----:B------:R-:W-:Y:S01]  /*0be0*/  IMAD.SHL.U32 R0, R223, 0x40, RZ ;  /* 0x00000040df007824 */ /* 0x000fe200078e00ff */
[----:B------:R-:W-:Y:S01]  /*0bf0*/  LOP3.LUT R5, R5, 0xfffffff0, RZ, 0xc0, !PT ;  /* 0xfffffff005057812 */ /* 0x000fe200078ec0ff */
[----:B------:R-:W-:Y:S01]  /*0c00*/  IMAD.IADD R222, R215, 0x1, -R222 ;  /* 0x00000001d7de7824 */ /* 0x000fe200078e0ade */
[----:B------:R-:W-:-:S02]  /*0c10*/  LOP3.LUT R2, R2, 0xfffffff8, RZ, 0xc0, !PT ;  /* 0xfffffff802027812 */ /* 0x000fc400078ec0ff */
[----:B------:R-:W-:Y:S01]  /*0c20*/  LOP3.LUT R0, R0, 0x1c0, RZ, 0xc0, !PT ;  /* 0x000001c000007812 */ /* 0x000fe200078ec0ff */
[----:B------:R-:W-:Y:S01]  /*0c30*/  IMAD.IADD R5, R215, 0x1, -R5 ;  /* 0x00000001d7057824 */ /* 0x000fe200078e0a05 */
[----:B------:R-:W-:Y:S01]  /*0c40*/  LEA.HI R204, R7, R215, RZ, 0x5 ;  /* 0x000000d707cc7211 */ /* 0x000fe200078f28ff */
[----:B------:R-:W-:Y:S01]  /*0c50*/  IMAD.SHL.U32 R217, R222, 0x8, RZ ;  /* 0x00000008ded97824 */ /* 0x000fe200078e00ff */
[----:B------:R-:W-:Y:S01]  /*0c60*/  SHF.R.U32.HI R225, RZ, 0x3, R0 ;  /* 0x00000003ffe17819 */ /* 0x000fe20000011600 */
[----:B------:R-:W-:Y:S01]  /*0c70*/  IMAD.IADD R2, R6, 0x1, -R2 ;  /* 0x0000000106027824 */ /* 0x000fe200078e0a02 */
[----:B------:R-:W-:Y:S02]  /*0c80*/  SHF.R.S32.HI R6, RZ, 0x1f, R5 ;  /* 0x0000001fff067819 */ /* 0x000fe40000011405 */
[----:B------:R-:W-:Y:S01]  /*0c90*/  LOP3.LUT R0, R0, 0x38, R217, 0xf8, !PT ;  /* 0x0000003800007812 */ /* 0x000fe200078ef8d9 */
[----:B------:R-:W-:Y:S01]  /*0ca0*/  IMAD.SHL.U32 R226, R2, 0x40, RZ ;  /* 0x0000004002e27824 */ /* 0x000fe200078e00ff */
[----:B------:R-:W-:-:S02]  /*0cb0*/  LOP3.LUT R4, R4, 0xfffffffc, RZ, 0xc0, !PT ;  /* 0xfffffffc04047812 */ /* 0x000fc400078ec0ff */
[----:B------:R-:W-:Y:S02]  /*0cc0*/  SHF.R.S32.HI R204, RZ, 0x5, R204 ;  /* 0x00000005ffcc7819 */ /* 0x000fe400000114cc */
[----:B------:R-:W-:Y:S01]  /*0cd0*/  LEA.HI R6, R6, R5, RZ, 0x3 ;  /* 0x0000000506067211 */ /* 0x000fe200078f18ff */
[----:B------:R-:W-:Y:S01]  /*0ce0*/  IMAD.IADD R4, R215, 0x1, -R4 ;  /* 0x00000001d7047824 */ /* 0x000fe200078e0a04 */
[----:B------:R-:W-:Y:S01]  /*0cf0*/  LOP3.LUT R225, R0, R225, RZ, 0x3c, !PT ;  /* 0x000000e100e17212 */ /* 0x000fe200078e3cff */
[----:B------:R-:W-:Y:S01]  /*0d00*/  IMAD.SHL.U32 R204, R204, 0x400, RZ ;  /* 0x00000400cccc7824 */ /* 0x000fe200078e00ff */
[----:B------:R-:W-:Y:S02]  /*0d10*/  LOP3.LUT R226, R226, 0x1c0, RZ, 0xc0, !PT ;  /* 0x000001c0e2e27812 */ /* 0x000fe400078ec0ff */
[----:B------:R-:W-:Y:S01]  /*0d20*/  LOP3.LUT R0, R6, 0xfffffff8, RZ, 0xc0, !PT ;  /* 0xfffffff806007812 */ /* 0x000fe200078ec0ff */
[----:B------:R-:W-:Y:S01]  /*0d30*/  IMAD R4, R4, 0x2, R204 ;  /* 0x0000000204047824 */ /* 0x000fe200078e02cc */
[----:B------:R-:W-:Y:S01]  /*0d40*/  LEA.HI R226, R226, R226, RZ, 0x1d ;  /* 0x000000e2e2e27211 */ /* 0x000fe200078fe8ff */
[----:B------:R-:W-:Y:S01]  /*0d50*/  IMAD.SHL.U32 R6, R6, 0x40, RZ ;  /* 0x0000004006067824 */ /* 0x000fe200078e00ff */
[C---:B------:R-:W-:Y:S01]  /*0d60*/  R2P PR, R2.reuse, 0x6 ;  /* 0x0000000602007804 */ /* 0x040fe20000000000 */
[----:B------:R-:W-:Y:S01]  /*0d70*/  IMAD.IADD R0, R5, 0x1, -R0 ;  /* 0x0000000105007824 */ /* 0x000fe200078e0a00 */
[----:B------:R-:W-:Y:S01]  /*0d80*/  LOP3.LUT R2, R2, 0x1, RZ, 0xc0, !PT ;  /* 0x0000000102027812 */ /* 0x000fe200078ec0ff */
[----:B------:R-:W-:Y:S01]  /*0d90*/  IMAD.IADD R226, R4, 0x1, R226 ;  /* 0x0000000104e27824 */ /* 0x000fe200078e02e2 */
[----:B------:R-:W-:Y:S01]  /*0da0*/  LEA.HI R7, R7, R215, RZ, 0x6 ;  /* 0x000000d707077211 */ /* 0x000fe200078f30ff */
[----:B------:R-:W-:Y:S01]  /*0db0*/  IMAD.SHL.U32 R4, R0, 0x40, RZ ;  /* 0x0000004000047824 */ /* 0x000fe200078e00ff */
[----:B------:R-:W-:Y:S01]  /*0dc0*/  ISETP.NE.U32.AND P0, PT, R2, 0x1, PT ;  /* 0x000000010200780c */ /* 0x000fe20003f05070 */
[----:B------:R-:W-:Y:S01]  /*0dd0*/  IMAD.SHL.U32 R2, R222, 0x40, RZ ;  /* 0x00000040de027824 */ /* 0x000fe200078e00ff */
[----:B------:R-:W-:Y:S01]  /*0de0*/  LOP3.LUT P4, RZ, R0, 0x2, RZ, 0xc0, !PT ;  /* 0x0000000200ff7812 */ /* 0x000fe2000788c0ff */
[----:B------:R-:W-:Y:S01]  /*0df0*/  IMAD.SHL.U32 R5, R3, 0x8, RZ ;  /* 0x0000000803057824 */ /* 0x000fe200078e00ff */
[----:B------:R-:W-:Y:S01]  /*0e00*/  LOP3.LUT R4, R4, 0x1c0, RZ, 0xc0, !PT ;  /* 0x000001c004047812 */ /* 0x000fe200078ec0ff */
[----:B------:R-:W-:Y:S01]  /*0e10*/  IMAD.SHL.U32 R226, R226, 0x2, RZ ;  /* 0x00000002e2e27824 */ /* 0x000fe200078e00ff */
[----:B------:R-:W-:Y:S01]  /*0e20*/  LOP3.LUT R2, R2, 0x1c0, RZ, 0xc0, !PT ;  /* 0x000001c002027812 */ /* 0x000fe200078ec0ff */
[----:B------:R-:W-:Y:S01]  /*0e30*/  IMAD.SHL.U32 R7, R7, 0x8, RZ ;  /* 0x0000000807077824 */ /* 0x000fe200078e00ff */
[----:B------:R-:W-:-:S02]  /*0e40*/  LOP3.LUT R5, R4, 0x8, R5, 0xf8, !PT ;  /* 0x0000000804057812 */ /* 0x000fc400078ef805 */
[----:B------:R-:W-:Y:S02]  /*0e50*/  LOP3.LUT R8, R2, 0x8, R8, 0xf8, !PT ;  /* 0x0000000802087812 */ /* 0x000fe400078ef808 */
[----:B------:R-:W-:Y:S02]  /*0e60*/  SHF.R.U32.HI R4, RZ, 0x3, R4 ;  /* 0x00000003ff047819 */ /* 0x000fe40000011604 */
[----:B------:R-:W-:Y:S02]  /*0e70*/  SHF.R.U32.HI R2, RZ, 0x3, R2 ;  /* 0x00000003ff027819 */ /* 0x000fe40000011602 */
[----:B------:R-:W-:Y:S02]  /*0e80*/  LOP3.LUT R5, R5, R4, RZ, 0x3c, !PT ;  /* 0x0000000405057212 */ /* 0x000fe400078e3cff */
[----:B------:R-:W-:Y:S02]  /*0e90*/  LOP3.LUT R2, R8, R2, RZ, 0x3c, !PT ;  /* 0x0000000208027212 */ /* 0x000fe400078e3cff */
[----:B------:R-:W-:-:S02]  /*0ea0*/  IADD3 R4, R226, 0x80, RZ ;  /* 0x00000080e2047810 */ /* 0x000fc40007ffe0ff */
[----:B------:R-:W-:Y:S01]  /*0eb0*/  IADD3 R216, R226, 0x70, RZ ;  /* 0x00000070e2d87810 */ /* 0x000fe20007ffe0ff */
[----:B------:R-:W-:Y:S01]  /*0ec0*/  IMAD R2, R3, 0x200, R2 ;  /* 0x0000020003027824 */ /* 0x000fe200078e0202 */
[----:B------:R-:W-:Y:S01]  /*0ed0*/  @P0 IADD3 R216, R4, 0x10, RZ ;  /* 0x0000001004d80810 */ /* 0x000fe20007ffe0ff */
[----:B------:R-:W-:Y:S01]  /*0ee0*/  IMAD.MOV.U32 R4, RZ, RZ, 0x20 ;  /* 0x00000020ff047424 */ /* 0x000fe200078e00ff */
[----:B------:R-:W-:Y:S01]  /*0ef0*/  LOP3.LUT R3, R5, 0xfffffe00, R6, 0xf8, !PT ;  /* 0xfffffe0005037812 */ /* 0x000fe200078ef806 */
[----:B------:R-:W-:Y:S01]  /*0f00*/  IMAD.MOV.U32 R5, RZ, RZ, 0x40 ;  /* 0x00000040ff057424 */ /* 0x000fe200078e00ff */
[----:B------:R-:W-:Y:S01]  /*0f10*/  LOP3.LUT P3, RZ, R0, 0x4, RZ, 0xc0, !PT ;  /* 0x0000000400ff7812 */ /* 0x000fe2000786c0ff */
[----:B------:R-:W-:Y:S01]  /*0f20*/  IMAD.SHL.U32 R0, R222, 0x4, RZ ;  /* 0x00000004de007824 */ /* 0x000fe200078e00ff */
[----:B------:R-:W-:Y:S01]  /*0f30*/  SEL R229, R4, 0xffffffe0, !P1 ;  /* 0xffffffe004e57807 */ /* 0x000fe20004800000 */
[----:B------:R-:W-:Y:S01]  /*0f40*/  IMAD.IADD R204, R3, 0x1, R204 ;  /* 0x0000000103cc7824 */ /* 0x000fe200078e02cc */
[----:B------:R-:W-:-:S02]  /*0f50*/  LEA R203, R2, 0x8100, 0x1 ;  /* 0x0000810002cb7811 */ /* 0x000fc400078e08ff */
[----:B------:R-:W-:Y:S01]  /*0f60*/  LOP3.LUT R7, R7, 0xfffffe00, RZ, 0xc0, !PT ;  /* 0xfffffe0007077812 */ /* 0x000fe200078ec0ff */
[----:B------:R-:W-:Y:S01]  /*0f70*/  IMAD.IADD R227, R226, 0x1, R229 ;  /* 0x00000001e2e37824 */ /* 0x000fe200078e02e5 */
[----:B------:R-:W-:Y:S01]  /*0f80*/  SEL R2, R4, 0xffffffe0, !P4 ;  /* 0xffffffe004027807 */ /* 0x000fe20006000000 */
[----:B------:R-:W-:Y:S01]  /*0f90*/  IMAD.IADD R229, R229, 0x1, R216 ;  /* 0x00000001e5e57824 */ /* 0x000fe200078e02d8 */
[----:B------:R-:W-:Y:S02]  /*0fa0*/  LEA R202, R3, 0x100, 0x1 ;  /* 0x0000010003ca7811 */ /* 0x000fe400078e08ff */
[----:B------:R-:W-:Y:S02]  /*0fb0*/  IADD3 R124, R0, 0x20, RZ ;  /* 0x00000020007c7810 */ /* 0x000fe40007ffe0ff */
[----:B------:R-:W-:Y:S01]  /*0fc0*/  SEL R231, R5, 0xffffffc0, !P2 ;  /* 0xffffffc005e77807 */ /* 0x000fe20005000000 */
[----:B------:R-:W-:Y:S01]  /*0fd0*/  IMAD.IADD R201, R2, 0x1, R202 ;  /* 0x0000000102c97824 */ /* 0x000fe200078e02ca */
[----:B------:R-:W-:-:S02]  /*0fe0*/  LOP3.LUT R225, R225, R7, RZ, 0xfc, !PT ;  /* 0x00000007e1e17212 */ /* 0x000fc400078efcff */
[----:B------:R-:W-:Y:S01]  /*0ff0*/  SEL R0, R5, 0xffffffc0, !P3 ;  /* 0xffffffc005007807 */ /* 0x000fe20005800000 */
[----:B------:R-:W-:Y:S01]  /*1000*/  IMAD.IADD R226, R226, 0x1, R231 ;  /* 0x00000001e2e27824 */ /* 0x000fe200078e02e7 */
[----:B------:R-:W-:Y:S01]  /*1010*/  IADD3 R221, -R223, 0x70, RZ ;  /* 0x00000070dfdd7810 */ /* 0x000fe20007ffe1ff */
[----:B------:R-:W-:Y:S01]  /*1020*/  IMAD.IADD R230, R231, 0x1, R227 ;  /* 0x00000001e7e67824 */ /* 0x000fe200078e02e3 */
[----:B------:R-:W-:Y:S01]  /*1030*/  IADD3 R220, R223, 0x20, RZ ;  /* 0x00000020dfdc7810 */ /* 0x000fe20007ffe0ff */
[----:B------:R-:W-:Y:S01]  /*1040*/  IMAD.IADD R228, R231, 0x1, R216 ;  /* 0x00000001e7e47824 */ /* 0x000fe200078e02d8 */
[----:B------:R-:W-:Y:S01]  /*1050*/  IADD3 R219, R223, 0x40, RZ ;  /* 0x00000040dfdb7810 */ /* 0x000fe20007ffe0ff */
[----:B------:R-:W-:Y:S01]  /*1060*/  IMAD.SHL.U32 R225, R225, 0x2, RZ ;  /* 0x00000002e1e17824 */ /* 0x000fe200078e00ff */
[----:B------:R-:W-:Y:S01]  /*1070*/  IADD3 R218, R223, 0x60, RZ ;  /* 0x00000060dfda7810 */ /* 0x000fe20007ffe0ff */
[----:B------:R-:W-:Y:S01]  /*1080*/  IMAD.IADD R231, R229, 0x1, R231 ;  /* 0x00000001e5e77824 */ /* 0x000fe200078e02e7 */
[----:B------:R-:W-:Y:S01]  /*1090*/  IADD3 R217, R217, 0x40, RZ ;  /* 0x00000040d9d97810 */ /* 0x000fe20007ffe0ff */
[----:B------:R-:W-:Y:S01]  /*10a0*/  IMAD.IADD R200, R0, 0x1, R202 ;  /* 0x0000000100c87824 */ /* 0x000fe200078e02ca */
[----:B------:R-:W-:Y:S01]  /*10b0*/  LEA R204, R204, 0x100, 0x1 ;  /* 0x00000100cccc7811 */ /* 0x000fe200078e08ff */
[----:B------:R-:W-:-:S02]  /*10c0*/  IMAD.IADD R127, R0, 0x1, R201 ;  /* 0x00000001007f7824 */ /* 0x000fc400078e02c9 */
.L_x_395:
[----:B------:R-:W-:-:S04]  /*10d0*/  IMAD.MOV.U32 R3, RZ, RZ, 0x4 ;  /* 0x00000004ff037424 */ /* 0x000fc800078e00ff */
[----:B------:R-:W-:-:S06]  /*10e0*/  IMAD.WIDE R232, R211, R3, c[0x0][0x588] ;  /* 0x00016200d3e87625 */ /* 0x000fcc00078e0203 */
[----:B------:R-:W2:Y:S01]  /*10f0*/  LDG.E R232, [R232.64] ;  /* 0x0000000ae8e87981 */ /* 0x000ea2000c1e1900 */
[----:B------:R-:W-:Y:S01]  /*1100*/  ISETP.NE.U32.AND P4, PT, RZ, c[0x0][0x360], PT ;  /* 0x0000d800ff007a0c */ /* 0x000fe20003f85070 */
[----:B------:R-:W-:Y:S01]  /*1110*/  IMAD.MOV.U32 R92, RZ, RZ, RZ ;  /* 0x000000ffff5c7224 */ /* 0x000fe200078e00ff */
[----:B------:R-:W-:Y:S02]  /*1120*/  ISETP.NE.U32.AND P0, PT, RZ, c[0x0][0x370], PT ;  /* 0x0000dc00ff007a0c */ /* 0x000fe40003f05070 */
[----:B------:R-:W-:Y:S02]  /*1130*/  ISETP.NE.AND.EX P4, PT, RZ, c[0x0][0x364], PT, P4 ;  /* 0x0000d900ff007a0c */ /* 0x000fe40003f85340 */
[----:B------:R-:W-:Y:S02]  /*1140*/  ISETP.NE.AND.EX P2, PT, RZ, c[0x0][0x374], PT, P0 ;  /* 0x0000dd00ff007a0c */ /* 0x000fe40003f45300 */
[----:B------:R-:W-:Y:S02]  /*1150*/  ISETP.NE.U32.AND P3, PT, RZ, c[0x0][0x348], PT ;  /* 0x0000d200ff007a0c */ /* 0x000fe40003f65070 */
[----:B------:R-:W-:-:S02]  /*1160*/  ISETP.NE.U32.AND P5, PT, RZ, c[0x0][0x358], PT ;  /* 0x0000d600ff007a0c */ /* 0x000fc40003fa5070 */
[----:B------:R-:W-:Y:S02]  /*1170*/  ISETP.NE.AND.EX P3, PT, RZ, c[0x0][0x34c], PT, P3 ;  /* 0x0000d300ff007a0c */ /* 0x000fe40003f65330 */
[----:B------:R-:W-:Y:S01]  /*1180*/  ISETP.NE.AND.EX P5, PT, RZ, c[0x0][0x35c], PT, P5 ;  /* 0x0000d700ff007a0c */ /* 0x000fe20003fa5350 */
[----:B------:R-:W-:Y:S02]  /*1190*/  IMAD.MOV.U32 R89, RZ, RZ, RZ ;  /* 0x000000ffff597224 */ /* 0x000fe400078e00ff */
[----:B------:R-:W-:Y:S02]  /*11a0*/  IMAD.MOV.U32 R91, RZ, RZ, RZ ;  /* 0x000000ffff5b7224 */ /* 0x000fe400078e00ff */
[----:B------:R-:W-:Y:S01]  /*11b0*/  IMAD.MOV.U32 R101, RZ, RZ, RZ ;  /* 0x000000ffff657224 */ /* 0x000fe200078e00ff */
[----:B--2---:R-:W-:Y:S02]  /*11c0*/  SHF.R.S32.HI R88, RZ, 0x1f, R232 ;  /* 0x0000001fff587819 */ /* 0x004fe400000114e8 */
[----:B------:R-:W-:-:S02]  /*11d0*/  @P4 LEA R4, P0, R232, c[0x0][0x360], 0x2 ;  /* 0x0000d800e8044a11 */ /* 0x000fc400078010ff */
[C---:B------:R-:W-:Y:S02]  /*11e0*/  @P2 LEA R6, P1, R232.reuse, c[0x0][0x370], 0x2 ;  /* 0x0000dc00e8062a11 */ /* 0x040fe400078210ff */
[C-C-:B------:R-:W-:Y:S02]  /*11f0*/  @P4 LEA.HI.X R5, R232.reuse, c[0x0][0x364], R88.reuse, 0x2, P0 ;  /* 0x0000d900e8054a11 */ /* 0x140fe400000f1458 */
[----:B------:R-:W-:Y:S02]  /*1200*/  ISETP.NE.U32.AND P0, PT, RZ, c[0x0][0x350], PT ;  /* 0x0000d400ff007a0c */ /* 0x000fe40003f05070 */
[C-C-:B------:R-:W-:Y:S01]  /*1210*/  @P2 LEA.HI.X R7, R232.reuse, c[0x0][0x374], R88.reuse, 0x2, P1 ;  /* 0x0000dd00e8072a11 */ /* 0x140fe200008f1458 */
[----:B------:R1:W5:Y:S01]  /*1220*/  @P4 LDG.E R79, [R4.64] ;  /* 0x0000000a044f4981 */ /* 0x000362000c1e1900 */
[----:B------:R-:W-:Y:S02]  /*1230*/  ISETP.NE.AND.EX P6, PT, RZ, c[0x0][0x354], PT, P0 ;  /* 0x0000d500ff007a0c */ /* 0x000fe40003fc5300 */
[C---:B------:R-:W-:Y:S01]  /*1240*/  LEA R8, P1, R232.reuse, c[0x0][0x350], 0x2 ;  /* 0x0000d400e8087a11 */ /* 0x040fe200078210ff */
[----:B------:R2:W5:Y:S03]  /*1250*/  @P2 LDG.E R92, [R6.64] ;  /* 0x0000000a065c2981 */ /* 0x000566000c1e1900 */
[----:B------:R-:W-:-:S07]  /*1260*/  LEA.HI.X R9, R232, c[0x0][0x354], R88, 0x2, P1 ;  /* 0x0000d500e8097a11 */ /* 0x000fce00008f1458 */
[----:B------:R3:W5:Y:S01]  /*1270*/  @P6 LDG.E R91, [R8.64] ;  /* 0x0000000a085b6981 */ /* 0x000762000c1e1900 */
[C---:B-1----:R-:W-:Y:S02]  /*1280*/  LEA R4, P2, R232.reuse, c[0x0][0x348], 0x2 ;  /* 0x0000d200e8047a11 */ /* 0x042fe400078410ff */
[C---:B--2---:R-:W-:Y:S02]  /*1290*/  LEA R6, P0, R232.reuse, c[0x0][0x358], 0x2 ;  /* 0x0000d600e8067a11 */ /* 0x044fe400078010ff */
[C-C-:B------:R-:W-:Y:S02]  /*12a0*/  LEA.HI.X R5, R232.reuse, c[0x0][0x34c], R88.reuse, 0x2, P2 ;  /* 0x0000d300e8057a11 */ /* 0x140fe400010f1458 */
[----:B------:R-:W-:-:S03]  /*12b0*/  LEA.HI.X R7, R232, c[0x0][0x35c], R88, 0x2, P0 ;  /* 0x0000d700e8077a11 */ /* 0x000fc600000f1458 */
[----:B------:R3:W5:Y:S04]  /*12c0*/  @P3 LDG.E R89, [R4.64] ;  /* 0x0000000a04593981 */ /* 0x000768000c1e1900 */
[----:B------:R3:W5:Y:S01]  /*12d0*/  @P5 LDG.E R101, [R6.64] ;  /* 0x0000000a06655981 */ /* 0x000762000c1e1900 */
[----:B------:R-:W-:Y:S01]  /*12e0*/  YIELD ;  /* 0x0000000000007946 */ /* 0x000fe20003800000 */
[----:B------:R-:W-:Y:S01]  /*12f0*/  LOP3.LUT R233, R210, 0xffff, RZ, 0xc0, !PT ;  /* 0x0000ffffd2e97812 */ /* 0x000fe200078ec0ff */
[----:B------:R-:W-:Y:S05]  /*1300*/  @P4 BRA `(.L_x_245) ;  /* 0x0000005000004947 */ /* 0x000fea0003800000 */
[----:B-----5:R-:W-:Y:S01]  /*1310*/  MOV R79, c[0x0][0x168] ;  /* 0x00005a00004f7a02 */ /* 0x020fe20000000f00 */
[----:B------:R-:W-:Y:S05]  /*1320*/  @!P3 BRA `(.L_x_245) ;  /* 0x000000300000b947 */ /* 0x000fea0003800000 */
[----:B------:R-:W2:Y:S04]  /*1330*/  LDG.E R79, [R4.64] ;  /* 0x0000000a044f7981 */ /* 0x000ea8000c1e1900 */
[----:B------:R-:W2:Y:S02]  /*1340*/  LDG.E R0, [R4.64+0x4] ;  /* 0x0000040a04007981 */ /* 0x000ea4000c1e1900 */
[----:B--2---:R-:W-:-:S02]  /*1350*/  IADD3 R79, -R79, R0, RZ ;  /* 0x000000004f4f7210 */ /* 0x004fc40007ffe1ff */
.L_x_245:
[----:B------:R-:W-:-:S04]  /*1360*/  ISETP.NE.U32.AND P0, PT, RZ, c[0x0][0x368], PT ;  /* 0x0000da00ff007a0c */ /* 0x000fc80003f05070 */
[----:B------:R-:W-:-:S13]  /*1370*/  ISETP.NE.AND.EX P0, PT, RZ, c[0x0][0x36c], PT, P0 ;  /* 0x0000db00ff007a0c */ /* 0x000fda0003f05300 */
[----:B------:R-:W-:Y:S05]  /*1380*/  @!P0 BRA `(.L_x_246) ;  /* 0x0000004000008947 */ /* 0x000fea0003800000 */
[----:B---3--:R-:W-:-:S04]  /*1390*/  LEA R4, P0, R232, c[0x0][0x368], 0x2 ;  /* 0x0000da00e8047a11 */ /* 0x008fc800078010ff */
[----:B------:R-:W-:-:S06]  /*13a0*/  LEA.HI.X R5, R232, c[0x0][0x36c], R88, 0x2, P0 ;  /* 0x0000db00e8057a11 */ /* 0x000fcc00000f1458 */
[----:B------:R1:W5:Y:S01]  /*13b0*/  LDG.E R5, [R4.64] ;  /* 0x0000000a04057981 */ /* 0x000362000c1e1900 */
[----:B------:R-:W-:Y:S05]  /*13c0*/  BRA `(.L_x_247) ;  /* 0x0000005000007947 */ /* 0x000fea0003800000 */
.L_x_246:
[----:B---3--:R-:W-:Y:S01]  /*13d0*/  MOV R5, c[0x0][0x1d0] ;  /* 0x0000740000057a02 */ /* 0x008fe20000000f00 */
[----:B------:R-:W-:Y:S05]  /*13e0*/  @!P6 BRA `(.L_x_247) ;  /* 0x000000300000e947 */ /* 0x000fea0003800000 */
[----:B------:R1:W2:Y:S04]  /*13f0*/  LDG.E R5, [R8.64] ;  /* 0x0000000a08057981 */ /* 0x0002a8000c1e1900 */
[----:B-1----:R-:W2:Y:S02]  /*1400*/  LDG.E R8, [R8.64+0x4] ;  /* 0x0000040a08087981 */ /* 0x002ea4000c1e1900 */
[----:B--2---:R-:W-:Y:S02]  /*1410*/  IADD3 R5, -R5, R8, RZ ;  /* 0x0000000805057210 */ /* 0x004fe40007ffe1ff */
.L_x_247:
[----:B-1----:R1:W2:Y:S04]  /*1420*/  @P5 LDG.E R4, [R6.64] ;  /* 0x0000000a06045981 */ /* 0x0022a8000c1e1900 */
[----:B-1----:R-:W2:Y:S01]  /*1430*/  @P5 LDG.E R6, [R6.64+0x4] ;  /* 0x0000040a06065981 */ /* 0x002ea2000c1e1900 */
[----:B------:R-:W-:Y:S01]  /*1440*/  ISETP.NE.U32.AND P0, PT, RZ, c[0x0][0x378], PT ;  /* 0x0000de00ff007a0c */ /* 0x000fe20003f05070 */
[----:B-----5:R-:W-:-:S03]  /*1450*/  IMAD.MOV.U32 R78, RZ, RZ, R5 ;  /* 0x000000ffff4e7224 */ /* 0x020fc600078e0005 */
[----:B------:R-:W-:Y:S01]  /*1460*/  ISETP.NE.AND.EX P1, PT, RZ, c[0x0][0x37c], PT, P0 ;  /* 0x0000df00ff007a0c */ /* 0x000fe20003f25300 */
[----:B------:R-:W-:Y:S02]  /*1470*/  IMAD.MOV.U32 R0, RZ, RZ, c[0x0][0x228] ;  /* 0x00008a00ff007624 */ /* 0x000fe400078e00ff */
[----:B------:R-:W-:Y:S01]  /*1480*/  IMAD.IADD R2, R5, 0x1, -R92 ;  /* 0x0000000105027824 */ /* 0x000fe200078e0a5c */
[C---:B------:R-:W-:Y:S02]  /*1490*/  LOP3.LUT R235, R210.reuse, 0xff000000, RZ, 0xc0, !PT ;  /* 0xff000000d2eb7812 */ /* 0x040fe400078ec0ff */
[----:B------:R-:W-:Y:S02]  /*14a0*/  LOP3.LUT R210, R210, 0xff0000, RZ, 0xc0, !PT ;  /* 0x00ff0000d2d27812 */ /* 0x000fe400078ec0ff */
[----:B------:R-:W-:-:S05]  /*14b0*/  SHF.R.U32.HI R235, RZ, 0x8, R235 ;  /* 0x00000008ffeb7819 */ /* 0x000fca00000116eb */
[----:B------:R-:W-:-:S04]  /*14c0*/  @P1 LEA R8, P0, R232, c[0x0][0x378], 0x2 ;  /* 0x0000de00e8081a11 */ /* 0x000fc800078010ff */
[----:B------:R-:W-:Y:S02]  /*14d0*/  @P1 LEA.HI.X R9, R232, c[0x0][0x37c], R88, 0x2, P0 ;  /* 0x0000df00e8091a11 */ /* 0x000fe400000f1458 */
[----:B------:R-:W-:Y:S01]  /*14e0*/  LEA.HI R235, R210, R235, RZ, 0x10 ;  /* 0x000000ebd2eb7211 */ /* 0x000fe200078f80ff */
[----:B------:R-:W-:Y:S02]  /*14f0*/  BSSY B0, `(.L_x_248) ;  /* 0x0000029000007945 */ /* 0x000fe40003800000 */
[----:B------:R1:W5:Y:S01]  /*1500*/  @P1 LDG.E R78, [R8.64] ;  /* 0x0000000a084e1981 */ /* 0x000362000c1e1900 */
[----:B------:R-:W-:Y:S02]  /*1510*/  SHF.R.U32.HI R210, RZ, 0x10, R235 ;  /* 0x00000010ffd27819 */ /* 0x000fe400000116eb */
[----:B------:R-:W-:Y:S02]  /*1520*/  LOP3.LUT R235, R235, 0xff, RZ, 0xc0, !PT ;  /* 0x000000ffebeb7812 */ /* 0x000fe400078ec0ff */
[----:B------:R-:W-:-:S04]  /*1530*/  ISETP.NE.AND P1, PT, R210, RZ, PT ;  /* 0x000000ffd200720c */ /* 0x000fc80003f25270 */
[----:B------:R-:W-:Y:S01]  /*1540*/  SEL R108, R210, c[0x0][0x338], P1 ;  /* 0x0000ce00d26c7a07 */ /* 0x000fe20000800000 */
[----:B--2---:R-:W-:Y:S02]  /*1550*/  @P5 IMAD.IADD R0, R6, 0x1, -R4 ;  /* 0x0000000106005824 */ /* 0x004fe400078e0a04 */
[----:B------:R-:W-:Y:S02]  /*1560*/  IMAD.MOV.U32 R6, RZ, RZ, RZ ;  /* 0x000000ffff067224 */ /* 0x000fe400078e00ff */
[----:B------:R-:W-:-:S05]  /*1570*/  IMAD.IADD R77, R2, 0x1, R0 ;  /* 0x00000001024d7824 */ /* 0x000fca00078e0200 */
[C---:B------:R-:W-:Y:S02]  /*1580*/  ISETP.GE.AND P0, PT, R77.reuse, 0x1, PT ;  /* 0x000000014d00780c */ /* 0x040fe40003f06270 */
[----:B------:R-:W-:-:S05]  /*1590*/  IADD3 R7, R77, 0x6f, RZ ;  /* 0x0000006f4d077810 */ /* 0x000fca0007ffe0ff */
[----:B------:R-:W-:-:S05]  /*15a0*/  IMAD.HI R4, R7, -0x6db6db6d, R6 ;  /* 0x9249249307047827 */ /* 0x000fca00078e0206 */
[----:B------:R-:W-:-:S04]  /*15b0*/  SHF.R.U32.HI R90, RZ, 0x1f, R4 ;  /* 0x0000001fff5a7819 */ /* 0x000fc80000011604 */
[----:B------:R-:W-:Y:S01]  /*15c0*/  LEA.HI.SX32 R90, R4, R90, 0x1a ;  /* 0x0000005a045a7211 */ /* 0x000fe200078fd2ff */
[----:B------:R-:W-:Y:S05]  /*15d0*/  @!P0 BRA `(.L_x_249) ;  /* 0x000001a000008947 */ /* 0x000fea0003800000 */
[-C--:B-1----:R-:W-:Y:S02]  /*15e0*/  IABS R8, R108.reuse ;  /* 0x0000006c00087213 */ /* 0x082fe40000000000 */
[----:B------:R-:W-:Y:S02]  /*15f0*/  IADD3 R9, R90, -0x1, R108 ;  /* 0xffffffff5a097810 */ /* 0x000fe40007ffe06c */
[----:B------:R-:W1:Y:S01]  /*1600*/  I2F.RP R10, R8 ;  /* 0x00000008000a7306 */ /* 0x000e620000209400 */
[-C--:B------:R-:W-:Y:S02]  /*1610*/  IABS R4, R108.reuse ;  /* 0x0000006c00047213 */ /* 0x080fe40000000000 */
[----:B------:R-:W-:Y:S02]  /*1620*/  IABS R6, R9 ;  /* 0x0000000900067213 */ /* 0x000fe40000000000 */
[----:B------:R-:W-:Y:S01]  /*1630*/  LOP3.LUT R9, R9, R108, RZ, 0x3c, !PT ;  /* 0x0000006c09097212 */ /* 0x000fe200078e3cff */
        /* <DEDUP_REMOVED lines=17> */
[----:B------:R-:W-:-:S04]  /*1750*/  IMAD.MOV.U32 R6, RZ, RZ, R7 ;  /* 0x000000ffff067224 */ /* 0x000fc800078e0007 */
[----:B------:R-:W-:Y:S01]  /*1760*/  @!P1 IMAD.MOV R6, RZ, RZ, -R6 ;  /* 0x000000ffff069224 */ /* 0x000fe200078e0a06 */
[----:B------:R-:W-:Y:S02]  /*1770*/  @!P0 LOP3.LUT R6, RZ, R108, RZ, 0x33, !PT ;  /* 0x0000006cff068212 */ /* 0x000fe400078e33ff */
.L_x_249:
[----:B-1----:R-:W-:Y:S05]  /*1780*/  BSYNC B0 ;  /* 0x0000000000007941 */ /* 0x002fea0003800000 */
.L_x_248:
[----:B------:R-:W-:Y:S01]  /*1790*/  IMAD R4, R235, R6, RZ ;  /* 0x00000006eb047224 */ /* 0x000fe200078e02ff */
[----:B------:R-:W-:Y:S01]  /*17a0*/  SHF.R.S32.HI R76, RZ, 0x1f, R215 ;  /* 0x0000001fff4c7819 */ /* 0x000fe200000114d7 */
[----:B------:R-:W-:Y:S01]  /*17b0*/  IMAD.SHL.U32 R86, R223, 0x40, RZ ;  /* 0x00000040df567824 */ /* 0x000fe200078e00ff */
[----:B------:R-:W-:Y:S01]  /*17c0*/  SHF.R.S32.HI R80, RZ, 0x1f, R220 ;  /* 0x0000001fff507819 */ /* 0x000fe200000114dc */
[----:B------:R-:W-:Y:S01]  /*17d0*/  IMAD.IADD R6, R4, 0x1, R6 ;  /* 0x0000000104067824 */ /* 0x000fe200078e0206 */
[----:B------:R-:W-:Y:S01]  /*17e0*/  LEA.HI R81, R76, R215, RZ, 0x6 ;  /* 0x000000d74c517211 */ /* 0x000fe200078f30ff */
[----:B------:R-:W-:Y:S01]  /*17f0*/  IMAD R4, R4, 0x70, -R2 ;  /* 0x0000007004047824 */ /* 0x000fe200078e0a02 */
[----:B------:R-:W-:Y:S01]  /*1800*/  LOP3.LUT R86, R86, 0x1c0, RZ, 0xc0, !PT ;  /* 0x000001c056567812 */ /* 0x000fe200078ec0ff */
[----:B------:R-:W-:Y:S01]  /*1810*/  IMAD.SHL.U32 R10, R222, 0x8, RZ ;  /* 0x00000008de0a7824 */ /* 0x000fe200078e00ff */
[----:B------:R-:W-:Y:S01]  /*1820*/  IMNMX R6, R90, R6, PT ;  /* 0x000000065a067217 */ /* 0x000fe20003800200 */
[----:B------:R-:W-:Y:S01]  /*1830*/  IMAD.SHL.U32 R81, R81, 0x8, RZ ;  /* 0x0000000851517824 */ /* 0x000fe200078e00ff */
[----:B------:R-:W-:Y:S01]  /*1840*/  SHF.R.U32.HI R85, RZ, 0x3, R86 ;  /* 0x00000003ff557819 */ /* 0x000fe20000011656 */
[----:B------:R-:W-:Y:S01]  /*1850*/  IMAD.SHL.U32 R84, R220, 0x40, RZ ;  /* 0x00000040dc547824 */ /* 0x000fe200078e00ff */
[----:B------:R-:W-:Y:S01]  /*1860*/  LOP3.LUT R236, R86, 0x38, R10, 0xf8, !PT ;  /* 0x0000003856ec7812 */ /* 0x000fe200078ef80a */
[----:B------:R-:W-:Y:S01]  /*1870*/  IMAD R6, R6, 0x70, -R2 ;  /* 0x0000007006067824 */ /* 0x000fe200078e0a02 */
[----:B------:R-:W-:Y:S01]  /*1880*/  IMNMX R2, RZ, R4, !PT ;  /* 0x00000004ff027217 */ /* 0x000fe20007800200 */
[----:B------:R-:W-:Y:S01]  /*1890*/  IMAD.SHL.U32 R87, R219, 0x40, RZ ;  /* 0x00000040db577824 */ /* 0x000fe200078e00ff */
[----:B------:R-:W-:Y:S01]  /*18a0*/  LEA.HI R80, R80, R220, RZ, 0x3 ;  /* 0x000000dc50507211 */ /* 0x000fe200078f18ff */
[----:B------:R-:W-:Y:S01]  /*18b0*/  IMAD.SHL.U32 R82, R218, 0x40, RZ ;  /* 0x00000040da527824 */ /* 0x000fe200078e00ff */
[----:B------:R-:W-:-:S02]  /*18c0*/  IMNMX R6, R6, R0, PT ;  /* 0x0000000006067217 */ /* 0x000fc40003800200 */
[----:B------:R-:W-:Y:S01]  /*18d0*/  SHF.R.U32.HI R8, RZ, 0x4, R2 ;  /* 0x00000004ff087819 */ /* 0x000fe20000011602 */
[----:B------:R-:W-:Y:S01]  /*18e0*/  IMAD.SHL.U32 R80, R80, 0x40, RZ ;  /* 0x0000004050507824 */ /* 0x000fe200078e00ff */
[----:B------:R-:W-:Y:S02]  /*18f0*/  ISETP.GT.AND P0, PT, R6, R2, PT ;  /* 0x000000020600720c */ /* 0x000fe40003f04270 */
[----:B------:R-:W-:Y:S01]  /*1900*/  LOP3.LUT R81, R81, 0xfffffe00, RZ, 0xc0, !PT ;  /* 0xfffffe0051517812 */ /* 0x000fe200078ec0ff */
[----:B------:R-:W-:Y:S01]  /*1910*/  IMAD.WIDE.U32 R8, R8, 0x24924925, RZ ;  /* 0x2492492508087825 */ /* 0x000fe200078e00ff */
[----:B------:R-:W-:Y:S02]  /*1920*/  LOP3.LUT R236, R236, R85, RZ, 0x3c, !PT ;  /* 0x00000055ecec7212 */ /* 0x000fe400078e3cff */
[----:B------:R-:W-:Y:S01]  /*1930*/  LOP3.LUT R84, R84, 0x1c0, RZ, 0xc0, !PT ;  /* 0x000001c054547812 */ /* 0x000fe200078ec0ff */
[----:B------:R-:W-:Y:S01]  /*1940*/  IMAD.MOV.U32 R93, RZ, RZ, R9 ;  /* 0x000000ffff5d7224 */ /* 0x000fe200078e0009 */
[----:B------:R-:W-:Y:S01]  /*1950*/  LOP3.LUT R87, R87, 0x1c0, RZ, 0xc0, !PT ;  /* 0x000001c057577812 */ /* 0x000fe200078ec0ff */
[----:B------:R-:W-:Y:S01]  /*1960*/  IMAD.IADD R236, R81, 0x1, R236 ;  /* 0x0000000151ec7824 */ /* 0x000fe200078e02ec */
[----:B------:R-:W-:Y:S01]  /*1970*/  LOP3.LUT R82, R82, 0x1c0, RZ, 0xc0, !PT ;  /* 0x000001c052527812 */ /* 0x000fe200078ec0ff */
[----:B------:R-:W-:Y:S01]  /*1980*/  IMAD.MOV.U32 R2, RZ, RZ, R93 ;  /* 0x000000ffff027224 */ /* 0x000fe200078e005d */
[----:B------:R-:W-:Y:S01]  /*1990*/  SHF.R.S32.HI R11, RZ, 0x1f, R10 ;  /* 0x0000001fff0b7819 */ /* 0x000fe2000001140a */
[----:B------:R-:W-:Y:S01]  /*19a0*/  IMAD.SHL.U32 R236, R236, 0x2, RZ ;  /* 0x00000002ecec7824 */ /* 0x000fe200078e00ff */
[----:B------:R-:W-:Y:S01]  /*19b0*/  @P0 IADD3 R7, R6, 0x6f, RZ ;  /* 0x0000006f06070810 */ /* 0x000fe20007ffe0ff */
[----:B------:R-:W-:Y:S01]  /*19c0*/  @P0 IMAD.MOV.U32 R6, RZ, RZ, RZ ;  /* 0x000000ffff060224 */ /* 0x000fe200078e00ff */
[----:B------:R-:W-:-:S02]  /*19d0*/  SHF.R.U32.HI R83, RZ, 0x3, R84 ;  /* 0x00000003ff537819 */ /* 0x000fc40000011654 */
[----:B------:R-:W-:Y:S01]  /*19e0*/  LOP3.LUT R80, R80, 0xfffffe00, RZ, 0xc0, !PT ;  /* 0xfffffe0050507812 */ /* 0x000fe200078ec0ff */
[----:B------:R-:W-:-:S05]  /*19f0*/  @P0 IMAD.HI R6, R7, -0x6db6db6d, R6 ;  /* 0x9249249307060827 */ /* 0x000fca00078e0206 */
[----:B------:R-:W-:-:S04]  /*1a00*/  @P0 SHF.R.U32.HI R4, RZ, 0x1f, R6 ;  /* 0x0000001fff040819 */ /* 0x000fc80000011606 */
[----:B------:R-:W-:-:S04]  /*1a10*/  @P0 LEA.HI.SX32 R2, R6, R4, 0x1a ;  /* 0x0000000406020211 */ /* 0x000fc800078fd2ff */
[----:B------:R-:W-:-:S13]  /*1a20*/  ISETP.GT.AND P0, PT, R2, R93, PT ;  /* 0x0000005d0200720c */ /* 0x000fda0003f04270 */
[----:B------:R-:W-:Y:S05]  /*1a30*/  @!P0 BRA `(.L_x_250) ;  /* 0x00006d2000008947 */ /* 0x000fea0003800000 */
[----:B------:R-:W-:-:S04]  /*1a40*/  ISETP.NE.U32.AND P0, PT, RZ, c[0x0][0x340], PT ;  /* 0x0000d000ff007a0c */ /* 0x000fc80003f05070 */
[----:B------:R-:W-:-:S13]  /*1a50*/  ISETP.NE.AND.EX P3, PT, RZ, c[0x0][0x344], PT, P0 ;  /* 0x0000d100ff007a0c */ /* 0x000fda0003f65300 */
[----:B------:R-:W-:-:S06]  /*1a60*/  @P3 IMAD.WIDE R154, R232, R3, c[0x0][0x340] ;  /* 0x0000d000e89a3625 */ /* 0x000fcc00078e0203 */
[----:B------:R-:W2:Y:S01]  /*1a70*/  @P3 LDG.E R154, [R154.64] ;  /* 0x0000000a9a9a3981 */ /* 0x000ea2000c1e1900 */
[----:B------:R-:W-:Y:S01]  /*1a80*/  SHF.R.S32.HI R96, RZ, 0x1f, R223 ;  /* 0x0000001fff607819 */ /* 0x000fe200000114df */
[----:B------:R-:W-:Y:S01]  /*1a90*/  IMAD.MOV.U32 R170, RZ, RZ, 0x70 ;  /* 0x00000070ffaa7424 */ /* 0x000fe200078e00ff */
[----:B------:R-:W-:Y:S01]  /*1aa0*/  IADD3 R102, P0, R223, R101, RZ ;  /* 0x00000065df667210 */ /* 0x000fe20007f1e0ff */
[----:B------:R-:W-:Y:S01]  /*1ab0*/  IMAD.MOV.U32 R133, RZ, RZ, c[0x0][0x238] ;  /* 0x00008e00ff857624 */ /* 0x000fe200078e00ff */
[----:B------:R-:W-:Y:S01]  /*1ac0*/  IADD3 R39, R2, -0x1, RZ ;  /* 0xffffffff02277810 */ /* 0x000fe20007ffe0ff */
[----:B------:R-:W-:Y:S01]  /*1ad0*/  IMAD R110, R170, c[0x0][0x23c], RZ ;  /* 0x00008f00aa6e7a24 */ /* 0x000fe200078e02ff */
[----:B------:R-:W-:Y:S01]  /*1ae0*/  LEA.HI.X.SX32 R101, R101, R96, 0x1, P0 ;  /* 0x0000006065657211 */ /* 0x000fe200000f0eff */
[----:B------:R-:W-:Y:S01]  /*1af0*/  IMAD.WIDE.U32 R6, R102, c[0x0][0x238], R10 ;  /* 0x00008e0066067a25 */ /* 0x000fe200078e000a */
[----:B------:R-:W-:Y:S01]  /*1b00*/  SEL R98, R88, RZ, !P5 ;  /* 0x000000ff58627207 */ /* 0x000fe20006800000 */
[----:B------:R-:W-:Y:S01]  /*1b10*/  ULDC UR4, c[0x0][0x23c] ;  /* 0x00008f0000047ab9 */ /* 0x000fe20000000800 */
[----:B------:R-:W-:Y:S01]  /*1b20*/  SEL R156, R232, RZ, !P5 ;  /* 0x000000ffe89c7207 */ /* 0x000fe20006800000 */
[----:B------:R-:W-:Y:S01]  /*1b30*/  IMAD R3, R101, c[0x0][0x238], RZ ;  /* 0x00008e0065037a24 */ /* 0x000fe200078e02ff */
[----:B------:R-:W-:Y:S01]  /*1b40*/  SHF.R.S32.HI R4, RZ, 0x1f, R39 ;  /* 0x0000001fff047819 */ /* 0x000fe20000011427 */
[----:B------:R-:W-:Y:S01]  /*1b50*/  IMAD R2, R39, -0x70, R0 ;  /* 0xffffff9027027824 */ /* 0x000fe200078e0200 */
[----:B------:R-:W-:Y:S01]  /*1b60*/  ISETP.GE.AND P5, PT, R10, c[0x0][0x1d4], PT ;  /* 0x000075000a007a0c */ /* 0x000fe20003fa6270 */
[----:B------:R-:W-:Y:S01]  /*1b70*/  IMAD R3, R102, c[0x0][0x23c], R3 ;  /* 0x00008f0066037a24 */ /* 0x000fe200078e0203 */
[----:B------:R-:W-:Y:S01]  /*1b80*/  ISETP.GE.AND P4, PT, R217, c[0x0][0x1d4], PT ;  /* 0x00007500d9007a0c */ /* 0x000fe20003f86270 */
[----:B------:R-:W-:Y:S01]  /*1b90*/  IMAD.WIDE.U32 R194, R170, c[0x0][0x238], RZ ;  /* 0x00008e00aac27a25 */ /* 0x000fe200078e00ff */
[----:B------:R-:W-:Y:S01]  /*1ba0*/  IMNMX R2, R2, 0x70, PT ;  /* 0x0000007002027817 */ /* 0x000fe20003800200 */
[----:B------:R-:W-:Y:S01]  /*1bb0*/  USHF.L.U32 UR5, UR4, 0x6, URZ ;  /* 0x0000000604057899 */ /* 0x000fe2000800063f */
[----:B------:R-:W-:Y:S01]  /*1bc0*/  IADD3 R97, R5, R91, RZ ;  /* 0x0000005b05617210 */ /* 0x000fe20007ffe0ff */
[----:B------:R-:W-:Y:S01]  /*1bd0*/  IMAD.IADD R7, R7, 0x1, R3 ;  /* 0x0000000107077824 */ /* 0x000fe200078e0203 */
[----:B------:R-:W-:Y:S01]  /*1be0*/  IADD3 R110, R195, R110, RZ ;  /* 0x0000006ec36e7210 */ /* 0x000fe20007ffe0ff */
[----:B------:R-:W-:Y:S01]  /*1bf0*/  IMAD R190, R98, c[0x0][0x248], RZ ;  /* 0x0000920062be7a24 */ /* 0x000fe200078e02ff */
[----:B------:R-:W-:Y:S01]  /*1c00*/  UIMAD UR4, UR4, 0x60, URZ ;  /* 0x00000060040478a4 */ /* 0x000fe2000f8e023f */
[----:B------:R-:W-:Y:S01]  /*1c10*/  IMAD.WIDE.U32 R158, R233, c[0x0][0x240], R6 ;  /* 0x00009000e99e7a25 */ /* 0x000fe200078e0006 */
[----:B------:R-:W-:-:S02]  /*1c20*/  SHF.R.S32.HI R6, RZ, 0x1f, R97 ;  /* 0x0000001fff067819 */ /* 0x000fc40000011461 */
[----:B-----5:R-:W-:Y:S01]  /*1c30*/  SHF.R.S32.HI R105, RZ, 0x1f, R78 ;  /* 0x0000001fff697819 */ /* 0x020fe2000001144e */
[----:B------:R-:W-:Y:S01]  /*1c40*/  IMAD R159, R233, c[0x0][0x244], R159 ;  /* 0x00009100e99f7a24 */ /* 0x000fe200078e029f */
[----:B------:R-:W-:Y:S01]  /*1c50*/  LOP3.LUT R234, R234, 0xfffffffd, RZ, 0xc0, !PT ;  /* 0xfffffffdeaea7812 */ /* 0x000fe200078ec0ff */
[----:B------:R-:W-:Y:S01]  /*1c60*/  IMAD.IADD R2, R2, 0x1, -R223 ;  /* 0x0000000102027824 */ /* 0x000fe200078e0adf */
[----:B------:R-:W-:Y:S01]  /*1c70*/  SHF.R.S32.HI R142, RZ, 0x1f, R218 ;  /* 0x0000001fff8e7819 */ /* 0x000fe200000114da */
[----:B------:R-:W-:Y:S01]  /*1c80*/  IMAD R190, R156, c[0x0][0x24c], R190 ;  /* 0x000093009cbe7a24 */ /* 0x000fe200078e02be */
[----:B------:R-:W-:Y:S01]  /*1c90*/  @P5 LOP3.LUT R234, R234, 0x2, RZ, 0xfc, !PT ;  /* 0x00000002eaea5812 */ /* 0x000fe200078efcff */
[----:B------:R-:W-:Y:S01]  /*1ca0*/  IMAD.WIDE.U32 R158, R156, c[0x0][0x248], R158 ;  /* 0x000092009c9e7a25 */ /* 0x000fe200078e009e */
[C---:B------:R-:W-:Y:S02]  /*1cb0*/  ISETP.GE.AND P0, PT, R2.reuse, 0x1, PT ;  /* 0x000000010200780c */ /* 0x040fe40003f06270 */
[----:B------:R-:W-:Y:S01]  /*1cc0*/  ISETP.GE.AND P2, PT, R2, 0x21, PT ;  /* 0x000000210200780c */ /* 0x000fe20003f46270 */
[----:B------:R-:W-:Y:S01]  /*1cd0*/  IMAD.IADD R191, R159, 0x1, R190 ;  /* 0x000000019fbf7824 */ /* 0x000fe200078e02be */
[----:B------:R-:W-:Y:S01]  /*1ce0*/  MOV R190, R158 ;  /* 0x0000009e00be7202 */ /* 0x000fe20000000f00 */
[----:B------:R-:W-:Y:S01]  /*1cf0*/  IMAD R3, R110, R39, RZ ;  /* 0x000000276e037224 */ /* 0x000fe200078e02ff */
[----:B------:R-:W-:Y:S01]  /*1d00*/  LEA.HI R142, R142, R218, RZ, 0x3 ;  /* 0x000000da8e8e7211 */ /* 0x000fe200078f18ff */
[----:B------:R-:W-:Y:S01]  /*1d10*/  IMAD.MOV.U32 R138, RZ, RZ, 0x5 ;  /* 0x00000005ff8a7424 */ /* 0x000fe200078e00ff */
[----:B------:R-:W-:Y:S01]  /*1d20*/  MOV R125, c[0x0][0x290] ;  /* 0x0000a400007d7a02 */ /* 0x000fe20000000f00 */
[-C--:B------:R-:W-:Y:S01]  /*1d30*/  IMAD R3, R4, R194.reuse, R3 ;  /* 0x000000c204037224 */ /* 0x080fe200078e0203 */
[----:B------:R-:W-:Y:S01]  /*1d40*/  LOP3.LUT R234, R234, 0xfffffffe, RZ, 0xc0, !PT ;  /* 0xfffffffeeaea7812 */ /* 0x000fe200078ec0ff */
[----:B------:R-:W-:Y:S01]  /*1d50*/  IMAD.WIDE.U32 R8, R39, R194, R190 ;  /* 0x000000c227087225 */ /* 0x000fe200078e00be */
[----:B------:R-:W-:-:S02]  /*1d60*/  SHF.L.U64.HI R115, R133, R138, c[0x0][0x23c] ;  /* 0x00008f0085737619 */ /* 0x000fc4000001028a */
[----:B------:R-:W-:Y:S01]  /*1d70*/  SHF.L.U32 R142, R142, 0x6, RZ ;  /* 0x000000068e8e7819 */ /* 0x000fe200000006ff */
[----:B------:R-:W-:Y:S01]  /*1d80*/  IMAD.SHL.U32 R116, R133, 0x20, RZ ;  /* 0x0000002085747824 */ /* 0x000fe200078e00ff */
[----:B------:R-:W-:Y:S01]  /*1d90*/  IADD3 R9, R9, R3, RZ ;  /* 0x0000000309097210 */ /* 0x000fe20007ffe0ff */
[----:B------:R-:W-:Y:S01]  /*1da0*/  IMAD R168, R6, c[0x0][0x1e0], RZ ;  /* 0x0000780006a87a24 */ /* 0x000fe200078e02ff */
[----:B------:R-:W-:Y:S01]  /*1db0*/  @P0 LEA R14, P1, R8, c[0x0][0x220], 0x1 ;  /* 0x00008800080e0a11 */ /* 0x000fe200078208ff */
[----:B------:R-:W-:Y:S01]  /*1dc0*/  IMAD R164, R96, c[0x0][0x290], RZ ;  /* 0x0000a40060a47a24 */ /* 0x000fe200078e02ff */
[----:B------:R-:W-:Y:S01]  /*1dd0*/  @P4 LOP3.LUT R234, R234, 0x1, RZ, 0xfc, !PT ;  /* 0x00000001eaea4812 */ /* 0x000fe200078efcff */
[----:B------:R-:W-:Y:S01]  /*1de0*/  IMAD R168, R97, c[0x0][0x1e4], R168 ;  /* 0x0000790061a87a24 */ /* 0x000fe200078e02a8 */
[----:B------:R-:W-:Y:S01]  /*1df0*/  @P0 LEA.HI.X R15, R8, c[0x0][0x224], R9, 0x1, P1 ;  /* 0x00008900080f0a11 */ /* 0x000fe200008f0c09 */
[----:B------:R-:W-:Y:S01]  /*1e00*/  IMAD R166, R96, c[0x0][0x280], RZ ;  /* 0x0000a00060a67a24 */ /* 0x000fe200078e02ff */
[----:B------:R-:W-:Y:S01]  /*1e10*/  @P2 IADD3 R4, P1, R116, R8, RZ ;  /* 0x0000000874042210 */ /* 0x000fe20007f3e0ff */
[----:B------:R-:W-:Y:S01]  /*1e20*/  IMAD.WIDE.U32 R160, R223, c[0x0][0x290], R10 ;  /* 0x0000a400dfa07a25 */ /* 0x000fe200078e000a */
[----:B------:R-:W-:Y:S01]  /*1e30*/  SHF.R.U32.HI R144, RZ, 0x3, R87 ;  /* 0x00000003ff907819 */ /* 0x000fe20000011657 */
[----:B------:R-:W-:Y:S01]  /*1e40*/  @!PT LDS RZ, [RZ] ;  /* 0x00000000fffff984 */ /* 0x000fe20000000800 */
[----:B------:R-:W-:Y:S01]  /*1e50*/  @!PT LDS RZ, [RZ] ;  /* 0x00000000fffff984 */ /* 0x000fe20000000800 */
[----:B------:R-:W-:Y:S01]  /*1e60*/  @!PT LDS RZ, [RZ] ;  /* 0x00000000fffff984 */ /* 0x000fe20000000800 */
[----:B------:R1:W-:Y:S01]  /*1e70*/  @P0 LDGSTS.E.BYPASS.LTC128B.128 [R236+0x8100], [R14.64], !P5 ;  /* 0x081000000eec0fae */ /* 0x0003e2000e901d4a */
[----:B------:R-:W-:Y:S01]  /*1e80*/  SHF.L.U64.HI R113, R125, R138, c[0x0][0x294] ;  /* 0x0000a5007d717619 */ /* 0x000fe2000001028a */
[----:B------:R-:W-:Y:S01]  /*1e90*/  @P2 IMAD.X R3, R9, 0x1, R115, P1 ;  /* 0x0000000109032824 */ /* 0x000fe200008e0673 */
[----:B------:R-:W-:Y:S01]  /*1ea0*/  @P2 LEA R12, P1, R4, c[0x0][0x220], 0x1 ;  /* 0x00008800040c2a11 */ /* 0x000fe200078208ff */
[----:B------:R1:W-:Y:S01]  /*1eb0*/  @P0 LDGSTS.E.BYPASS.LTC128B.128 [R236+0xb900], [R14.64+0x80], !P4 ;  /* 0x0b9000800eec0fae */ /* 0x0003e2000e101d4a */
[----:B------:R-:W-:Y:S01]  /*1ec0*/  ISETP.GT.AND P0, PT, R2, 0x60, PT ;  /* 0x000000600200780c */ /* 0x000fe20003f04270 */
[----:B------:R-:W-:Y:S01]  /*1ed0*/  IMAD R164, R223, c[0x0][0x294], R164 ;  /* 0x0000a500dfa47a24 */ /* 0x000fe200078e02a4 */
[----:B------:R-:W-:Y:S01]  /*1ee0*/  @P2 LEA.HI.X R13, R4, c[0x0][0x224], R3, 0x1, P1 ;  /* 0x00008900040d2a11 */ /* 0x000fe200008f0c03 */
[----:B------:R-:W-:Y:S01]  /*1ef0*/  IMAD.WIDE.U32 R4, R97, c[0x0][0x1e0], RZ ;  /* 0x0000780061047a25 */ /* 0x000fe200078e00ff */
[----:B------:R-:W-:-:S02]  /*1f00*/  ISETP.GE.AND P1, PT, R2, 0x41, PT ;  /* 0x000000410200780c */ /* 0x000fc40003f26270 */
[----:B------:R-:W-:Y:S01]  /*1f10*/  IADD3 R161, R164, R161, RZ ;  /* 0x000000a1a4a17210 */ /* 0x000fe20007ffe0ff */
[----:B------:R3:W-:Y:S01]  /*1f20*/  @P2 LDGSTS.E.BYPASS.LTC128B.128 [R225+0x9100], [R12.64], !P5 ;  /* 0x091000000ce12fae */ /* 0x0007e2000e901d4a */
[----:B------:R-:W-:Y:S01]  /*1f30*/  IMAD.IADD R169, R5, 0x1, R168 ;  /* 0x0000000105a97824 */ /* 0x000fe200078e02a8 */
[----:B------:R-:W-:Y:S01]  /*1f40*/  MOV R168, R4 ;  /* 0x0000000400a87202 */ /* 0x000fe20000000f00 */
[----:B------:R-:W-:Y:S01]  /*1f50*/  IMAD.WIDE.U32 R162, R223, c[0x0][0x280], R10 ;  /* 0x0000a000dfa27a25 */ /* 0x000fe200078e000a */
[----:B------:R3:W-:Y:S01]  /*1f60*/  @P2 LDGSTS.E.BYPASS.LTC128B.128 [R225+0xc900], [R12.64+0x80], !P4 ;  /* 0x0c9000800ce12fae */ /* 0x0007e2000e101d4a */
[----:B------:R-:W-:Y:S02]  /*1f70*/  LOP3.LUT R142, R142, 0xfffffe00, RZ, 0xc0, !PT ;  /* 0xfffffe008e8e7812 */ /* 0x000fe400078ec0ff */
[----:B------:R-:W-:-:S04]  /*1f80*/  IMAD.WIDE.U32 R168, R233, c[0x0][0x1e8], R168 ;  /* 0x00007a00e9a87a25 */ /* 0x000fc800078e00a8 */
[----:B------:R-:W-:Y:S02]  /*1f90*/  IMAD R166, R223, c[0x0][0x284], R166 ;  /* 0x0000a100dfa67a24 */ /* 0x000fe400078e02a6 */
[----:B------:R-:W-:Y:S02]  /*1fa0*/  IMAD R169, R233, c[0x0][0x1ec], R169 ;  /* 0x00007b00e9a97a24 */ /* 0x000fe400078e02a9 */
[----:B------:R-:W-:Y:S02]  /*1fb0*/  IMAD R117, R96, c[0x0][0x1e0], RZ ;  /* 0x0000780060757a24 */ /* 0x000fe400078e02ff */
[----:B------:R-:W-:Y:S02]  /*1fc0*/  IMAD R106, R105, c[0x0][0x280], RZ ;  /* 0x0000a000696a7a24 */ /* 0x000fe400078e02ff */
[----:B-1----:R-:W-:-:S04]  /*1fd0*/  IMAD.WIDE.U32 R14, R133, 0x40, RZ ;  /* 0x00000040850e7825 */ /* 0x002fc800078e00ff */
[----:B------:R-:W-:Y:S01]  /*1fe0*/  IMAD.IADD R163, R166, 0x1, R163 ;  /* 0x00000001a6a37824 */ /* 0x000fe200078e02a3 */
[----:B------:R-:W-:Y:S01]  /*1ff0*/  @P1 IADD3 R3, P2, R8, R14, RZ ;  /* 0x0000000e08031210 */ /* 0x000fe20007f5e0ff */
[----:B------:R-:W-:Y:S02]  /*2000*/  IMAD R105, R105, c[0x0][0x290], RZ ;  /* 0x0000a40069697a24 */ /* 0x000fe400078e02ff */
[----:B------:R-:W-:Y:S01]  /*2010*/  IMAD.WIDE.U32 R192, R223, c[0x0][0x1e0], RZ ;  /* 0x00007800dfc07a25 */ /* 0x000fe200078e00ff */
[----:B------:R-:W-:Y:S02]  /*2020*/  @P1 IADD3.X R2, R9, UR5, R15, P2, !PT ;  /* 0x0000000509021c10 */ /* 0x000fe400097fe40f */
[----:B------:R-:W-:Y:S01]  /*2030*/  @P1 LEA R4, P2, R3, c[0x0][0x220], 0x1 ;  /* 0x0000880003041a11 */ /* 0x000fe200078408ff */
[----:B---3--:R-:W-:Y:S02]  /*2040*/  IMAD.SHL.U32 R12, R222, 0x4, RZ ;  /* 0x00000004de0c7824 */ /* 0x008fe400078e00ff */
[----:B------:R-:W-:Y:S01]  /*2050*/  @P0 IMAD.WIDE.U32 R8, R133, 0x60, R8 ;  /* 0x0000006085080825 */ /* 0x000fe200078e0008 */
[----:B------:R-:W-:-:S02]  /*2060*/  @P1 LEA.HI.X R5, R3, c[0x0][0x224], R2, 0x1, P2 ;  /* 0x0000890003051a11 */ /* 0x000fc400010f0c02 */
[--C-:B------:R-:W-:Y:S01]  /*2070*/  SHF.R.S32.HI R13, RZ, 0x1f, R12.reuse ;  /* 0x0000001fff0d7819 */ /* 0x100fe2000001140c */
[----:B------:R-:W-:Y:S01]  /*2080*/  IMAD R117, R223, c[0x0][0x1e4], R117 ;  /* 0x00007900df757a24 */ /* 0x000fe200078e0275 */
[----:B------:R-:W-:Y:S01]  /*2090*/  @P0 IADD3 R2, R9, UR4, RZ ;  /* 0x0000000409020c10 */ /* 0x000fe2000fffe0ff */
[----:B------:R1:W-:Y:S01]  /*20a0*/  @P1 LDGSTS.E.BYPASS.LTC128B.128 [R225+0xa100], [R4.64], !P5 ;  /* 0x0a10000004e11fae */ /* 0x0003e2000e901d4a */
[C---:B------:R-:W-:Y:S01]  /*20b0*/  @P0 LEA R16, P2, R8.reuse, c[0x0][0x220], 0x1 ;  /* 0x0000880008100a11 */ /* 0x040fe200078408ff */
[C---:B------:R-:W-:Y:S01]  /*20c0*/  IMAD.WIDE.U32 R14, R223.reuse, c[0x0][0x290], R12 ;  /* 0x0000a400df0e7a25 */ /* 0x040fe200078e000c */
[----:B------:R-:W-:Y:S01]  /*20d0*/  SHF.R.S32.HI R3, RZ, 0x1f, R219 ;  /* 0x0000001fff037819 */ /* 0x000fe200000114db */
[----:B------:R1:W-:Y:S01]  /*20e0*/  @P1 LDGSTS.E.BYPASS.LTC128B.128 [R225+0xd900], [R4.64+0x80], !P4 ;  /* 0x0d90008004e11fae */ /* 0x0003e2000e101d4a */
[----:B------:R-:W-:Y:S01]  /*20f0*/  @P0 LEA.HI.X R17, R8, c[0x0][0x224], R2, 0x1, P2 ;  /* 0x0000890008110a11 */ /* 0x000fe200010f0c02 */
[----:B------:R-:W-:Y:S01]  /*2100*/  IMAD.WIDE.U32 R18, R223, c[0x0][0x280], R12 ;  /* 0x0000a000df127a25 */ /* 0x000fe200078e000c */
[----:B------:R-:W-:-:S02]  /*2110*/  IADD3 R165, R15, R164, RZ ;  /* 0x000000a40fa57210 */ /* 0x000fc40007ffe0ff */
[----:B------:R-:W-:Y:S01]  /*2120*/  MOV R164, R14 ;  /* 0x0000000e00a47202 */ /* 0x000fe20000000f00 */
[----:B------:R-:W-:Y:S01]  /*2130*/  IMAD.IADD R167, R19, 0x1, R166 ;  /* 0x0000000113a77824 */ /* 0x000fe200078e02a6 */
[----:B------:R-:W-:Y:S01]  /*2140*/  LEA.HI R3, R3, R219, RZ, 0x3 ;  /* 0x000000db03037211 */ /* 0x000fe200078f18ff */
[----:B------:R-:W-:Y:S01]  /*2150*/  IMAD.MOV.U32 R166, RZ, RZ, R18 ;  /* 0x000000ffffa67224 */ /* 0x000fe200078e0012 */
[----:B------:R3:W-:Y:S01]  /*2160*/  @P0 LDGSTS.E.BYPASS.LTC128B.128 [R225+0xb100], [R16.64], !P5 ;  /* 0x0b10000010e10fae */ /* 0x0007e2000e901d4a */
[----:B------:R-:W-:-:S03]  /*2170*/  IMAD.WIDE.U32 R188, R133, 0x60, RZ ;  /* 0x0000006085bc7825 */ /* 0x000fc600078e00ff */
[----:B------:R3:W-:Y:S01]  /*2180*/  @P0 LDGSTS.E.BYPASS.LTC128B.128 [R225+0xe900], [R16.64+0x80], !P4 ;  /* 0x0e90008010e10fae */ /* 0x0007e2000e101d4a */
[C---:B------:R-:W-:Y:S01]  /*2190*/  IMAD R106, R78.reuse, c[0x0][0x284], R106 ;  /* 0x0000a1004e6a7a24 */ /* 0x040fe200078e026a */
[----:B------:R-:W-:Y:S01]  /*21a0*/  IADD3 R118, R189, UR4, RZ ;  /* 0x00000004bd767c10 */ /* 0x000fe2000fffe0ff */
[C---:B------:R-:W-:Y:S01]  /*21b0*/  IMAD R105, R78.reuse, c[0x0][0x294], R105 ;  /* 0x0000a5004e697a24 */ /* 0x040fe200078e0269 */
[----:B------:R-:W0:Y:S01]  /*21c0*/  LDGDEPBAR ;  /* 0x00000000000079af */ /* 0x000e220000000000 */
[C---:B------:R-:W-:Y:S01]  /*21d0*/  IMAD.WIDE.U32 R162, R78.reuse, c[0x0][0x280], R162 ;  /* 0x0000a0004ea27a25 */ /* 0x040fe200078e00a2 */
[----:B------:R-:W-:Y:S03]  /*21e0*/  WARPSYNC 0xffffffff ;  /* 0xffffffff00007948 */ /* 0x000fe60003800000 */
[----:B------:R-:W-:Y:S01]  /*21f0*/  IMAD.WIDE.U32 R160, R78, c[0x0][0x290], R160 ;  /* 0x0000a4004ea07a25 */ /* 0x000fe200078e00a0 */
[----:B------:R-:W-:-:S03]  /*2200*/  IADD3 R104, R106, R163, RZ ;  /* 0x000000a36a687210 */ /* 0x000fc60007ffe0ff */
[----:B------:R-:W-:Y:S01]  /*2210*/  IMAD.MOV.U32 R122, RZ, RZ, c[0x0][0x280] ;  /* 0x0000a000ff7a7624 */ /* 0x000fe200078e00ff */
[----:B------:R-:W-:Y:S01]  /*2220*/  IADD3 R103, R105, R161, RZ ;  /* 0x000000a169677210 */ /* 0x000fe20007ffe0ff */
[----:B------:R-:W-:Y:S01]  /*2230*/  IMAD.MOV.U32 R109, RZ, RZ, c[0x0][0x27c] ;  /* 0x00009f00ff6d7624 */ /* 0x000fe200078e00ff */
[----:B-1----:R-:W-:Y:S01]  /*2240*/  SHF.R.U32.HI R4, RZ, 0x3, R82 ;  /* 0x00000003ff047819 */ /* 0x002fe20000011652 */
[----:B------:R-:W-:Y:S01]  /*2250*/  IMAD.SHL.U32 R3, R3, 0x40, RZ ;  /* 0x0000004003037824 */ /* 0x000fe200078e00ff */
[C---:B------:R-:W-:Y:S01]  /*2260*/  SHF.L.U64.HI R111, R122.reuse, R138, c[0x0][0x284] ;  /* 0x0000a1007a6f7619 */ /* 0x040fe2000001028a */
[----:B------:R-:W-:Y:S01]  /*2270*/  IMAD.IADD R117, R193, 0x1, R117 ;  /* 0x00000001c1757824 */ /* 0x000fe200078e0275 */
[----:B------:R-:W-:Y:S01]  /*2280*/  SHF.L.U32 R112, R122, 0x5, RZ ;  /* 0x000000057a707819 */ /* 0x000fe200000006ff */
[C---:B------:R-:W-:Y:S01]  /*2290*/  IMAD.WIDE.U32 R164, R78.reuse, c[0x0][0x290], R164 ;  /* 0x0000a4004ea47a25 */ /* 0x040fe200078e00a4 */
[----:B------:R-:W-:Y:S02]  /*22a0*/  SHF.L.U32 R5, R109, 0x1, RZ ;  /* 0x000000016d057819 */ /* 0x000fe400000006ff */
[----:B------:R-:W-:Y:S01]  /*22b0*/  LOP3.LUT R3, R3, 0xfffffe00, RZ, 0xc0, !PT ;  /* 0xfffffe0003037812 */ /* 0x000fe200078ec0ff */
[----:B------:R-:W-:Y:S01]  /*22c0*/  IMAD.WIDE.U32 R166, R78, c[0x0][0x280], R166 ;  /* 0x0000a0004ea67a25 */ /* 0x000fe200078e00a6 */
[----:B------:R-:W-:-:S03]  /*22d0*/  IADD3 R105, R165, R105, RZ ;  /* 0x00000069a5697210 */ /* 0x000fc60007ffe0ff */
[----:B------:R-:W-:Y:S02]  /*22e0*/  IMAD.SHL.U32 R114, R125, 0x20, RZ ;  /* 0x000000207d727824 */ /* 0x000fe400078e00ff */
[----:B------:R-:W-:Y:S01]  /*22f0*/  IMAD.IADD R106, R167, 0x1, R106 ;  /* 0x00000001a76a7824 */ /* 0x000fe200078e026a */
[----:B--2---:R-:W-:Y:S01]  /*2300*/  @P3 SHF.R.S32.HI R95, RZ, 0x1f, R154 ;  /* 0x0000001fff5f3819 */ /* 0x004fe2000001149a */
[----:B------:R-:W-:Y:S01]  /*2310*/  @!P3 IMAD.MOV.U32 R95, RZ, RZ, R88 ;  /* 0x000000ffff5fb224 */ /* 0x000fe200078e0058 */
[----:B------:R-:W-:-:S04]  /*2320*/  @!P3 MOV R154, R232 ;  /* 0x000000e8009ab202 */ /* 0x000fc80000000f00 */
[----:B------:R-:W-:Y:S02]  /*2330*/  SEL R95, R95, RZ, !P6 ;  /* 0x000000ff5f5f7207 */ /* 0x000fe40007000000 */
[----:B------:R-:W-:-:S03]  /*2340*/  SEL R154, R154, RZ, !P6 ;  /* 0x000000ff9a9a7207 */ /* 0x000fc60007000000 */
[----:B------:R-:W-:Y:S02]  /*2350*/  IMAD R107, R95, c[0x0][0x1f0], RZ ;  /* 0x00007c005f6b7a24 */ /* 0x000fe400078e02ff */
[----:B------:R-:W-:-:S04]  /*2360*/  IMAD.WIDE.U32 R168, R154, c[0x0][0x1f0], R168 ;  /* 0x00007c009aa87a25 */ /* 0x000fc800078e00a8 */
[----:B------:R-:W-:Y:S01]  /*2370*/  IMAD R107, R154, c[0x0][0x1f4], R107 ;  /* 0x00007d009a6b7a24 */ /* 0x000fe200078e026b */
[----:B------:R-:W-:-:S03]  /*2380*/  IADD3 R100, P1, P0, R168, R192, R10 ;  /* 0x000000c0a8647210 */ /* 0x000fc6000783e00a */
[----:B------:R-:W-:-:S05]  /*2390*/  IMAD.IADD R107, R169, 0x1, R107 ;  /* 0x00000001a96b7824 */ /* 0x000fca00078e026b */
[----:B------:R-:W-:Y:S02]  /*23a0*/  IADD3.X R99, R107, R117, R11, P1, P0 ;  /* 0x000000756b637210 */ /* 0x000fe40000fe040b */
[----:B---3--:R-:W-:Y:S01]  /*23b0*/  ISETP.GE.AND P0, PT, R10, c[0x0][0x27c], PT ;  /* 0x00009f000a007a0c */ /* 0x008fe20003f06270 */
[----:B------:R-:W-:Y:S01]  /*23c0*/  BAR.SYNC.DEFER_BLOCKING 0x0 ;  /* 0x0000000000007b1d */ /* 0x000fe20000010000 */
[----:B------:R-:W-:Y:S01]  /*23d0*/  IADD3 R97, P1, R223, R97, RZ ;  /* 0x00000061df617210 */ /* 0x000fe20007f3e0ff */
[----:B------:R-:W-:Y:S01]  /*23e0*/  IMAD.WIDE.U32 R8, R233, c[0x0][0x210], R10 ;  /* 0x00008400e9087a25 */ /* 0x000fe200078e000a */
[----:B------:R-:W-:Y:S02]  /*23f0*/  SEL R2, RZ, c[0x0][0x27c], !P0 ;  /* 0x00009f00ff027a07 */ /* 0x000fe40004000000 */
[----:B------:R-:W-:Y:S01]  /*2400*/  ISETP.GE.AND P2, PT, R109, 0x1, PT ;  /* 0x000000016d00780c */ /* 0x000fe20003f46270 */
[----:B------:R-:W-:Y:S01]  /*2410*/  IMAD.X R96, R96, 0x1, R6, P1 ;  /* 0x0000000160607824 */ /* 0x000fe200008e0606 */
[----:B------:R-:W-:Y:S01]  /*2420*/  ULDC.U8 UR6, c[0x0][0x298] ;  /* 0x0000a60000067ab9 */ /* 0x000fe20000000000 */
[----:B------:R-:W-:Y:S01]  /*2430*/  IMAD.IADD R2, R10, 0x1, R2 ;  /* 0x000000010a027824 */ /* 0x000fe200078e0202 */
[----:B------:R-:W-:Y:S01]  /*2440*/  SHF.R.S32.HI R132, RZ, 0x1f, R218 ;  /* 0x0000001fff847819 */ /* 0x000fe200000114da */
[----:B------:R-:W-:Y:S01]  /*2450*/  IMAD R95, R95, c[0x0][0x218], RZ ;  /* 0x000086005f5f7a24 */ /* 0x000fe200078e02ff */
[----:B------:R-:W-:Y:S01]  /*2460*/  SHF.R.S32.HI R130, RZ, 0x1f, R220 ;  /* 0x0000001fff827819 */ /* 0x000fe200000114dc */
[----:B------:R-:W-:Y:S01]  /*2470*/  IMAD R9, R233, c[0x0][0x214], R9 ;  /* 0x00008500e9097a24 */ /* 0x000fe200078e0209 */
[----:B------:R-:W-:Y:S01]  /*2480*/  @P0 IADD3 R5, -R5, c[0x0][0x1d4], RZ ;  /* 0x0000750005050a10 */ /* 0x000fe20007ffe1ff */
[C---:B------:R-:W-:Y:S01]  /*2490*/  IMAD.WIDE.U32 R14, R233.reuse, c[0x0][0x260], R10 ;  /* 0x00009800e90e7a25 */ /* 0x040fe200078e000a */
[----:B------:R-:W-:Y:S01]  /*24a0*/  SHF.R.S32.HI R6, RZ, 0x1f, R2 ;  /* 0x0000001fff067819 */ /* 0x000fe20000011402 */
[----:B------:R-:W-:Y:S01]  /*24b0*/  ULDC UR8, c[0x0][0x1e4] ;  /* 0x0000790000087ab9 */ /* 0x000fe20000000800 */
[----:B------:R-:W-:Y:S01]  /*24c0*/  SHF.R.S32.HI R150, RZ, 0x1f, R5 ;  /* 0x0000001fff967819 */ /* 0x000fe20000011405 */
[----:B------:R-:W-:Y:S01]  /*24d0*/  IMAD R95, R154, c[0x0][0x21c], R95 ;  /* 0x000087009a5f7a24 */ /* 0x000fe200078e025f */
[-C--:B------:R-:W-:Y:S01]  /*24e0*/  LEA.HI R151, R6, R2.reuse, RZ, 0x3 ;  /* 0x0000000206977211 */ /* 0x080fe200078f18ff */
[----:B------:R-:W-:Y:S01]  /*24f0*/  IMAD.WIDE.U32 R154, R154, c[0x0][0x218], R8 ;  /* 0x000086009a9a7a25 */ /* 0x000fe200078e0008 */
[----:B------:R-:W-:Y:S01]  /*2500*/  LEA.HI R150, R150, R5, RZ, 0x4 ;  /* 0x0000000596967211 */ /* 0x000fe200078f20ff */
[----:B------:R-:W-:Y:S01]  /*2510*/  UMOV UR7, 0x60 ;  /* 0x0000006000077882 */ /* 0x000fe20000000000 */
[----:B------:R-:W-:Y:S01]  /*2520*/  LEA.HI R6, R6, R2, RZ, 0x6 ;  /* 0x0000000206067211 */ /* 0x000fe200078f30ff */
[----:B------:R-:W-:Y:S01]  /*2530*/  IMAD R98, R98, c[0x0][0x268], RZ ;  /* 0x00009a0062627a24 */ /* 0x000fe200078e02ff */
[----:B------:R-:W-:Y:S01]  /*2540*/  SHF.R.S32.HI R150, RZ, 0x4, R150 ;  /* 0x00000004ff967819 */ /* 0x000fe20000011496 */
[----:B------:R-:W-:Y:S01]  /*2550*/  IMAD R132, R132, c[0x0][0x1e0], RZ ;  /* 0x0000780084847a24 */ /* 0x000fe200078e02ff */
[----:B------:R-:W-:Y:S01]  /*2560*/  SHF.R.S32.HI R6, RZ, 0x6, R6 ;  /* 0x00000006ff067819 */ /* 0x000fe20000011406 */
[----:B------:R-:W-:Y:S01]  /*2570*/  IMAD R15, R233, c[0x0][0x264], R15 ;  /* 0x00009900e90f7a24 */ /* 0x000fe200078e020f */
[----:B------:R-:W-:Y:S01]  /*2580*/  LEA.HI.SX32 R150, R151, R150, 0x1d ;  /* 0x0000009697967211 */ /* 0x000fe200078feaff */
[----:B------:R-:W-:Y:S01]  /*2590*/  ULDC UR5, c[0x0][0x284] ;  /* 0x0000a10000057ab9 */ /* 0x000fe20000000800 */
[----:B------:R-:W-:Y:S01]  /*25a0*/  LOP3.LUT R147, R84, 0x38, R151, 0xf8, !PT ;  /* 0x0000003854937812 */ /* 0x000fe200078ef897 */
[C---:B------:R-:W-:Y:S01]  /*25b0*/  IMAD R7, R6.reuse, 0x1c00, R80 ;  /* 0x00001c0006077824 */ /* 0x040fe200078e0250 */
[----:B------:R-:W-:Y:S01]  /*25c0*/  SHF.R.S32.HI R2, RZ, 0x1f, R150 ;  /* 0x0000001fff027819 */ /* 0x000fe20000011496 */
[C---:B------:R-:W-:Y:S01]  /*25d0*/  IMAD R5, R6.reuse, 0x1c00, R3 ;  /* 0x00001c0006057824 */ /* 0x040fe200078e0203 */
[----:B------:R-:W-:Y:S01]  /*25e0*/  LOP3.LUT R145, R87, 0x38, R151, 0xf8, !PT ;  /* 0x0000003857917812 */ /* 0x000fe200078ef897 */
[----:B------:R-:W-:Y:S01]  /*25f0*/  IMAD R8, R6, 0x1c00, R81 ;  /* 0x00001c0006087824 */ /* 0x000fe200078e0251 */
[----:B------:R-:W-:Y:S01]  /*2600*/  LEA.HI R2, R2, R150, RZ, 0x3 ;  /* 0x0000009602027211 */ /* 0x000fe200078f18ff */
[----:B------:R-:W-:Y:S01]  /*2610*/  IMAD.SHL.U32 R150, R150, 0x8, RZ ;  /* 0x0000000896967824 */ /* 0x000fe200078e00ff */
[----:B------:R-:W-:Y:S01]  /*2620*/  LOP3.LUT R147, R147, R83, RZ, 0x3c, !PT ;  /* 0x0000005393937212 */ /* 0x000fe200078e3cff */
[----:B------:R-:W-:Y:S01]  /*2630*/  IMAD R6, R6, 0x1c00, R142 ;  /* 0x00001c0006067824 */ /* 0x000fe200078e028e */
[----:B------:R-:W-:Y:S01]  /*2640*/  SHF.R.S32.HI R2, RZ, 0x3, R2 ;  /* 0x00000003ff027819 */ /* 0x000fe20000011402 */
[----:B------:R-:W-:Y:S01]  /*2650*/  ULDC UR4, c[0x0][0x294] ;  /* 0x0000a50000047ab9 */ /* 0x000fe20000000800 */
[-C--:B------:R-:W-:Y:S01]  /*2660*/  LOP3.LUT R145, R145, R144.reuse, RZ, 0x3c, !PT ;  /* 0x0000009091917212 */ /* 0x080fe200078e3cff */
[----:B------:R-:W-:Y:S01]  /*2670*/  IMAD R130, R130, c[0x0][0x1e0], RZ ;  /* 0x0000780082827a24 */ /* 0x000fe200078e02ff */
[----:B------:R-:W-:Y:S01]  /*2680*/  IADD3 R147, R7, R147, RZ ;  /* 0x0000009307937210 */ /* 0x000fe20007ffe0ff */
[----:B------:R-:W-:Y:S01]  /*2690*/  IMAD R3, R2, 0x1c00, R3 ;  /* 0x00001c0002037824 */ /* 0x000fe200078e0203 */
[----:B------:R-:W-:Y:S01]  /*26a0*/  LOP3.LUT R7, R87, 0x38, R150, 0xf8, !PT ;  /* 0x0000003857077812 */ /* 0x000fe200078ef896 */
[----:B------:R-:W-:Y:S01]  /*26b0*/  IMAD.IADD R145, R5, 0x1, R145 ;  /* 0x0000000105917824 */ /* 0x000fe200078e0291 */
[----:B------:R-:W-:Y:S01]  /*26c0*/  LOP3.LUT R143, R82, 0x38, R151, 0xf8, !PT ;  /* 0x00000038528f7812 */ /* 0x000fe200078ef897 */
[C---:B------:R-:W-:Y:S01]  /*26d0*/  IMAD R148, R2.reuse, 0x1c00, R81 ;  /* 0x00001c0002947824 */ /* 0x040fe200078e0251 */
[----:B------:R-:W-:Y:S01]  /*26e0*/  LOP3.LUT R144, R7, R144, RZ, 0x3c, !PT ;  /* 0x0000009007907212 */ /* 0x000fe200078e3cff */
[----:B------:R-:W-:Y:S01]  /*26f0*/  IMAD R142, R2, 0x1c00, R142 ;  /* 0x00001c00028e7824 */ /* 0x000fe200078e028e */
[----:B------:R-:W-:Y:S01]  /*2700*/  LOP3.LUT R5, R82, 0x38, R150, 0xf8, !PT ;  /* 0x0000003852057812 */ /* 0x000fe200078ef896 */
[----:B------:R-:W-:Y:S01]  /*2710*/  IMAD R146, R2, 0x1c00, R80 ;  /* 0x00001c0002927824 */ /* 0x000fe200078e0250 */
[----:B------:R-:W-:Y:S01]  /*2720*/  IADD3 R144, R3, R144, RZ ;  /* 0x0000009003907210 */ /* 0x000fe20007ffe0ff */
[----:B------:R-:W-:Y:S01]  /*2730*/  IMAD.MOV.U32 R119, RZ, RZ, 0x6 ;  /* 0x00000006ff777424 */ /* 0x000fe200078e00ff */
[C---:B------:R-:W-:Y:S01]  /*2740*/  LOP3.LUT R149, R86.reuse, 0x38, R151, 0xf8, !PT ;  /* 0x0000003856957812 */ /* 0x040fe200078ef897 */
[----:B------:R-:W-:Y:S01]  /*2750*/  UIMAD UR8, UR8, 0x60, URZ ;  /* 0x00000060080878a4 */ /* 0x000fe2000f8e023f */
[-C--:B------:R-:W-:Y:S01]  /*2760*/  LOP3.LUT R143, R143, R4.reuse, RZ, 0x3c, !PT ;  /* 0x000000048f8f7212 */ /* 0x080fe200078e3cff */
[----:B------:R-:W-:Y:S01]  /*2770*/  UIMAD UR5, UR7, UR5, URZ ;  /* 0x00000005070572a4 */ /* 0x000fe2000f8e023f */
[----:B------:R-:W-:Y:S01]  /*2780*/  LOP3.LUT R5, R5, R4, RZ, 0x3c, !PT ;  /* 0x0000000405057212 */ /* 0x000fe200078e3cff */
[----:B------:R-:W-:Y:S01]  /*2790*/  UIMAD UR4, UR7, UR4, URZ ;  /* 0x00000004070472a4 */ /* 0x000fe2000f8e023f */
[----:B------:R-:W-:Y:S01]  /*27a0*/  LOP3.LUT R3, R86, 0x38, R150, 0xf8, !PT ;  /* 0x0000003856037812 */ /* 0x000fe200078ef896 */
[----:B------:R-:W-:Y:S01]  /*27b0*/  IMAD R98, R156, c[0x0][0x26c], R98 ;  /* 0x00009b009c627a24 */ /* 0x000fe200078e0262 */
[----:B------:R-:W-:Y:S01]  /*27c0*/  LOP3.LUT R4, R84, 0x38, R150, 0xf8, !PT ;  /* 0x0000003854047812 */ /* 0x000fe200078ef896 */
[----:B------:R-:W-:Y:S01]  /*27d0*/  IMAD.IADD R143, R6, 0x1, R143 ;  /* 0x00000001068f7824 */ /* 0x000fe200078e028f */
[----:B------:R-:W-:Y:S01]  /*27e0*/  SHF.R.S32.HI R131, RZ, 0x1f, R219 ;  /* 0x0000001fff837819 */ /* 0x000fe200000114db */
[C---:B------:R-:W-:Y:S01]  /*27f0*/  IMAD R135, R170.reuse, c[0x0][0x1e4], RZ ;  /* 0x00007900aa877a24 */ /* 0x040fe200078e02ff */
[----:B------:R-:W-:Y:S01]  /*2800*/  ISETP.NE.AND P0, PT, RZ, UR6, PT ;  /* 0x00000006ff007c0c */ /* 0x000fe2000bf05270 */
[----:B------:R-:W-:Y:S01]  /*2810*/  IMAD R136, R170, c[0x0][0x284], RZ ;  /* 0x0000a100aa887a24 */ /* 0x000fe200078e02ff */
[----:B------:R-:W-:Y:S01]  /*2820*/  LOP3.LUT R234, R234, 0xfffffff7, RZ, 0xc0, !PT ;  /* 0xfffffff7eaea7812 */ /* 0x000fe200078ec0ff */
[----:B------:R-:W-:Y:S01]  /*2830*/  IMAD R131, R131, c[0x0][0x1e0], RZ ;  /* 0x0000780083837a24 */ /* 0x000fe200078e02ff */
[-C--:B------:R-:W-:Y:S01]  /*2840*/  LOP3.LUT R149, R149, R85.reuse, RZ, 0x3c, !PT ;  /* 0x0000005595957212 */ /* 0x080fe200078e3cff */
[C---:B------:R-:W-:Y:S01]  /*2850*/  IMAD R137, R170.reuse, c[0x0][0x294], RZ ;  /* 0x0000a500aa897a24 */ /* 0x040fe200078e02ff */
[----:B------:R-:W-:Y:S01]  /*2860*/  LOP3.LUT R3, R3, R85, RZ, 0x3c, !PT ;  /* 0x0000005503037212 */ /* 0x000fe200078e3cff */
[----:B------:R-:W-:Y:S01]  /*2870*/  IMAD.WIDE.U32 R174, R170, c[0x0][0x1e0], RZ ;  /* 0x00007800aaae7a25 */ /* 0x000fe200078e00ff */
[----:B------:R-:W-:-:S02]  /*2880*/  MOV R139, c[0x0][0x1e0] ;  /* 0x00007800008b7a02 */ /* 0x000fc40000000f00 */
[----:B------:R-:W-:Y:S01]  /*2890*/  LOP3.LUT R4, R4, R83, RZ, 0x3c, !PT ;  /* 0x0000005304047212 */ /* 0x000fe200078e3cff */
[----:B------:R-:W-:Y:S01]  /*28a0*/  IMAD.IADD R149, R8, 0x1, R149 ;  /* 0x0000000108957824 */ /* 0x000fe200078e0295 */
[----:B------:R-:W-:Y:S01]  /*28b0*/  @P2 LOP3.LUT R234, R234, 0x8, RZ, 0xfc, !PT ;  /* 0x00000008eaea2812 */ /* 0x000fe200078efcff */
[----:B------:R-:W-:Y:S01]  /*28c0*/  IMAD.IADD R148, R148, 0x1, R3 ;  /* 0x0000000194947824 */ /* 0x000fe200078e0203 */
[----:B------:R-:W-:Y:S01]  /*28d0*/  LOP3.LUT R151, R151, 0xfffffff8, RZ, 0xc0, !PT ;  /* 0xfffffff897977812 */ /* 0x000fe200078ec0ff */
[----:B------:R-:W-:Y:S01]  /*28e0*/  IMAD.WIDE.U32 R172, R170, c[0x0][0x280], RZ ;  /* 0x0000a000aaac7a25 */ /* 0x000fe200078e00ff */
[----:B------:R-:W-:Y:S02]  /*28f0*/  LOP3.LUT R234, R234, 0xfffffffb, RZ, 0xc0, !PT ;  /* 0xfffffffbeaea7812 */ /* 0x000fe400078ec0ff */
[----:B------:R-:W-:Y:S01]  /*2900*/  SHF.L.U32 R123, R122, 0x6, RZ ;  /* 0x000000067a7b7819 */ /* 0x000fe200000006ff */
[----:B------:R-:W-:Y:S01]  /*2910*/  IMAD.WIDE.U32 R176, R218, c[0x0][0x1e0], RZ ;  /* 0x00007800dab07a25 */ /* 0x000fe200078e00ff */
[----:B------:R-:W-:-:S02]  /*2920*/  SHF.L.U64.HI R138, R139, R138, c[0x0][0x1e4] ;  /* 0x000079008b8a7619 */ /* 0x000fc4000001028a */
[----:B------:R-:W-:Y:S01]  /*2930*/  ISETP.GE.AND P6, PT, R10, c[0x0][0x1d4], PT ;  /* 0x000075000a007a0c */ /* 0x000fe20003fc6270 */
[C---:B------:R-:W-:Y:S01]  /*2940*/  IMAD.WIDE.U32 R184, R122.reuse, 0x60, RZ ;  /* 0x000000607ab87825 */ /* 0x040fe200078e00ff */
[----:B------:R-:W-:Y:S02]  /*2950*/  SHF.L.U64.HI R122, R122, R119, c[0x0][0x284] ;  /* 0x0000a1007a7a7619 */ /* 0x000fe40000010277 */
[----:B------:R-:W-:Y:S01]  /*2960*/  @P0 LOP3.LUT R234, R234, 0x4, RZ, 0xfc, !PT ;  /* 0x00000004eaea0812 */ /* 0x000fe200078efcff */
[----:B------:R-:W-:Y:S01]  /*2970*/  IMAD.WIDE.U32 R182, R125, 0x60, RZ ;  /* 0x000000607db67825 */ /* 0x000fe200078e00ff */
[----:B------:R-:W-:Y:S02]  /*2980*/  IADD3 R136, R173, R136, RZ ;  /* 0x00000088ad887210 */ /* 0x000fe40007ffe0ff */
[----:B------:R-:W-:Y:S01]  /*2990*/  IADD3 R128, R185, UR5, RZ ;  /* 0x00000005b9807c10 */ /* 0x000fe2000fffe0ff */
[----:B------:R-:W-:Y:S01]  /*29a0*/  IMAD.WIDE.U32 R186, R139, 0x60, RZ ;  /* 0x000000608bba7825 */ /* 0x000fe200078e00ff */
[----:B------:R-:W-:-:S02]  /*29b0*/  IADD3 R129, R183, UR4, RZ ;  /* 0x00000004b7817c10 */ /* 0x000fc4000fffe0ff */
[----:B------:R-:W-:Y:S01]  /*29c0*/  SHF.R.S32.HI R141, RZ, 0x1f, R151 ;  /* 0x0000001fff8d7819 */ /* 0x000fe20000011497 */
[----:B------:R-:W-:Y:S01]  /*29d0*/  IMAD R132, R218, c[0x0][0x1e4], R132 ;  /* 0x00007900da847a24 */ /* 0x000fe200078e0284 */
[----:B------:R-:W-:Y:S01]  /*29e0*/  IADD3 R121, R187, UR8, RZ ;  /* 0x00000008bb797c10 */ /* 0x000fe2000fffe0ff */
[----:B------:R-:W-:Y:S01]  /*29f0*/  IMAD.WIDE.U32 R156, R156, c[0x0][0x268], R14 ;  /* 0x00009a009c9c7a25 */ /* 0x000fe200078e000e */
[----:B------:R-:W-:Y:S02]  /*2a00*/  SHF.R.S32.HI R140, RZ, 0x1f, R150 ;  /* 0x0000001fff8c7819 */ /* 0x000fe40000011496 */
[----:B------:R-:W-:Y:S01]  /*2a10*/  IADD3 R132, R177, R132, RZ ;  /* 0x00000084b1847210 */ /* 0x000fe20007ffe0ff */
[----:B------:R-:W-:Y:S01]  /*2a20*/  IMAD.IADD R142, R142, 0x1, R5 ;  /* 0x000000018e8e7824 */ /* 0x000fe200078e0205 */
[----:B------:R-:W-:Y:S01]  /*2a30*/  SHF.L.U32 R149, R149, 0x1, RZ ;  /* 0x0000000195957819 */ /* 0x000fe200000006ff */
[----:B------:R-:W-:Y:S01]  /*2a40*/  IMAD.IADD R146, R146, 0x1, R4 ;  /* 0x0000000192927824 */ /* 0x000fe200078e0204 */
[----:B------:R-:W-:Y:S01]  /*2a50*/  SHF.L.U32 R143, R143, 0x1, RZ ;  /* 0x000000018f8f7819 */ /* 0x000fe200000006ff */
[----:B------:R-:W-:Y:S01]  /*2a60*/  IMAD.WIDE.U32 R170, R170, c[0x0][0x290], RZ ;  /* 0x0000a400aaaa7a25 */ /* 0x000fe200078e00ff */
[----:B------:R-:W-:-:S03]  /*2a70*/  SHF.L.U32 R148, R148, 0x1, RZ ;  /* 0x0000000194947819 */ /* 0x000fc600000006ff */
[----:B------:R-:W-:-:S04]  /*2a80*/  IMAD.WIDE.U32 R180, R220, c[0x0][0x1e0], RZ ;  /* 0x00007800dcb47a25 */ /* 0x000fc800078e00ff */
[----:B------:R-:W-:-:S04]  /*2a90*/  IMAD.WIDE.U32 R178, R219, c[0x0][0x1e0], RZ ;  /* 0x00007800dbb27a25 */ /* 0x000fc800078e00ff */
[----:B------:R-:W-:Y:S02]  /*2aa0*/  IMAD R130, R220, c[0x0][0x1e4], R130 ;  /* 0x00007900dc827a24 */ /* 0x000fe400078e0282 */
[----:B------:R-:W-:Y:S02]  /*2ab0*/  IMAD R131, R219, c[0x0][0x1e4], R131 ;  /* 0x00007900db837a24 */ /* 0x000fe400078e0283 */
[C---:B------:R-:W-:Y:S01]  /*2ac0*/  IMAD.SHL.U32 R134, R133.reuse, 0x40, RZ ;  /* 0x0000004085867824 */ /* 0x040fe200078e00ff */
[-C--:B------:R-:W-:Y:S01]  /*2ad0*/  SHF.L.U64.HI R133, R133, R119.reuse, c[0x0][0x23c] ;  /* 0x00008f0085857619 */ /* 0x080fe20000010277 */
[C---:B------:R-:W-:Y:S01]  /*2ae0*/  IMAD.SHL.U32 R126, R125.reuse, 0x40, RZ ;  /* 0x000000407d7e7824 */ /* 0x040fe200078e00ff */
[-C--:B------:R-:W-:Y:S01]  /*2af0*/  SHF.L.U64.HI R125, R125, R119.reuse, c[0x0][0x294] ;  /* 0x0000a5007d7d7619 */ /* 0x080fe20000010277 */
[C---:B------:R-:W-:Y:S01]  /*2b00*/  IMAD.SHL.U32 R120, R139.reuse, 0x40, RZ ;  /* 0x000000408b787824 */ /* 0x040fe200078e00ff */
[----:B------:R-:W-:Y:S01]  /*2b10*/  SHF.L.U64.HI R119, R139, R119, c[0x0][0x1e4] ;  /* 0x000079008b777619 */ /* 0x000fe20000010277 */
[----:B------:R-:W-:Y:S01]  /*2b20*/  IMAD.IADD R135, R175, 0x1, R135 ;  /* 0x00000001af877824 */ /* 0x000fe200078e0287 */
[----:B------:R-:W-:Y:S01]  /*2b30*/  SHF.L.U32 R139, R139, 0x5, RZ ;  /* 0x000000058b8b7819 */ /* 0x000fe200000006ff */
[----:B------:R-:W-:-:S02]  /*2b40*/  IMAD.IADD R137, R171, 0x1, R137 ;  /* 0x00000001ab897824 */ /* 0x000fc400078e0289 */
[----:B------:R-:W-:Y:S02]  /*2b50*/  IMAD.IADD R130, R181, 0x1, R130 ;  /* 0x00000001b5827824 */ /* 0x000fe400078e0282 */
[----:B------:R-:W-:Y:S02]  /*2b60*/  IMAD.IADD R131, R179, 0x1, R131 ;  /* 0x00000001b3837824 */ /* 0x000fe400078e0283 */
[----:B------:R-:W-:Y:S02]  /*2b70*/  IMAD.IADD R98, R157, 0x1, R98 ;  /* 0x000000019d627824 */ /* 0x000fe400078e0262 */
[----:B------:R-:W-:Y:S02]  /*2b80*/  IMAD.IADD R95, R155, 0x1, R95 ;  /* 0x000000019b5f7824 */ /* 0x000fe400078e025f */
[----:B------:R-:W-:Y:S02]  /*2b90*/  IMAD.SHL.U32 R147, R147, 0x2, RZ ;  /* 0x0000000293937824 */ /* 0x000fe400078e00ff */
[----:B------:R-:W-:-:S02]  /*2ba0*/  IMAD.SHL.U32 R145, R145, 0x2, RZ ;  /* 0x0000000291917824 */ /* 0x000fc400078e00ff */
[----:B------:R-:W-:Y:S02]  /*2bb0*/  IMAD.SHL.U32 R144, R144, 0x2, RZ ;  /* 0x0000000290907824 */ /* 0x000fe400078e00ff */
[----:B------:R-:W-:Y:S02]  /*2bc0*/  IMAD.SHL.U32 R142, R142, 0x2, RZ ;  /* 0x000000028e8e7824 */ /* 0x000fe400078e00ff */
[----:B------:R-:W-:Y:S02]  /*2bd0*/  IMAD.SHL.U32 R146, R146, 0x2, RZ ;  /* 0x0000000292927824 */ /* 0x000fe400078e00ff */
.L_x_299:
[----:B------:R-:W-:Y:S01]  /*2be0*/  SHF.R.S32.HI R94, RZ, 0x1f, R39 ;  /* 0x0000001fff5e7819 */ /* 0x000fe20000011427 */
[-C--:B------:R-:W-:Y:S01]  /*2bf0*/  IMAD R153, R135, R39.reuse, RZ ;  /* 0x0000002787997224 */ /* 0x080fe200078e02ff */
[----:B------:R-:W-:Y:S01]  /*2c00*/  ISETP.GE.AND P2, PT, R109, 0x1, PT ;  /* 0x000000016d00780c */ /* 0x000fe20003f46270 */
[----:B------:R-:W-:Y:S01]  /*2c10*/  IMAD.WIDE.U32 R196, R174, R39, RZ ;  /* 0x00000027aec47225 */ /* 0x000fe200078e00ff */
[----:B------:R-:W-:Y:S04]  /*2c20*/  DEPBAR.LE SB0, 0x0 ;  /* 0x000080000000791a */ /* 0x000fe80000000000 */
[----:B-1----:R-:W-:Y:S01]  /*2c30*/  IADD3 R5, P1, P0, R100, R196, R139 ;  /* 0x000000c464057210 */ /* 0x002fe2000783e08b */
[----:B------:R-:W-:Y:S01]  /*2c40*/  IMAD R153, R94, R174, R153 ;  /* 0x000000ae5e997224 */ /* 0x000fe200078e0299 */
[----:B------:R-:W-:Y:S01]  /*2c50*/  WARPSYNC 0xffffffff ;  /* 0xffffffff00007948 */ /* 0x000fe20003800000 */
[----:B------:R-:W-:Y:S02]  /*2c60*/  BAR.SYNC.DEFER_BLOCKING 0x0 ;  /* 0x0000000000007b1d */ /* 0x000fe40000010000 */
[----:B------:R-:W-:Y:S05]  /*2c70*/  IMAD.IADD R153, R197, 0x1, R153 ;  /* 0x00000001c5997824 */ /* 0x000fea00078e0299 */
[-C--:B------:R-:W-:Y:S02]  /*2c80*/  IADD3.X R4, R99, R153.reuse, R138, P1, P0 ;  /* 0x0000009963047210 */ /* 0x080fe40000fe048a */
[CC--:B------:R-:W-:Y:S04]  /*2c90*/  IADD3 R3, P0, R100.reuse, R196.reuse, RZ ;  /* 0x000000c464037210 */ /* 0x0c0fe80007f1e0ff */
[----:B------:R-:W-:Y:S01]  /*2ca0*/  LEA R72, P1, R3, c[0x0][0x1c8], 0x1 ;  /* 0x0000720003487a11 */ /* 0x000fe200078208ff */
[----:B------:R-:W-:Y:S01]  /*2cb0*/  IMAD.X R2, R153, 0x1, R99, P0 ;  /* 0x0000000199027824 */ /* 0x000fe200000e0663 */
[----:B------:R-:W-:Y:S04]  /*2cc0*/  LEA R70, P0, R5, c[0x0][0x1c8], 0x1 ;  /* 0x0000720005467a11 */ /* 0x000fe800078008ff */
[----:B------:R-:W-:Y:S02]  /*2cd0*/  LEA.HI.X R73, R3, c[0x0][0x1cc], R2, 0x1, P1 ;  /* 0x0000730003497a11 */ /* 0x000fe400008f0c02 */
[----:B------:R-:W-:Y:S02]  /*2ce0*/  LEA.HI.X R71, R5, c[0x0][0x1cc], R4, 0x1, P0 ;  /* 0x0000730005477a11 */ /* 0x000fe400000f0c04 */
[CC--:B------:R-:W-:Y:S04]  /*2cf0*/  IADD3 R3, P1, P0, R100.reuse, R196.reuse, R120 ;  /* 0x000000c464037210 */ /* 0x0c0fe8000783e078 */
[CC--:B------:R-:W-:Y:S01]  /*2d00*/  IADD3.X R2, R99.reuse, R153.reuse, R119, P1, P0 ;  /* 0x0000009963027210 */ /* 0x0c0fe20000fe0477 */
[----:B------:R-:W-:Y:S01]  /*2d10*/  BSSY B2, `(.L_x_251) ;  /* 0x00004e1000027945 */ /* 0x000fe20003800000 */
[----:B------:R-:W-:Y:S04]  /*2d20*/  IADD3 R5, P1, P0, R100, R196, R186 ;  /* 0x000000c464057210 */ /* 0x000fe8000783e0ba */
[----:B------:R-:W-:Y:S02]  /*2d30*/  IADD3.X R4, R99, R153, R121, P1, P0 ;  /* 0x0000009963047210 */ /* 0x000fe40000fe0479 */
[----:B------:R-:W-:Y:S02]  /*2d40*/  LEA R68, P1, R3, c[0x0][0x1c8], 0x1 ;  /* 0x0000720003447a11 */ /* 0x000fe400078208ff */
[----:B------:R-:W-:Y:S02]  /*2d50*/  LEA R66, P0, R5, c[0x0][0x1c8], 0x1 ;  /* 0x0000720005427a11 */ /* 0x000fe400078008ff */
[----:B------:R-:W-:Y:S02]  /*2d60*/  LEA.HI.X R69, R3, c[0x0][0x1cc], R2, 0x1, P1 ;  /* 0x0000730003457a11 */ /* 0x000fe400008f0c02 */
[----:B------:R-:W-:Y:S01]  /*2d70*/  LEA.HI.X R67, R5, c[0x0][0x1cc], R4, 0x1, P0 ;  /* 0x0000730005437a11 */ /* 0x000fe200000f0c04 */
[----:B------:R-:W-:-:S05]  /*2d80*/  @!P2 BRA `(.L_x_252) ;  /* 0x00004ad00000a947 */ /* 0x000fca0003800000 */
[-C--:B------:R-:W-:Y:S01]  /*2d90*/  IMAD R20, R136, R39.reuse, RZ ;  /* 0x0000002788147224 */ /* 0x080fe200078e02ff */
[----:B------:R-:W-:Y:S01]  /*2da0*/  LOP3.LUT P2, RZ, R234, 0x4, RZ, 0xc0, !PT ;  /* 0x00000004eaff7812 */ /* 0x000fe2000784c0ff */
[-C--:B------:R-:W-:Y:S02]  /*2db0*/  IMAD R7, R137, R39.reuse, RZ ;  /* 0x0000002789077224 */ /* 0x080fe400078e02ff */
[----:B------:R-:W-:Y:S02]  /*2dc0*/  IMAD R2, R39, -0x70, R0 ;  /* 0xffffff9027027824 */ /* 0x000fe400078e0200 */
[-C--:B------:R-:W-:Y:S03]  /*2dd0*/  IMAD.WIDE.U32 R22, R172, R39.reuse, RZ ;  /* 0x00000027ac167225 */ /* 0x080fe600078e00ff */
[----:B------:R-:W-:Y:S01]  /*2de0*/  IMNMX R152, R2, 0x70, PT ;  /* 0x0000007002987817 */ /* 0x000fe20003800200 */
[----:B------:R-:W-:Y:S04]  /*2df0*/  IMAD.WIDE.U32 R42, R170, R39, RZ ;  /* 0x00000027aa2a7225 */ /* 0x000fe800078e00ff */
[C---:B------:R-:W-:Y:S02]  /*2e00*/  IMAD R20, R94.reuse, R172, R20 ;  /* 0x000000ac5e147224 */ /* 0x040fe400078e0214 */
[----:B------:R-:W-:Y:S03]  /*2e10*/  IMAD R7, R94, R170, R7 ;  /* 0x000000aa5e077224 */ /* 0x000fe600078e0207 */
[----:B------:R-:W-:Y:S02]  /*2e20*/  IADD3 R20, R23, R20, RZ ;  /* 0x0000001417147210 */ /* 0x000fe40007ffe0ff */
[----:B------:R-:W-:Y:S01]  /*2e30*/  IADD3 R7, R43, R7, RZ ;  /* 0x000000072b077210 */ /* 0x000fe20007ffe0ff */
[----:B------:R-:W-:-:S05]  /*2e40*/  @!P2 BRA `(.L_x_253) ;  /* 0x000026400000a947 */ /* 0x000fca0003800000 */
[----:B------:R-:W-:Y:S01]  /*2e50*/  ISETP.GE.AND P5, PT, R223, R152, PT ;  /* 0x00000098df00720c */ /* 0x000fe20003fa6270 */
[----:B------:R-:W-:Y:S01]  /*2e60*/  BSSY B0, `(.L_x_254) ;  /* 0x000001b000007945 */ /* 0x000fe20003800000 */
[----:B------:R-:W-:Y:S01]  /*2e70*/  CS2R R28, SRZ ;  /* 0x00000000001c7805 */ /* 0x000fe2000001ff00 */
[----:B------:R-:W-:Y:S01]  /*2e80*/  CS2R R36, SRZ ;  /* 0x0000000000247805 */ /* 0x000fe2000001ff00 */
[----:B------:R-:W-:Y:S01]  /*2e90*/  CS2R R32, SRZ ;  /* 0x0000000000207805 */ /* 0x000fe2000001ff00 */
[----:B------:R-:W-:Y:S01]  /*2ea0*/  CS2R R64, SRZ ;  /* 0x0000000000407805 */ /* 0x000fe2000001ff00 */
[----:B------:R-:W-:Y:S07]  /*2eb0*/  CS2R R40, SRZ ;  /* 0x0000000000287805 */ /* 0x000fee000001ff00 */
[----:B------:R-:W-:-:S05]  /*2ec0*/  @P5 BRA `(.L_x_255) ;  /* 0x0000014000005947 */ /* 0x000fca0003800000 */
[----:B------:R-:W-:Y:S01]  /*2ed0*/  IADD3 R3, P0, R166, R22, RZ ;  /* 0x00000016a6037210 */ /* 0x000fe20007f1e0ff */
[----:B------:R-:W-:Y:S01]  /*2ee0*/  CS2R R32, SRZ ;  /* 0x0000000000207805 */ /* 0x000fe2000001ff00 */
[----:B------:R-:W-:Y:S01]  /*2ef0*/  CS2R R40, SRZ ;  /* 0x0000000000287805 */ /* 0x000fe2000001ff00 */
[----:B------:R-:W-:Y:S01]  /*2f00*/  CS2R R36, SRZ ;  /* 0x0000000000247805 */ /* 0x000fe2000001ff00 */
[----:B------:R-:W-:Y:S01]  /*2f10*/  CS2R R64, SRZ ;  /* 0x0000000000407805 */ /* 0x000fe2000001ff00 */
[----:B------:R-:W-:Y:S01]  /*2f20*/  IMAD.X R2, R20, 0x1, R106, P0 ;  /* 0x0000000114027824 */ /* 0x000fe200000e066a */
[----:B------:R-:W-:Y:S05]  /*2f30*/  IADD3 R5, P0, R164, R42, RZ ;  /* 0x0000002aa4057210 */ /* 0x000fea0007f1e0ff */
[----:B------:R-:W-:Y:S01]  /*2f40*/  IMAD.X R4, R7, 0x1, R105, P0 ;  /* 0x0000000107047824 */ /* 0x000fe200000e0669 */
[C---:B------:R-:W-:Y:S04]  /*2f50*/  LEA R8, P0, R3.reuse, c[0x0][0x270], 0x1 ;  /* 0x00009c0003087a11 */ /* 0x040fe800078008ff */
[----:B------:R-:W-:Y:S02]  /*2f60*/  LEA.HI.X R9, R3, c[0x0][0x274], R2, 0x1, P0 ;  /* 0x00009d0003097a11 */ /* 0x000fe400000f0c02 */
[C---:B------:R-:W-:Y:S04]  /*2f70*/  LEA R2, P0, R5.reuse, c[0x0][0x288], 0x1 ;  /* 0x0000a20005027a11 */ /* 0x040fe800078008ff */
[----:B------:R-:W-:Y:S02]  /*2f80*/  LEA.HI.X R3, R5, c[0x0][0x28c], R4, 0x1, P0 ;  /* 0x0000a30005037a11 */ /* 0x000fe400000f0c04 */
[----:B------:R-:W-:Y:S11]  /*2f90*/  ISETP.GE.AND P0, PT, R12, c[0x0][0x27c], PT ;  /* 0x00009f000c007a0c */ /* 0x000ff60003f06270 */
[----:B------:R-:W-:Y:S02]  /*2fa0*/  @!UPT UIADD3 URZ, URZ, URZ, URZ ;  /* 0x0000003f3f3ff290 */ /* 0x000fe4000fffe03f */
[----:B------:R1:W5:Y:S04]  /*2fb0*/  @!P0 LDG.E.64 R32, [R8.64] ;  /* 0x0000000a08208981 */ /* 0x000368000c1e1b00 */
[----:B------:R1:W5:Y:S01]  /*2fc0*/  @!P0 LDG.E.64 R40, [R2.64] ;  /* 0x0000000a02288981 */ /* 0x000362000c1e1b00 */
[----:B------:R-:W-:Y:S11]  /*2fd0*/  ISETP.GE.AND P0, PT, R124, c[0x0][0x27c], PT ;  /* 0x00009f007c007a0c */ /* 0x000ff60003f06270 */
[----:B------:R-:W-:Y:S02]  /*2fe0*/  @!UPT UIADD3 URZ, URZ, URZ, URZ ;  /* 0x0000003f3f3ff290 */ /* 0x000fe4000fffe03f */
[----:B------:R1:W5:Y:S04]  /*2ff0*/  @!P0 LDG.E.64 R36, [R8.64+0x40] ;  /* 0x0000400a08248981 */ /* 0x000368000c1e1b00 */
[----:B------:R1:W5:Y:S02]  /*3000*/  @!P0 LDG.E.64 R64, [R2.64+0x40] ;  /* 0x0000400a02408981 */ /* 0x000364000c1e1b00 */
.L_x_255:
[----:B------:R-:W-:Y:S05]  /*3010*/  BSYNC B0 ;  /* 0x0000000000007941 */ /* 0x000fea0003800000 */
.L_x_254:
[----:B------:R-:W-:Y:S01]  /*3020*/  ISETP.GE.AND P4, PT, R220, R152, PT ;  /* 0x00000098dc00720c */ /* 0x000fe20003f86270 */
[----:B-1---5:R-:W-:Y:S01]  /*3030*/  IMAD.MOV.U32 R2, RZ, RZ, R36 ;  /* 0x000000ffff027224 */ /* 0x022fe200078e0024 */
[----:B------:R-:W-:Y:S01]  /*3040*/  MOV R5, R64 ;  /* 0x0000004000057202 */ /* 0x000fe20000000f00 */
[----:B------:R-:W-:Y:S01]  /*3050*/  IMAD.MOV.U32 R4, RZ, RZ, R37 ;  /* 0x000000ffff047224 */ /* 0x000fe200078e0025 */
[----:B------:R-:W-:Y:S01]  /*3060*/  BSSY B0, `(.L_x_256) ;  /* 0x0000023000007945 */ /* 0x000fe20003800000 */
[----:B------:R-:W-:Y:S01]  /*3070*/  IMAD.MOV.U32 R3, RZ, RZ, R32 ;  /* 0x000000ffff037224 */ /* 0x000fe200078e0020 */
[----:B------:R-:W-:Y:S01]  /*3080*/  PRMT R61, R61, 0x5410, R5 ;  /* 0x000054103d3d7816 */ /* 0x000fe20000000005 */
[----:B------:R-:W-:Y:S01]  /*3090*/  IMAD.MOV.U32 R5, RZ, RZ, R65 ;  /* 0x000000ffff057224 */ /* 0x000fe200078e0041 */
[----:B------:R-:W-:Y:S01]  /*30a0*/  PRMT R30, R4, 0x5410, R2 ;  /* 0x00005410041e7816 */ /* 0x000fe20000000002 */
[----:B------:R-:W-:Y:S01]  /*30b0*/  IMAD.MOV.U32 R2, RZ, RZ, R33 ;  /* 0x000000ffff027224 */ /* 0x000fe200078e0021 */
[----:B------:R-:W-:Y:S01]  /*30c0*/  CS2R R34, SRZ ;  /* 0x0000000000227805 */ /* 0x000fe2000001ff00 */
[----:B------:R-:W-:Y:S01]  /*30d0*/  IMAD.MOV.U32 R4, RZ, RZ, R40 ;  /* 0x000000ffff047224 */ /* 0x000fe200078e0028 */
[----:B------:R-:W-:Y:S01]  /*30e0*/  PRMT R61, R5, 0x7610, R61 ;  /* 0x00007610053d7816 */ /* 0x000fe2000000003d */
[----:B------:R-:W-:Y:S01]  /*30f0*/  CS2R R58, SRZ ;  /* 0x00000000003a7805 */ /* 0x000fe2000001ff00 */
[----:B------:R-:W-:Y:S01]  /*3100*/  PRMT R2, R2, 0x5410, R3 ;  /* 0x0000541002027816 */ /* 0x000fe20000000003 */
[----:B------:R-:W-:Y:S01]  /*3110*/  CS2R R62, SRZ ;  /* 0x00000000003e7805 */ /* 0x000fe2000001ff00 */
[----:B------:R-:W-:Y:S04]  /*3120*/  MOV R3, R41 ;  /* 0x0000002900037202 */ /* 0x000fe80000000f00 */
[----:B------:R-:W-:Y:S01]  /*3130*/  PRMT R31, R3, 0x5410, R4 ;  /* 0x00005410031f7816 */ /* 0x000fe20000000004 */
[----:B------:R-:W-:-:S05]  /*3140*/  @P4 BRA `(.L_x_257) ;  /* 0x0000014000004947 */ /* 0x000fca0003800000 */
[----:B------:R-:W-:Y:S01]  /*3150*/  IADD3 R4, P1, P0, R166, R22, R112 ;  /* 0x00000016a6047210 */ /* 0x000fe2000783e070 */
[----:B------:R-:W-:Y:S01]  /*3160*/  CS2R R34, SRZ ;  /* 0x0000000000227805 */ /* 0x000fe2000001ff00 */
[----:B------:R-:W-:Y:S01]  /*3170*/  CS2R R62, SRZ ;  /* 0x00000000003e7805 */ /* 0x000fe2000001ff00 */
[----:B------:R-:W-:Y:S01]  /*3180*/  CS2R R28, SRZ ;  /* 0x00000000001c7805 */ /* 0x000fe2000001ff00 */
[----:B------:R-:W-:Y:S01]  /*3190*/  IADD3.X R3, R106, R20, R111, P1, P0 ;  /* 0x000000146a037210 */ /* 0x000fe20000fe046f */
[----:B------:R-:W-:Y:S01]  /*31a0*/  CS2R R58, SRZ ;  /* 0x00000000003a7805 */ /* 0x000fe2000001ff00 */
[----:B------:R-:W-:Y:S04]  /*31b0*/  IADD3 R6, P1, P0, R164, R42, R114 ;  /* 0x0000002aa4067210 */ /* 0x000fe8000783e072 */
[----:B------:R-:W-:Y:S02]  /*31c0*/  IADD3.X R5, R105, R7, R113, P1, P0 ;  /* 0x0000000769057210 */ /* 0x000fe40000fe0471 */
        /* <DEDUP_REMOVED lines=12> */
.L_x_257:
[----:B------:R-:W-:Y:S05]  /*3290*/  BSYNC B0 ;  /* 0x0000000000007941 */ /* 0x000fea0003800000 */
.L_x_256:
[----:B------:R-:W-:Y:S01]  /*32a0*/  ISETP.GE.AND P3, PT, R219, R152, PT ;  /* 0x00000098db00720c */ /* 0x000fe20003f66270 */
[----:B-----5:R-:W-:Y:S01]  /*32b0*/  IMAD.MOV.U32 R6, RZ, RZ, R28 ;  /* 0x000000ffff067224 */ /* 0x020fe200078e001c */
[----:B-1----:R-:W-:Y:S01]  /*32c0*/  MOV R4, R34 ;  /* 0x0000002200047202 */ /* 0x002fe20000000f00 */
[----:B------:R-:W-:Y:S01]  /*32d0*/  IMAD.MOV.U32 R5, RZ, RZ, R29 ;  /* 0x000000ffff057224 */ /* 0x000fe200078e001d */
[----:B------:R-:W-:Y:S01]  /*32e0*/  BSSY B0, `(.L_x_258) ;  /* 0x0000024000007945 */ /* 0x000fe20003800000 */
[----:B------:R-:W-:Y:S01]  /*32f0*/  IMAD.MOV.U32 R3, RZ, RZ, R35 ;  /* 0x000000ffff037224 */ /* 0x000fe200078e0023 */
[----:B------:R-:W-:Y:S01]  /*3300*/  CS2R R8, SRZ ;  /* 0x0000000000087805 */ /* 0x000fe2000001ff00 */
[----:B------:R-:W-:Y:S01]  /*3310*/  CS2R R24, SRZ ;  /* 0x0000000000187805 */ /* 0x000fe2000001ff00 */
[----:B------:R-:W-:Y:S01]  /*3320*/  PRMT R18, R5, 0x5410, R6 ;  /* 0x0000541005127816 */ /* 0x000fe20000000006 */
[----:B------:R-:W-:Y:S01]  /*3330*/  IMAD.MOV.U32 R6, RZ, RZ, R58 ;  /* 0x000000ffff067224 */ /* 0x000fe200078e003a */
[----:B------:R-:W-:Y:S01]  /*3340*/  PRMT R19, R3, 0x5410, R4 ;  /* 0x0000541003137816 */ /* 0x000fe20000000004 */
[----:B------:R-:W-:Y:S01]  /*3350*/  IMAD.MOV.U32 R4, RZ, RZ, R62 ;  /* 0x000000ffff047224 */ /* 0x000fe200078e003e */
[----:B------:R-:W-:Y:S01]  /*3360*/  MOV R5, R59 ;  /* 0x0000003b00057202 */ /* 0x000fe20000000f00 */
[----:B------:R-:W-:Y:S01]  /*3370*/  CS2R R26, SRZ ;  /* 0x00000000001a7805 */ /* 0x000fe2000001ff00 */
[----:B------:R-:W-:Y:S01]  /*3380*/  MOV R3, R63 ;  /* 0x0000003f00037202 */ /* 0x000fe20000000f00 */
[----:B------:R-:W-:Y:S01]  /*3390*/  CS2R R52, SRZ ;  /* 0x0000000000347805 */ /* 0x000fe2000001ff00 */
[----:B------:R-:W-:Y:S01]  /*33a0*/  PRMT R55, R5, 0x5410, R6 ;  /* 0x0000541005377816 */ /* 0x000fe20000000006 */
[----:B------:R-:W-:Y:S01]  /*33b0*/  CS2R R56, SRZ ;  /* 0x0000000000387805 */ /* 0x000fe2000001ff00 */
        /* <DEDUP_REMOVED lines=22> */
.L_x_259:
[----:B------:R-:W-:Y:S05]  /*3520*/  BSYNC B0 ;  /* 0x0000000000007941 */ /* 0x000fea0003800000 */
.L_x_258:
        /* <DEDUP_REMOVED lines=14> */
[----:B------:R-:W-:Y:S02]  /*3610*/  MOV R3, R57 ;  /* 0x0000003900037202 */ /* 0x000fe40000000f00 */
[----:B------:R-:W-:Y:S02]  /*3620*/  PRMT R49, R5, 0x5410, R6 ;  /* 0x0000541005317816 */ /* 0x000fe40000000006 */
        /* <DEDUP_REMOVED lines=22> */
.L_x_261:
[----:B------:R-:W-:Y:S05]  /*3790*/  BSYNC B0 ;  /* 0x0000000000007941 */ /* 0x000fea0003800000 */
.L_x_260:
[----:B-1---5:R-:W-:Y:S01]  /*37a0*/  MOV R4, R16 ;  /* 0x0000001000047202 */ /* 0x022fe20000000f00 */
[----:B------:R-:W-:Y:S01]  /*37b0*/  IMAD.MOV.U32 R3, RZ, RZ, R17 ;  /* 0x000000ffff037224 */ /* 0x000fe200078e0011 */
[----:B------:R-:W-:Y:S01]  /*37c0*/  BSSY B1, `(.L_x_262) ;  /* 0x000007a000017945 */ /* 0x000fe20003800000 */
[----:B------:R-:W-:Y:S02]  /*37d0*/  IMAD.MOV.U32 R6, RZ, RZ, R8 ;  /* 0x000000ffff067224 */ /* 0x000fe400078e0008 */
[----:B------:R-:W-:Y:S01]  /*37e0*/  IMAD.MOV.U32 R5, RZ, RZ, R9 ;  /* 0x000000ffff057224 */ /* 0x000fe200078e0009 */
[----:B------:R-:W-:Y:S01]  /*37f0*/  PRMT R7, R3, 0x5410, R4 ;  /* 0x0000541003077816 */ /* 0x000fe20000000004 */
[----:B------:R-:W-:Y:S01]  /*3800*/  IMAD.MOV.U32 R20, RZ, RZ, R46 ;  /* 0x000000ffff147224 */ /* 0x000fe200078e002e */
[----:B------:R-:W-:Y:S01]  /*3810*/  MOV R3, R51 ;  /* 0x0000003300037202 */ /* 0x000fe20000000f00 */
[----:B------:R-:W-:Y:S01]  /*3820*/  IMAD.MOV.U32 R4, RZ, RZ, R50 ;  /* 0x000000ffff047224 */ /* 0x000fe200078e0032 */
[----:B------:R-:W-:Y:S02]  /*3830*/  PRMT R6, R5, 0x5410, R6 ;  /* 0x0000541005067816 */ /* 0x000fe40000000006 */
[----:B------:R-:W-:Y:S02]  /*3840*/  MOV R5, R47 ;  /* 0x0000002f00057202 */ /* 0x000fe40000000f00 */
[----:B------:R-:W-:Y:S02]  /*3850*/  PRMT R48, R3, 0x5410, R4 ;  /* 0x0000541003307816 */ /* 0x000fe40000000004 */
[----:B------:R-:W-:Y:S01]  /*3860*/  PRMT R45, R5, 0x5410, R20 ;  /* 0x00005410052d7816 */ /* 0x000fe20000000014 */
[----:B------:R-:W-:-:S05]  /*3870*/  @P5 BRA `(.L_x_263) ;  /* 0x000006e000005947 */ /* 0x000fca0003800000 */
[----:B------:R-:W-:Y:S01]  /*3880*/  BSSY B0, `(.L_x_264) ;  /* 0x0000036000007945 */ /* 0x000fe20003800000 */
[----:B------:R-:W-:-:S05]  /*3890*/  @P6 BRA `(.L_x_265) ;  /* 0x0000034000006947 */ /* 0x000fca0003800000 */
[----:B------:R-:W-:Y:S01]  /*38a0*/  ISETP.GE.AND P0, PT, R12, c[0x0][0x27c], PT ;  /* 0x00009f000c007a0c */ /* 0x000fe20003f06270 */
[----:B------:R-:W1:Y:S11]  /*38b0*/  LDS.128 R20, [R236+0x8100] ;  /* 0x00810000ec147984 */ /* 0x000e760000000c00 */
[----:B------:R-:W-:Y:S01]  /*38c0*/  @!UPT UIADD3 URZ, URZ, URZ, URZ ;  /* 0x0000003f3f3ff290 */ /* 0x000fe2000fffe03f */
[----:B------:R-:W-:Y:S02]  /*38d0*/  @!P0 SHF.R.U64 R38, R40, 0x10, R41 ;  /* 0x0000001028268819 */ /* 0x000fe40000001229 */
[----:B------:R-:W-:Y:S02]  /*38e0*/  @!P0 SHF.R.U64 R5, R32, 0x10, R33 ;  /* 0x0000001020058819 */ /* 0x000fe40000001221 */
[----:B------:R-:W-:Y:S02]  /*38f0*/  @!P0 SHF.R.U32.HI R4, RZ, 0x10, R41 ;  /* 0x00000010ff048819 */ /* 0x000fe40000011629 */
[----:B------:R-:W-:Y:S02]  /*3900*/  @!P0 SHF.R.U32.HI R3, RZ, 0x10, R33 ;  /* 0x00000010ff038819 */ /* 0x000fe40000011621 */
[C---:B------:R-:W-:Y:S02]  /*3910*/  @!P0 PRMT R38, R31.reuse, 0x5432, R38 ;  /* 0x000054321f268816 */ /* 0x040fe40000000026 */
[----:B------:R-:W-:Y:S02]  /*3920*/  @!P0 PRMT R5, R2, 0x5432, R5 ;  /* 0x0000543202058816 */ /* 0x000fe40000000005 */
[----:B------:R-:W-:Y:S01]  /*3930*/  @!P0 PRMT R43, R31, 0x5410, R4 ;  /* 0x000054101f2b8816 */ /* 0x000fe20000000004 */
[----:B------:R-:W-:Y:S01]  /*3940*/  @!P0 IMAD.U32 R32, R38, 0x10000, RZ ;  /* 0x0001000026208824 */ /* 0x000fe200078e00ff */
[----:B------:R-:W-:Y:S01]  /*3950*/  @!P0 PRMT R4, R2, 0x5410, R3 ;  /* 0x0000541002048816 */ /* 0x000fe20000000003 */
[----:B------:R-:W-:Y:S01]  /*3960*/  @!P0 IMAD.U32 R3, R5, 0x10000, RZ ;  /* 0x0001000005038824 */ /* 0x000fe200078e00ff */
[----:B------:R-:W-:Y:S01]  /*3970*/  @!P0 LOP3.LUT R38, R38, 0xffff0000, RZ, 0xc0, !PT ;  /* 0xffff000026268812 */ /* 0x000fe200078ec0ff */
[----:B------:R-:W-:Y:S01]  /*3980*/  @!P0 IMAD.U32 R41, R43, 0x10000, RZ ;  /* 0x000100002b298824 */ /* 0x000fe200078e00ff */
[----:B------:R-:W-:Y:S02]  /*3990*/  @!P0 LOP3.LUT R5, R5, 0xffff0000, RZ, 0xc0, !PT ;  /* 0xffff000005058812 */ /* 0x000fe400078ec0ff */
[----:B------:R-:W-:Y:S01]  /*39a0*/  @!P0 LOP3.LUT R43, R43, 0xffff0000, RZ, 0xc0, !PT ;  /* 0xffff00002b2b8812 */ /* 0x000fe200078ec0ff */
[C---:B-1----:R-:W-:Y:S01]  /*39b0*/  @!P0 IMAD.U32 R40, R21.reuse, 0x10000, RZ ;  /* 0x0001000015288824 */ /* 0x042fe200078e00ff */
[C---:B------:R-:W-:Y:S02]  /*39c0*/  @!P0 LOP3.LUT R2, R20.reuse, 0xffff0000, RZ, 0xc0, !PT ;  /* 0xffff000014028812 */ /* 0x040fe400078ec0ff */
[----:B------:R-:W-:Y:S02]  /*39d0*/  @!P0 LOP3.LUT R31, R21, 0xffff0000, RZ, 0xc0, !PT ;  /* 0xffff0000151f8812 */ /* 0x000fe400078ec0ff */
[----:B------:R-:W-:Y:S01]  /*39e0*/  @!P0 SHF.L.U32 R33, R20, 0x10, RZ ;  /* 0x0000001014218819 */ /* 0x000fe200000006ff */
[----:B------:R-:W-:Y:S01]  /*39f0*/  @!P0 FMUL.FTZ R74, R2, R32 ;  /* 0x00000020024a8220 */ /* 0x000fe20000410000 */
[----:B------:R-:W-:Y:S01]  /*3a00*/  @!P0 SHF.L.U32 R42, R22, 0x10, RZ ;  /* 0x00000010162a8819 */ /* 0x000fe200000006ff */
[-C--:B------:R-:W-:Y:S01]  /*3a10*/  @!P0 FMUL.FTZ R2, R2, R3.reuse ;  /* 0x0000000302028220 */ /* 0x080fe20000410000 */
[----:B------:R-:W-:Y:S01]  /*3a20*/  @!P0 SHF.L.U32 R44, R23, 0x10, RZ ;  /* 0x00000010172c8819 */ /* 0x000fe200000006ff */
[----:B------:R-:W-:Y:S02]  /*3a30*/  @!P0 FMUL.FTZ R75, R31, R38 ;  /* 0x000000261f4b8220 */ /* 0x000fe40000410000 */
[----:B------:R-:W-:Y:S02]  /*3a40*/  @!P0 FFMA.FTZ R74, R33, R3, -R74 ;  /* 0x00000003214a8223 */ /* 0x000fe4000001084a */
[----:B------:R-:W-:Y:S01]  /*3a50*/  @!P0 FFMA.FTZ R2, R32, R33, R2 ;  /* 0x0000002120028223 */ /* 0x000fe20000010002 */
[----:B------:R-:W-:Y:S01]  /*3a60*/  @!P0 LOP3.LUT R33, R22, 0xffff0000, RZ, 0xc0, !PT ;  /* 0xffff000016218812 */ /* 0x000fe200078ec0ff */
[-C--:B------:R-:W-:Y:S01]  /*3a70*/  @!P0 FMUL.FTZ R3, R31, R5.reuse ;  /* 0x000000051f038220 */ /* 0x080fe20000410000 */
[----:B------:R-:W-:Y:S01]  /*3a80*/  @!P0 LOP3.LUT R32, R23, 0xffff0000, RZ, 0xc0, !PT ;  /* 0xffff000017208812 */ /* 0x000fe200078ec0ff */
[----:B------:R-:W-:Y:S01]  /*3a90*/  @!P0 FFMA.FTZ R75, R40, R5, -R75 ;  /* 0x00000005284b8223 */ /* 0x000fe2000001084b */
[----:B------:R-:W-:Y:S01]  /*3aa0*/  @!P0 F2FP.BF16.PACK_AB R2, R2, R74 ;  /* 0x0000004a0202823e */ /* 0x000fe200000010ff */
[C---:B------:R-:W-:Y:S01]  /*3ab0*/  @!P0 IMAD.U32 R5, R4.reuse, 0x10000, RZ ;  /* 0x0001000004058824 */ /* 0x040fe200078e00ff */
[----:B------:R-:W-:Y:S01]  /*3ac0*/  @!P0 LOP3.LUT R31, R4, 0xffff0000, RZ, 0xc0, !PT ;  /* 0xffff0000041f8812 */ /* 0x000fe200078ec0ff */
[C---:B------:R-:W-:Y:S02]  /*3ad0*/  @!P0 FMUL.FTZ R196, R33.reuse, R41 ;  /* 0x0000002921c48220 */ /* 0x040fe40000410000 */
[----:B------:R-:W-:Y:S02]  /*3ae0*/  @!P0 FMUL.FTZ R4, R33, R5 ;  /* 0x0000000521048220 */ /* 0x000fe40000410000 */
[----:B------:R-:W-:Y:S02]  /*3af0*/  @!P0 FMUL.FTZ R153, R32, R43 ;  /* 0x0000002b20998220 */ /* 0x000fe40000410000 */
[----:B------:R-:W-:Y:S02]  /*3b00*/  @!P0 FFMA.FTZ R33, R42, R5, -R196 ;  /* 0x000000052a218223 */ /* 0x000fe400000108c4 */
[-C--:B------:R-:W-:Y:S02]  /*3b10*/  @!P0 FMUL.FTZ R5, R32, R31.reuse ;  /* 0x0000001f20058220 */ /* 0x080fe40000410000 */
[----:B------:R-:W-:Y:S02]  /*3b20*/  @!P0 FFMA.FTZ R3, R38, R40, R3 ;  /* 0x0000002826038223 */ /* 0x000fe40000010003 */
[----:B------:R-:W-:Y:S02]  /*3b30*/  @!P0 FFMA.FTZ R4, R41, R42, R4 ;  /* 0x0000002a29048223 */ /* 0x000fe40000010004 */
[----:B------:R-:W-:Y:S01]  /*3b40*/  @!P0 FFMA.FTZ R153, R44, R31, -R153 ;  /* 0x0000001f2c998223 */ /* 0x000fe20000010899 */
[----:B------:R-:W-:Y:S01]  /*3b50*/  @!P0 F2FP.BF16.PACK_AB R3, R3, R75 ;  /* 0x0000004b0303823e */ /* 0x000fe200000010ff */
[----:B------:R-:W-:Y:S01]  /*3b60*/  @!P0 FFMA.FTZ R5, R43, R44, R5 ;  /* 0x0000002c2b058223 */ /* 0x000fe20000010005 */
[----:B------:R-:W-:Y:S01]  /*3b70*/  @!P0 F2FP.BF16.PACK_AB R4, R4, R33 ;  /* 0x000000210404823e */ /* 0x000fe200000010ff */
[----:B------:R-:W-:Y:S01]  /*3b80*/  @!P0 IMAD.MOV.U32 R20, RZ, RZ, R2 ;  /* 0x000000ffff148224 */ /* 0x000fe200078e0002 */
[----:B------:R-:W-:Y:S02]  /*3b90*/  @!P0 MOV R21, R3 ;  /* 0x0000000300158202 */ /* 0x000fe40000000f00 */
[----:B------:R-:W-:Y:S01]  /*3ba0*/  @!P0 F2FP.BF16.PACK_AB R5, R5, R153 ;  /* 0x000000990505823e */ /* 0x000fe200000010ff */
[----:B------:R-:W-:Y:S03]  /*3bb0*/  @!P0 IMAD.MOV.U32 R22, RZ, RZ, R4 ;  /* 0x000000ffff168224 */ /* 0x000fe600078e0004 */
[----:B------:R-:W-:Y:S05]  /*3bc0*/  @!P0 MOV R23, R5 ;  /* 0x0000000500178202 */ /* 0x000fea0000000f00 */
[----:B------:R1:W-:Y:S02]  /*3bd0*/  STG.E.128 [R72.64], R20 ;  /* 0x0000001448007986 */ /* 0x0003e4000c101d0a */
.L_x_265:
[----:B------:R-:W-:Y:S05]  /*3be0*/  BSYNC B0 ;  /* 0x0000000000007941 */ /* 0x000fea0003800000 */
.L_x_264:
[----:B------:R-:W-:Y:S11]  /*3bf0*/  ISETP.GE.AND P0, PT, R217, c[0x0][0x1d4], PT ;  /* 0x00007500d9007a0c */ /* 0x000ff60003f06270 */
[----:B------:R-:W-:Y:S02]  /*3c00*/  @!UPT UIADD3 URZ, URZ, URZ, URZ ;  /* 0x0000003f3f3ff290 */ /* 0x000fe4000fffe03f */
[----:B------:R-:W-:-:S05]  /*3c10*/  @P0 BRA `(.L_x_263) ;  /* 0x0000034000000947 */ /* 0x000fca0003800000 */
[----:B------:R-:W-:Y:S01]  /*3c20*/  ISETP.GE.AND P0, PT, R124, c[0x0][0x27c], PT ;  /* 0x00009f007c007a0c */ /* 0x000fe20003f06270 */
[----:B-1----:R-:W1:Y:S11]  /*3c30*/  LDS.128 R20, [R236+0xb900] ;  /* 0x00b90000ec147984 */ /* 0x002e760000000c00 */
[----:B------:R-:W-:Y:S01]  /*3c40*/  @!UPT UIADD3 URZ, URZ, URZ, URZ ;  /* 0x0000003f3f3ff290 */ /* 0x000fe2000fffe03f */
[----:B------:R-:W-:Y:S02]  /*3c50*/  @!P0 SHF.R.U64 R2, R36, 0x10, R37 ;  /* 0x0000001024028819 */ /* 0x000fe40000001225 */
[----:B------:R-:W-:Y:S02]  /*3c60*/  @!P0 SHF.R.U64 R5, R64, 0x10, R65 ;  /* 0x0000001040058819 */ /* 0x000fe40000001241 */
[C---:B------:R-:W-:Y:S02]  /*3c70*/  @!P0 PRMT R2, R30.reuse, 0x5432, R2 ;  /* 0x000054321e028816 */ /* 0x040fe40000000002 */
[----:B------:R-:W-:Y:S02]  /*3c80*/  @!P0 SHF.R.U32.HI R3, RZ, 0x10, R37 ;  /* 0x00000010ff038819 */ /* 0x000fe40000011625 */
[----:B------:R-:W-:Y:S02]  /*3c90*/  @!P0 SHF.R.U32.HI R4, RZ, 0x10, R65 ;  /* 0x00000010ff048819 */ /* 0x000fe40000011641 */
[C---:B------:R-:W-:Y:S02]  /*3ca0*/  @!P0 PRMT R5, R61.reuse, 0x5432, R5 ;  /* 0x000054323d058816 */ /* 0x040fe40000000005 */
[----:B------:R-:W-:Y:S02]  /*3cb0*/  @!P0 PRMT R40, R61, 0x5410, R4 ;  /* 0x000054103d288816 */ /* 0x000fe40000000004 */
[----:B------:R-:W-:Y:S01]  /*3cc0*/  @!P0 PRMT R4, R30, 0x5410, R3 ;  /* 0x000054101e048816 */ /* 0x000fe20000000003 */
[C---:B------:R-:W-:Y:S01]  /*3cd0*/  @!P0 IMAD.U32 R3, R2.reuse, 0x10000, RZ ;  /* 0x0001000002038824 */ /* 0x040fe200078e00ff */
[C---:B------:R-:W-:Y:S01]  /*3ce0*/  @!P0 LOP3.LUT R36, R5.reuse, 0xffff0000, RZ, 0xc0, !PT ;  /* 0xffff000005248812 */ /* 0x040fe200078ec0ff */
[----:B------:R-:W-:Y:S01]  /*3cf0*/  @!P0 IMAD.U32 R32, R5, 0x10000, RZ ;  /* 0x0001000005208824 */ /* 0x000fe200078e00ff */
[----:B------:R-:W-:Y:S01]  /*3d00*/  @!P0 LOP3.LUT R5, R2, 0xffff0000, RZ, 0xc0, !PT ;  /* 0xffff000002058812 */ /* 0x000fe200078ec0ff */
[C---:B-1----:R-:W-:Y:S01]  /*3d10*/  @!P0 IMAD.U32 R37, R21.reuse, 0x10000, RZ ;  /* 0x0001000015258824 */ /* 0x042fe200078e00ff */
[C---:B------:R-:W-:Y:S02]  /*3d20*/  @!P0 LOP3.LUT R31, R20.reuse, 0xffff0000, RZ, 0xc0, !PT ;  /* 0xffff0000141f8812 */ /* 0x040fe400078ec0ff */
[----:B------:R-:W-:Y:S02]  /*3d30*/  @!P0 LOP3.LUT R30, R21, 0xffff0000, RZ, 0xc0, !PT ;  /* 0xffff0000151e8812 */ /* 0x000fe400078ec0ff */
[----:B------:R-:W-:Y:S01]  /*3d40*/  @!P0 SHF.L.U32 R33, R20, 0x10, RZ ;  /* 0x0000001014218819 */ /* 0x000fe200000006ff */
[C---:B------:R-:W-:Y:S01]  /*3d50*/  @!P0 FMUL.FTZ R2, R31.reuse, R3 ;  /* 0x000000031f028220 */ /* 0x040fe20000410000 */
[----:B------:R-:W-:Y:S01]  /*3d60*/  @!P0 SHF.L.U32 R38, R22, 0x10, RZ ;  /* 0x0000001016268819 */ /* 0x000fe200000006ff */
[----:B------:R-:W-:Y:S01]  /*3d70*/  @!P0 FMUL.FTZ R42, R31, R32 ;  /* 0x000000201f2a8220 */ /* 0x000fe20000410000 */
[C---:B------:R-:W-:Y:S01]  /*3d80*/  @!P0 LOP3.LUT R31, R23.reuse, 0xffff0000, RZ, 0xc0, !PT ;  /* 0xffff0000171f8812 */ /* 0x040fe200078ec0ff */
[----:B------:R-:W-:Y:S01]  /*3d90*/  @!P0 FMUL.FTZ R43, R30, R36 ;  /* 0x000000241e2b8220 */ /* 0x000fe20000410000 */
[----:B------:R-:W-:Y:S01]  /*3da0*/  @!P0 SHF.L.U32 R41, R23, 0x10, RZ ;  /* 0x0000001017298819 */ /* 0x000fe200000006ff */
[----:B------:R-:W-:Y:S01]  /*3db0*/  @!P0 FFMA.FTZ R2, R32, R33, R2 ;  /* 0x0000002120028223 */ /* 0x000fe20000010002 */
[----:B------:R-:W-:Y:S01]  /*3dc0*/  @!P0 LOP3.LUT R32, R22, 0xffff0000, RZ, 0xc0, !PT ;  /* 0xffff000016208812 */ /* 0x000fe200078ec0ff */
[----:B------:R-:W-:Y:S02]  /*3dd0*/  @!P0 FFMA.FTZ R42, R33, R3, -R42 ;  /* 0x00000003212a8223 */ /* 0x000fe4000001082a */
[C---:B------:R-:W-:Y:S01]  /*3de0*/  @!P0 IMAD.U32 R33, R40.reuse, 0x10000, RZ ;  /* 0x0001000028218824 */ /* 0x040fe200078e00ff */
[----:B------:R-:W-:Y:S01]  /*3df0*/  @!P0 LOP3.LUT R40, R40, 0xffff0000, RZ, 0xc0, !PT ;  /* 0xffff000028288812 */ /* 0x000fe200078ec0ff */
[-C--:B------:R-:W-:Y:S01]  /*3e00*/  @!P0 FMUL.FTZ R3, R30, R5.reuse ;  /* 0x000000051e038220 */ /* 0x080fe20000410000 */
[----:B------:R-:W-:Y:S01]  /*3e10*/  @!P0 F2FP.BF16.PACK_AB R2, R2, R42 ;  /* 0x0000002a0202823e */ /* 0x000fe200000010ff */
[----:B------:R-:W-:Y:S01]  /*3e20*/  @!P0 FFMA.FTZ R43, R37, R5, -R43 ;  /* 0x00000005252b8223 */ /* 0x000fe2000001082b */
[C---:B------:R-:W-:Y:S01]  /*3e30*/  @!P0 LOP3.LUT R30, R4.reuse, 0xffff0000, RZ, 0xc0, !PT ;  /* 0xffff0000041e8812 */ /* 0x040fe200078ec0ff */
[----:B------:R-:W-:Y:S02]  /*3e40*/  @!P0 IMAD.U32 R5, R4, 0x10000, RZ ;  /* 0x0001000004058824 */ /* 0x000fe400078e00ff */
[C---:B------:R-:W-:Y:S02]  /*3e50*/  @!P0 FMUL.FTZ R61, R32.reuse, R33 ;  /* 0x00000021203d8220 */ /* 0x040fe40000410000 */
[-C--:B------:R-:W-:Y:S02]  /*3e60*/  @!P0 FMUL.FTZ R4, R32, R5.reuse ;  /* 0x0000000520048220 */ /* 0x080fe40000410000 */
[C---:B------:R-:W-:Y:S02]  /*3e70*/  @!P0 FMUL.FTZ R44, R31.reuse, R40 ;  /* 0x000000281f2c8220 */ /* 0x040fe40000410000 */
[----:B------:R-:W-:Y:S02]  /*3e80*/  @!P0 FFMA.FTZ R32, R38, R5, -R61 ;  /* 0x0000000526208223 */ /* 0x000fe4000001083d */
[----:B------:R-:W-:Y:S02]  /*3e90*/  @!P0 FMUL.FTZ R5, R31, R30 ;  /* 0x0000001e1f058220 */ /* 0x000fe40000410000 */
        /* <DEDUP_REMOVED lines=11> */
[----:B------:R1:W-:Y:S02]  /*3f50*/  STG.E.128 [R72.64+0x80], R20 ;  /* 0x0000801448007986 */ /* 0x0003e4000c101d0a */
.L_x_263:
[----:B------:R-:W-:Y:S05]  /*3f60*/  BSYNC B1 ;  /* 0x0000000000017941 */ /* 0x000fea0003800000 */
.L_x_262:
[----:B------:R-:W-:Y:S01]  /*3f70*/  BSSY B1, `(.L_x_266) ;  /* 0x0000070000017945 */ /* 0x000fe20003800000 */
[----:B------:R-:W-:-:S05]  /*3f80*/  @P4 BRA `(.L_x_267) ;  /* 0x000006e000004947 */ /* 0x000fca0003800000 */
[----:B------:R-:W-:Y:S01]  /*3f90*/  BSSY B0, `(.L_x_268) ;  /* 0x0000036000007945 */ /* 0x000fe20003800000 */
        /* <DEDUP_REMOVED lines=20> */
[----:B------:R-:W-:Y:S01]  /*40e0*/  @!P0 FMUL.FTZ R2, R30, R3 ;  /* 0x000000031e028220 */ /* 0x000fe20000410000 */
[----:B------:R-:W-:Y:S01]  /*40f0*/  @!P0 SHF.L.U32 R35, R22, 0x10, RZ ;  /* 0x0000001016238819 */ /* 0x000fe200000006ff */
[----:B------:R-:W-:Y:S01]  /*4100*/  @!P0 FMUL.FTZ R38, R30, R31 ;  /* 0x0000001f1e268220 */ /* 0x000fe20000410000 */
[----:B------:R-:W-:Y:S01]  /*4110*/  @!P0 LOP3.LUT R30, R23, 0xffff0000, RZ, 0xc0, !PT ;  /* 0xffff0000171e8812 */ /* 0x000fe200078ec0ff */
        /* <DEDUP_REMOVED lines=29> */
.L_x_269:
[----:B------:R-:W-:Y:S05]  /*42f0*/  BSYNC B0 ;  /* 0x0000000000007941 */ /* 0x000fea0003800000 */
.L_x_268:
        /* <DEDUP_REMOVED lines=33> */
[----:B------:R-:W-:Y:S01]  /*4510*/  @!P0 FMUL.FTZ R3, R18, R5 ;  /* 0x0000000512038220 */ /* 0x000fe20000410000 */
[----:B------:R-:W-:Y:S01]  /*4520*/  @!P0 F2FP.BF16.PACK_AB R2, R2, R35 ;  /* 0x000000230202823e */ /* 0x000fe200000010ff */
[----:B------:R-:W-:Y:S01]  /*4530*/  @!P0 FFMA.FTZ R36, R31, R5, -R36 ;  /* 0x000000051f248223 */ /* 0x000fe20000010824 */
[C---:B------:R-:W-:Y:S01]  /*4540*/  @!P0 LOP3.LUT R18, R4.reuse, 0xffff0000, RZ, 0xc0, !PT ;  /* 0xffff000004128812 */ /* 0x040fe200078ec0ff */
[----:B------:R-:W-:Y:S02]  /*4550*/  @!P0 IMAD.U32 R5, R4, 0x10000, RZ ;  /* 0x0001000004058824 */ /* 0x000fe400078e00ff */
[C---:B------:R-:W-:Y:S02]  /*4560*/  @!P0 FMUL.FTZ R38, R28.reuse, R29 ;  /* 0x0000001d1c268220 */ /* 0x040fe40000410000 */
[----:B------:R-:W-:Y:S02]  /*4570*/  @!P0 FMUL.FTZ R4, R28, R5 ;  /* 0x000000051c048220 */ /* 0x000fe40000410000 */
        /* <DEDUP_REMOVED lines=15> */
.L_x_267:
[----:B------:R-:W-:Y:S05]  /*4670*/  BSYNC B1 ;  /* 0x0000000000017941 */ /* 0x000fea0003800000 */
.L_x_266:
        /* <DEDUP_REMOVED lines=8> */
[--C-:B------:R-:W-:Y:S02]  /*4700*/  @!P0 SHF.R.U64 R5, R56, 0x10, R57.reuse ;  /* 0x0000001038058819 */ /* 0x100fe40000001239 */
        /* <DEDUP_REMOVED lines=47> */
.L_x_273:
[----:B------:R-:W-:Y:S05]  /*4a00*/  BSYNC B0 ;  /* 0x0000000000007941 */ /* 0x000fea0003800000 */
.L_x_272:
        /* <DEDUP_REMOVED lines=55> */
.L_x_271:
[----:B------:R-:W-:Y:S05]  /*4d80*/  BSYNC B1 ;  /* 0x0000000000017941 */ /* 0x000fea0003800000 */
.L_x_270:
        /* <DEDUP_REMOVED lines=8> */
[----:B------:R-:W-:Y:S02]  /*4e10*/  @!P0 SHF.R.U32.HI R5, RZ, 0x10, R51 ;  /* 0x00000010ff058819 */ /* 0x000fe40000011633 */
[----:B------:R-:W-:Y:S02]  /*4e20*/  @!P0 PRMT R4, R48, 0x5432, R4 ;  /* 0x0000543230048816 */ /* 0x000fe40000000004 */
[C---:B------:R-:W-:Y:S02]  /*4e30*/  @!P0 PRMT R2, R7.reuse, 0x5432, R2 ;  /* 0x0000543207028816 */ /* 0x040fe40000000002 */
[----:B------:R-:W-:Y:S01]  /*4e40*/  @!P0 SHF.R.U32.HI R3, RZ, 0x10, R17 ;  /* 0x00000010ff038819 */ /* 0x000fe20000011611 */
[----:B------:R-:W-:Y:S01]  /*4e50*/  @!P0 IMAD.U32 R15, R4, 0x10000, RZ ;  /* 0x00010000040f8824 */ /* 0x000fe200078e00ff */
[----:B------:R-:W-:Y:S02]  /*4e60*/  @!P0 PRMT R19, R48, 0x5410, R5 ;  /* 0x0000541030138816 */ /* 0x000fe40000000005 */
[----:B------:R-:W-:Y:S02]  /*4e70*/  @!P0 LOP3.LUT R17, R4, 0xffff0000, RZ, 0xc0, !PT ;  /* 0xffff000004118812 */ /* 0x000fe400078ec0ff */
[----:B------:R-:W-:Y:S01]  /*4e80*/  @!P0 PRMT R7, R7, 0x5410, R3 ;  /* 0x0000541007078816 */ /* 0x000fe20000000003 */
[C---:B------:R-:W-:Y:S01]  /*4e90*/  @!P0 IMAD.U32 R3, R2.reuse, 0x10000, RZ ;  /* 0x0001000002038824 */ /* 0x040fe200078e00ff */
[----:B------:R-:W-:Y:S01]  /*4ea0*/  @!P0 LOP3.LUT R4, R2, 0xffff0000, RZ, 0xc0, !PT ;  /* 0xffff000002048812 */ /* 0x000fe200078ec0ff */
[C---:B-1----:R-:W-:Y:S01]  /*4eb0*/  @!P0 IMAD.U32 R18, R21.reuse, 0x10000, RZ ;  /* 0x0001000015128824 */ /* 0x042fe200078e00ff */
[C---:B------:R-:W-:Y:S02]  /*4ec0*/  @!P0 LOP3.LUT R14, R20.reuse, 0xffff0000, RZ, 0xc0, !PT ;  /* 0xffff0000140e8812 */ /* 0x040fe400078ec0ff */
[----:B------:R-:W-:Y:S02]  /*4ed0*/  @!P0 LOP3.LUT R5, R21, 0xffff0000, RZ, 0xc0, !PT ;  /* 0xffff000015058812 */ /* 0x000fe400078ec0ff */
[----:B------:R-:W-:Y:S01]  /*4ee0*/  @!P0 SHF.L.U32 R16, R20, 0x10, RZ ;  /* 0x0000001014108819 */ /* 0x000fe200000006ff */
[C---:B------:R-:W-:Y:S01]  /*4ef0*/  @!P0 FMUL.FTZ R25, R14.reuse, R15 ;  /* 0x0000000f0e198220 */ /* 0x040fe20000410000 */
[----:B------:R-:W-:Y:S01]  /*4f00*/  @!P0 SHF.L.U32 R24, R23, 0x10, RZ ;  /* 0x0000001017188819 */ /* 0x000fe200000006ff */
[----:B------:R-:W-:Y:S02]  /*4f10*/  @!P0 FMUL.FTZ R26, R5, R17 ;  /* 0x00000011051a8220 */ /* 0x000fe40000410000 */
[-C--:B------:R-:W-:Y:S01]  /*4f20*/  @!P0 FMUL.FTZ R2, R14, R3.reuse ;  /* 0x000000030e028220 */ /* 0x080fe20000410000 */
[----:B------:R-:W-:Y:S01]  /*4f30*/  @!P0 LOP3.LUT R14, R23, 0xffff0000, RZ, 0xc0, !PT ;  /* 0xffff0000170e8812 */ /* 0x000fe200078ec0ff */
[----:B------:R-:W-:Y:S02]  /*4f40*/  @!P0 FFMA.FTZ R25, R16, R3, -R25 ;  /* 0x0000000310198223 */ /* 0x000fe40000010819 */
[-C--:B------:R-:W-:Y:S02]  /*4f50*/  @!P0 FMUL.FTZ R3, R5, R4.reuse ;  /* 0x0000000405038220 */ /* 0x080fe40000410000 */
[----:B------:R-:W-:Y:S01]  /*4f60*/  @!P0 FFMA.FTZ R26, R18, R4, -R26 ;  /* 0x00000004121a8223 */ /* 0x000fe2000001081a */
[C---:B------:R-:W-:Y:S01]  /*4f70*/  @!P0 LOP3.LUT R4, R22.reuse, 0xffff0000, RZ, 0xc0, !PT ;  /* 0xffff000016048812 */ /* 0x040fe200078ec0ff */
[----:B------:R-:W-:Y:S01]  /*4f80*/  @!P0 FFMA.FTZ R2, R15, R16, R2 ;  /* 0x000000100f028223 */ /* 0x000fe20000010002 */
[----:B------:R-:W-:Y:S01]  /*4f90*/  @!P0 SHF.L.U32 R16, R22, 0x10, RZ ;  /* 0x0000001016108819 */ /* 0x000fe200000006ff */
[C---:B------:R-:W-:Y:S01]  /*4fa0*/  @!P0 IMAD.U32 R15, R19.reuse, 0x10000, RZ ;  /* 0x00010000130f8824 */ /* 0x040fe200078e00ff */
[----:B------:R-:W-:Y:S01]  /*4fb0*/  @!P0 LOP3.LUT R19, R19, 0xffff0000, RZ, 0xc0, !PT ;  /* 0xffff000013138812 */ /* 0x000fe200078ec0ff */
[C---:B------:R-:W-:Y:S01]  /*4fc0*/  @!P0 IMAD.U32 R5, R7.reuse, 0x10000, RZ ;  /* 0x0001000007058824 */ /* 0x040fe200078e00ff */
[----:B------:R-:W-:Y:S01]  /*4fd0*/  @!P0 LOP3.LUT R7, R7, 0xffff0000, RZ, 0xc0, !PT ;  /* 0xffff000007078812 */ /* 0x000fe200078ec0ff */
[----:B------:R-:W-:Y:S01]  /*4fe0*/  @!P0 FMUL.FTZ R27, R4, R15 ;  /* 0x0000000f041b8220 */ /* 0x000fe20000410000 */
[----:B------:R-:W-:Y:S01]  /*4ff0*/  @!P0 F2FP.BF16.PACK_AB R2, R2, R25 ;  /* 0x000000190202823e */ /* 0x000fe200000010ff */
        /* <DEDUP_REMOVED lines=16> */
.L_x_276:
[----:B------:R-:W-:Y:S05]  /*5100*/  BSYNC B0 ;  /* 0x0000000000007941 */ /* 0x000fea0003800000 */
.L_x_275:
[----:B------:R-:W-:Y:S11]  /*5110*/  ISETP.GE.AND P0, PT, R217, c[0x0][0x1d4], PT ;  /* 0x00007500d9007a0c */ /* 0x000ff60003f06270 */
[----:B------:R-:W-:Y:S02]  /*5120*/  @!UPT UIADD3 URZ, URZ, URZ, URZ ;  /* 0x0000003f3f3ff290 */ /* 0x000fe4000fffe03f */
[----:B------:R-:W-:-:S05]  /*5130*/  @P0 BRA `(.L_x_274) ;  /* 0x000029e000000947 */ /* 0x000fca0003800000 */
[----:B------:R-:W-:Y:S01]  /*5140*/  ISETP.GE.AND P0, PT, R124, c[0x0][0x27c], PT ;  /* 0x00009f007c007a0c */ /* 0x000fe20003f06270 */
[----:B------:R-:W2:Y:S11]  /*5150*/  LDS.128 R16, [R236+0xe900] ;  /* 0x00e90000ec107984 */ /* 0x000eb60000000c00 */
[----:B------:R-:W-:Y:S01]  /*5160*/  @!UPT UIADD3 URZ, URZ, URZ, URZ ;  /* 0x0000003f3f3ff290 */ /* 0x000fe2000fffe03f */
[----:B------:R-:W-:Y:S02]  /*5170*/  @!P0 SHF.R.U64 R4, R46, 0x10, R47 ;  /* 0x000000102e048819 */ /* 0x000fe4000000122f */
[----:B------:R-:W-:Y:S02]  /*5180*/  @!P0 SHF.R.U64 R2, R8, 0x10, R9 ;  /* 0x0000001008028819 */ /* 0x000fe40000001209 */
[----:B------:R-:W-:Y:S02]  /*5190*/  @!P0 SHF.R.U32.HI R5, RZ, 0x10, R47 ;  /* 0x00000010ff058819 */ /* 0x000fe4000001162f */
[C---:B------:R-:W-:Y:S02]  /*51a0*/  @!P0 PRMT R4, R45.reuse, 0x5432, R4 ;  /* 0x000054322d048816 */ /* 0x040fe40000000004 */
[----:B------:R-:W-:Y:S02]  /*51b0*/  @!P0 PRMT R2, R6, 0x5432, R2 ;  /* 0x0000543206028816 */ /* 0x000fe40000000002 */
[----:B------:R-:W-:Y:S01]  /*51c0*/  @!P0 SHF.R.U32.HI R3, RZ, 0x10, R9 ;  /* 0x00000010ff038819 */ /* 0x000fe20000011609 */
[C---:B------:R-:W-:Y:S01]  /*51d0*/  @!P0 IMAD.U32 R8, R4.reuse, 0x10000, RZ ;  /* 0x0001000004088824 */ /* 0x040fe200078e00ff */
[----:B-1----:R-:W-:Y:S02]  /*51e0*/  @!P0 PRMT R20, R45, 0x5410, R5 ;  /* 0x000054102d148816 */ /* 0x002fe40000000005 */
[----:B------:R-:W-:Y:S02]  /*51f0*/  @!P0 LOP3.LUT R14, R4, 0xffff0000, RZ, 0xc0, !PT ;  /* 0xffff0000040e8812 */ /* 0x000fe400078ec0ff */
[----:B------:R-:W-:Y:S01]  /*5200*/  @!P0 PRMT R6, R6, 0x5410, R3 ;  /* 0x0000541006068816 */ /* 0x000fe20000000003 */
[C---:B------:R-:W-:Y:S01]  /*5210*/  @!P0 IMAD.U32 R3, R2.reuse, 0x10000, RZ ;  /* 0x0001000002038824 */ /* 0x040fe200078e00ff */
[----:B------:R-:W-:Y:S01]  /*5220*/  @!P0 LOP3.LUT R4, R2, 0xffff0000, RZ, 0xc0, !PT ;  /* 0xffff000002048812 */ /* 0x000fe200078ec0ff */
[C---:B--2---:R-:W-:Y:S01]  /*5230*/  @!P0 IMAD.U32 R15, R17.reuse, 0x10000, RZ ;  /* 0x00010000110f8824 */ /* 0x044fe200078e00ff */
[C---:B------:R-:W-:Y:S02]  /*5240*/  @!P0 LOP3.LUT R7, R16.reuse, 0xffff0000, RZ, 0xc0, !PT ;  /* 0xffff000010078812 */ /* 0x040fe400078ec0ff */
[----:B------:R-:W-:Y:S02]  /*5250*/  @!P0 LOP3.LUT R5, R17, 0xffff0000, RZ, 0xc0, !PT ;  /* 0xffff000011058812 */ /* 0x000fe400078ec0ff */
[----:B------:R-:W-:Y:S01]  /*5260*/  @!P0 SHF.L.U32 R9, R16, 0x10, RZ ;  /* 0x0000001010098819 */ /* 0x000fe200000006ff */
[----:B------:R-:W-:Y:S01]  /*5270*/  @!P0 FMUL.FTZ R22, R7, R8 ;  /* 0x0000000807168220 */ /* 0x000fe20000410000 */
[----:B------:R-:W-:Y:S01]  /*5280*/  @!P0 SHF.L.U32 R21, R19, 0x10, RZ ;  /* 0x0000001013158819 */ /* 0x000fe200000006ff */
[----:B------:R-:W-:Y:S02]  /*5290*/  @!P0 FMUL.FTZ R23, R5, R14 ;  /* 0x0000000e05178220 */ /* 0x000fe40000410000 */
[-C--:B------:R-:W-:Y:S01]  /*52a0*/  @!P0 FMUL.FTZ R2, R7, R3.reuse ;  /* 0x0000000307028220 */ /* 0x080fe20000410000 */
[----:B------:R-:W-:Y:S01]  /*52b0*/  @!P0 LOP3.LUT R7, R19, 0xffff0000, RZ, 0xc0, !PT ;  /* 0xffff000013078812 */ /* 0x000fe200078ec0ff */
[----:B------:R-:W-:Y:S02]  /*52c0*/  @!P0 FFMA.FTZ R22, R9, R3, -R22 ;  /* 0x0000000309168223 */ /* 0x000fe40000010816 */
[-C--:B------:R-:W-:Y:S02]  /*52d0*/  @!P0 FMUL.FTZ R3, R5, R4.reuse ;  /* 0x0000000405038220 */ /* 0x080fe40000410000 */
[----:B------:R-:W-:Y:S01]  /*52e0*/  @!P0 FFMA.FTZ R23, R15, R4, -R23 ;  /* 0x000000040f178223 */ /* 0x000fe20000010817 */
[----:B------:R-:W-:Y:S01]  /*52f0*/  @!P0 LOP3.LUT R4, R18, 0xffff0000, RZ, 0xc0, !PT ;  /* 0xffff000012048812 */ /* 0x000fe200078ec0ff */
        /* <DEDUP_REMOVED lines=8> */
[-C--:B------:R-:W-:Y:S02]  /*5380*/  @!P0 FMUL.FTZ R4, R4, R5.reuse ;  /* 0x0000000504048220 */ /* 0x080fe40000410000 */
        /* <DEDUP_REMOVED lines=14> */
[----:B------:R1:W-:Y:S01]  /*5470*/  STG.E.128 [R66.64+0x80], R16 ;  /* 0x0000801042007986 */ /* 0x0003e2000c101d0a */
[----:B------:R-:W-:-:S05]  /*5480*/  BRA `(.L_x_274) ;  /* 0x0000269000007947 */ /* 0x000fca0003800000 */
.L_x_253:
[----:B------:R-:W-:Y:S01]  /*5490*/  ISETP.GE.AND P0, PT, R220, R152, PT ;  /* 0x00000098dc00720c */ /* 0x000fe20003f06270 */
[----:B------:R-:W-:Y:S01]  /*54a0*/  CS2R R66, SRZ ;  /* 0x0000000000427805 */ /* 0x000fe2000001ff00 */
[----:B------:R-:W-:Y:S01]  /*54b0*/  CS2R R64, SRZ ;  /* 0x0000000000407805 */ /* 0x000fe2000001ff00 */
[----:B------:R-:W-:Y:S01]  /*54c0*/  CS2R R30, SRZ ;  /* 0x00000000001e7805 */ /* 0x000fe2000001ff00 */
[----:B------:R-:W-:Y:S01]  /*54d0*/  ISETP.GE.OR P4, PT, R10, c[0x0][0x27c], P0 ;  /* 0x00009f000a007a0c */ /* 0x000fe20000786670 */
[----:B------:R-:W-:Y:S01]  /*54e0*/  CS2R R28, SRZ ;  /* 0x00000000001c7805 */ /* 0x000fe2000001ff00 */
[----:B------:R-:W-:Y:S01]  /*54f0*/  CS2R R58, SRZ ;  /* 0x00000000003a7805 */ /* 0x000fe2000001ff00 */
[----:B------:R-:W-:Y:S01]  /*5500*/  CS2R R56, SRZ ;  /* 0x0000000000387805 */ /* 0x000fe2000001ff00 */
[----:B------:R-:W-:Y:S01]  /*5510*/  CS2R R62, SRZ ;  /* 0x00000000003e7805 */ /* 0x000fe2000001ff00 */
[----:B------:R-:W-:Y:S01]  /*5520*/  CS2R R60, SRZ ;  /* 0x00000000003c7805 */ /* 0x000fe2000001ff00 */
[----:B------:R-:W-:Y:S01]  /*5530*/  CS2R R40, SRZ ;  /* 0x0000000000287805 */ /* 0x000fe2000001ff00 */
[----:B------:R-:W-:Y:S06]  /*5540*/  BSSY B0, `(.L_x_277) ;  /* 0x00000d5000007945 */ /* 0x000fec0003800000 */
[----:B------:R-:W-:Y:S04]  /*5550*/  @!P4 IADD3 R3, P1, P0, R162, R22, R112 ;  /* 0x00000016a203c210 */ /* 0x000fe8000783e070 */
[----:B------:R-:W-:Y:S02]  /*5560*/  @!P4 IADD3.X R2, R104, R20, R111, P1, P0 ;  /* 0x000000146802c210 */ /* 0x000fe40000fe046f */
[----:B------:R-:W-:Y:S04]  /*5570*/  @!P4 IADD3 R5, P1, P0, R160, R42, R114 ;  /* 0x0000002aa005c210 */ /* 0x000fe8000783e072 */
[----:B------:R-:W-:Y:S02]  /*5580*/  @!P4 IADD3.X R4, R103, R7, R113, P1, P0 ;  /* 0x000000076704c210 */ /* 0x000fe40000fe0471 */
[----:B------:R-:W-:Y:S04]  /*5590*/  ISETP.GE.AND P0, PT, R219, R152, PT ;  /* 0x00000098db00720c */ /* 0x000fe80003f06270 */
[----:B------:R-:W-:Y:S11]  /*55a0*/  ISETP.GE.OR P3, PT, R10, c[0x0][0x27c], P0 ;  /* 0x00009f000a007a0c */ /* 0x000ff60000766670 */
[----:B------:R-:W-:Y:S02]  /*55b0*/  @!UPT UIADD3 URZ, URZ, URZ, URZ ;  /* 0x0000003f3f3ff290 */ /* 0x000fe4000fffe03f */
[----:B------:R-:W-:Y:S04]  /*55c0*/  @!P3 IADD3 R8, P1, P0, R162, R123, R22 ;  /* 0x0000007ba208b210 */ /* 0x000fe8000783e016 */
[----:B------:R-:W-:Y:S02]  /*55d0*/  @!P3 IADD3.X R6, R104, R122, R20, P1, P0 ;  /* 0x0000007a6806b210 */ /* 0x000fe40000fe0414 */
[----:B------:R-:W-:Y:S04]  /*55e0*/  @!P3 IADD3 R14, P1, P0, R160, R126, R42 ;  /* 0x0000007ea00eb210 */ /* 0x000fe8000783e02a */
[C-C-:B------:R-:W-:Y:S02]  /*55f0*/  @!P3 IADD3.X R9, R103.reuse, R125, R7.reuse, P1, P0 ;  /* 0x0000007d6709b210 */ /* 0x140fe40000fe0407 */
[----:B------:R-:W-:Y:S04]  /*5600*/  ISETP.GE.AND P0, PT, R218, R152, PT ;  /* 0x00000098da00720c */ /* 0x000fe80003f06270 */
[----:B------:R-:W-:Y:S11]  /*5610*/  ISETP.GE.OR P2, PT, R10, c[0x0][0x27c], P0 ;  /* 0x00009f000a007a0c */ /* 0x000ff60000746670 */
[----:B------:R-:W-:Y:S02]  /*5620*/  @!UPT UIADD3 URZ, URZ, URZ, URZ ;  /* 0x0000003f3f3ff290 */ /* 0x000fe4000fffe03f */
[----:B------:R-:W-:Y:S04]  /*5630*/  @!P2 IADD3 R16, P1, P0, R162, R184, R22 ;  /* 0x000000b8a210a210 */ /* 0x000fe8000783e016 */
[----:B------:R-:W-:Y:S02]  /*5640*/  @!P2 IADD3.X R15, R104, R128, R20, P1, P0 ;  /* 0x00000080680fa210 */ /* 0x000fe40000fe0414 */
[----:B------:R-:W-:Y:S04]  /*5650*/  @!P2 IADD3 R18, P1, P0, R160, R182, R42 ;  /* 0x000000b6a012a210 */ /* 0x000fe8000783e02a */
[----:B------:R-:W-:Y:S02]  /*5660*/  @!P2 IADD3.X R17, R103, R129, R7, P1, P0 ;  /* 0x000000816711a210 */ /* 0x000fe40000fe0407 */
[C---:B------:R-:W-:Y:S04]  /*5670*/  @!P4 LEA R32, P0, R3.reuse, c[0x0][0x270], 0x1 ;  /* 0x00009c000320ca11 */ /* 0x040fe800078008ff */
[----:B------:R-:W-:Y:S02]  /*5680*/  @!P4 LEA.HI.X R33, R3, c[0x0][0x274], R2, 0x1, P0 ;  /* 0x00009d000321ca11 */ /* 0x000fe400000f0c02 */
[C---:B------:R-:W-:Y:S03]  /*5690*/  @!P4 LEA R2, P0, R5.reuse, c[0x0][0x288], 0x1 ;  /* 0x0000a2000502ca11 */ /* 0x040fe600078008ff */
[----:B------:R-:W2:Y:S01]  /*56a0*/  @!P4 LDG.E.128 R28, [R32.64] ;  /* 0x0000000a201cc981 */ /* 0x000ea2000c1e1d00 */
[----:B------:R-:W-:Y:S02]  /*56b0*/  @!P4 LEA.HI.X R3, R5, c[0x0][0x28c], R4, 0x1, P0 ;  /* 0x0000a3000503ca11 */ /* 0x000fe400000f0c04 */
[C---:B------:R-:W-:Y:S04]  /*56c0*/  @!P3 LEA R26, P0, R8.reuse, c[0x0][0x270], 0x1 ;  /* 0x00009c00081aba11 */ /* 0x040fe800078008ff */
[----:B------:R-:W-:Y:S01]  /*56d0*/  @!P3 LEA.HI.X R27, R8, c[0x0][0x274], R6, 0x1, P0 ;  /* 0x00009d00081bba11 */ /* 0x000fe200000f0c06 */
[----:B------:R1:W3:Y:S01]  /*56e0*/  @!P4 LDG.E.128 R64, [R2.64] ;  /* 0x0000000a0240c981 */ /* 0x0002e2000c1e1d00 */
[C---:B------:R-:W-:Y:S04]  /*56f0*/  @!P3 LEA R24, P0, R14.reuse, c[0x0][0x288], 0x1 ;  /* 0x0000a2000e18ba11 */ /* 0x040fe800078008ff */
[----:B------:R-:W-:Y:S02]  /*5700*/  @!P3 LEA.HI.X R25, R14, c[0x0][0x28c], R9, 0x1, P0 ;  /* 0x0000a3000e19ba11 */ /* 0x000fe400000f0c09 */
[C---:B------:R-:W-:Y:S03]  /*5710*/  @!P2 LEA R8, P0, R16.reuse, c[0x0][0x270], 0x1 ;  /* 0x00009c001008aa11 */ /* 0x040fe600078008ff */
[----:B------:R-:W4:Y:S01]  /*5720*/  @!P3 LDG.E.128 R60, [R24.64] ;  /* 0x0000000a183cb981 */ /* 0x000f22000c1e1d00 */
[----:B------:R-:W-:Y:S02]  /*5730*/  @!P2 LEA.HI.X R9, R16, c[0x0][0x274], R15, 0x1, P0 ;  /* 0x00009d001009aa11 */ /* 0x000fe400000f0c0f */
[C---:B------:R-:W-:Y:S04]  /*5740*/  @!P2 LEA R4, P0, R18.reuse, c[0x0][0x288], 0x1 ;  /* 0x0000a2001204aa11 */ /* 0x040fe800078008ff */
[----:B------:R-:W-:Y:S02]  /*5750*/  @!P2 LEA.HI.X R5, R18, c[0x0][0x28c], R17, 0x1, P0 ;  /* 0x0000a3001205aa11 */ /* 0x000fe400000f0c11 */
[----:B------:R-:W-:Y:S01]  /*5760*/  ISETP.GE.AND P0, PT, R223, R152, PT ;  /* 0x00000098df00720c */ /* 0x000fe20003f06270 */
[----:B------:R-:W-:Y:S01]  /*5770*/  CS2R R18, SRZ ;  /* 0x0000000000127805 */ /* 0x000fe2000001ff00 */
[----:B------:R-:W-:Y:S01]  /*5780*/  CS2R R16, SRZ ;  /* 0x0000000000107805 */ /* 0x000fe2000001ff00 */
[----:B------:R1:W4:Y:S01]  /*5790*/  @!P2 LDG.E.128 R56, [R4.64] ;  /* 0x0000000a0438a981 */ /* 0x000322000c1e1d00 */
[----:B------:R-:W-:Y:S07]  /*57a0*/  ISETP.GE.OR P0, PT, R10, c[0x0][0x27c], P0 ;  /* 0x00009f000a007a0c */ /* 0x000fee0000706670 */
[----:B------:R1:W4:Y:S06]  /*57b0*/  @!P2 LDG.E.128 R16, [R8.64] ;  /* 0x0000000a0810a981 */ /* 0x00032c000c1e1d00 */
[----:B------:R-:W-:Y:S05]  /*57c0*/  @!P0 IADD3 R22, P1, R162, R22, RZ ;  /* 0x00000016a2168210 */ /* 0x000fea0007f3e0ff */
[----:B------:R-:W-:Y:S01]  /*57d0*/  @!P0 IMAD.X R20, R20, 0x1, R104, P1 ;  /* 0x0000000114148824 */ /* 0x000fe200008e0668 */
[C---:B-1----:R-:W-:Y:S04]  /*57e0*/  @!P0 LEA R2, P1, R22.reuse, c[0x0][0x270], 0x1 ;  /* 0x00009c0016028a11 */ /* 0x042fe800078208ff */
[----:B------:R-:W-:Y:S01]  /*57f0*/  @!P0 LEA.HI.X R3, R22, c[0x0][0x274], R20, 0x1, P1 ;  /* 0x00009d0016038a11 */ /* 0x000fe200008f0c14 */
[----:B------:R-:W-:Y:S01]  /*5800*/  CS2R R4, SRZ ;  /* 0x0000000000047805 */ /* 0x000fe2000001ff00 */
[----:B------:R-:W-:Y:S01]  /*5810*/  CS2R R22, SRZ ;  /* 0x0000000000167805 */ /* 0x000fe2000001ff00 */
[----:B------:R-:W-:Y:S01]  /*5820*/  CS2R R20, SRZ ;  /* 0x0000000000147805 */ /* 0x000fe2000001ff00 */
[----:B------:R-:W-:Y:S05]  /*5830*/  @!P0 IADD3 R42, P1, R160, R42, RZ ;  /* 0x0000002aa02a8210 */ /* 0x000fea0007f3e0ff */
[----:B------:R-:W-:Y:S01]  /*5840*/  @!P0 IMAD.X R7, R7, 0x1, R103, P1 ;  /* 0x0000000107078824 */ /* 0x000fe200008e0667 */
[----:B------:R-:W4:Y:S01]  /*5850*/  @!P3 LDG.E.128 R20, [R26.64] ;  /* 0x0000000a1a14b981 */ /* 0x000f22000c1e1d00 */
[C---:B------:R-:W-:Y:S04]  /*5860*/  @!P0 LEA R8, P1, R42.reuse, c[0x0][0x288], 0x1 ;  /* 0x0000a2002a088a11 */ /* 0x040fe800078208ff */
[----:B------:R-:W-:Y:S02]  /*5870*/  @!P0 LEA.HI.X R9, R42, c[0x0][0x28c], R7, 0x1, P1 ;  /* 0x0000a3002a098a11 */ /* 0x000fe400008f0c07 */
[----:B------:R-:W-:Y:S01]  /*5880*/  CS2R R6, SRZ ;  /* 0x0000000000067805 */ /* 0x000fe2000001ff00 */
[----:B------:R-:W-:Y:S01]  /*5890*/  CS2R R42, SRZ ;  /* 0x00000000002a7805 */ /* 0x000fe2000001ff00 */
[----:B------:R-:W-:Y:S04]  /*58a0*/  ISETP.GE.OR P1, PT, R223, R152, P6 ;  /* 0x00000098df00720c */ /* 0x000fe80003726670 */
[----:B------:R1:W5:Y:S08]  /*58b0*/  @!P0 LDG.E.128 R4, [R2.64] ;  /* 0x0000000a02048981 */ /* 0x000370000c1e1d00 */
[----:B------:R2:W5:Y:S01]  /*58c0*/  @!P0 LDG.E.128 R40, [R8.64] ;  /* 0x0000000a08288981 */ /* 0x000562000c1e1d00 */
[----:B------:R-:W-:Y:S01]  /*58d0*/  ISETP.GE.AND P0, PT, R10, c[0x0][0x27c], PT ;  /* 0x00009f000a007a0c */ /* 0x000fe20003f06270 */
[----:B--2---:R-:W-:Y:S02]  /*58e0*/  IMAD.MOV.U32 R9, RZ, RZ, R30 ;  /* 0x000000ffff097224 */ /* 0x004fe400078e001e */
[----:B------:R-:W-:Y:S02]  /*58f0*/  IMAD.MOV.U32 R8, RZ, RZ, R31 ;  /* 0x000000ffff087224 */ /* 0x000fe400078e001f */
[----:B-1----:R-:W-:Y:S02]  /*5900*/  IMAD.MOV.U32 R3, RZ, RZ, R28 ;  /* 0x000000ffff037224 */ /* 0x002fe400078e001c */
[----:B------:R-:W-:Y:S01]  /*5910*/  IMAD.MOV.U32 R2, RZ, RZ, R29 ;  /* 0x000000ffff027224 */ /* 0x000fe200078e001d */
[----:B------:R-:W-:Y:S01]  /*5920*/  PRMT R35, R8, 0x5410, R9 ;  /* 0x0000541008237816 */ /* 0x000fe20000000009 */
[----:B---3--:R-:W-:Y:S02]  /*5930*/  IMAD.MOV.U32 R9, RZ, RZ, R66 ;  /* 0x000000ffff097224 */ /* 0x008fe400078e0042 */
[----:B------:R-:W-:Y:S01]  /*5940*/  IMAD.MOV.U32 R8, RZ, RZ, R67 ;  /* 0x000000ffff087224 */ /* 0x000fe200078e0043 */
[----:B------:R-:W-:Y:S01]  /*5950*/  PRMT R34, R2, 0x5410, R3 ;  /* 0x0000541002227816 */ /* 0x000fe20000000003 */
[----:B------:R-:W-:Y:S02]  /*5960*/  IMAD.MOV.U32 R3, RZ, RZ, R64 ;  /* 0x000000ffff037224 */ /* 0x000fe400078e0040 */
[----:B------:R-:W-:Y:S01]  /*5970*/  IMAD.MOV.U32 R2, RZ, RZ, R65 ;  /* 0x000000ffff027224 */ /* 0x000fe200078e0041 */
[----:B------:R-:W-:Y:S04]  /*5980*/  PRMT R74, R9, 0x5410, R8 ;  /* 0x00005410094a7816 */ /* 0x000fe80000000008 */
[----:B------:R-:W-:Y:S01]  /*5990*/  PRMT R75, R2, 0x5410, R3 ;  /* 0x00005410024b7816 */ /* 0x000fe20000000003 */
[----:B----4-:R-:W-:Y:S02]  /*59a0*/  IMAD.MOV.U32 R9, RZ, RZ, R22 ;  /* 0x000000ffff097224 */ /* 0x010fe400078e0016 */
[----:B------:R-:W-:Y:S02]  /*59b0*/  IMAD.MOV.U32 R8, RZ, RZ, R23 ;  /* 0x000000ffff087224 */ /* 0x000fe400078e0017 */
[----:B------:R-:W-:Y:S02]  /*59c0*/  IMAD.MOV.U32 R3, RZ, RZ, R20 ;  /* 0x000000ffff037224 */ /* 0x000fe400078e0014 */
[----:B------:R-:W-:Y:S01]  /*59d0*/  IMAD.MOV.U32 R2, RZ, RZ, R21 ;  /* 0x000000ffff027224 */ /* 0x000fe200078e0015 */
[----:B------:R-:W-:Y:S01]  /*59e0*/  PRMT R33, R8, 0x5410, R9 ;  /* 0x0000541008217816 */ /* 0x000fe20000000009 */
        /* <DEDUP_REMOVED lines=17> */
[----:B------:R-:W-:Y:S04]  /*5b00*/  PRMT R54, R8, 0x5410, R9 ;  /* 0x0000541008367816 */ /* 0x000fe80000000009 */
[----:B------:R-:W-:Y:S01]  /*5b10*/  PRMT R55, R3, 0x5410, R2 ;  /* 0x0000541003377816 */ /* 0x000fe20000000002 */
[----:B------:R-:W-:-:S05]  /*5b20*/  @P1 BRA `(.L_x_278) ;  /* 0x0000076000001947 */ /* 0x000fca0003800000 */
[----:B------:R-:W-:Y:S01]  /*5b30*/  IADD3 R3, P1, R192, R196, RZ ;  /* 0x000000c4c0037210 */ /* 0x000fe20007f3e0ff */
[----:B------:R-:W1:Y:S01]  /*5b40*/  LDS.128 R24, [R148+0x8100] ;  /* 0x0081000094187984 */ /* 0x000e620000000c00 */
[----:B-----5:R-:W-:Y:S02]  /*5b50*/  IMAD.MOV.U32 R37, RZ, RZ, R43 ;  /* 0x000000ffff257224 */ /* 0x020fe400078e002b */
[----:B------:R-:W-:Y:S01]  /*5b60*/  IMAD.MOV.U32 R38, RZ, RZ, R40 ;  /* 0x000000ffff267224 */ /* 0x000fe200078e0028 */
[----:B------:R-:W-:Y:S01]  /*5b70*/  @!P0 SHF.R.U64 R40, R40, 0x10, R41 ;  /* 0x0000001028288819 */ /* 0x000fe20000001229 */
[----:B------:R-:W-:Y:S01]  /*5b80*/  IMAD.X R2, R153, 0x1, R117, P1 ;  /* 0x0000000199027824 */ /* 0x000fe200008e0675 */
[-C--:B------:R-:W-:Y:S01]  /*5b90*/  IADD3 R9, P2, P1, R168, R3.reuse, R151 ;  /* 0x00000003a8097210 */ /* 0x080fe2000795e097 */
[--C-:B------:R-:W-:Y:S01]  /*5ba0*/  IMAD.MOV.U32 R36, RZ, RZ, R41.reuse ;  /* 0x000000ffff247224 */ /* 0x100fe200078e0029 */
[----:B------:R-:W-:Y:S01]  /*5bb0*/  @!P0 SHF.R.U32.HI R41, RZ, 0x10, R41 ;  /* 0x00000010ff298819 */ /* 0x000fe20000011629 */
[----:B------:R-:W2:Y:S01]  /*5bc0*/  LDS.128 R68, [R149+0x8100] ;  /* 0x0081000095447984 */ /* 0x000ea20000000c00 */
[-C--:B------:R-:W-:Y:S01]  /*5bd0*/  IADD3.X R8, R107, R2.reuse, R141, P2, P1 ;  /* 0x000000026b087210 */ /* 0x080fe200017e248d */
[----:B------:R-:W-:Y:S01]  /*5be0*/  IMAD.MOV.U32 R44, RZ, RZ, R42 ;  /* 0x000000ffff2c7224 */ /* 0x000fe200078e002a */
[----:B------:R-:W-:Y:S02]  /*5bf0*/  ISETP.GE.AND P1, PT, R150, c[0x0][0x1d4], PT ;  /* 0x0000750096007a0c */ /* 0x000fe40003f26270 */
[----:B------:R-:W-:Y:S02]  /*5c00*/  @!P0 PRMT R40, R38, 0x5410, R40 ;  /* 0x0000541026288816 */ /* 0x000fe40000000028 */
[----:B------:R-:W-:Y:S02]  /*5c10*/  @!P0 PRMT R41, R36, 0x5410, R41 ;  /* 0x0000541024298816 */ /* 0x000fe40000000029 */
[--C-:B------:R-:W-:Y:S02]  /*5c20*/  @!P0 SHF.R.U64 R42, R42, 0x10, R43.reuse ;  /* 0x000000102a2a8819 */ /* 0x100fe4000000122b */
[----:B------:R-:W-:Y:S02]  /*5c30*/  @!P0 SHF.R.U32.HI R43, RZ, 0x10, R43 ;  /* 0x00000010ff2b8819 */ /* 0x000fe4000001162b */
[----:B------:R-:W-:Y:S01]  /*5c40*/  @!P0 PRMT R38, R44, 0x5410, R42 ;  /* 0x000054102c268816 */ /* 0x000fe2000000002a */
[----:B------:R-:W-:Y:S01]  /*5c50*/  @!P0 IMAD.U32 R42, R41, 0x10000, RZ ;  /* 0x00010000292a8824 */ /* 0x000fe200078e00ff */
[----:B------:R-:W-:Y:S02]  /*5c60*/  @!P0 PRMT R52, R37, 0x5410, R43 ;  /* 0x0000541025348816 */ /* 0x000fe4000000002b */
[----:B------:R-:W-:Y:S01]  /*5c70*/  @!P1 IADD3 R3, P3, P2, R168, R3, R150 ;  /* 0x00000003a8039210 */ /* 0x000fe20007a7e096 */
[----:B------:R-:W-:Y:S01]  /*5c80*/  @!P0 IMAD.U32 R46, R38, 0x10000, RZ ;  /* 0x00010000262e8824 */ /* 0x000fe200078e00ff */
[----:B------:R-:W-:Y:S01]  /*5c90*/  @!P0 LOP3.LUT R44, R41, 0xffff0000, RZ, 0xc0, !PT ;  /* 0xffff0000292c8812 */ /* 0x000fe200078ec0ff */
[----:B------:R-:W-:Y:S01]  /*5ca0*/  @!P0 IMAD.U32 R50, R52, 0x10000, RZ ;  /* 0x0001000034328824 */ /* 0x000fe200078e00ff */
[----:B------:R-:W-:Y:S02]  /*5cb0*/  @!P1 IADD3.X R2, R107, R2, R140, P3, P2 ;  /* 0x000000026b029210 */ /* 0x000fe40001fe448c */
[C---:B------:R-:W-:Y:S02]  /*5cc0*/  LEA R240, P2, R9.reuse, c[0x0][0x1c8], 0x1 ;  /* 0x0000720009f07a11 */ /* 0x040fe400078408ff */
[----:B------:R-:W-:Y:S02]  /*5cd0*/  @!P0 LOP3.LUT R48, R38, 0xffff0000, RZ, 0xc0, !PT ;  /* 0xffff000026308812 */ /* 0x000fe400078ec0ff */
[----:B------:R-:W-:Y:S02]  /*5ce0*/  LEA.HI.X R241, R9, c[0x0][0x1cc], R8, 0x1, P2 ;  /* 0x0000730009f17a11 */ /* 0x000fe400010f0c08 */
[----:B------:R-:W-:Y:S01]  /*5cf0*/  @!P1 LEA R238, P2, R3, c[0x0][0x1c8], 0x1 ;  /* 0x0000720003ee9a11 */ /* 0x000fe200078408ff */
[----:B-1----:R-:W-:Y:S01]  /*5d00*/  @!P0 IMAD.U32 R38, R27, 0x10000, RZ ;  /* 0x000100001b268824 */ /* 0x002fe200078e00ff */
[----:B------:R-:W-:Y:S02]  /*5d10*/  @!P0 SHF.R.U32.HI R8, RZ, 0x10, R5 ;  /* 0x00000010ff088819 */ /* 0x000fe40000011605 */
[----:B------:R-:W-:Y:S01]  /*5d20*/  @!P1 LEA.HI.X R239, R3, c[0x0][0x1cc], R2, 0x1, P2 ;  /* 0x0000730003ef9a11 */ /* 0x000fe200010f0c02 */
[----:B------:R-:W-:Y:S01]  /*5d30*/  IMAD.MOV.U32 R3, RZ, RZ, R4 ;  /* 0x000000ffff037224 */ /* 0x000fe200078e0004 */
[----:B------:R-:W-:Y:S01]  /*5d40*/  MOV R2, R5 ;  /* 0x0000000500027202 */ /* 0x000fe20000000f00 */
[----:B------:R-:W-:Y:S01]  /*5d50*/  @!P0 FMUL.FTZ R244, R38, R50 ;  /* 0x0000003226f48220 */ /* 0x000fe20000410000 */
[----:B------:R-:W-:Y:S01]  /*5d60*/  @!P0 SHF.R.U64 R9, R6, 0x10, R7 ;  /* 0x0000001006098819 */ /* 0x000fe20000001207 */
[C---:B--2---:R-:W-:Y:S01]  /*5d70*/  @!P0 IMAD.U32 R43, R69.reuse, 0x10000, RZ ;  /* 0x00010000452b8824 */ /* 0x044fe200078e00ff */
[C---:B------:R-:W-:Y:S02]  /*5d80*/  @!P0 SHF.L.U32 R37, R68.reuse, 0x10, RZ ;  /* 0x0000001044258819 */ /* 0x040fe400000006ff */
[----:B------:R-:W-:Y:S02]  /*5d90*/  @!P0 LOP3.LUT R41, R68, 0xffff0000, RZ, 0xc0, !PT ;  /* 0xffff000044298812 */ /* 0x000fe400078ec0ff */
[----:B------:R-:W-:Y:S02]  /*5da0*/  @!P0 LOP3.LUT R45, R69, 0xffff0000, RZ, 0xc0, !PT ;  /* 0xffff0000452d8812 */ /* 0x000fe400078ec0ff */
[C---:B------:R-:W-:Y:S02]  /*5db0*/  @!P0 SHF.L.U32 R47, R70.reuse, 0x10, RZ ;  /* 0x00000010462f8819 */ /* 0x040fe400000006ff */
[----:B------:R-:W-:Y:S02]  /*5dc0*/  @!P0 LOP3.LUT R49, R70, 0xffff0000, RZ, 0xc0, !PT ;  /* 0xffff000046318812 */ /* 0x000fe400078ec0ff */
[C---:B------:R-:W-:Y:S02]  /*5dd0*/  @!P0 SHF.L.U32 R51, R71.reuse, 0x10, RZ ;  /* 0x0000001047338819 */ /* 0x040fe400000006ff */
[----:B------:R-:W-:Y:S02]  /*5de0*/  @!P0 LOP3.LUT R53, R71, 0xffff0000, RZ, 0xc0, !PT ;  /* 0xffff000047358812 */ /* 0x000fe400078ec0ff */
[----:B------:R-:W-:Y:S01]  /*5df0*/  @!P0 PRMT R36, R2, 0x5410, R8 ;  /* 0x0000541002248816 */ /* 0x000fe20000000008 */
[----:B------:R-:W-:Y:S01]  /*5e00*/  @!P0 IMAD.U32 R2, R24, 0x10000, RZ ;  /* 0x0001000018028824 */ /* 0x000fe200078e00ff */
[----:B------:R-:W-:Y:S01]  /*5e10*/  @!P0 PRMT R6, R6, 0x5410, R9 ;  /* 0x0000541006068816 */ /* 0x000fe20000000009 */
[C---:B------:R-:W-:Y:S01]  /*5e20*/  @!P0 IMAD.U32 R9, R40.reuse, 0x10000, RZ ;  /* 0x0001000028098824 */ /* 0x040fe200078e00ff */
[----:B------:R-:W-:Y:S02]  /*5e30*/  @!P0 LOP3.LUT R40, R40, 0xffff0000, RZ, 0xc0, !PT ;  /* 0xffff000028288812 */ /* 0x000fe400078ec0ff */
[----:B------:R-:W-:Y:S01]  /*5e40*/  @!P0 LOP3.LUT R52, R52, 0xffff0000, RZ, 0xc0, !PT ;  /* 0xffff000034348812 */ /* 0x000fe200078ec0ff */
[----:B------:R-:W-:Y:S01]  /*5e50*/  @!P0 FMUL.FTZ R198, R2, R9 ;  /* 0x0000000902c68220 */ /* 0x000fe20000410000 */
[----:B------:R-:W-:Y:S01]  /*5e60*/  @!P0 SHF.R.U64 R4, R4, 0x10, R5 ;  /* 0x0000001004048819 */ /* 0x000fe20000001205 */
[--C-:B------:R-:W-:Y:S01]  /*5e70*/  IMAD.MOV.U32 R5, RZ, RZ, R7.reuse ;  /* 0x000000ffff057224 */ /* 0x100fe200078e0007 */
[----:B------:R-:W-:Y:S02]  /*5e80*/  @!P0 SHF.R.U32.HI R7, RZ, 0x10, R7 ;  /* 0x00000010ff078819 */ /* 0x000fe40000011607 */
[----:B------:R-:W-:Y:S02]  /*5e90*/  @!P0 PRMT R3, R3, 0x5410, R4 ;  /* 0x0000541003038816 */ /* 0x000fe40000000004 */
[----:B------:R-:W-:Y:S01]  /*5ea0*/  @!P0 PRMT R8, R5, 0x5410, R7 ;  /* 0x0000541005088816 */ /* 0x000fe20000000007 */
[----:B------:R-:W-:Y:S01]  /*5eb0*/  @!P0 IMAD.U32 R5, R36, 0x10000, RZ ;  /* 0x0001000024058824 */ /* 0x000fe200078e00ff */
[----:B------:R-:W-:Y:S01]  /*5ec0*/  @!P0 SHF.L.U32 R7, R25, 0x10, RZ ;  /* 0x0000001019078819 */ /* 0x000fe200000006ff */
[----:B------:R-:W-:Y:S04]  /*5ed0*/  @!P0 IMAD.U32 R4, R3, 0x10000, RZ ;  /* 0x0001000003048824 */ /* 0x000fe800078e00ff */
[----:B------:R-:W-:Y:S02]  /*5ee0*/  @!P0 FMUL.FTZ R199, R7, R42 ;  /* 0x0000002a07c78220 */ /* 0x000fe40000410000 */
[-C--:B------:R-:W-:Y:S02]  /*5ef0*/  @!P0 FMUL.FTZ R2, R2, R4.reuse ;  /* 0x0000000402028220 */ /* 0x080fe40000410000 */
[----:B------:R-:W-:Y:S02]  /*5f00*/  @!P0 FFMA.FTZ R198, R37, R4, -R198 ;  /* 0x0000000425c68223 */ /* 0x000fe400000108c6 */
[-C--:B------:R-:W-:Y:S01]  /*5f10*/  @!P0 FMUL.FTZ R4, R7, R5.reuse ;  /* 0x0000000507048220 */ /* 0x080fe20000410000 */
[----:B------:R-:W-:Y:S01]  /*5f20*/  @!P0 LOP3.LUT R7, R24, 0xffff0000, RZ, 0xc0, !PT ;  /* 0xffff000018078812 */ /* 0x000fe200078ec0ff */
[----:B------:R-:W-:Y:S01]  /*5f30*/  @!P0 FFMA.FTZ R199, R43, R5, -R199 ;  /* 0x000000052bc78223 */ /* 0x000fe200000108c7 */
[----:B------:R-:W-:Y:S01]  /*5f40*/  @!P0 LOP3.LUT R5, R25, 0xffff0000, RZ, 0xc0, !PT ;  /* 0xffff000019058812 */ /* 0x000fe200078ec0ff */
[----:B------:R-:W-:Y:S01]  /*5f50*/  @!P0 FFMA.FTZ R2, R9, R37, R2 ;  /* 0x0000002509028223 */ /* 0x000fe20000010002 */
[----:B------:R-:W-:Y:S01]  /*5f60*/  @!P0 LOP3.LUT R9, R36, 0xffff0000, RZ, 0xc0, !PT ;  /* 0xffff000024098812 */ /* 0x000fe200078ec0ff */
[----:B------:R-:W-:Y:S01]  /*5f70*/  @!P0 FMUL.FTZ R206, R7, R40 ;  /* 0x0000002807ce8220 */ /* 0x000fe20000410000 */
[----:B------:R-:W-:Y:S01]  /*5f80*/  @!P0 LOP3.LUT R36, R3, 0xffff0000, RZ, 0xc0, !PT ;  /* 0xffff000003248812 */ /* 0x000fe200078ec0ff */
[----:B------:R-:W-:Y:S02]  /*5f90*/  @!P0 FMUL.FTZ R205, R5, R44 ;  /* 0x0000002c05cd8220 */ /* 0x000fe40000410000 */
[C---:B------:R-:W-:Y:S02]  /*5fa0*/  @!P0 IMAD.U32 R37, R26.reuse, 0x10000, RZ ;  /* 0x000100001a258824 */ /* 0x040fe400078e00ff */
[-C--:B------:R-:W-:Y:S02]  /*5fb0*/  @!P0 FMUL.FTZ R3, R7, R36.reuse ;  /* 0x0000002407038220 */ /* 0x080fe40000410000 */
[----:B------:R-:W-:Y:S01]  /*5fc0*/  @!P0 FFMA.FTZ R206, R41, R36, -R206 ;  /* 0x0000002429ce8223 */ /* 0x000fe200000108ce */
[----:B------:R-:W-:Y:S01]  /*5fd0*/  @!P0 LOP3.LUT R36, R26, 0xffff0000, RZ, 0xc0, !PT ;  /* 0xffff00001a248812 */ /* 0x000fe200078ec0ff */
[----:B------:R-:W-:Y:S02]  /*5fe0*/  @!P0 IMAD.U32 R7, R6, 0x10000, RZ ;  /* 0x0001000006078824 */ /* 0x000fe400078e00ff */
[-C--:B------:R-:W-:Y:S01]  /*5ff0*/  @!P0 FMUL.FTZ R5, R5, R9.reuse ;  /* 0x0000000905058220 */ /* 0x080fe20000410000 */
[----:B------:R-:W-:Y:S01]  /*6000*/  @!P0 F2FP.BF16.PACK_AB R198, R206, R198 ;  /* 0x000000c6cec6823e */ /* 0x000fe200000010ff */
[----:B------:R-:W-:Y:S01]  /*6010*/  @!P0 FFMA.FTZ R205, R45, R9, -R205 ;  /* 0x000000092dcd8223 */ /* 0x000fe200000108cd */
[----:B------:R-:W-:Y:S01]  /*6020*/  @!P0 LOP3.LUT R9, R6, 0xffff0000, RZ, 0xc0, !PT ;  /* 0xffff000006098812 */ /* 0x000fe200078ec0ff */
[C---:B------:R-:W-:Y:S01]  /*6030*/  @!P0 FMUL.FTZ R237, R37.reuse, R46 ;  /* 0x0000002e25ed8220 */ /* 0x040fe20000410000 */
[----:B------:R-:W-:Y:S01]  /*6040*/  @!P0 MOV R68, R198 ;  /* 0x000000c600448202 */ /* 0x000fe20000000f00 */
[----:B------:R-:W-:Y:S01]  /*6050*/  @!P0 FMUL.FTZ R6, R37, R7 ;  /* 0x0000000725068220 */ /* 0x000fe20000410000 */
[----:B------:R-:W-:Y:S01]  /*6060*/  @!P0 LOP3.LUT R37, R27, 0xffff0000, RZ, 0xc0, !PT ;  /* 0xffff00001b258812 */ /* 0x000fe200078ec0ff */
[C---:B------:R-:W-:Y:S01]  /*6070*/  @!P0 FMUL.FTZ R242, R36.reuse, R48 ;  /* 0x0000003024f28220 */ /* 0x040fe20000410000 */
[----:B------:R-:W-:Y:S01]  /*6080*/  @!P0 F2FP.BF16.PACK_AB R199, R205, R199 ;  /* 0x000000c7cdc7823e */ /* 0x000fe200000010ff */
[----:B------:R-:W-:Y:S02]  /*6090*/  @!P0 FFMA.FTZ R237, R47, R7, -R237 ;  /* 0x000000072fed8223 */ /* 0x000fe400000108ed */
[----:B------:R-:W-:Y:S01]  /*60a0*/  @!P0 FMUL.FTZ R7, R36, R9 ;  /* 0x0000000924078220 */ /* 0x000fe20000410000 */
[----:B------:R-:W-:Y:S01]  /*60b0*/  @!P0 LOP3.LUT R36, R8, 0xffff0000, RZ, 0xc0, !PT ;  /* 0xffff000008248812 */ /* 0x000fe200078ec0ff */
[----:B------:R-:W-:Y:S02]  /*60c0*/  @!P0 FFMA.FTZ R3, R40, R41, R3 ;  /* 0x0000002928038223 */ /* 0x000fe40000010003 */
[----:B------:R-:W-:Y:S02]  /*60d0*/  @!P0 FFMA.FTZ R242, R49, R9, -R242 ;  /* 0x0000000931f28223 */ /* 0x000fe400000108f2 */
[----:B------:R-:W-:Y:S01]  /*60e0*/  @!P0 IMAD.U32 R9, R8, 0x10000, RZ ;  /* 0x0001000008098824 */ /* 0x000fe200078e00ff */
[----:B------:R-:W-:Y:S01]  /*60f0*/  @!P0 F2FP.BF16.PACK_AB R2, R3, R2 ;  /* 0x000000020302823e */ /* 0x000fe200000010ff */
[----:B------:R-:W-:Y:S01]  /*6100*/  @!P0 FMUL.FTZ R243, R37, R52 ;  /* 0x0000003425f38220 */ /* 0x000fe20000410000 */
[----:B------:R-:W-:Y:S01]  /*6110*/  @!P0 F2FP.BF16.PACK_AB R237, R242, R237 ;  /* 0x000000edf2ed823e */ /* 0x000fe200000010ff */
[----:B------:R-:W-:Y:S02]  /*6120*/  @!P0 FFMA.FTZ R4, R42, R43, R4 ;  /* 0x0000002b2a048223 */ /* 0x000fe40000010004 */
[----:B------:R-:W-:Y:S02]  /*6130*/  @!P0 FFMA.FTZ R5, R44, R45, R5 ;  /* 0x0000002d2c058223 */ /* 0x000fe40000010005 */
[-C--:B------:R-:W-:Y:S02]  /*6140*/  @!P0 FMUL.FTZ R8, R38, R9.reuse ;  /* 0x0000000926088220 */ /* 0x080fe40000410000 */
[----:B------:R-:W-:Y:S01]  /*6150*/  @!P0 FFMA.FTZ R38, R51, R9, -R244 ;  /* 0x0000000933268223 */ /* 0x000fe200000108f4 */
[----:B------:R-:W-:Y:S01]  /*6160*/  @!P0 F2FP.BF16.PACK_AB R4, R5, R4 ;  /* 0x000000040504823e */ /* 0x000fe200000010ff */
[-C--:B------:R-:W-:Y:S02]  /*6170*/  @!P0 FFMA.FTZ R243, R53, R36.reuse, -R243 ;  /* 0x0000002435f38223 */ /* 0x080fe400000108f3 */
[----:B------:R-:W-:Y:S02]  /*6180*/  @!P0 FFMA.FTZ R6, R46, R47, R6 ;  /* 0x0000002f2e068223 */ /* 0x000fe40000010006 */
[----:B------:R-:W-:Y:S01]  /*6190*/  @!P0 FMUL.FTZ R9, R37, R36 ;  /* 0x0000002425098220 */ /* 0x000fe20000410000 */
[----:B------:R-:W-:Y:S01]  /*61a0*/  @!P0 F2FP.BF16.PACK_AB R38, R243, R38 ;  /* 0x00000026f326823e */ /* 0x000fe200000010ff */
[----:B------:R-:W-:Y:S02]  /*61b0*/  @!P0 FFMA.FTZ R7, R48, R49, R7 ;  /* 0x0000003130078223 */ /* 0x000fe40000010007 */
[----:B------:R-:W-:Y:S01]  /*61c0*/  @!P0 FFMA.FTZ R8, R50, R51, R8 ;  /* 0x0000003332088223 */ /* 0x000fe20000010008 */
[----:B------:R-:W-:Y:S01]  /*61d0*/  @!P0 MOV R71, R38 ;  /* 0x0000002600478202 */ /* 0x000fe20000000f00 */
[----:B------:R-:W-:Y:S01]  /*61e0*/  @!P0 FFMA.FTZ R9, R52, R53, R9 ;  /* 0x0000003534098223 */ /* 0x000fe20000010009 */
[----:B------:R-:W-:Y:S01]  /*61f0*/  @!P0 F2FP.BF16.PACK_AB R6, R7, R6 ;  /* 0x000000060706823e */ /* 0x000fe200000010ff */
[----:B------:R-:W-:Y:S02]  /*6200*/  @!P0 IMAD.MOV.U32 R69, RZ, RZ, R199 ;  /* 0x000000ffff458224 */ /* 0x000fe400078e00c7 */
[----:B------:R-:W-:Y:S01]  /*6210*/  @!P0 IMAD.MOV.U32 R70, RZ, RZ, R237 ;  /* 0x000000ffff468224 */ /* 0x000fe200078e00ed */
[----:B------:R-:W-:Y:S01]  /*6220*/  @!P0 F2FP.BF16.PACK_AB R8, R9, R8 ;  /* 0x000000080908823e */ /* 0x000fe200000010ff */
[----:B------:R-:W-:Y:S01]  /*6230*/  @!P0 IMAD.MOV.U32 R24, RZ, RZ, R2 ;  /* 0x000000ffff188224 */ /* 0x000fe200078e0002 */
[----:B------:R-:W-:Y:S01]  /*6240*/  @!P0 MOV R26, R6 ;  /* 0x00000006001a8202 */ /* 0x000fe20000000f00 */
[----:B------:R-:W-:Y:S01]  /*6250*/  @!P0 IMAD.MOV.U32 R25, RZ, RZ, R4 ;  /* 0x000000ffff198224 */ /* 0x000fe200078e0004 */
[----:B------:R1:W-:Y:S01]  /*6260*/  STG.E.128 [R240.64], R68 ;  /* 0x00000044f0007986 */ /* 0x0003e2000c101d0a */
[----:B------:R-:W-:Y:S07]  /*6270*/  @!P0 IMAD.MOV.U32 R27, RZ, RZ, R8 ;  /* 0x000000ffff1b8224 */ /* 0x000fee00078e0008 */
[----:B------:R1:W-:Y:S02]  /*6280*/  @!P1 STG.E.128 [R238.64], R24 ;  /* 0x00000018ee009986 */ /* 0x0003e4000c101d0a */
.L_x_278:
[----:B------:R-:W-:Y:S05]  /*6290*/  BSYNC B0 ;  /* 0x0000000000007941 */ /* 0x000fea0003800000 */
.L_x_277:
[----:B------:R-:W-:Y:S01]  /*62a0*/  ISETP.GE.OR P1, PT, R220, R152, P6 ;  /* 0x00000098dc00720c */ /* 0x000fe20003726670 */
[----:B------:R-:W-:Y:S01]  /*62b0*/  @!UPT UIADD3 URZ, URZ, URZ, URZ ;  /* 0x0000003f3f3ff290 */ /* 0x000fe2000fffe03f */
[----:B------:R-:W-:Y:S11]  /*62c0*/  BSSY B0, `(.L_x_279) ;  /* 0x0000071000007945 */ /* 0x000ff60003800000 */
[----:B------:R-:W-:-:S05]  /*62d0*/  @P1 BRA `(.L_x_280) ;  /* 0x000006f000001947 */ /* 0x000fca0003800000 */
[----:B------:R-:W-:Y:S01]  /*62e0*/  IADD3 R3, P1, R180, R196, RZ ;  /* 0x000000c4b4037210 */ /* 0x000fe20007f3e0ff */
[----:B-1----:R-:W-:Y:S01]  /*62f0*/  LDS.128 R24, [R146+0x8100] ;  /* 0x0081000092187984 */ /* 0x002fe20000000c00 */
[--C-:B-----5:R-:W-:Y:S02]  /*6300*/  @!P0 SHF.R.U64 R6, R64, 0x10, R65.reuse ;  /* 0x0000001040068819 */ /* 0x120fe40000001241 */
[----:B------:R-:W-:Y:S01]  /*6310*/  @!P0 SHF.R.U32.HI R7, RZ, 0x10, R65 ;  /* 0x00000010ff078819 */ /* 0x000fe20000011641 */
[----:B------:R-:W-:Y:S01]  /*6320*/  IMAD.X R2, R153, 0x1, R130, P1 ;  /* 0x0000000199027824 */ /* 0x000fe200008e0682 */
[-C--:B------:R-:W-:Y:S02]  /*6330*/  IADD3 R5, P2, P1, R168, R3.reuse, R151 ;  /* 0x00000003a8057210 */ /* 0x080fe4000795e097 */
[----:B------:R-:W-:Y:S01]  /*6340*/  @!P0 SHF.R.U64 R8, R66, 0x10, R67 ;  /* 0x0000001042088819 */ /* 0x000fe20000001243 */
[----:B------:R-:W1:Y:S01]  /*6350*/  LDS.128 R48, [R147+0x8100] ;  /* 0x0081000093307984 */ /* 0x000e620000000c00 */
[-C--:B------:R-:W-:Y:S02]  /*6360*/  IADD3.X R4, R107, R2.reuse, R141, P2, P1 ;  /* 0x000000026b047210 */ /* 0x080fe400017e248d */
[----:B------:R-:W-:Y:S02]  /*6370*/  ISETP.GE.AND P1, PT, R150, c[0x0][0x1d4], PT ;  /* 0x0000750096007a0c */ /* 0x000fe40003f26270 */
[C---:B------:R-:W-:Y:S02]  /*6380*/  @!P0 PRMT R41, R74.reuse, 0x5410, R8 ;  /* 0x000054104a298816 */ /* 0x040fe40000000008 */
[----:B------:R-:W-:Y:S04]  /*6390*/  @!P0 SHF.R.U32.HI R9, RZ, 0x10, R67 ;  /* 0x00000010ff098819 */ /* 0x000fe80000011643 */
[----:B------:R-:W-:Y:S04]  /*63a0*/  @!P0 PRMT R38, R74, 0x5432, R9 ;  /* 0x000054324a268816 */ /* 0x000fe80000000009 */
[C---:B------:R-:W-:Y:S01]  /*63b0*/  @!P0 LOP3.LUT R45, R38.reuse, 0xffff0000, RZ, 0xc0, !PT ;  /* 0xffff0000262d8812 */ /* 0x040fe200078ec0ff */
[----:B------:R-:W-:Y:S01]  /*63c0*/  @!P0 IMAD.U32 R43, R38, 0x10000, RZ ;  /* 0x00010000262b8824 */ /* 0x000fe200078e00ff */
[----:B------:R-:W-:Y:S01]  /*63d0*/  @!P1 IADD3 R3, P3, P2, R168, R3, R150 ;  /* 0x00000003a8039210 */ /* 0x000fe20007a7e096 */
[C---:B------:R-:W-:Y:S01]  /*63e0*/  @!P0 IMAD.U32 R38, R41.reuse, 0x10000, RZ ;  /* 0x0001000029268824 */ /* 0x040fe200078e00ff */
[----:B------:R-:W-:Y:S02]  /*63f0*/  @!P0 LOP3.LUT R41, R41, 0xffff0000, RZ, 0xc0, !PT ;  /* 0xffff000029298812 */ /* 0x000fe400078ec0ff */
[----:B------:R-:W-:Y:S02]  /*6400*/  @!P1 IADD3.X R2, R107, R2, R140, P3, P2 ;  /* 0x000000026b029210 */ /* 0x000fe40001fe448c */
[C---:B------:R-:W-:Y:S04]  /*6410*/  LEA R70, P2, R5.reuse, c[0x0][0x1c8], 0x1 ;  /* 0x0000720005467a11 */ /* 0x040fe800078408ff */
[----:B------:R-:W-:Y:S02]  /*6420*/  LEA.HI.X R71, R5, c[0x0][0x1cc], R4, 0x1, P2 ;  /* 0x0000730005477a11 */ /* 0x000fe400010f0c04 */
[C---:B------:R-:W-:Y:S02]  /*6430*/  @!P1 LEA R68, P2, R3.reuse, c[0x0][0x1c8], 0x1 ;  /* 0x0000720003449a11 */ /* 0x040fe400078408ff */
[----:B------:R-:W-:Y:S02]  /*6440*/  @!P0 SHF.R.U32.HI R4, RZ, 0x10, R31 ;  /* 0x00000010ff048819 */ /* 0x000fe4000001161f */
[----:B------:R-:W-:Y:S02]  /*6450*/  @!P1 LEA.HI.X R69, R3, c[0x0][0x1cc], R2, 0x1, P2 ;  /* 0x0000730003459a11 */ /* 0x000fe400010f0c02 */
[--C-:B------:R-:W-:Y:S02]  /*6460*/  @!P0 SHF.R.U64 R2, R28, 0x10, R29.reuse ;  /* 0x000000101c028819 */ /* 0x100fe4000000121d */
[----:B------:R-:W-:Y:S02]  /*6470*/  @!P0 SHF.R.U32.HI R3, RZ, 0x10, R29 ;  /* 0x00000010ff038819 */ /* 0x000fe4000001161d */
[----:B------:R-:W-:Y:S01]  /*6480*/  @!P0 SHF.R.U64 R5, R30, 0x10, R31 ;  /* 0x000000101e058819 */ /* 0x000fe2000000121f */
[----:B-1----:R-:W-:Y:S01]  /*6490*/  @!P0 IMAD.U32 R29, R48, 0x10000, RZ ;  /* 0x00010000301d8824 */ /* 0x002fe200078e00ff */
[----:B------:R-:W-:Y:S01]  /*64a0*/  @!P0 SHF.L.U32 R8, R25, 0x10, RZ ;  /* 0x0000001019088819 */ /* 0x000fe200000006ff */
[----:B------:R-:W-:Y:S01]  /*64b0*/  @!P0 IMAD.U32 R44, R51, 0x10000, RZ ;  /* 0x00010000332c8824 */ /* 0x000fe200078e00ff */
[----:B------:R-:W-:Y:S01]  /*64c0*/  @!P0 LOP3.LUT R37, R49, 0xffff0000, RZ, 0xc0, !PT ;  /* 0xffff000031258812 */ /* 0x000fe200078ec0ff */
[C---:B------:R-:W-:Y:S01]  /*64d0*/  @!P0 IMAD.U32 R40, R50.reuse, 0x10000, RZ ;  /* 0x0001000032288824 */ /* 0x040fe200078e00ff */
[----:B------:R-:W-:Y:S02]  /*64e0*/  @!P0 LOP3.LUT R46, R51, 0xffff0000, RZ, 0xc0, !PT ;  /* 0xffff0000332e8812 */ /* 0x000fe400078ec0ff */
[----:B------:R-:W-:Y:S02]  /*64f0*/  @!P0 LOP3.LUT R42, R50, 0xffff0000, RZ, 0xc0, !PT ;  /* 0xffff0000322a8812 */ /* 0x000fe400078ec0ff */
[----:B------:R-:W-:Y:S02]  /*6500*/  @!P0 PRMT R31, R75, 0x5410, R7 ;  /* 0x000054104b1f8816 */ /* 0x000fe40000000007 */
[C---:B------:R-:W-:Y:S02]  /*6510*/  @!P0 PRMT R7, R35.reuse, 0x5410, R4 ;  /* 0x0000541023078816 */ /* 0x040fe40000000004 */
[----:B------:R-:W-:Y:S01]  /*6520*/  @!P0 PRMT R28, R35, 0x5432, R5 ;  /* 0x00005432231c8816 */ /* 0x000fe20000000005 */
[----:B------:R-:W-:Y:S01]  /*6530*/  @!P0 IMAD.U32 R35, R49, 0x10000, RZ ;  /* 0x0001000031238824 */ /* 0x000fe200078e00ff */
[----:B------:R-:W-:Y:S02]  /*6540*/  @!P0 LOP3.LUT R36, R31, 0xffff0000, RZ, 0xc0, !PT ;  /* 0xffff00001f248812 */ /* 0x000fe400078ec0ff */
[----:B------:R-:W-:Y:S02]  /*6550*/  @!P0 PRMT R30, R75, 0x5432, R6 ;  /* 0x000054324b1e8816 */ /* 0x000fe40000000006 */
[----:B------:R-:W-:Y:S01]  /*6560*/  @!P0 PRMT R6, R34, 0x5432, R2 ;  /* 0x0000543222068816 */ /* 0x000fe20000000002 */
[----:B------:R-:W-:Y:S01]  /*6570*/  @!P0 IMAD.U32 R2, R24, 0x10000, RZ ;  /* 0x0001000018028824 */ /* 0x000fe200078e00ff */
[----:B------:R-:W-:Y:S01]  /*6580*/  @!P0 PRMT R3, R34, 0x5410, R3 ;  /* 0x0000541022038816 */ /* 0x000fe20000000003 */
[C---:B------:R-:W-:Y:S01]  /*6590*/  @!P0 IMAD.U32 R9, R30.reuse, 0x10000, RZ ;  /* 0x000100001e098824 */ /* 0x040fe200078e00ff */
[----:B------:R-:W-:Y:S01]  /*65a0*/  @!P0 LOP3.LUT R30, R30, 0xffff0000, RZ, 0xc0, !PT ;  /* 0xffff00001e1e8812 */ /* 0x000fe200078ec0ff */
[----:B------:R-:W-:Y:S01]  /*65b0*/  @!P0 IMAD.U32 R34, R31, 0x10000, RZ ;  /* 0x000100001f228824 */ /* 0x000fe200078e00ff */
[----:B------:R-:W-:Y:S01]  /*65c0*/  @!P0 LOP3.LUT R31, R48, 0xffff0000, RZ, 0xc0, !PT ;  /* 0xffff0000301f8812 */ /* 0x000fe200078ec0ff */
[C---:B------:R-:W-:Y:S01]  /*65d0*/  @!P0 IMAD.U32 R4, R6.reuse, 0x10000, RZ ;  /* 0x0001000006048824 */ /* 0x040fe200078e00ff */
[----:B------:R-:W-:Y:S01]  /*65e0*/  @!P0 LOP3.LUT R6, R6, 0xffff0000, RZ, 0xc0, !PT ;  /* 0xffff000006068812 */ /* 0x000fe200078ec0ff */
[C---:B------:R-:W-:Y:S01]  /*65f0*/  @!P0 IMAD.U32 R5, R3.reuse, 0x10000, RZ ;  /* 0x0001000003058824 */ /* 0x040fe200078e00ff */
[----:B------:R-:W-:Y:S01]  /*6600*/  @!P0 LOP3.LUT R3, R3, 0xffff0000, RZ, 0xc0, !PT ;  /* 0xffff000003038812 */ /* 0x000fe200078ec0ff */
[----:B------:R-:W-:Y:S02]  /*6610*/  @!P0 FMUL.FTZ R47, R2, R9 ;  /* 0x00000009022f8220 */ /* 0x000fe40000410000 */
        /* <DEDUP_REMOVED lines=11> */
[C---:B------:R-:W-:Y:S02]  /*66d0*/  @!P0 FMUL.FTZ R53, R5.reuse, R36 ;  /* 0x0000002405358220 */ /* 0x040fe40000410000 */
[-C--:B------:R-:W-:Y:S02]  /*66e0*/  @!P0 FMUL.FTZ R5, R5, R3.reuse ;  /* 0x0000000305058220 */ /* 0x080fe40000410000 */
[----:B------:R-:W-:Y:S02]  /*66f0*/  @!P0 FFMA.FTZ R53, R37, R3, -R53 ;  /* 0x0000000325358223 */ /* 0x000fe40000010835 */
[-C--:B------:R-:W-:Y:S01]  /*6700*/  @!P0 FMUL.FTZ R3, R8, R6.reuse ;  /* 0x0000000608038220 */ /* 0x080fe20000410000 */
[----:B------:R-:W-:Y:S01]  /*6710*/  @!P0 SHF.L.U32 R8, R27, 0x10, RZ ;  /* 0x000000101b088819 */ /* 0x000fe200000006ff */
[----:B------:R-:W-:Y:S01]  /*6720*/  @!P0 FFMA.FTZ R64, R31, R6, -R64 ;  /* 0x000000061f408223 */ /* 0x000fe20000010840 */
[----:B------:R-:W-:Y:S01]  /*6730*/  @!P0 F2FP.BF16.PACK_AB R52, R53, R52 ;  /* 0x000000343534823e */ /* 0x000fe200000010ff */
[C---:B------:R-:W-:Y:S01]  /*6740*/  @!P0 IMAD.U32 R6, R7.reuse, 0x10000, RZ ;  /* 0x0001000007068824 */ /* 0x040fe200078e00ff */
[----:B------:R-:W-:Y:S01]  /*6750*/  @!P0 LOP3.LUT R7, R7, 0xffff0000, RZ, 0xc0, !PT ;  /* 0xffff000007078812 */ /* 0x000fe200078ec0ff */
[----:B------:R-:W-:Y:S01]  /*6760*/  @!P0 FMUL.FTZ R65, R8, R43 ;  /* 0x0000002b08418220 */ /* 0x000fe20000410000 */
[----:B------:R-:W-:Y:S01]  /*6770*/  @!P0 MOV R49, R52 ;  /* 0x0000003400318202 */ /* 0x000fe20000000f00 */
[C---:B------:R-:W-:Y:S01]  /*6780*/  @!P0 FMUL.FTZ R66, R9.reuse, R45 ;  /* 0x0000002d09428220 */ /* 0x040fe20000410000 */
[----:B------:R-:W-:Y:S01]  /*6790*/  @!P0 F2FP.BF16.PACK_AB R47, R64, R47 ;  /* 0x0000002f402f823e */ /* 0x000fe200000010ff */
[-C--:B------:R-:W-:Y:S02]  /*67a0*/  @!P0 FMUL.FTZ R8, R8, R6.reuse ;  /* 0x0000000608088220 */ /* 0x080fe40000410000 */
[----:B------:R-:W-:Y:S01]  /*67b0*/  @!P0 FFMA.FTZ R65, R44, R6, -R65 ;  /* 0x000000062c418223 */ /* 0x000fe20000010841 */
[----:B------:R-:W-:Y:S01]  /*67c0*/  @!P0 SHF.L.U32 R6, R26, 0x10, RZ ;  /* 0x000000101a068819 */ /* 0x000fe200000006ff */
[-C--:B------:R-:W-:Y:S02]  /*67d0*/  @!P0 FMUL.FTZ R9, R9, R7.reuse ;  /* 0x0000000709098220 */ /* 0x080fe40000410000 */
[----:B------:R-:W-:Y:S02]  /*67e0*/  @!P0 FFMA.FTZ R66, R46, R7, -R66 ;  /* 0x000000072e428223 */ /* 0x000fe40000010842 */
[C---:B------:R-:W-:Y:S01]  /*67f0*/  @!P0 IMAD.U32 R7, R28.reuse, 0x10000, RZ ;  /* 0x000100001c078824 */ /* 0x040fe200078e00ff */
[----:B------:R-:W-:Y:S01]  /*6800*/  @!P0 LOP3.LUT R28, R28, 0xffff0000, RZ, 0xc0, !PT ;  /* 0xffff00001c1c8812 */ /* 0x000fe200078ec0ff */
[----:B------:R-:W-:Y:S01]  /*6810*/  @!P0 FMUL.FTZ R74, R6, R38 ;  /* 0x00000026064a8220 */ /* 0x000fe20000410000 */
[----:B------:R-:W-:Y:S01]  /*6820*/  @!P0 F2FP.BF16.PACK_AB R65, R66, R65 ;  /* 0x000000414241823e */ /* 0x000fe200000010ff */
[----:B------:R-:W-:Y:S02]  /*6830*/  @!P0 FMUL.FTZ R67, R29, R41 ;  /* 0x000000291d438220 */ /* 0x000fe40000410000 */
[----:B------:R-:W-:Y:S02]  /*6840*/  @!P0 FFMA.FTZ R3, R30, R31, R3 ;  /* 0x0000001f1e038223 */ /* 0x000fe40000010003 */
[----:B------:R-:W-:Y:S02]  /*6850*/  @!P0 FMUL.FTZ R6, R6, R7 ;  /* 0x0000000706068220 */ /* 0x000fe40000410000 */
[----:B------:R-:W-:Y:S01]  /*6860*/  @!P0 FFMA.FTZ R4, R34, R35, R4 ;  /* 0x0000002322048223 */ /* 0x000fe20000010004 */
[----:B------:R-:W-:Y:S01]  /*6870*/  @!P0 F2FP.BF16.PACK_AB R2, R3, R2 ;  /* 0x000000020302823e */ /* 0x000fe200000010ff */
[----:B------:R-:W-:Y:S02]  /*6880*/  @!P0 FFMA.FTZ R74, R40, R7, -R74 ;  /* 0x00000007284a8223 */ /* 0x000fe4000001084a */
[-C--:B------:R-:W-:Y:S02]  /*6890*/  @!P0 FMUL.FTZ R7, R29, R28.reuse ;  /* 0x0000001c1d078220 */ /* 0x080fe40000410000 */
[----:B------:R-:W-:Y:S02]  /*68a0*/  @!P0 FFMA.FTZ R67, R42, R28, -R67 ;  /* 0x0000001c2a438223 */ /* 0x000fe40000010843 */
[----:B------:R-:W-:Y:S02]  /*68b0*/  @!P0 FFMA.FTZ R5, R36, R37, R5 ;  /* 0x0000002524058223 */ /* 0x000fe40000010005 */
[----:B------:R-:W-:Y:S01]  /*68c0*/  @!P0 FFMA.FTZ R6, R38, R40, R6 ;  /* 0x0000002826068223 */ /* 0x000fe20000010006 */
[----:B------:R-:W-:Y:S01]  /*68d0*/  @!P0 F2FP.BF16.PACK_AB R67, R67, R74 ;  /* 0x0000004a4343823e */ /* 0x000fe200000010ff */
[----:B------:R-:W-:Y:S01]  /*68e0*/  @!P0 FFMA.FTZ R7, R41, R42, R7 ;  /* 0x0000002a29078223 */ /* 0x000fe20000010007 */
[----:B------:R-:W-:Y:S01]  /*68f0*/  @!P0 F2FP.BF16.PACK_AB R4, R5, R4 ;  /* 0x000000040504823e */ /* 0x000fe200000010ff */
[----:B------:R-:W-:Y:S02]  /*6900*/  @!P0 FFMA.FTZ R8, R43, R44, R8 ;  /* 0x0000002c2b088223 */ /* 0x000fe40000010008 */
[----:B------:R-:W-:Y:S01]  /*6910*/  @!P0 FFMA.FTZ R9, R45, R46, R9 ;  /* 0x0000002e2d098223 */ /* 0x000fe20000010009 */
[----:B------:R-:W-:Y:S01]  /*6920*/  @!P0 F2FP.BF16.PACK_AB R6, R7, R6 ;  /* 0x000000060706823e */ /* 0x000fe200000010ff */
[----:B------:R-:W-:Y:S01]  /*6930*/  @!P0 IMAD.MOV.U32 R48, RZ, RZ, R47 ;  /* 0x000000ffff308224 */ /* 0x000fe200078e002f */
[----:B------:R-:W-:Y:S01]  /*6940*/  @!P0 MOV R25, R4 ;  /* 0x0000000400198202 */ /* 0x000fe20000000f00 */
[----:B------:R-:W-:Y:S01]  /*6950*/  @!P0 IMAD.MOV.U32 R50, RZ, RZ, R67 ;  /* 0x000000ffff328224 */ /* 0x000fe200078e0043 */
[----:B------:R-:W-:Y:S01]  /*6960*/  @!P0 F2FP.BF16.PACK_AB R8, R9, R8 ;  /* 0x000000080908823e */ /* 0x000fe200000010ff */
[----:B------:R-:W-:Y:S02]  /*6970*/  @!P0 IMAD.MOV.U32 R51, RZ, RZ, R65 ;  /* 0x000000ffff338224 */ /* 0x000fe400078e0041 */
[----:B------:R-:W-:Y:S02]  /*6980*/  @!P0 IMAD.MOV.U32 R24, RZ, RZ, R2 ;  /* 0x000000ffff188224 */ /* 0x000fe400078e0002 */
[----:B------:R-:W-:Y:S01]  /*6990*/  @!P0 IMAD.MOV.U32 R26, RZ, RZ, R6 ;  /* 0x000000ffff1a8224 */ /* 0x000fe200078e0006 */
[----:B------:R1:W-:Y:S01]  /*69a0*/  STG.E.128 [R70.64], R48 ;  /* 0x0000003046007986 */ /* 0x0003e2000c101d0a */
[----:B------:R-:W-:Y:S07]  /*69b0*/  @!P0 IMAD.MOV.U32 R27, RZ, RZ, R8 ;  /* 0x000000ffff1b8224 */ /* 0x000fee00078e0008 */
[----:B------:R1:W-:Y:S02]  /*69c0*/  @!P1 STG.E.128 [R68.64], R24 ;  /* 0x0000001844009986 */ /* 0x0003e4000c101d0a */
.L_x_280:
[----:B------:R-:W-:Y:S05]  /*69d0*/  BSYNC B0 ;  /* 0x0000000000007941 */ /* 0x000fea0003800000 */
.L_x_279:
        /* <DEDUP_REMOVED lines=12> */
[CC--:B------:R-:W-:Y:S02]  /*6aa0*/  IADD3.X R4, R107.reuse, R2.reuse, R141, P2, P1 ;  /* 0x000000026b047210 */ /* 0x0c0fe400017e248d */
[----:B------:R-:W-:Y:S02]  /*6ab0*/  ISETP.GE.AND P1, PT, R150, c[0x0][0x1d4], PT ;  /* 0x0000750096007a0c */ /* 0x000fe40003f26270 */
[----:B------:R-:W-:Y:S02]  /*6ac0*/  @!P0 PRMT R34, R72, 0x5410, R8 ;  /* 0x0000541048228816 */ /* 0x000fe40000000008 */
[----:B------:R-:W-:Y:S09]  /*6ad0*/  @!P0 SHF.R.U32.HI R9, RZ, 0x10, R63 ;  /* 0x00000010ff098819 */ /* 0x000ff2000001163f */
[----:B------:R-:W-:Y:S04]  /*6ae0*/  @!P1 IADD3 R3, P3, P2, R168, R3, R150 ;  /* 0x00000003a8039210 */ /* 0x000fe80007a7e096 */
        /* <DEDUP_REMOVED lines=11> */
[C---:B------:R-:W-:Y:S01]  /*6ba0*/  @!P0 IMAD.U32 R29, R45.reuse, 0x10000, RZ ;  /* 0x000100002d1d8824 */ /* 0x040fe200078e00ff */
[----:B------:R-:W-:Y:S01]  /*6bb0*/  @!P0 LOP3.LUT R31, R45, 0xffff0000, RZ, 0xc0, !PT ;  /* 0xffff00002d1f8812 */ /* 0x000fe200078ec0ff */
[C---:B------:R-:W-:Y:S01]  /*6bc0*/  @!P0 IMAD.U32 R37, R47.reuse, 0x10000, RZ ;  /* 0x000100002f258824 */ /* 0x040fe200078e00ff */
[----:B------:R-:W-:Y:S02]  /*6bd0*/  @!P0 LOP3.LUT R40, R47, 0xffff0000, RZ, 0xc0, !PT ;  /* 0xffff00002f288812 */ /* 0x000fe400078ec0ff */
[C---:B------:R-:W-:Y:S02]  /*6be0*/  @!P0 LOP3.LUT R35, R46.reuse, 0xffff0000, RZ, 0xc0, !PT ;  /* 0xffff00002e238812 */ /* 0x040fe400078ec0ff */
[----:B------:R-:W-:Y:S02]  /*6bf0*/  @!P0 PRMT R23, R73, 0x5410, R7 ;  /* 0x0000541049178816 */ /* 0x000fe40000000007 */
[C---:B------:R-:W-:Y:S02]  /*6c00*/  @!P0 PRMT R7, R33.reuse, 0x5410, R4 ;  /* 0x0000541021078816 */ /* 0x040fe40000000004 */
[----:B------:R-:W-:Y:S01]  /*6c10*/  @!P0 PRMT R20, R33, 0x5432, R5 ;  /* 0x0000543221148816 */ /* 0x000fe20000000005 */
[C---:B------:R-:W-:Y:S01]  /*6c20*/  @!P0 IMAD.U32 R28, R23.reuse, 0x10000, RZ ;  /* 0x00010000171c8824 */ /* 0x040fe200078e00ff */
[----:B------:R-:W-:Y:S01]  /*6c30*/  @!P0 LOP3.LUT R30, R23, 0xffff0000, RZ, 0xc0, !PT ;  /* 0xffff0000171e8812 */ /* 0x000fe200078ec0ff */
[----:B------:R-:W-:Y:S01]  /*6c40*/  @!P0 IMAD.U32 R33, R46, 0x10000, RZ ;  /* 0x000100002e218824 */ /* 0x000fe200078e00ff */
[----:B------:R-:W-:Y:S01]  /*6c50*/  @!P0 LOP3.LUT R23, R44, 0xffff0000, RZ, 0xc0, !PT ;  /* 0xffff00002c178812 */ /* 0x000fe200078ec0ff */
[----:B------:R-:W-:Y:S01]  /*6c60*/  @!P0 FMUL.FTZ R48, R8, R28 ;  /* 0x0000001c08308220 */ /* 0x000fe20000410000 */
[----:B------:R-:W-:Y:S02]  /*6c70*/  @!P0 PRMT R22, R73, 0x5432, R6 ;  /* 0x0000543249168816 */ /* 0x000fe40000000006 */
[----:B------:R-:W-:Y:S01]  /*6c80*/  @!P0 PRMT R6, R32, 0x5432, R2 ;  /* 0x0000543220068816 */ /* 0x000fe20000000002 */
[----:B------:R-:W-:Y:S01]  /*6c90*/  @!P0 IMAD.U32 R2, R24, 0x10000, RZ ;  /* 0x0001000018028824 */ /* 0x000fe200078e00ff */
[----:B------:R-:W-:Y:S02]  /*6ca0*/  @!P0 PRMT R3, R32, 0x5410, R3 ;  /* 0x0000541020038816 */ /* 0x000fe40000000003 */
[----:B------:R-:W-:Y:S01]  /*6cb0*/  @!P0 PRMT R32, R72, 0x5432, R9 ;  /* 0x0000543248208816 */ /* 0x000fe20000000009 */
[C---:B------:R-:W-:Y:S01]  /*6cc0*/  @!P0 IMAD.U32 R9, R22.reuse, 0x10000, RZ ;  /* 0x0001000016098824 */ /* 0x040fe200078e00ff */
[----:B------:R-:W-:Y:S01]  /*6cd0*/  @!P0 LOP3.LUT R22, R22, 0xffff0000, RZ, 0xc0, !PT ;  /* 0xffff000016168812 */ /* 0x000fe200078ec0ff */
[C---:B------:R-:W-:Y:S01]  /*6ce0*/  @!P0 IMAD.U32 R4, R6.reuse, 0x10000, RZ ;  /* 0x0001000006048824 */ /* 0x040fe200078e00ff */
[----:B------:R-:W-:Y:S01]  /*6cf0*/  @!P0 LOP3.LUT R6, R6, 0xffff0000, RZ, 0xc0, !PT ;  /* 0xffff000006068812 */ /* 0x000fe200078ec0ff */
[C---:B------:R-:W-:Y:S01]  /*6d00*/  @!P0 IMAD.U32 R5, R3.reuse, 0x10000, RZ ;  /* 0x0001000003058824 */ /* 0x040fe200078e00ff */
[----:B------:R-:W-:Y:S01]  /*6d10*/  @!P0 LOP3.LUT R3, R3, 0xffff0000, RZ, 0xc0, !PT ;  /* 0xffff000003038812 */ /* 0x000fe200078ec0ff */
[----:B------:R-:W-:Y:S01]  /*6d20*/  @!P0 FMUL.FTZ R41, R2, R9 ;  /* 0x0000000902298220 */ /* 0x000fe20000410000 */
[----:B------:R-:W-:Y:S01]  /*6d30*/  @!P0 LOP3.LUT R38, R32, 0xffff0000, RZ, 0xc0, !PT ;  /* 0xffff000020268812 */ /* 0x000fe200078ec0ff */
[-C--:B------:R-:W-:Y:S02]  /*6d40*/  @!P0 FMUL.FTZ R2, R2, R4.reuse ;  /* 0x0000000402028220 */ /* 0x080fe40000410000 */
[----:B------:R-:W-:Y:S02]  /*6d50*/  @!P0 FFMA.FTZ R41, R21, R4, -R41 ;  /* 0x0000000415298223 */ /* 0x000fe40000010829 */
[-C--:B------:R-:W-:Y:S01]  /*6d60*/  @!P0 FMUL.FTZ R4, R8, R5.reuse ;  /* 0x0000000508048220 */ /* 0x080fe20000410000 */
[----:B------:R-:W-:Y:S01]  /*6d70*/  @!P0 LOP3.LUT R8, R24, 0xffff0000, RZ, 0xc0, !PT ;  /* 0xffff000018088812 */ /* 0x000fe200078ec0ff */
[----:B------:R-:W-:Y:S01]  /*6d80*/  @!P0 FFMA.FTZ R48, R29, R5, -R48 ;  /* 0x000000051d308223 */ /* 0x000fe20000010830 */
[----:B------:R-:W-:Y:S01]  /*6d90*/  @!P0 LOP3.LUT R5, R25, 0xffff0000, RZ, 0xc0, !PT ;  /* 0xffff000019058812 */ /* 0x000fe200078ec0ff */
[----:B------:R-:W-:Y:S02]  /*6da0*/  @!P0 IMAD.U32 R36, R32, 0x10000, RZ ;  /* 0x0001000020248824 */ /* 0x000fe400078e00ff */
[C---:B------:R-:W-:Y:S02]  /*6db0*/  @!P0 FMUL.FTZ R52, R8.reuse, R22 ;  /* 0x0000001608348220 */ /* 0x040fe40000410000 */
[C---:B------:R-:W-:Y:S02]  /*6dc0*/  @!P0 FMUL.FTZ R49, R5.reuse, R30 ;  /* 0x0000001e05318220 */ /* 0x040fe40000410000 */
[-C--:B------:R-:W-:Y:S02]  /*6dd0*/  @!P0 FMUL.FTZ R5, R5, R3.reuse ;  /* 0x0000000305058220 */ /* 0x080fe40000410000 */
[----:B------:R-:W-:Y:S02]  /*6de0*/  @!P0 FFMA.FTZ R49, R31, R3, -R49 ;  /* 0x000000031f318223 */ /* 0x000fe40000010831 */
[-C--:B------:R-:W-:Y:S01]  /*6df0*/  @!P0 FMUL.FTZ R3, R8, R6.reuse ;  /* 0x0000000608038220 */ /* 0x080fe20000410000 */
[----:B------:R-:W-:Y:S01]  /*6e00*/  @!P0 SHF.L.U32 R8, R27, 0x10, RZ ;  /* 0x000000101b088819 */ /* 0x000fe200000006ff */
[----:B------:R-:W-:Y:S01]  /*6e10*/  @!P0 FFMA.FTZ R2, R9, R21, R2 ;  /* 0x0000001509028223 */ /* 0x000fe20000010002 */
[----:B------:R-:W-:Y:S01]  /*6e20*/  @!P0 LOP3.LUT R9, R27, 0xffff0000, RZ, 0xc0, !PT ;  /* 0xffff00001b098812 */ /* 0x000fe200078ec0ff */
[----:B------:R-:W-:Y:S01]  /*6e30*/  @!P0 FFMA.FTZ R52, R23, R6, -R52 ;  /* 0x0000000617348223 */ /* 0x000fe20000010834 */
[----:B------:R-:W-:Y:S01]  /*6e40*/  @!P0 LOP3.LUT R21, R26, 0xffff0000, RZ, 0xc0, !PT ;  /* 0xffff00001a158812 */ /* 0x000fe200078ec0ff */
[----:B------:R-:W-:Y:S01]  /*6e50*/  @!P0 IMAD.U32 R6, R7, 0x10000, RZ ;  /* 0x0001000007068824 */ /* 0x000fe200078e00ff */
[----:B------:R-:W-:Y:S01]  /*6e60*/  @!P0 F2FP.BF16.PACK_AB R48, R49, R48 ;  /* 0x000000303130823e */ /* 0x000fe200000010ff */
[C---:B------:R-:W-:Y:S01]  /*6e70*/  @!P0 FMUL.FTZ R53, R8.reuse, R36 ;  /* 0x0000002408358220 */ /* 0x040fe20000410000 */
[----:B------:R-:W-:Y:S01]  /*6e80*/  @!P0 LOP3.LUT R7, R7, 0xffff0000, RZ, 0xc0, !PT ;  /* 0xffff000007078812 */ /* 0x000fe200078ec0ff */
[----:B------:R-:W-:Y:S01]  /*6e90*/  @!P0 FMUL.FTZ R60, R9, R38 ;  /* 0x00000026093c8220 */ /* 0x000fe20000410000 */
[----:B------:R-:W-:Y:S01]  /*6ea0*/  @!P0 MOV R45, R48 ;  /* 0x00000030002d8202 */ /* 0x000fe20000000f00 */
[-C--:B------:R-:W-:Y:S01]  /*6eb0*/  @!P0 FMUL.FTZ R8, R8, R6.reuse ;  /* 0x0000000608088220 */ /* 0x080fe20000410000 */
[----:B------:R-:W-:Y:S01]  /*6ec0*/  @!P0 F2FP.BF16.PACK_AB R41, R52, R41 ;  /* 0x000000293429823e */ /* 0x000fe200000010ff */
[----:B------:R-:W-:Y:S01]  /*6ed0*/  @!P0 FFMA.FTZ R53, R37, R6, -R53 ;  /* 0x0000000625358223 */ /* 0x000fe20000010835 */
[----:B------:R-:W-:Y:S01]  /*6ee0*/  @!P0 SHF.L.U32 R6, R26, 0x10, RZ ;  /* 0x000000101a068819 */ /* 0x000fe200000006ff */
[C---:B------:R-:W-:Y:S01]  /*6ef0*/  @!P0 IMAD.U32 R32, R34.reuse, 0x10000, RZ ;  /* 0x0001000022208824 */ /* 0x040fe200078e00ff */
[----:B------:R-:W-:Y:S01]  /*6f00*/  @!P0 LOP3.LUT R34, R34, 0xffff0000, RZ, 0xc0, !PT ;  /* 0xffff000022228812 */ /* 0x000fe200078ec0ff */
        /* <DEDUP_REMOVED lines=32> */
.L_x_282:
[----:B------:R-:W-:Y:S05]  /*7110*/  BSYNC B0 ;  /* 0x0000000000007941 */ /* 0x000fea0003800000 */
.L_x_281:
[----:B------:R-:W-:Y:S05]  /*7120*/  IADD3 R196, P1, R176, R196, RZ ;  /* 0x000000c4b0c47210 */ /* 0x000fea0007f3e0ff */
[----:B------:R-:W-:Y:S01]  /*7130*/  IMAD.X R153, R153, 0x1, R132, P1 ;  /* 0x0000000199997824 */ /* 0x000fe200008e0684 */
[----:B------:R-:W-:Y:S11]  /*7140*/  ISETP.GE.OR P1, PT, R218, R152, P6 ;  /* 0x00000098da00720c */ /* 0x000ff60003726670 */
[----:B------:R-:W-:Y:S02]  /*7150*/  @!UPT UIADD3 URZ, URZ, URZ, URZ ;  /* 0x0000003f3f3ff290 */ /* 0x000fe4000fffe03f */
[----:B------:R-:W-:-:S05]  /*7160*/  @P1 BRA `(.L_x_274) ;  /* 0x000009b000001947 */ /* 0x000fca0003800000 */
[----:B-----5:R-:W-:Y:S01]  /*7170*/  @!P0 SHF.R.U32.HI R5, RZ, 0x10, R57 ;  /* 0x00000010ff058819 */ /* 0x020fe20000011639 */
[----:B------:R-:W2:Y:S01]  /*7180*/  LDS.128 R20, [R142+0x8100] ;  /* 0x008100008e147984 */ /* 0x000ea20000000c00 */
[----:B------:R-:W-:Y:S02]  /*7190*/  @!P0 SHF.R.U32.HI R2, RZ, 0x10, R17 ;  /* 0x00000010ff028819 */ /* 0x000fe40000011611 */
[----:B------:R-:W-:Y:S02]  /*71a0*/  @!P0 PRMT R29, R55, 0x5432, R5 ;  /* 0x00005432371d8816 */ /* 0x000fe40000000005 */
[----:B-1----:R-:W-:Y:S02]  /*71b0*/  IADD3 R25, P2, P1, R168, R196, R151 ;  /* 0x000000c4a8197210 */ /* 0x002fe4000795e097 */
[----:B------:R-:W-:Y:S01]  /*71c0*/  @!P0 PRMT R5, R14, 0x5410, R2 ;  /* 0x000054100e058816 */ /* 0x000fe20000000002 */
[----:B------:R-:W-:Y:S01]  /*71d0*/  @!P0 IMAD.U32 R27, R29, 0x10000, RZ ;  /* 0x000100001d1b8824 */ /* 0x000fe200078e00ff */
[----:B------:R-:W1:Y:S01]  /*71e0*/  LDS.128 R40, [R143+0x8100] ;  /* 0x008100008f287984 */ /* 0x000e620000000c00 */
[----:B------:R-:W-:Y:S02]  /*71f0*/  IADD3.X R24, R107, R153, R141, P2, P1 ;  /* 0x000000996b187210 */ /* 0x000fe400017e248d */
[C---:B------:R-:W-:Y:S02]  /*7200*/  LEA R52, P1, R25.reuse, c[0x0][0x1c8], 0x1 ;  /* 0x0000720019347a11 */ /* 0x040fe400078208ff */
[----:B------:R-:W-:Y:S02]  /*7210*/  @!P0 SHF.R.U32.HI R8, RZ, 0x10, R59 ;  /* 0x00000010ff088819 */ /* 0x000fe4000001163b */
[----:B------:R-:W-:Y:S02]  /*7220*/  LEA.HI.X R53, R25, c[0x0][0x1cc], R24, 0x1, P1 ;  /* 0x0000730019357a11 */ /* 0x000fe400008f0c18 */
[----:B------:R-:W-:Y:S01]  /*7230*/  @!P0 PRMT R31, R54, 0x5410, R8 ;  /* 0x00005410361f8816 */ /* 0x000fe20000000008 */
[C---:B------:R-:W-:Y:S01]  /*7240*/  @!P0 IMAD.U32 R8, R5.reuse, 0x10000, RZ ;  /* 0x0001000005088824 */ /* 0x040fe200078e00ff */
[----:B------:R-:W-:Y:S02]  /*7250*/  @!P0 LOP3.LUT R5, R5, 0xffff0000, RZ, 0xc0, !PT ;  /* 0xffff000005058812 */ /* 0x000fe400078ec0ff */
[----:B------:R-:W-:Y:S01]  /*7260*/  @!P0 LOP3.LUT R29, R29, 0xffff0000, RZ, 0xc0, !PT ;  /* 0xffff00001d1d8812 */ /* 0x000fe200078ec0ff */
[C---:B------:R-:W-:Y:S01]  /*7270*/  @!P0 IMAD.U32 R35, R31.reuse, 0x10000, RZ ;  /* 0x000100001f238824 */ /* 0x040fe200078e00ff */
[----:B------:R-:W-:Y:S02]  /*7280*/  @!P0 LOP3.LUT R37, R31, 0xffff0000, RZ, 0xc0, !PT ;  /* 0xffff00001f258812 */ /* 0x000fe400078ec0ff */
[----:B------:R-:W-:Y:S02]  /*7290*/  @!P0 SHF.R.U64 R4, R56, 0x10, R57 ;  /* 0x0000001038048819 */ /* 0x000fe40000001239 */
[----:B------:R-:W-:Y:S02]  /*72a0*/  @!P0 SHF.R.U64 R3, R16, 0x10, R17 ;  /* 0x0000001010038819 */ /* 0x000fe40000001211 */
[----:B------:R-:W-:Y:S02]  /*72b0*/  @!P0 PRMT R9, R55, 0x5410, R4 ;  /* 0x0000541037098816 */ /* 0x000fe40000000004 */
[----:B------:R-:W-:Y:S02]  /*72c0*/  @!P0 PRMT R3, R14, 0x5432, R3 ;  /* 0x000054320e038816 */ /* 0x000fe40000000003 */
[----:B------:R-:W-:Y:S02]  /*72d0*/  @!P0 LOP3.LUT R25, R9, 0xffff0000, RZ, 0xc0, !PT ;  /* 0xffff000009198812 */ /* 0x000fe400078ec0ff */
[----:B------:R-:W-:Y:S02]  /*72e0*/  @!P0 SHF.R.U64 R16, R58, 0x10, R59 ;  /* 0x000000103a108819 */ /* 0x000fe4000000123b */
[--C-:B------:R-:W-:Y:S01]  /*72f0*/  @!P0 SHF.R.U32.HI R6, RZ, 0x10, R19.reuse ;  /* 0x00000010ff068819 */ /* 0x100fe20000011613 */
[----:B--2---:R-:W-:Y:S01]  /*7300*/  @!P0 IMAD.U32 R2, R21, 0x10000, RZ ;  /* 0x0001000015028824 */ /* 0x004fe200078e00ff */
[----:B------:R-:W-:Y:S01]  /*7310*/  @!P0 LOP3.LUT R14, R20, 0xffff0000, RZ, 0xc0, !PT ;  /* 0xffff0000140e8812 */ /* 0x000fe200078ec0ff */
[----:B------:R-:W-:Y:S01]  /*7320*/  @!P0 IMAD.U32 R17, R22, 0x10000, RZ ;  /* 0x0001000016118824 */ /* 0x000fe200078e00ff */
[----:B------:R-:W-:Y:S01]  /*7330*/  @!P0 PRMT R6, R15, 0x5410, R6 ;  /* 0x000054100f068816 */ /* 0x000fe20000000006 */
[----:B------:R-:W-:Y:S01]  /*7340*/  @!P0 FMUL.FTZ R44, R2, R27 ;  /* 0x0000001b022c8220 */ /* 0x000fe20000410000 */
[----:B------:R-:W-:Y:S01]  /*7350*/  @!P0 SHF.R.U64 R7, R18, 0x10, R19 ;  /* 0x0000001012078819 */ /* 0x000fe20000001213 */
[-C--:B------:R-:W-:Y:S01]  /*7360*/  @!P0 FMUL.FTZ R4, R2, R8.reuse ;  /* 0x0000000802048220 */ /* 0x080fe20000410000 */
[----:B------:R-:W-:Y:S01]  /*7370*/  @!P0 LOP3.LUT R18, R21, 0xffff0000, RZ, 0xc0, !PT ;  /* 0xffff000015128812 */ /* 0x000fe200078ec0ff */
[----:B------:R-:W-:Y:S01]  /*7380*/  @!P0 IMAD.U32 R2, R20, 0x10000, RZ ;  /* 0x0001000014028824 */ /* 0x000fe200078e00ff */
[----:B-1----:R-:W-:Y:S01]  /*7390*/  @!P0 SHF.L.U32 R28, R41, 0x10, RZ ;  /* 0x00000010291c8819 */ /* 0x002fe200000006ff */
[----:B------:R-:W-:Y:S01]  /*73a0*/  @!P0 IMAD.U32 R19, R9, 0x10000, RZ ;  /* 0x0001000009138824 */ /* 0x000fe200078e00ff */
[C---:B------:R-:W-:Y:S01]  /*73b0*/  @!P0 LOP3.LUT R26, R40.reuse, 0xffff0000, RZ, 0xc0, !PT ;  /* 0xffff0000281a8812 */ /* 0x040fe200078ec0ff */
[----:B------:R-:W-:Y:S01]  /*73c0*/  @!P0 IMAD.U32 R24, R40, 0x10000, RZ ;  /* 0x0001000028188824 */ /* 0x000fe200078e00ff */
[----:B------:R-:W-:Y:S01]  /*73d0*/  @!P0 LOP3.LUT R30, R41, 0xffff0000, RZ, 0xc0, !PT ;  /* 0xffff0000291e8812 */ /* 0x000fe200078ec0ff */
[----:B------:R-:W-:Y:S01]  /*73e0*/  @!P0 FFMA.FTZ R44, R28, R8, -R44 ;  /* 0x000000081c2c8223 */ /* 0x000fe2000001082c */
[----:B------:R-:W-:Y:S01]  /*73f0*/  @!P0 LOP3.LUT R34, R42, 0xffff0000, RZ, 0xc0, !PT ;  /* 0xffff00002a228812 */ /* 0x000fe200078ec0ff */
[----:B------:R-:W-:Y:S01]  /*7400*/  @!P0 FMUL.FTZ R45, R2, R19 ;  /* 0x00000013022d8220 */ /* 0x000fe20000410000 */
[----:B------:R-:W-:Y:S01]  /*7410*/  @!P0 LOP3.LUT R38, R43, 0xffff0000, RZ, 0xc0, !PT ;  /* 0xffff00002b268812 */ /* 0x000fe200078ec0ff */
[----:B------:R-:W-:Y:S01]  /*7420*/  @!P0 FMUL.FTZ R46, R14, R25 ;  /* 0x000000190e2e8220 */ /* 0x000fe20000410000 */
[C---:B------:R-:W-:Y:S01]  /*7430*/  @!P0 LOP3.LUT R8, R3.reuse, 0xffff0000, RZ, 0xc0, !PT ;  /* 0xffff000003088812 */ /* 0x040fe200078ec0ff */
[----:B------:R-:W-:Y:S01]  /*7440*/  @!P0 IMAD.U32 R32, R42, 0x10000, RZ ;  /* 0x000100002a208824 */ /* 0x000fe200078e00ff */
[----:B------:R-:W-:Y:S01]  /*7450*/  @!P0 SHF.L.U32 R9, R3, 0x10, RZ ;  /* 0x0000001003098819 */ /* 0x000fe200000006ff */
[----:B------:R-:W-:Y:S01]  /*7460*/  @!P0 FMUL.FTZ R51, R18, R29 ;  /* 0x0000001d12338220 */ /* 0x000fe20000410000 */
[----:B------:R-:W-:Y:S01]  /*7470*/  @!P0 PRMT R7, R15, 0x5432, R7 ;  /* 0x000054320f078816 */ /* 0x000fe20000000007 */
[-C--:B------:R-:W-:Y:S01]  /*7480*/  @!P0 FMUL.FTZ R3, R14, R8.reuse ;  /* 0x000000080e038220 */ /* 0x080fe20000410000 */
[C---:B------:R-:W-:Y:S01]  /*7490*/  @!P0 SHF.L.U32 R15, R23.reuse, 0x10, RZ ;  /* 0x00000010170f8819 */ /* 0x040fe200000006ff */
[-C--:B------:R-:W-:Y:S01]  /*74a0*/  @!P0 FMUL.FTZ R2, R2, R9.reuse ;  /* 0x0000000902028220 */ /* 0x080fe20000410000 */
[----:B------:R-:W-:Y:S01]  /*74b0*/  @!P0 LOP3.LUT R14, R23, 0xffff0000, RZ, 0xc0, !PT ;  /* 0xffff0000170e8812 */ /* 0x000fe200078ec0ff */
[----:B------:R-:W-:Y:S01]  /*74c0*/  @!P0 FFMA.FTZ R45, R24, R9, -R45 ;  /* 0x00000009182d8223 */ /* 0x000fe2000001082d */
[----:B------:R-:W-:Y:S01]  /*74d0*/  @!P0 LOP3.LUT R9, R6, 0xffff0000, RZ, 0xc0, !PT ;  /* 0xffff000006098812 */ /* 0x000fe200078ec0ff */
[----:B------:R-:W-:Y:S01]  /*74e0*/  @!P0 FFMA.FTZ R46, R26, R8, -R46 ;  /* 0x000000081a2e8223 */ /* 0x000fe2000001082e */
[----:B------:R-:W-:Y:S01]  /*74f0*/  @!P0 PRMT R33, R54, 0x5432, R16 ;  /* 0x0000543236218816 */ /* 0x000fe20000000010 */
[----:B------:R-:W-:Y:S01]  /*7500*/  @!P0 IMAD.U32 R8, R6, 0x10000, RZ ;  /* 0x0001000006088824 */ /* 0x000fe200078e00ff */
[----:B------:R-:W-:Y:S01]  /*7510*/  @!P0 LOP3.LUT R16, R22, 0xffff0000, RZ, 0xc0, !PT ;  /* 0xffff000016108812 */ /* 0x000fe200078ec0ff */
[----:B------:R-:W-:Y:S01]  /*7520*/  @!P0 IMAD.U32 R6, R7, 0x10000, RZ ;  /* 0x0001000007068824 */ /* 0x000fe200078e00ff */
[----:B------:R-:W-:Y:S01]  /*7530*/  @!P0 F2FP.BF16.PACK_AB R45, R46, R45 ;  /* 0x0000002d2e2d823e */ /* 0x000fe200000010ff */
[----:B------:R-:W-:Y:S01]  /*7540*/  @!P0 IMAD.U32 R36, R43, 0x10000, RZ ;  /* 0x000100002b248824 */ /* 0x000fe200078e00ff */
[----:B------:R-:W-:Y:S01]  /*7550*/  @!P0 LOP3.LUT R7, R7, 0xffff0000, RZ, 0xc0, !PT ;  /* 0xffff000007078812 */ /* 0x000fe200078ec0ff */
[----:B------:R-:W-:Y:S01]  /*7560*/  @!P0 FMUL.FTZ R48, R15, R35 ;  /* 0x000000230f308220 */ /* 0x000fe20000410000 */
[----:B------:R-:W-:Y:S01]  /*7570*/  @!P0 MOV R40, R45 ;  /* 0x0000002d00288202 */ /* 0x000fe20000000f00 */
[----:B------:R-:W-:Y:S01]  /*7580*/  @!P0 FMUL.FTZ R47, R14, R37 ;  /* 0x000000250e2f8220 */ /* 0x000fe20000410000 */
[C---:B------:R-:W-:Y:S01]  /*7590*/  @!P0 SHF.L.U32 R31, R33.reuse, 0x10, RZ ;  /* 0x00000010211f8819 */ /* 0x040fe200000006ff */
[----:B------:R-:W-:Y:S01]  /*75a0*/  @!P0 FFMA.FTZ R51, R30, R5, -R51 ;  /* 0x000000051e338223 */ /* 0x000fe20000010833 */
[----:B------:R-:W-:Y:S01]  /*75b0*/  @!P0 LOP3.LUT R33, R33, 0xffff0000, RZ, 0xc0, !PT ;  /* 0xffff000021218812 */ /* 0x000fe200078ec0ff */
[----:B------:R-:W-:Y:S01]  /*75c0*/  @!P0 FFMA.FTZ R48, R36, R8, -R48 ;  /* 0x0000000824308223 */ /* 0x000fe20000010830 */
[----:B------:R-:W-:Y:S01]  /*75d0*/  ISETP.GE.AND P1, PT, R150, c[0x0][0x1d4], PT ;  /* 0x0000750096007a0c */ /* 0x000fe20003f26270 */
[----:B------:R-:W-:Y:S01]  /*75e0*/  @!P0 FMUL.FTZ R50, R17, R31 ;  /* 0x0000001f11328220 */ /* 0x000fe20000410000 */
[----:B------:R-:W-:Y:S01]  /*75f0*/  @!P0 F2FP.BF16.PACK_AB R44, R51, R44 ;  /* 0x0000002c332c823e */ /* 0x000fe200000010ff */
[----:B------:R-:W-:Y:S02]  /*7600*/  @!P0 FMUL.FTZ R49, R16, R33 ;  /* 0x0000002110318220 */ /* 0x000fe40000410000 */
[----:B------:R-:W-:Y:S02]  /*7610*/  @!P0 FFMA.FTZ R50, R32, R6, -R50 ;  /* 0x0000000620328223 */ /* 0x000fe40000010832 */
[----:B------:R-:W-:Y:S02]  /*7620*/  @!P0 FFMA.FTZ R49, R34, R7, -R49 ;  /* 0x0000000722318223 */ /* 0x000fe40000010831 */
[----:B------:R-:W-:Y:S02]  /*7630*/  @!P0 FFMA.FTZ R47, R38, R9, -R47 ;  /* 0x00000009262f8223 */ /* 0x000fe4000001082f */
[----:B------:R-:W-:Y:S01]  /*7640*/  @!P0 IMAD.MOV.U32 R41, RZ, RZ, R44 ;  /* 0x000000ffff298224 */ /* 0x000fe200078e002c */
[----:B------:R-:W-:Y:S01]  /*7650*/  @!P0 F2FP.BF16.PACK_AB R49, R49, R50 ;  /* 0x000000323131823e */ /* 0x000fe200000010ff */
[----:B------:R-:W-:Y:S01]  /*7660*/  @!P0 FFMA.FTZ R2, R19, R24, R2 ;  /* 0x0000001813028223 */ /* 0x000fe20000010002 */
[----:B------:R-:W-:Y:S01]  /*7670*/  @!P0 F2FP.BF16.PACK_AB R47, R47, R48 ;  /* 0x000000302f2f823e */ /* 0x000fe200000010ff */
[----:B------:R-:W-:Y:S02]  /*7680*/  @!P0 FMUL.FTZ R5, R18, R5 ;  /* 0x0000000512058220 */ /* 0x000fe40000410000 */
[----:B------:R-:W-:Y:S01]  /*7690*/  @!P0 IMAD.MOV.U32 R42, RZ, RZ, R49 ;  /* 0x000000ffff2a8224 */ /* 0x000fe200078e0031 */
[----:B------:R-:W-:Y:S01]  /*76a0*/  @!P0 MOV R43, R47 ;  /* 0x0000002f002b8202 */ /* 0x000fe20000000f00 */
[----:B------:R-:W-:Y:S02]  /*76b0*/  @!P0 FFMA.FTZ R3, R25, R26, R3 ;  /* 0x0000001a19038223 */ /* 0x000fe40000010003 */
[----:B------:R-:W-:Y:S02]  /*76c0*/  @!P0 FMUL.FTZ R6, R17, R6 ;  /* 0x0000000611068220 */ /* 0x000fe40000410000 */
[----:B------:R-:W-:Y:S01]  /*76d0*/  @!P0 FFMA.FTZ R4, R27, R28, R4 ;  /* 0x0000001c1b048223 */ /* 0x000fe20000010004 */
[----:B------:R1:W-:Y:S01]  /*76e0*/  STG.E.128 [R52.64], R40 ;  /* 0x0000002834007986 */ /* 0x0003e2000c101d0a */
[----:B------:R-:W-:Y:S01]  /*76f0*/  @!P0 FMUL.FTZ R7, R16, R7 ;  /* 0x0000000710078220 */ /* 0x000fe20000410000 */
[----:B------:R-:W-:Y:S01]  /*7700*/  @!P0 F2FP.BF16.PACK_AB R2, R3, R2 ;  /* 0x000000020302823e */ /* 0x000fe200000010ff */
[----:B------:R-:W-:Y:S02]  /*7710*/  @!P0 FFMA.FTZ R5, R29, R30, R5 ;  /* 0x0000001e1d058223 */ /* 0x000fe40000010005 */
[----:B------:R-:W-:Y:S02]  /*7720*/  @!P0 FMUL.FTZ R8, R15, R8 ;  /* 0x000000080f088220 */ /* 0x000fe40000410000 */
[----:B------:R-:W-:Y:S01]  /*7730*/  @!P0 FFMA.FTZ R6, R31, R32, R6 ;  /* 0x000000201f068223 */ /* 0x000fe20000010006 */
[----:B------:R-:W-:Y:S01]  /*7740*/  @!P0 F2FP.BF16.PACK_AB R4, R5, R4 ;  /* 0x000000040504823e */ /* 0x000fe200000010ff */
[----:B------:R-:W-:Y:S02]  /*7750*/  @!P0 FMUL.FTZ R9, R14, R9 ;  /* 0x000000090e098220 */ /* 0x000fe40000410000 */
[----:B------:R-:W-:Y:S02]  /*7760*/  @!P0 FFMA.FTZ R7, R33, R34, R7 ;  /* 0x0000002221078223 */ /* 0x000fe40000010007 */
[----:B------:R-:W-:Y:S02]  /*7770*/  @!P0 FFMA.FTZ R8, R35, R36, R8 ;  /* 0x0000002423088223 */ /* 0x000fe40000010008 */
[----:B------:R-:W-:Y:S01]  /*7780*/  @!P0 FFMA.FTZ R9, R37, R38, R9 ;  /* 0x0000002625098223 */ /* 0x000fe20000010009 */
[----:B------:R-:W-:Y:S01]  /*7790*/  @!P0 F2FP.BF16.PACK_AB R6, R7, R6 ;  /* 0x000000060706823e */ /* 0x000fe200000010ff */
[----:B------:R-:W-:Y:S02]  /*77a0*/  @!P0 IMAD.MOV.U32 R20, RZ, RZ, R2 ;  /* 0x000000ffff148224 */ /* 0x000fe400078e0002 */
[----:B------:R-:W-:Y:S01]  /*77b0*/  @!P0 IMAD.MOV.U32 R21, RZ, RZ, R4 ;  /* 0x000000ffff158224 */ /* 0x000fe200078e0004 */
[----:B------:R-:W-:Y:S02]  /*77c0*/  @!P0 F2FP.BF16.PACK_AB R8, R9, R8 ;  /* 0x000000080908823e */ /* 0x000fe400000010ff */
[----:B------:R-:W-:Y:S03]  /*77d0*/  @!P0 MOV R22, R6 ;  /* 0x0000000600168202 */ /* 0x000fe60000000f00 */
[----:B------:R-:W-:Y:S01]  /*77e0*/  @!P0 IMAD.MOV.U32 R23, RZ, RZ, R8 ;  /* 0x000000ffff178224 */ /* 0x000fe200078e0008 */
[----:B------:R-:W-:-:S05]  /*77f0*/  @P1 BRA `(.L_x_274) ;  /* 0x0000032000001947 */ /* 0x000fca0003800000 */
[----:B------:R-:W-:Y:S04]  /*7800*/  IADD3 R196, P1, P0, R168, R196, R150 ;  /* 0x000000c4a8c47210 */ /* 0x000fe8000783e096 */
[----:B------:R-:W-:Y:S02]  /*7810*/  IADD3.X R153, R107, R153, R140, P1, P0 ;  /* 0x000000996b997210 */ /* 0x000fe40000fe048c */
[C---:B------:R-:W-:Y:S04]  /*7820*/  LEA R2, P0, R196.reuse, c[0x0][0x1c8], 0x1 ;  /* 0x00007200c4027a11 */ /* 0x040fe800078008ff */
[----:B------:R-:W-:Y:S05]  /*7830*/  LEA.HI.X R3, R196, c[0x0][0x1cc], R153, 0x1, P0 ;  /* 0x00007300c4037a11 */ /* 0x000fea00000f0c99 */
[----:B------:R2:W-:Y:S01]  /*7840*/  STG.E.128 [R2.64], R20 ;  /* 0x0000001402007986 */ /* 0x0005e2000c101d0a */
[----:B------:R-:W-:-:S05]  /*7850*/  BRA `(.L_x_274) ;  /* 0x000002c000007947 */ /* 0x000fca0003800000 */
.L_x_252:
[----:B------:R-:W-:Y:S01]  /*7860*/  IMAD R2, R39, -0x70, R0 ;  /* 0xffffff9027027824 */ /* 0x000fe200078e0200 */
[----:B------:R-:W-:Y:S04]  /*7870*/  BSSY B0, `(.L_x_283) ;  /* 0x000000b000007945 */ /* 0x000fe80003800000 */
[----:B------:R-:W-:Y:S04]  /*7880*/  IMNMX R152, R2, 0x70, PT ;  /* 0x0000007002987817 */ /* 0x000fe80003800200 */
[----:B------:R-:W-:Y:S11]  /*7890*/  ISETP.GE.AND P0, PT, R223, R152, PT ;  /* 0x00000098df00720c */ /* 0x000ff60003f06270 */
[----:B------:R-:W-:Y:S02]  /*78a0*/  @!UPT UIADD3 URZ, URZ, URZ, URZ ;  /* 0x0000003f3f3ff290 */ /* 0x000fe4000fffe03f */
[----:B------:R-:W-:-:S05]  /*78b0*/  @P0 BRA `(.L_x_284) ;  /* 0x0000006000000947 */ /* 0x000fca0003800000 */
[----:B------:R-:W1:Y:S01]  /*78c0*/  @!P6 LDS.128 R16, [R236+0x8100] ;  /* 0x00810000ec10e984 */ /* 0x000e620000000c00 */
[----:B------:R-:W-:Y:S11]  /*78d0*/  ISETP.GE.AND P0, PT, R217, c[0x0][0x1d4], PT ;  /* 0x00007500d9007a0c */ /* 0x000ff60003f06270 */
[----:B------:R-:W-:Y:S02]  /*78e0*/  @!UPT UIADD3 URZ, URZ, URZ, URZ ;  /* 0x0000003f3f3ff290 */ /* 0x000fe4000fffe03f */
[----:B------:R-:W2:Y:S04]  /*78f0*/  @!P0 LDS.128 R4, [R236+0xb900] ;  /* 0x00b90000ec048984 */ /* 0x000ea80000000c00 */
[----:B-1----:R1:W-:Y:S04]  /*7900*/  @!P6 STG.E.128 [R72.64], R16 ;  /* 0x000000104800e986 */ /* 0x0023e8000c101d0a */
[----:B--2---:R1:W-:Y:S02]  /*7910*/  @!P0 STG.E.128 [R72.64+0x80], R4 ;  /* 0x0000800448008986 */ /* 0x0043e4000c101d0a */
.L_x_284:
[----:B------:R-:W-:Y:S05]  /*7920*/  BSYNC B0 ;  /* 0x0000000000007941 */ /* 0x000fea0003800000 */
.L_x_283:
[----:B------:R-:W-:Y:S01]  /*7930*/  ISETP.GE.AND P0, PT, R220, R152, PT ;  /* 0x00000098dc00720c */ /* 0x000fe20003f06270 */
[----:B------:R-:W-:Y:S01]  /*7940*/  @!UPT UIADD3 URZ, URZ, URZ, URZ ;  /* 0x0000003f3f3ff290 */ /* 0x000fe2000fffe03f */
[----:B------:R-:W-:Y:S11]  /*7950*/  BSSY B0, `(.L_x_285) ;  /* 0x0000008000007945 */ /* 0x000ff60003800000 */
[----:B------:R-:W-:-:S05]  /*7960*/  @P0 BRA `(.L_x_286) ;  /* 0x0000006000000947 */ /* 0x000fca0003800000 */
[----:B-1----:R-:W1:Y:S01]  /*7970*/  @!P6 LDS.128 R16, [R236+0x9100] ;  /* 0x00910000ec10e984 */ /* 0x002e620000000c00 */
[----:B------:R-:W-:Y:S11]  /*7980*/  ISETP.GE.AND P0, PT, R217, c[0x0][0x1d4], PT ;  /* 0x00007500d9007a0c */ /* 0x000ff60003f06270 */
[----:B------:R-:W-:Y:S02]  /*7990*/  @!UPT UIADD3 URZ, URZ, URZ, URZ ;  /* 0x0000003f3f3ff290 */ /* 0x000fe4000fffe03f */
[----:B------:R-:W2:Y:S04]  /*79a0*/  @!P0 LDS.128 R4, [R236+0xc900] ;  /* 0x00c90000ec048984 */ /* 0x000ea80000000c00 */
[----:B-1----:R1:W-:Y:S04]  /*79b0*/  @!P6 STG.E.128 [R70.64], R16 ;  /* 0x000000104600e986 */ /* 0x0023e8000c101d0a */
[----:B--2---:R1:W-:Y:S02]  /*79c0*/  @!P0 STG.E.128 [R70.64+0x80], R4 ;  /* 0x0000800446008986 */ /* 0x0043e4000c101d0a */
.L_x_286:
[----:B------:R-:W-:Y:S05]  /*79d0*/  BSYNC B0 ;  /* 0x0000000000007941 */ /* 0x000fea0003800000 */
.L_x_285:
        /* <DEDUP_REMOVED lines=10> */
.L_x_288:
[----:B------:R-:W-:Y:S05]  /*7a80*/  BSYNC B0 ;  /* 0x0000000000007941 */ /* 0x000fea0003800000 */
.L_x_287:
[----:B------:R-:W-:Y:S11]  /*7a90*/  ISETP.GE.AND P0, PT, R218, R152, PT ;  /* 0x00000098da00720c */ /* 0x000ff60003f06270 */
[----:B------:R-:W-:Y:S02]  /*7aa0*/  @!UPT UIADD3 URZ, URZ, URZ, URZ ;  /* 0x0000003f3f3ff290 */ /* 0x000fe4000fffe03f */
[----:B------:R-:W-:-:S05]  /*7ab0*/  @P0 BRA `(.L_x_274) ;  /* 0x0000006000000947 */ /* 0x000fca0003800000 */
[----:B-1----:R-:W1:Y:S01]  /*7ac0*/  @!P6 LDS.128 R16, [R236+0xb100] ;  /* 0x00b10000ec10e984 */ /* 0x002e620000000c00 */
[----:B------:R-:W-:Y:S11]  /*7ad0*/  ISETP.GE.AND P0, PT, R217, c[0x0][0x1d4], PT ;  /* 0x00007500d9007a0c */ /* 0x000ff60003f06270 */
[----:B------:R-:W-:Y:S02]  /*7ae0*/  @!UPT UIADD3 URZ, URZ, URZ, URZ ;  /* 0x0000003f3f3ff290 */ /* 0x000fe4000fffe03f */
[----:B------:R-:W2:Y:S04]  /*7af0*/  @!P0 LDS.128 R4, [R236+0xe900] ;  /* 0x00e90000ec048984 */ /* 0x000ea80000000c00 */
[----:B-1----:R1:W-:Y:S04]  /*7b00*/  @!P6 STG.E.128 [R66.64], R16 ;  /* 0x000000104200e986 */ /* 0x0023e8000c101d0a */
[----:B--2---:R1:W-:Y:S02]  /*7b10*/  @!P0 STG.E.128 [R66.64+0x80], R4 ;  /* 0x0000800442008986 */ /* 0x0043e4000c101d0a */
.L_x_274:
[----:B------:R-:W-:Y:S05]  /*7b20*/  BSYNC B2 ;  /* 0x0000000000027941 */ /* 0x000fea0003800000 */
.L_x_251:
[----:B--2---:R-:W-:Y:S01]  /*7b30*/  IMAD.IADD R3, R152, 0x1, -R223 ;  /* 0x0000000198037824 */ /* 0x004fe200078e0adf */
[----:B------:R-:W-:Y:S01]  /*7b40*/  ISETP.GE.AND P5, PT, R217, c[0x0][0x1d4], PT ;  /* 0x00007500d9007a0c */ /* 0x000fe20003fa6270 */
[----:B------:R-:W-:Y:S01]  /*7b50*/  IMAD R2, R94, 0x70, RZ ;  /* 0x000000705e027824 */ /* 0x000fe200078e02ff */
[----:B------:R-:W-:Y:S01]  /*7b60*/  BSSY B0, `(.L_x_289) ;  /* 0x000004f000007945 */ /* 0x000fe20003800000 */
[----:B-1----:R-:W-:Y:S01]  /*7b70*/  IMAD.WIDE.U32 R16, R39, 0x70, RZ ;  /* 0x0000007027107825 */ /* 0x002fe200078e00ff */
[C---:B------:R-:W-:Y:S02]  /*7b80*/  ISETP.GE.AND P2, PT, R3.reuse, 0x21, PT ;  /* 0x000000210300780c */ /* 0x040fe40003f46270 */
[----:B------:R-:W-:Y:S01]  /*7b90*/  ISETP.GE.AND P3, PT, R3, 0x1, PT ;  /* 0x000000010300780c */ /* 0x000fe20003f66270 */
[----:B------:R-:W-:Y:S01]  /*7ba0*/  IMAD.IADD R2, R17, 0x1, R2 ;  /* 0x0000000111027824 */ /* 0x000fe200078e0202 */
[----:B------:R-:W-:Y:S02]  /*7bb0*/  ISETP.GE.AND P1, PT, R3, 0x41, PT ;  /* 0x000000410300780c */ /* 0x000fe40003f26270 */
[----:B-----5:R-:W-:Y:S04]  /*7bc0*/  IADD3 R5, P0, R102, R16, RZ ;  /* 0x0000001066057210 */ /* 0x020fe80007f1e0ff */
[----:B------:R-:W-:Y:S03]  /*7bd0*/  IADD3.X R4, R2, R101, RZ, P0, !PT ;  /* 0x0000006502047210 */ /* 0x000fe600007fe4ff */
[C---:B------:R-:W-:Y:S02]  /*7be0*/  @P2 IADD3 R8, P0, R5.reuse, 0x20, RZ ;  /* 0x0000002005082810 */ /* 0x040fe40007f1e0ff */
[-C--:B------:R-:W-:Y:S01]  /*7bf0*/  @P3 MOV R20, R156.reuse ;  /* 0x0000009c00143202 */ /* 0x080fe20000000f00 */
[----:B------:R-:W-:Y:S02]  /*7c00*/  @P3 IMAD R6, R4, c[0x0][0x258], RZ ;  /* 0x0000960004063a24 */ /* 0x000fe400078e02ff */
[----:B------:R-:W-:Y:S02]  /*7c10*/  @P3 IMAD.MOV.U32 R21, RZ, RZ, R98 ;  /* 0x000000ffff153224 */ /* 0x000fe400078e0062 */
[----:B------:R-:W-:Y:S01]  /*7c20*/  @P2 IMAD.X R7, RZ, RZ, R4, P0 ;  /* 0x000000ffff072224 */ /* 0x000fe200000e0604 */
[C---:B------:R-:W-:Y:S01]  /*7c30*/  @P1 IADD3 R14, P0, R5.reuse, 0x40, RZ ;  /* 0x00000040050e1810 */ /* 0x040fe20007f1e0ff */
[C---:B------:R-:W-:Y:S04]  /*7c40*/  @P3 IMAD.WIDE.U32 R20, R5.reuse, c[0x0][0x258], R20 ;  /* 0x0000960005143a25 */ /* 0x040fe800078e0014 */
[----:B------:R-:W-:Y:S02]  /*7c50*/  @P3 IMAD R6, R5, c[0x0][0x25c], R6 ;  /* 0x0000970005063a24 */ /* 0x000fe400078e0206 */
[----:B------:R-:W-:Y:S01]  /*7c60*/  @P1 IMAD.X R9, RZ, RZ, R4, P0 ;  /* 0x000000ffff091224 */ /* 0x000fe200000e0604 */
[C---:B------:R-:W-:Y:S01]  /*7c70*/  @P3 LEA R18, P0, R20.reuse, c[0x0][0x250], 0x1 ;  /* 0x0000940014123a11 */ /* 0x040fe200078008ff */
[----:B------:R-:W-:Y:S02]  /*7c80*/  @P3 IMAD.IADD R6, R21, 0x1, R6 ;  /* 0x0000000115063824 */ /* 0x000fe400078e0206 */
[----:B------:R-:W-:Y:S02]  /*7c90*/  @P2 IMAD R7, R7, c[0x0][0x258], RZ ;  /* 0x0000960007072a24 */ /* 0x000fe400078e02ff */
[----:B------:R-:W-:Y:S01]  /*7ca0*/  @P2 IMAD.MOV.U32 R21, RZ, RZ, R98 ;  /* 0x000000ffff152224 */ /* 0x000fe200078e0062 */
[----:B------:R-:W-:Y:S01]  /*7cb0*/  @P3 LEA.HI.X R19, R20, c[0x0][0x254], R6, 0x1, P0 ;  /* 0x0000950014133a11 */ /* 0x000fe200000f0c06 */
[C---:B------:R-:W-:Y:S01]  /*7cc0*/  @P2 IMAD R7, R8.reuse, c[0x0][0x25c], R7 ;  /* 0x0000970008072a24 */ /* 0x040fe200078e0207 */
[-C--:B------:R-:W-:Y:S01]  /*7cd0*/  @P2 MOV R20, R156.reuse ;  /* 0x0000009c00142202 */ /* 0x080fe20000000f00 */
[----:B------:R-:W-:Y:S04]  /*7ce0*/  @P1 IMAD R9, R9, c[0x0][0x258], RZ ;  /* 0x0000960009091a24 */ /* 0x000fe800078e02ff */
[----:B------:R-:W-:Y:S04]  /*7cf0*/  @P2 IMAD.WIDE.U32 R20, R8, c[0x0][0x258], R20 ;  /* 0x0000960008142a25 */ /* 0x000fe800078e0014 */
[----:B------:R-:W-:Y:S01]  /*7d00*/  @P1 IMAD R9, R14, c[0x0][0x25c], R9 ;  /* 0x000097000e091a24 */ /* 0x000fe200078e0209 */
[C---:B------:R-:W-:Y:S02]  /*7d10*/  @P2 LEA R6, P0, R20.reuse, c[0x0][0x250], 0x1 ;  /* 0x0000940014062a11 */ /* 0x040fe400078008ff */
[----:B------:R-:W-:Y:S01]  /*7d20*/  @P2 IADD3 R7, R21, R7, RZ ;  /* 0x0000000715072210 */ /* 0x000fe20007ffe0ff */
[----:B------:R-:W-:Y:S03]  /*7d30*/  @P1 IMAD.MOV.U32 R21, RZ, RZ, R98 ;  /* 0x000000ffff151224 */ /* 0x000fe600078e0062 */
[----:B------:R-:W-:Y:S02]  /*7d40*/  @P2 LEA.HI.X R7, R20, c[0x0][0x254], R7, 0x1, P0 ;  /* 0x0000950014072a11 */ /* 0x000fe400000f0c07 */
[----:B------:R-:W-:Y:S02]  /*7d50*/  ISETP.GE.AND P0, PT, R3, 0x61, PT ;  /* 0x000000610300780c */ /* 0x000fe40003f06270 */
[----:B------:R-:W-:Y:S05]  /*7d60*/  @P1 MOV R20, R156 ;  /* 0x0000009c00141202 */ /* 0x000fea0000000f00 */
[----:B------:R-:W-:Y:S05]  /*7d70*/  @P1 IMAD.WIDE.U32 R20, R14, c[0x0][0x258], R20 ;  /* 0x000096000e141a25 */ /* 0x000fea00078e0014 */
[----:B------:R-:W-:Y:S01]  /*7d80*/  @P1 IADD3 R9, R21, R9, RZ ;  /* 0x0000000915091210 */ /* 0x000fe20007ffe0ff */
[----:B------:R-:W-:Y:S01]  /*7d90*/  @P0 IMAD.MOV.U32 R14, RZ, RZ, R156 ;  /* 0x000000ffff0e0224 */ /* 0x000fe200078e009c */
[----:B------:R-:W-:Y:S02]  /*7da0*/  @P0 IADD3 R5, P4, R5, 0x60, RZ ;  /* 0x0000006005050810 */ /* 0x000fe40007f9e0ff */
[----:B------:R-:W-:Y:S03]  /*7db0*/  @P0 MOV R15, R98 ;  /* 0x00000062000f0202 */ /* 0x000fe60000000f00 */
[----:B------:R-:W-:Y:S01]  /*7dc0*/  @P0 IMAD.X R4, RZ, RZ, R4, P4 ;  /* 0x000000ffff040224 */ /* 0x000fe200020e0604 */
[C---:B------:R-:W-:Y:S01]  /*7dd0*/  @P1 LEA R8, P4, R20.reuse, c[0x0][0x250], 0x1 ;  /* 0x0000940014081a11 */ /* 0x040fe200078808ff */
[C---:B------:R-:W-:Y:S03]  /*7de0*/  @P0 IMAD.WIDE.U32 R14, R5.reuse, c[0x0][0x258], R14 ;  /* 0x00009600050e0a25 */ /* 0x040fe600078e000e */
[----:B------:R-:W-:Y:S01]  /*7df0*/  @P1 LEA.HI.X R9, R20, c[0x0][0x254], R9, 0x1, P4 ;  /* 0x0000950014091a11 */ /* 0x000fe200020f0c09 */
[----:B------:R-:W-:Y:S01]  /*7e00*/  @P0 IMAD R4, R4, c[0x0][0x258], RZ ;  /* 0x0000960004040a24 */ /* 0x000fe200078e02ff */
[C---:B------:R-:W-:Y:S03]  /*7e10*/  @P0 LEA R20, P4, R14.reuse, c[0x0][0x250], 0x1 ;  /* 0x000094000e140a11 */ /* 0x040fe600078808ff */
[----:B------:R-:W-:Y:S04]  /*7e20*/  @P0 IMAD R4, R5, c[0x0][0x25c], R4 ;  /* 0x0000970005040a24 */ /* 0x000fe800078e0204 */
[----:B------:R-:W-:Y:S05]  /*7e30*/  @P0 IMAD.IADD R4, R15, 0x1, R4 ;  /* 0x000000010f040824 */ /* 0x000fea00078e0204 */
[----:B------:R-:W-:Y:S02]  /*7e40*/  @P0 LEA.HI.X R21, R14, c[0x0][0x254], R4, 0x1, P4 ;  /* 0x000095000e150a11 */ /* 0x000fe400020f0c04 */
[----:B------:R-:W-:Y:S11]  /*7e50*/  LOP3.LUT P4, RZ, R234, 0x2, RZ, 0xc0, !PT ;  /* 0x00000002eaff7812 */ /* 0x000ff6000788c0ff */
[----:B------:R-:W-:Y:S02]  /*7e60*/  @!UPT UIADD3 URZ, URZ, URZ, URZ ;  /* 0x0000003f3f3ff290 */ /* 0x000fe4000fffe03f */
[----:B------:R-:W-:Y:S01]  /*7e70*/  @!PT LDS RZ, [RZ] ;  /* 0x00000000fffff984 */ /* 0x000fe20000000800 */
[----:B------:R-:W-:Y:S01]  /*7e80*/  @!PT LDS RZ, [RZ] ;  /* 0x00000000fffff984 */ /* 0x000fe20000000800 */
[----:B------:R-:W-:Y:S01]  /*7e90*/  @!PT LDS RZ, [RZ] ;  /* 0x00000000fffff984 */ /* 0x000fe20000000800 */
[----:B------:R1:W-:Y:S05]  /*7ea0*/  @P3 LDGSTS.E.BYPASS.LTC128B.128 [R236+0x100], [R18.64], !P4 ;  /* 0x0010000012ec3fae */ /* 0x0003ea000e101d4a */
[----:B------:R1:W-:Y:S05]  /*7eb0*/  @P3 LDGSTS.E.BYPASS.LTC128B.128 [R236+0x3900], [R18.64+0x80], !P5 ;  /* 0x0390008012ec3fae */ /* 0x0003ea000e901d4a */
[----:B------:R1:W-:Y:S05]  /*7ec0*/  @P2 LDGSTS.E.BYPASS.LTC128B.128 [R225+0x1100], [R6.64], !P4 ;  /* 0x0110000006e12fae */ /* 0x0003ea000e101d4a */
[----:B------:R1:W-:Y:S05]  /*7ed0*/  @P2 LDGSTS.E.BYPASS.LTC128B.128 [R225+0x4900], [R6.64+0x80], !P5 ;  /* 0x0490008006e12fae */ /* 0x0003ea000e901d4a */
[----:B------:R1:W-:Y:S05]  /*7ee0*/  @P1 LDGSTS.E.BYPASS.LTC128B.128 [R225+0x2100], [R8.64], !P4 ;  /* 0x0210000008e11fae */ /* 0x0003ea000e101d4a */
[----:B------:R1:W-:Y:S01]  /*7ef0*/  @P1 LDGSTS.E.BYPASS.LTC128B.128 [R225+0x5900], [R8.64+0x80], !P5 ;  /* 0x0590008008e11fae */ /* 0x0003e2000e901d4a */
[----:B------:R-:W-:Y:S04]  /*7f00*/  ISETP.GT.AND P1, PT, R152, R223, PT ;  /* 0x000000df9800720c */ /* 0x000fe80003f24270 */
[----:B------:R1:W-:Y:S05]  /*7f10*/  @P0 LDGSTS.E.BYPASS.LTC128B.128 [R225+0x3100], [R20.64], !P4 ;  /* 0x0310000014e10fae */ /* 0x0003ea000e101d4a */
[----:B------:R1:W-:Y:S01]  /*7f20*/  @P0 LDGSTS.E.BYPASS.LTC128B.128 [R225+0x6900], [R20.64+0x80], !P5 ;  /* 0x0690008014e10fae */ /* 0x0003e2000e901d4a */
[----:B------:R-:W-:Y:S04]  /*7f30*/  IADD3 R3, P0, R97, R16, RZ ;  /* 0x0000001061037210 */ /* 0x000fe80007f1e0ff */
[----:B------:R-:W0:Y:S01]  /*7f40*/  LDGDEPBAR ;  /* 0x00000000000079af */ /* 0x000e220000000000 */
[----:B------:R-:W-:Y:S01]  /*7f50*/  IADD3.X R2, R2, R96, RZ, P0, !PT ;  /* 0x0000006002027210 */ /* 0x000fe200007fe4ff */
[----:B------:R-:W-:Y:S04]  /*7f60*/  DEPBAR.LE SB0, 0x0 ;  /* 0x000080000000791a */ /* 0x000fe80000000000 */
[----:B------:R-:W-:Y:S06]  /*7f70*/  BAR.SYNC.DEFER_BLOCKING 0x0 ;  /* 0x0000000000007b1d */ /* 0x000fec0000010000 */
[----:B------:R-:W-:-:S05]  /*7f80*/  @!P1 BRA `(.L_x_290) ;  /* 0x000000c000009947 */ /* 0x000fca0003800000 */
[----:B-1----:R-:W1:Y:S01]  /*7f90*/  @!P6 LDS.128 R16, [R236+0x100] ;  /* 0x00010000ec10e984 */ /* 0x002e620000000c00 */
[----:B------:R-:W-:Y:S01]  /*7fa0*/  ISETP.GE.AND P0, PT, R217, c[0x0][0x1d4], PT ;  /* 0x00007500d9007a0c */ /* 0x000fe20003f06270 */
[----:B------:R-:W-:Y:S01]  /*7fb0*/  IMAD R8, R2, c[0x0][0x208], RZ ;  /* 0x0000820002087a24 */ /* 0x000fe200078e02ff */
[----:B------:R-:W-:Y:S03]  /*7fc0*/  MOV R94, R154 ;  /* 0x0000009a005e7202 */ /* 0x000fe60000000f00 */
[C---:B------:R-:W-:Y:S02]  /*7fd0*/  IMAD R8, R3.reuse, c[0x0][0x20c], R8 ;  /* 0x0000830003087a24 */ /* 0x040fe400078e0208 */
[----:B------:R-:W-:Y:S05]  /*7fe0*/  IMAD.WIDE.U32 R14, R3, c[0x0][0x208], R94 ;  /* 0x00008200030e7a25 */ /* 0x000fea00078e005e */
[C---:B------:R-:W-:Y:S01]  /*7ff0*/  LEA R20, P1, R14.reuse, c[0x0][0x1f8], 0x1 ;  /* 0x00007e000e147a11 */ /* 0x040fe200078208ff */
[----:B------:R-:W2:Y:S01]  /*8000*/  @!P0 LDS.128 R4, [R236+0x3900] ;  /* 0x00390000ec048984 */ /* 0x000ea20000000c00 */
[----:B------:R-:W-:Y:S04]  /*8010*/  IADD3 R8, R15, R8, RZ ;  /* 0x000000080f087210 */ /* 0x000fe80007ffe0ff */
[----:B------:R-:W-:Y:S05]  /*8020*/  LEA.HI.X R21, R14, c[0x0][0x1fc], R8, 0x1, P1 ;  /* 0x00007f000e157a11 */ /* 0x000fea00008f0c08 */
[----:B-1----:R1:W-:Y:S04]  /*8030*/  @!P6 STG.E.128 [R20.64], R16 ;  /* 0x000000101400e986 */ /* 0x0023e8000c101d0a */
[----:B--2---:R1:W-:Y:S02]  /*8040*/  @!P0 STG.E.128 [R20.64+0x80], R4 ;  /* 0x0000800414008986 */ /* 0x0043e4000c101d0a */
.L_x_290:
[----:B-1----:R-:W-:Y:S05]  /*8050*/  BSYNC B0 ;  /* 0x0000000000007941 */ /* 0x002fea0003800000 */
.L_x_289:
[----:B------:R-:W-:Y:S01]  /*8060*/  ISETP.GE.AND P0, PT, R220, R152, PT ;  /* 0x00000098dc00720c */ /* 0x000fe20003f06270 */
[----:B------:R-:W-:Y:S01]  /*8070*/  @!UPT UIADD3 URZ, URZ, URZ, URZ ;  /* 0x0000003f3f3ff290 */ /* 0x000fe2000fffe03f */
[----:B------:R-:W-:Y:S11]  /*8080*/  BSSY B0, `(.L_x_291) ;  /* 0x0000010000007945 */ /* 0x000ff60003800000 */
[----:B------:R-:W-:-:S05]  /*8090*/  @P0 BRA `(.L_x_292) ;  /* 0x000000e000000947 */ /* 0x000fca0003800000 */
[----:B------:R-:W1:Y:S01]  /*80a0*/  @!P6 LDS.128 R16, [R236+0x1100] ;  /* 0x00110000ec10e984 */ /* 0x000e620000000c00 */
[----:B------:R-:W-:Y:S02]  /*80b0*/  ISETP.GE.AND P1, PT, R217, c[0x0][0x1d4], PT ;  /* 0x00007500d9007a0c */ /* 0x000fe40003f26270 */
[----:B------:R-:W-:Y:S02]  /*80c0*/  IADD3 R9, P0, R3, 0x20, RZ ;  /* 0x0000002003097810 */ /* 0x000fe40007f1e0ff */
[----:B------:R-:W-:Y:S03]  /*80d0*/  MOV R94, R154 ;  /* 0x0000009a005e7202 */ /* 0x000fe60000000f00 */
[----:B------:R-:W-:Y:S02]  /*80e0*/  IMAD.X R8, RZ, RZ, R2, P0 ;  /* 0x000000ffff087224 */ /* 0x000fe400000e0602 */
[C---:B------:R-:W-:Y:S04]  /*80f0*/  IMAD.WIDE.U32 R14, R9.reuse, c[0x0][0x208], R94 ;  /* 0x00008200090e7a25 */ /* 0x040fe800078e005e */
[----:B------:R-:W2:Y:S01]  /*8100*/  @!P1 LDS.128 R4, [R236+0x4900] ;  /* 0x00490000ec049984 */ /* 0x000ea20000000c00 */
[----:B------:R-:W-:Y:S01]  /*8110*/  IMAD R8, R8, c[0x0][0x208], RZ ;  /* 0x0000820008087a24 */ /* 0x000fe200078e02ff */
[C---:B------:R-:W-:Y:S03]  /*8120*/  LEA R20, P0, R14.reuse, c[0x0][0x1f8], 0x1 ;  /* 0x00007e000e147a11 */ /* 0x040fe600078008ff */
[----:B------:R-:W-:Y:S04]  /*8130*/  IMAD R8, R9, c[0x0][0x20c], R8 ;  /* 0x0000830009087a24 */ /* 0x000fe800078e0208 */
[----:B------:R-:W-:Y:S05]  /*8140*/  IMAD.IADD R8, R15, 0x1, R8 ;  /* 0x000000010f087824 */ /* 0x000fea00078e0208 */
[----:B------:R-:W-:Y:S05]  /*8150*/  LEA.HI.X R21, R14, c[0x0][0x1fc], R8, 0x1, P0 ;  /* 0x00007f000e157a11 */ /* 0x000fea00000f0c08 */
[----:B-1----:R1:W-:Y:S04]  /*8160*/  @!P6 STG.E.128 [R20.64], R16 ;  /* 0x000000101400e986 */ /* 0x0023e8000c101d0a */
[----:B--2---:R1:W-:Y:S02]  /*8170*/  @!P1 STG.E.128 [R20.64+0x80], R4 ;  /* 0x0000800414009986 */ /* 0x0043e4000c101d0a */
.L_x_292:
[----:B------:R-:W-:Y:S05]  /*8180*/  BSYNC B0 ;  /* 0x0000000000007941 */ /* 0x000fea0003800000 */
.L_x_291:
[----:B------:R-:W-:Y:S01]  /*8190*/  ISETP.GE.AND P0, PT, R219, R152, PT ;  /* 0x00000098db00720c */ /* 0x000fe20003f06270 */
[----:B------:R-:W-:Y:S01]  /*81a0*/  @!UPT UIADD3 URZ, URZ, URZ, URZ ;  /* 0x0000003f3f3ff290 */ /* 0x000fe2000fffe03f */
[----:B------:R-:W-:Y:S11]  /*81b0*/  BSSY B0, `(.L_x_293) ;  /* 0x0000010000007945 */ /* 0x000ff60003800000 */
[----:B------:R-:W-:-:S05]  /*81c0*/  @P0 BRA `(.L_x_294) ;  /* 0x000000e000000947 */ /* 0x000fca0003800000 */
[----:B-1----:R-:W1:Y:S01]  /*81d0*/  @!P6 LDS.128 R16, [R236+0x2100] ;  /* 0x00210000ec10e984 */ /* 0x002e620000000c00 */
        /* <DEDUP_REMOVED lines=13> */
.L_x_294:
[----:B------:R-:W-:Y:S05]  /*82b0*/  BSYNC B0 ;  /* 0x0000000000007941 */ /* 0x000fea0003800000 */
.L_x_293:
        /* <DEDUP_REMOVED lines=18> */
.L_x_296:
[----:B------:R-:W-:Y:S05]  /*83e0*/  BSYNC B0 ;  /* 0x0000000000007941 */ /* 0x000fea0003800000 */
.L_x_295:
[----:B------:R-:W-:Y:S01]  /*83f0*/  ISETP.GT.AND P5, PT, R39, R93, PT ;  /* 0x0000005d2700720c */ /* 0x000fe20003fa4270 */
[----:B------:R-:W-:Y:S01]  /*8400*/  @!UPT UIADD3 URZ, URZ, URZ, URZ ;  /* 0x0000003f3f3ff290 */ /* 0x000fe2000fffe03f */
[----:B------:R-:W-:Y:S11]  /*8410*/  BSSY B0, `(.L_x_297) ;  /* 0x000002f000007945 */ /* 0x000ff60003800000 */
[----:B------:R-:W-:-:S05]  /*8420*/  @!P5 BRA `(.L_x_298) ;  /* 0x000002d00000d947 */ /* 0x000fca0003800000 */
[----:B------:R-:W-:Y:S01]  /*8430*/  ISETP.GE.AND P2, PT, R221, 0x21, PT ;  /* 0x00000021dd00780c */ /* 0x000fe20003f46270 */
[----:B------:R-:W-:Y:S01]  /*8440*/  IMAD.MOV.U32 R8, RZ, RZ, R158 ;  /* 0x000000ffff087224 */ /* 0x000fe200078e009e */
[----:B-1----:R-:W-:Y:S01]  /*8450*/  IADD3 R4, R39, -0x1, RZ ;  /* 0xffffffff27047810 */ /* 0x002fe20007ffe0ff */
[----:B------:R-:W-:Y:S01]  /*8460*/  IMAD.MOV.U32 R9, RZ, RZ, R191 ;  /* 0x000000ffff097224 */ /* 0x000fe200078e00bf */
[C---:B------:R-:W-:Y:S02]  /*8470*/  ISETP.GE.AND P1, PT, R221.reuse, 0x41, PT ;  /* 0x00000041dd00780c */ /* 0x040fe40003f26270 */
[----:B------:R-:W-:Y:S01]  /*8480*/  SHF.R.S32.HI R3, RZ, 0x1f, R4 ;  /* 0x0000001fff037819 */ /* 0x000fe20000011404 */
[----:B------:R-:W-:Y:S01]  /*8490*/  IMAD R2, R110, R4, RZ ;  /* 0x000000046e027224 */ /* 0x000fe200078e02ff */
[----:B------:R-:W-:Y:S01]  /*84a0*/  ISETP.GE.AND P3, PT, R221, 0x1, PT ;  /* 0x00000001dd00780c */ /* 0x000fe20003f66270 */
[-C--:B------:R-:W-:Y:S01]  /*84b0*/  IMAD.WIDE.U32 R8, R4, R194.reuse, R8 ;  /* 0x000000c204087225 */ /* 0x080fe200078e0008 */
[----:B------:R-:W-:Y:S02]  /*84c0*/  P2R R7, PR, RZ, 0x20 ;  /* 0x00000020ff077803 */ /* 0x000fe40000000000 */
[----:B------:R-:W-:Y:S01]  /*84d0*/  LOP3.LUT P5, RZ, R234, 0x2, RZ, 0xc0, !PT ;  /* 0x00000002eaff7812 */ /* 0x000fe200078ac0ff */
[----:B------:R-:W-:Y:S01]  /*84e0*/  IMAD R2, R3, R194, R2 ;  /* 0x000000c203027224 */ /* 0x000fe200078e0202 */
[-C--:B------:R-:W-:Y:S03]  /*84f0*/  @P2 IADD3 R4, P0, R116, R8.reuse, RZ ;  /* 0x0000000874042210 */ /* 0x080fe60007f1e0ff */
[----:B------:R-:W-:Y:S04]  /*8500*/  IMAD.IADD R2, R9, 0x1, R2 ;  /* 0x0000000109027824 */ /* 0x000fe800078e0202 */
[----:B------:R-:W-:Y:S01]  /*8510*/  @P2 IMAD.X R3, R2, 0x1, R115, P0 ;  /* 0x0000000102032824 */ /* 0x000fe200000e0673 */
[-C--:B------:R-:W-:Y:S05]  /*8520*/  @P1 IADD3 R6, P0, R134, R8.reuse, RZ ;  /* 0x0000000886061210 */ /* 0x080fea0007f1e0ff */
[----:B------:R-:W-:Y:S01]  /*8530*/  @P1 IMAD.X R5, R2, 0x1, R133, P0 ;  /* 0x0000000102051824 */ /* 0x000fe200000e0685 */
[C---:B------:R-:W-:Y:S04]  /*8540*/  @P3 LEA R16, P0, R8.reuse, c[0x0][0x220], 0x1 ;  /* 0x0000880008103a11 */ /* 0x040fe800078008ff */
[----:B------:R-:W-:Y:S02]  /*8550*/  @P3 LEA.HI.X R17, R8, c[0x0][0x224], R2, 0x1, P0 ;  /* 0x0000890008113a11 */ /* 0x000fe400000f0c02 */
[C---:B------:R-:W-:Y:S03]  /*8560*/  @P2 LEA R14, P0, R4.reuse, c[0x0][0x220], 0x1 ;  /* 0x00008800040e2a11 */ /* 0x040fe600078008ff */
[----:B------:R-:W-:Y:S01]  /*8570*/  @!PT LDS RZ, [RZ] ;  /* 0x00000000fffff984 */ /* 0x000fe20000000800 */
[----:B------:R-:W-:Y:S01]  /*8580*/  @!PT LDS RZ, [RZ] ;  /* 0x00000000fffff984 */ /* 0x000fe20000000800 */
[----:B------:R-:W-:Y:S01]  /*8590*/  @!PT LDS RZ, [RZ] ;  /* 0x00000000fffff984 */ /* 0x000fe20000000800 */
[----:B------:R1:W-:Y:S01]  /*85a0*/  @P3 LDGSTS.E.BYPASS.LTC128B.128 [R236+0x8100], [R16.64], !P5 ;  /* 0x0810000010ec3fae */ /* 0x0003e2000e901d4a */
[----:B------:R-:W-:Y:S02]  /*85b0*/  @P2 LEA.HI.X R15, R4, c[0x0][0x224], R3, 0x1, P0 ;  /* 0x00008900040f2a11 */ /* 0x000fe400000f0c03 */
[C---:B------:R-:W-:Y:S02]  /*85c0*/  @P1 LEA R4, P0, R6.reuse, c[0x0][0x220], 0x1 ;  /* 0x0000880006041a11 */ /* 0x040fe400078008ff */
[----:B------:R-:W-:Y:S02]  /*85d0*/  ISETP.NE.AND P5, PT, R7, RZ, PT ;  /* 0x000000ff0700720c */ /* 0x000fe40003fa5270 */
[----:B------:R-:W-:Y:S02]  /*85e0*/  @P1 LEA.HI.X R5, R6, c[0x0][0x224], R5, 0x1, P0 ;  /* 0x0000890006051a11 */ /* 0x000fe400000f0c05 */
[----:B------:R-:W-:Y:S11]  /*85f0*/  ISETP.GE.AND P0, PT, R221, 0x61, PT ;  /* 0x00000061dd00780c */ /* 0x000ff60003f06270 */
[----:B------:R-:W-:Y:S02]  /*8600*/  @!UPT UIADD3 URZ, URZ, URZ, URZ ;  /* 0x0000003f3f3ff290 */ /* 0x000fe4000fffe03f */
[----:B------:R-:W-:Y:S05]  /*8610*/  @P0 IADD3 R3, P4, R188, R8, RZ ;  /* 0x00000008bc030210 */ /* 0x000fea0007f9e0ff */
[----:B------:R-:W-:Y:S01]  /*8620*/  @P0 IMAD.X R2, R2, 0x1, R118, P4 ;  /* 0x0000000102020824 */ /* 0x000fe200020e0676 */
[C---:B------:R-:W-:Y:S04]  /*8630*/  @P0 LEA R8, P4, R3.reuse, c[0x0][0x220], 0x1 ;  /* 0x0000880003080a11 */ /* 0x040fe800078808ff */
[----:B------:R-:W-:Y:S02]  /*8640*/  @P0 LEA.HI.X R9, R3, c[0x0][0x224], R2, 0x1, P4 ;  /* 0x0000890003090a11 */ /* 0x000fe400020f0c02 */
[----:B------:R-:W-:Y:S11]  /*8650*/  ISETP.GE.AND P4, PT, R217, c[0x0][0x1d4], PT ;  /* 0x00007500d9007a0c */ /* 0x000ff60003f86270 */
[----:B------:R-:W-:Y:S02]  /*8660*/  @!UPT UIADD3 URZ, URZ, URZ, URZ ;  /* 0x0000003f3f3ff290 */ /* 0x000fe4000fffe03f */
[----:B------:R1:W-:Y:S01]  /*8670*/  @P3 LDGSTS.E.BYPASS.LTC128B.128 [R236+0xb900], [R16.64+0x80], !P4 ;  /* 0x0b90008010ec3fae */ /* 0x0003e2000e101d4a */
[----:B------:R-:W-:Y:S11]  /*8680*/  LOP3.LUT P3, RZ, R234, 0x2, RZ, 0xc0, !PT ;  /* 0x00000002eaff7812 */ /* 0x000ff6000786c0ff */
[----:B------:R-:W-:Y:S02]  /*8690*/  @!UPT UIADD3 URZ, URZ, URZ, URZ ;  /* 0x0000003f3f3ff290 */ /* 0x000fe4000fffe03f */
[----:B------:R1:W-:Y:S04]  /*86a0*/  @P2 LDGSTS.E.BYPASS.LTC128B.128 [R225+0x9100], [R14.64], !P3 ;  /* 0x091000000ee12fae */ /* 0x0003e8000d901d4a */
[----:B------:R1:W-:Y:S04]  /*86b0*/  @P2 LDGSTS.E.BYPASS.LTC128B.128 [R225+0xc900], [R14.64+0x80], !P4 ;  /* 0x0c9000800ee12fae */ /* 0x0003e8000e101d4a */
[----:B------:R1:W-:Y:S04]  /*86c0*/  @P1 LDGSTS.E.BYPASS.LTC128B.128 [R225+0xa100], [R4.64], !P3 ;  /* 0x0a10000004e11fae */ /* 0x0003e8000d901d4a */
[----:B------:R1:W-:Y:S04]  /*86d0*/  @P1 LDGSTS.E.BYPASS.LTC128B.128 [R225+0xd900], [R4.64+0x80], !P4 ;  /* 0x0d90008004e11fae */ /* 0x0003e8000e101d4a */
[----:B------:R1:W-:Y:S04]  /*86e0*/  @P0 LDGSTS.E.BYPASS.LTC128B.128 [R225+0xb100], [R8.64], !P3 ;  /* 0x0b10000008e10fae */ /* 0x0003e8000d901d4a */
[----:B------:R1:W-:Y:S02]  /*86f0*/  @P0 LDGSTS.E.BYPASS.LTC128B.128 [R225+0xe900], [R8.64+0x80], !P4 ;  /* 0x0e90008008e10fae */ /* 0x0003e4000e101d4a */
.L_x_298:
[----:B------:R-:W-:Y:S05]  /*8700*/  BSYNC B0 ;  /* 0x0000000000007941 */ /* 0x000fea0003800000 */
.L_x_297:
[----:B------:R-:W0:Y:S01]  /*8710*/  LDGDEPBAR ;  /* 0x00000000000079af */ /* 0x000e220000000000 */
[----:B------:R-:W-:Y:S01]  /*8720*/  IADD3 R39, R39, -0x1, RZ ;  /* 0xffffffff27277810 */ /* 0x000fe20007ffe0ff */
[----:B------:R-:W-:-:S05]  /*8730*/  @P5 BRA `(.L_x_299) ;  /* 0xffffa4a000005947 */ /* 0x000fca000383ffff */
[----:B------:R-:W-:Y:S01]  /*8740*/  WARPSYNC 0xffffffff ;  /* 0xffffffff00007948 */ /* 0x000fe20003800000 */
[----:B------:R-:W-:Y:S06]  /*8750*/  BAR.SYNC.DEFER_BLOCKING 0x0 ;  /* 0x0000000000007b1d */ /* 0x000fec0000010000 */
.L_x_250:
[----:B------:R-:W-:Y:S01]  /*8760*/  ISETP.GE.AND P0, PT, R77, 0x1, PT ;  /* 0x000000014d00780c */ /* 0x000fe20003f06270 */
[----:B------:R-:W-:Y:S01]  /*8770*/  BSSY B0, `(.L_x_300) ;  /* 0x000001e000007945 */ /* 0x000fe20003800000 */
[----:B------:R-:W-:Y:S01]  /*8780*/  IMAD.IADD R0, R91, 0x1, R92 ;  /* 0x000000015b007824 */ /* 0x000fe200078e025c */
[----:B-1----:R-:W-:-:S10]  /*8790*/  MOV R8, RZ ;  /* 0x000000ff00087202 */ /* 0x002fd40000000f00 */
[----:B------:R-:W-:Y:S05]  /*87a0*/  @!P0 BRA `(.L_x_301) ;  /* 0x000001a000008947 */ /* 0x000fea0003800000 */
[-C--:B------:R-:W-:Y:S02]  /*87b0*/  IABS R5, R108.reuse ;  /* 0x0000006c00057213 */ /* 0x080fe40000000000 */
[----:B------:R-:W-:Y:S02]  /*87c0*/  IADD3 R6, R90, -0x1, R108 ;  /* 0xffffffff5a067810 */ /* 0x000fe40007ffe06c */
[----:B------:R-:W1:Y:S01]  /*87d0*/  I2F.RP R8, R5 ;  /* 0x0000000500087306 */ /* 0x000e620000209400 */
[----:B------:R-:W-:Y:S02]  /*87e0*/  IABS R2, R108 ;  /* 0x0000006c00027213 */ /* 0x000fe40000000000 */
        /* <DEDUP_REMOVED lines=20> */
[----:B------:R-:W-:-:S05]  /*8930*/  @!P0 LOP3.LUT R4, RZ, R108, RZ, 0x33, !PT ;  /* 0x0000006cff048212 */ /* 0x000fca00078e33ff */
[----:B------:R-:W-:Y:S02]  /*8940*/  IMAD.MOV.U32 R8, RZ, RZ, R4 ;  /* 0x000000ffff087224 */ /* 0x000fe400078e0004 */
.L_x_301:
[----:B------:R-:W-:Y:S05]  /*8950*/  BSYNC B0 ;  /* 0x0000000000007941 */ /* 0x000fea0003800000 */
.L_x_300:
[----:B------:R-:W-:Y:S01]  /*8960*/  IMAD R239, R235, R8, RZ ;  /* 0x00000008ebef7224 */ /* 0x000fe200078e02ff */
[----:B------:R-:W-:Y:S01]  /*8970*/  PRMT R2, RZ, 0x7610, R2 ;  /* 0x00007610ff027816 */ /* 0x000fe20000000002 */
[----:B------:R-:W-:Y:S01]  /*8980*/  IMAD.MOV.U32 R3, RZ, RZ, RZ ;  /* 0x000000ffff037224 */ /* 0x000fe200078e00ff */
[----:B------:R-:W-:Y:S01]  /*8990*/  MOV R9, RZ ;  /* 0x000000ff00097202 */ /* 0x000fe20000000f00 */
        /* <DEDUP_REMOVED lines=38> */
[----:B------:R-:W-:-:S04]  /*8c00*/  @P1 IMAD.MOV.U32 R2, RZ, RZ, 0x4 ;  /* 0x00000004ff021424 */ /* 0x000fc800078e00ff */
[----:B------:R-:W-:-:S06]  /*8c10*/  @P1 IMAD.WIDE R2, R232, R2, c[0x0][0x340] ;  /* 0x0000d000e8021625 */ /* 0x000fcc00078e0202 */
[----:B------:R1:W2:Y:S01]  /*8c20*/  @P1 LDG.E R2, [R2.64] ;  /* 0x0000000a02021981 */ /* 0x0002a2000c1e1900 */
[----:B------:R-:W-:Y:S01]  /*8c30*/  SHF.R.S32.HI R4, RZ, 0x1f, R223 ;  /* 0x0000001fff047819 */ /* 0x000fe200000114df */
[----:B------:R-:W-:Y:S01]  /*8c40*/  IMAD.MOV.U32 R6, RZ, RZ, R10 ;  /* 0x000000ffff067224 */ /* 0x000fe200078e000a */
[----:B------:R-:W-:Y:S01]  /*8c50*/  MOV R7, R11 ;  /* 0x0000000b00077202 */ /* 0x000fe20000000f00 */
[----:B------:R-:W-:Y:S01]  /*8c60*/  WARPSYNC 0xffffffff ;  /* 0xffffffff00007948 */ /* 0x000fe20003800000 */
[----:B------:R-:W-:Y:S02]  /*8c70*/  ISETP.GE.AND P2, PT, R10, c[0x0][0x1d4], PT ;  /* 0x000075000a007a0c */ /* 0x000fe40003f46270 */
[----:B------:R-:W-:Y:S02]  /*8c80*/  IADD3 R9, R8, -0x1, RZ ;  /* 0xffffffff08097810 */ /* 0x000fe40007ffe0ff */
[----:B------:R-:W-:Y:S02]  /*8c90*/  P2R R116, PR, RZ, 0x4 ;  /* 0x00000004ff747803 */ /* 0x000fe40000000000 */
[----:B------:R-:W-:-:S02]  /*8ca0*/  SEL R20, RZ, 0x1, P2 ;  /* 0x00000001ff147807 */ /* 0x000fc40001000000 */
[----:B-1----:R-:W-:-:S04]  /*8cb0*/  IADD3 R3, P0, R223, R0, RZ ;  /* 0x00000000df037210 */ /* 0x002fc80007f1e0ff */
[----:B------:R-:W-:Y:S01]  /*8cc0*/  LEA.HI.X.SX32 R0, R0, R4, 0x1, P0 ;  /* 0x0000000400007211 */ /* 0x000fe200000f0eff */
[----:B------:R-:W-:Y:S01]  /*8cd0*/  IMAD.WIDE.U32 R12, R3, c[0x0][0x1e0], R6 ;  /* 0x00007800030c7a25 */ /* 0x000fe200078e0006 */
[----:B------:R-:W-:-:S03]  /*8ce0*/  ISETP.NE.U32.AND P0, PT, RZ, c[0x0][0x350], PT ;  /* 0x0000d400ff007a0c */ /* 0x000fc60003f05070 */
[C---:B------:R-:W-:Y:S01]  /*8cf0*/  IMAD R4, R0.reuse, c[0x0][0x1e0], RZ ;  /* 0x0000780000047a24 */ /* 0x040fe200078e02ff */
[----:B------:R-:W-:Y:S01]  /*8d00*/  ISETP.NE.AND.EX P0, PT, RZ, c[0x0][0x354], PT, P0 ;  /* 0x0000d500ff007a0c */ /* 0x000fe20003f05300 */
[----:B------:R-:W-:Y:S02]  /*8d10*/  IMAD R0, R0, c[0x0][0x208], RZ ;  /* 0x0000820000007a24 */ /* 0x000fe400078e02ff */
[C---:B------:R-:W-:Y:S02]  /*8d20*/  IMAD R4, R3.reuse, c[0x0][0x1e4], R4 ;  /* 0x0000790003047a24 */ /* 0x040fe400078e0204 */
[----:B------:R-:W-:-:S04]  /*8d30*/  IMAD.WIDE.U32 R6, R3, c[0x0][0x208], R6 ;  /* 0x0000820003067a25 */ /* 0x000fc800078e0006 */
[----:B------:R-:W-:Y:S02]  /*8d40*/  IMAD R0, R3, c[0x0][0x20c], R0 ;  /* 0x0000830003007a24 */ /* 0x000fe400078e0200 */
[----:B------:R-:W-:Y:S02]  /*8d50*/  IMAD.IADD R5, R13, 0x1, R4 ;  /* 0x000000010d057824 */ /* 0x000fe400078e0204 */
[----:B------:R-:W-:Y:S01]  /*8d60*/  IMAD.MOV.U32 R4, RZ, RZ, R12 ;  /* 0x000000ffff047224 */ /* 0x000fe200078e000c */
[----:B------:R-:W-:Y:S02]  /*8d70*/  IADD3 R7, R7, R0, RZ ;  /* 0x0000000007077210 */ /* 0x000fe40007ffe0ff */
[----:B------:R-:W-:Y:S01]  /*8d80*/  SHF.R.S32.HI R0, RZ, 0x1f, R89 ;  /* 0x0000001fff007819 */ /* 0x000fe20000011459 */
[----:B------:R-:W-:-:S04]  /*8d90*/  IMAD.WIDE.U32 R4, R233, c[0x0][0x1e8], R4 ;  /* 0x00007a00e9047a25 */ /* 0x000fc800078e0004 */
[----:B------:R-:W-:Y:S01]  /*8da0*/  IMAD.WIDE.U32 R240, R233, c[0x0][0x210], R6 ;  /* 0x00008400e9f07a25 */ /* 0x000fe200078e0006 */
[----:B------:R-:W-:-:S03]  /*8db0*/  MOV R242, R4 ;  /* 0x0000000400f27202 */ /* 0x000fc60000000f00 */
[C---:B------:R-:W-:Y:S02]  /*8dc0*/  IMAD R243, R233.reuse, c[0x0][0x1ec], R5 ;  /* 0x00007b00e9f37a24 */ /* 0x040fe400078e0205 */
[----:B------:R-:W-:Y:S02]  /*8dd0*/  IMAD R241, R233, c[0x0][0x214], R241 ;  /* 0x00008500e9f17a24 */ /* 0x000fe400078e02f1 */
[----:B------:R-:W-:Y:S02]  /*8de0*/  IMAD R0, R0, c[0x0][0x178], RZ ;  /* 0x00005e0000007a24 */ /* 0x000fe400078e02ff */
[----:B------:R-:W-:-:S04]  /*8df0*/  IMAD.WIDE.U32 R6, R89, c[0x0][0x178], RZ ;  /* 0x00005e0059067a25 */ /* 0x000fc800078e00ff */
[----:B------:R-:W-:-:S04]  /*8e00*/  IMAD R3, R89, c[0x0][0x17c], R0 ;  /* 0x00005f0059037a24 */ /* 0x000fc800078e0200 */
[----:B------:R-:W-:Y:S01]  /*8e10*/  IMAD.IADD R3, R7, 0x1, R3 ;  /* 0x0000000107037824 */ /* 0x000fe200078e0203 */
[----:B--2---:R-:W-:Y:S01]  /*8e20*/  @P1 SHF.R.S32.HI R237, RZ, 0x1f, R2 ;  /* 0x0000001fffed1819 */ /* 0x004fe20000011402 */
[----:B------:R-:W-:Y:S01]  /*8e30*/  @!P1 IMAD.MOV.U32 R2, RZ, RZ, R232 ;  /* 0x000000ffff029224 */ /* 0x000fe200078e00e8 */
[----:B------:R-:W-:Y:S02]  /*8e40*/  @!P1 MOV R237, R88 ;  /* 0x0000005800ed9202 */ /* 0x000fe40000000f00 */
[----:B------:R-:W-:Y:S02]  /*8e50*/  ISETP.GE.AND P1, PT, R217, c[0x0][0x1d4], PT ;  /* 0x00007500d9007a0c */ /* 0x000fe40003f26270 */
[----:B------:R-:W-:Y:S02]  /*8e60*/  SEL R237, R237, RZ, !P0 ;  /* 0x000000ffeded7207 */ /* 0x000fe40004000000 */
[----:B------:R-:W-:Y:S02]  /*8e70*/  SEL R2, R2, RZ, !P0 ;  /* 0x000000ff02027207 */ /* 0x000fe40004000000 */
[----:B------:R-:W-:Y:S01]  /*8e80*/  ISETP.NE.U32.AND P0, PT, RZ, c[0x0][0x348], PT ;  /* 0x0000d200ff007a0c */ /* 0x000fe20003f05070 */
[----:B------:R-:W-:-:S02]  /*8e90*/  IMAD R238, R237, c[0x0][0x1f0], RZ ;  /* 0x00007c00edee7a24 */ /* 0x000fc400078e02ff */
[----:B------:R-:W-:Y:S01]  /*8ea0*/  IMAD R237, R237, c[0x0][0x218], RZ ;  /* 0x00008600eded7a24 */ /* 0x000fe200078e02ff */
[----:B------:R-:W-:Y:S01]  /*8eb0*/  ISETP.NE.AND.EX P0, PT, RZ, c[0x0][0x34c], PT, P0 ;  /* 0x0000d300ff007a0c */ /* 0x000fe20003f05300 */
[----:B------:R-:W-:-:S03]  /*8ec0*/  IMAD.WIDE.U32 R242, R2, c[0x0][0x1f0], R242 ;  /* 0x00007c0002f27a25 */ /* 0x000fc600078e00f2 */
[----:B------:R-:W-:Y:S01]  /*8ed0*/  SEL R88, R88, RZ, !P0 ;  /* 0x000000ff58587207 */ /* 0x000fe20004000000 */
[----:B------:R-:W-:Y:S01]  /*8ee0*/  IMAD.WIDE.U32 R240, R2, c[0x0][0x218], R240 ;  /* 0x0000860002f07a25 */ /* 0x000fe200078e00f0 */
[----:B------:R-:W-:-:S03]  /*8ef0*/  SEL R0, R232, RZ, !P0 ;  /* 0x000000ffe8007207 */ /* 0x000fc60004000000 */
[C---:B------:R-:W-:Y:S02]  /*8f00*/  IMAD R238, R2.reuse, c[0x0][0x1f4], R238 ;  /* 0x00007d0002ee7a24 */ /* 0x040fe400078e02ee */
[----:B------:R-:W-:Y:S01]  /*8f10*/  IMAD R237, R2, c[0x0][0x21c], R237 ;  /* 0x0000870002ed7a24 */ /* 0x000fe200078e02ed */
[----:B------:R-:W-:Y:S02]  /*8f20*/  SHF.R.S32.HI R2, RZ, 0x1f, R217 ;  /* 0x0000001fff027819 */ /* 0x000fe400000114d9 */
[----:B------:R-:W-:Y:S02]  /*8f30*/  IADD3 R238, R243, R238, RZ ;  /* 0x000000eef3ee7210 */ /* 0x000fe40007ffe0ff */
[----:B------:R-:W-:Y:S02]  /*8f40*/  IADD3 R237, R241, R237, RZ ;  /* 0x000000edf1ed7210 */ /* 0x000fe40007ffe0ff */
[----:B------:R-:W-:Y:S01]  /*8f50*/  IMAD.MOV.U32 R4, RZ, RZ, c[0x0][0x2c4] ;  /* 0x0000b100ff047624 */ /* 0x000fe200078e00ff */
[----:B------:R-:W-:Y:S01]  /*8f60*/  BAR.SYNC.DEFER_BLOCKING 0x0 ;  /* 0x0000000000007b1d */ /* 0x000fe20000010000 */
[----:B------:R-:W-:Y:S01]  /*8f70*/  IMAD.MOV.U32 R12, RZ, RZ, R6 ;  /* 0x000000ffff0c7224 */ /* 0x000fe200078e0006 */
[----:B------:R-:W-:Y:S01]  /*8f80*/  ISETP.GE.AND P6, PT, R10, c[0x0][0x198], PT ;  /* 0x000066000a007a0c */ /* 0x000fe20003fc6270 */
[----:B------:R-:W-:Y:S01]  /*8f90*/  IMAD.MOV.U32 R13, RZ, RZ, R3 ;  /* 0x000000ffff0d7224 */ /* 0x000fe200078e0003 */
[----:B------:R-:W-:Y:S01]  /*8fa0*/  ISETP.NE.AND P0, PT, R4, 0x1, PT ;  /* 0x000000010400780c */ /* 0x000fe20003f05270 */
[----:B------:R-:W-:Y:S01]  /*8fb0*/  IMAD R4, R222, 0x20, R223 ;  /* 0x00000020de047824 */ /* 0x000fe200078e02df */
[----:B------:R-:W-:Y:S01]  /*8fc0*/  ISETP.GE.AND P4, PT, R217, c[0x0][0x198], PT ;  /* 0x00006600d9007a0c */ /* 0x000fe20003f86270 */
[----:B------:R-:W-:Y:S01]  /*8fd0*/  IMAD.WIDE.U32 R12, R233, c[0x0][0x1b8], R12 ;  /* 0x00006e00e90c7a25 */ /* 0x000fe200078e000c */
[----:B------:R-:W-:-:S03]  /*8fe0*/  SHF.R.S32.HI R21, RZ, 0x1f, R9 ;  /* 0x0000001fff157819 */ /* 0x000fc60000011409 */
[----:B------:R-:W-:Y:S02]  /*8ff0*/  IMAD R4, R209, 0x80, R4 ;  /* 0x00000080d1047824 */ /* 0x000fe400078e0204 */
[----:B------:R-:W-:Y:S02]  /*9000*/  IMAD R3, R88, c[0x0][0x1c0], RZ ;  /* 0x0000700058037a24 */ /* 0x000fe400078e02ff */
[----:B------:R-:W-:Y:S02]  /*9010*/  IMAD.MOV.U32 R5, RZ, RZ, R4 ;  /* 0x000000ffff057224 */ /* 0x000fe400078e0004 */
[----:B------:R-:W-:-:S04]  /*9020*/  @P0 IMAD.HI.U32 R6, R4, c[0x0][0x2c8], RZ ;  /* 0x0000b20004060a27 */ /* 0x000fc800078e00ff */
[----:B------:R-:W-:Y:S01]  /*9030*/  IMAD R13, R233, c[0x0][0x1bc], R13 ;  /* 0x00006f00e90d7a24 */ /* 0x000fe200078e020d */
[----:B------:R-:W-:Y:S01]  /*9040*/  @P0 SHF.R.U32.HI R5, RZ, c[0x0][0x2cc], R6 ;  /* 0x0000b300ff050a19 */ /* 0x000fe20000011606 */
[C---:B------:R-:W-:Y:S02]  /*9050*/  IMAD R3, R0.reuse, c[0x0][0x1c4], R3 ;  /* 0x0000710000037a24 */ /* 0x040fe400078e0203 */
[----:B------:R-:W-:Y:S01]  /*9060*/  IMAD.WIDE.U32 R12, R0, c[0x0][0x1c0], R12 ;  /* 0x00007000000c7a25 */ /* 0x000fe200078e000c */
[----:B------:R-:W-:-:S03]  /*9070*/  SHF.R.S32.HI R6, RZ, 0x1f, R5 ;  /* 0x0000001fff067819 */ /* 0x000fc60000011405 */
[----:B------:R-:W-:Y:S02]  /*9080*/  IMAD.MOV R0, RZ, RZ, -R5 ;  /* 0x000000ffff007224 */ /* 0x000fe400078e0a05 */
[----:B------:R-:W-:Y:S02]  /*9090*/  IMAD.IADD R7, R13, 0x1, R3 ;  /* 0x000000010d077824 */ /* 0x000fe400078e0203 */
[----:B------:R-:W-:Y:S02]  /*90a0*/  IMAD R0, R0, c[0x0][0x2c4], R4 ;  /* 0x0000b10000007a24 */ /* 0x000fe400078e0204 */
[----:B------:R-:W-:Y:S02]  /*90b0*/  IMAD R3, R6, c[0x0][0x1b0], RZ ;  /* 0x00006c0006037a24 */ /* 0x000fe400078e02ff */
[----:B------:R-:W-:Y:S01]  /*90c0*/  IMAD.MOV.U32 R6, RZ, RZ, R12 ;  /* 0x000000ffff067224 */ /* 0x000fe200078e000c */
[----:B------:R-:W-:Y:S01]  /*90d0*/  SHF.R.S32.HI R4, RZ, 0x1f, R0 ;  /* 0x0000001fff047819 */ /* 0x000fe20000011400 */
[----:B------:R-:W-:-:S02]  /*90e0*/  IMAD R3, R5, c[0x0][0x1b4], R3 ;  /* 0x00006d0005037a24 */ /* 0x000fc400078e0203 */
[----:B------:R-:W-:-:S04]  /*90f0*/  IMAD.WIDE.U32 R6, R5, c[0x0][0x1b0], R6 ;  /* 0x00006c0005067a25 */ /* 0x000fc800078e0006 */
[----:B------:R-:W-:Y:S02]  /*9100*/  IMAD R4, R4, c[0x0][0x1a8], RZ ;  /* 0x00006a0004047a24 */ /* 0x000fe400078e02ff */
[----:B------:R-:W-:Y:S02]  /*9110*/  IMAD.IADD R7, R7, 0x1, R3 ;  /* 0x0000000107077824 */ /* 0x000fe400078e0203 */
[C---:B------:R-:W-:Y:S02]  /*9120*/  IMAD R4, R0.reuse, c[0x0][0x1ac], R4 ;  /* 0x00006b0000047a24 */ /* 0x040fe400078e0204 */
[----:B------:R-:W-:-:S04]  /*9130*/  IMAD.WIDE.U32 R6, R0, c[0x0][0x1a8], R6 ;  /* 0x00006a0000067a25 */ /* 0x000fc800078e0006 */
[----:B------:R-:W-:Y:S01]  /*9140*/  IMAD.IADD R4, R7, 0x1, R4 ;  /* 0x0000000107047824 */ /* 0x000fe200078e0204 */
[C---:B------:R-:W-:Y:S01]  /*9150*/  LEA R12, P0, R6.reuse, c[0x0][0x160], 0x1 ;  /* 0x00005800060c7a11 */ /* 0x040fe200078008ff */
[----:B------:R-:W-:Y:S02]  /*9160*/  IMAD R0, R79, c[0x0][0x2c4], RZ ;  /* 0x0000b1004f007a24 */ /* 0x000fe400078e02ff */
[----:B------:R-:W-:Y:S01]  /*9170*/  IMAD R7, R209, 0x80, R223 ;  /* 0x00000080d1077824 */ /* 0x000fe200078e02df */
[----:B------:R-:W-:Y:S01]  /*9180*/  LEA.HI.X R5, R6, c[0x0][0x164], R4, 0x1, P0 ;  /* 0x0000590006057a11 */ /* 0x000fe200000f0c04 */
[----:B------:R-:W1:Y:S01]  /*9190*/  SHFL.IDX PT, R3, R12, RZ, 0x181f ;  /* 0x00181fff0c037589 */ /* 0x000e6200000e0000 */
[----:B------:R-:W-:Y:S02]  /*91a0*/  IMAD.MOV.U32 R24, RZ, RZ, 0x40 ;  /* 0x00000040ff187424 */ /* 0x000fe400078e00ff */
[C---:B------:R-:W-:Y:S01]  /*91b0*/  ISETP.GE.AND P5, PT, R7.reuse, R0, PT ;  /* 0x000000000700720c */ /* 0x040fe20003fa6270 */
[----:B------:R-:W2:Y:S01]  /*91c0*/  SHFL.IDX PT, R6, R5, RZ, 0x181f ;  /* 0x00181fff05067589 */ /* 0x000ea200000e0000 */
[----:B------:R-:W-:-:S03]  /*91d0*/  IADD3 R14, R7, 0x20, RZ ;  /* 0x00000020070e7810 */ /* 0x000fc60007ffe0ff */
[----:B------:R-:W3:Y:S01]  /*91e0*/  SHFL.IDX PT, R4, R12, 0x1, 0x181f ;  /* 0x00381f000c047f89 */ /* 0x000ee200000e0000 */
[----:B------:R-:W-:-:S03]  /*91f0*/  ISETP.GE.AND P1, PT, R14, R0, PT ;  /* 0x000000000e00720c */ /* 0x000fc60003f26270 */
[----:B------:R-:W4:Y:S04]  /*9200*/  SHFL.IDX PT, R13, R5, 0x1, 0x181f ;  /* 0x00381f00050d7f89 */ /* 0x000f2800000e0000 */
[CC--:B-1----:R-:W-:Y:S02]  /*9210*/  @!P5 LEA R14, P0, R10.reuse, R3.reuse, 0x1 ;  /* 0x000000030a0ed211 */ /* 0x0c2fe400078008ff */
[C---:B------:R-:W-:Y:S02]  /*9220*/  @!P5 LEA R18, P2, R217.reuse, R3, 0x1 ;  /* 0x00000003d912d211 */ /* 0x040fe400078408ff */
[----:B------:R-:W1:Y:S01]  /*9230*/  SHFL.IDX PT, R3, R12, 0x2, 0x181f ;  /* 0x00581f000c037f89 */ /* 0x000e6200000e0000 */
[-C--:B--2---:R-:W-:Y:S02]  /*9240*/  @!P5 LEA.HI.X R15, R10, R6.reuse, R11, 0x1, P0 ;  /* 0x000000060a0fd211 */ /* 0x084fe400000f0c0b */
[----:B------:R-:W-:-:S02]  /*9250*/  @!P5 LEA.HI.X R19, R217, R6, R2, 0x1, P2 ;  /* 0x00000006d913d211 */ /* 0x000fc400010f0c02 */
[CC--:B---3--:R-:W-:Y:S01]  /*9260*/  @!P1 LEA R16, P0, R10.reuse, R4.reuse, 0x1 ;  /* 0x000000040a109211 */ /* 0x0c8fe200078008ff */
[----:B------:R-:W2:Y:S03]  /*9270*/  SHFL.IDX PT, R6, R5, 0x2, 0x181f ;  /* 0x00581f0005067f89 */ /* 0x000ea600000e0000 */
[-C--:B----4-:R-:W-:Y:S01]  /*9280*/  @!P1 LEA.HI.X R17, R10, R13.reuse, R11, 0x1, P0 ;  /* 0x0000000d0a119211 */ /* 0x090fe200000f0c0b */
[----:B------:R3:W-:Y:S01]  /*9290*/  @!P5 LDGSTS.E.BYPASS.LTC128B.128 [R236+0x100], [R14.64], !P6 ;  /* 0x001000000eecdfae */ /* 0x0007e2000f101d4a */
[----:B------:R-:W-:Y:S02]  /*92a0*/  @!P1 LEA R22, P0, R217, R4, 0x1 ;  /* 0x00000004d9169211 */ /* 0x000fe400078008ff */
[----:B------:R-:W-:Y:S01]  /*92b0*/  IADD3 R4, R7, 0x40, RZ ;  /* 0x0000004007047810 */ /* 0x000fe20007ffe0ff */
[----:B------:R4:W-:Y:S01]  /*92c0*/  @!P5 LDGSTS.E.BYPASS.LTC128B.128 [R236+0x4100], [R18.64], !P4 ;  /* 0x0410000012ecdfae */ /* 0x0009e2000e101d4a */
[----:B------:R-:W-:-:S02]  /*92d0*/  @!P1 LEA.HI.X R23, R217, R13, R2, 0x1, P0 ;  /* 0x0000000dd9179211 */ /* 0x000fc400000f0c02 */
[----:B------:R-:W-:Y:S01]  /*92e0*/  ISETP.GE.AND P0, PT, R4, R0, PT ;  /* 0x000000000400720c */ /* 0x000fe20003f06270 */
[----:B------:R1:W-:Y:S01]  /*92f0*/  @!P1 LDGSTS.E.BYPASS.LTC128B.128 [R225+0x1100], [R16.64], !P6 ;  /* 0x0110000010e19fae */ /* 0x0003e2000f101d4a */
[----:B------:R-:W-:-:S03]  /*9300*/  IADD3 R7, R7, 0x60, RZ ;  /* 0x0000006007077810 */ /* 0x000fc60007ffe0ff */
[----:B------:R2:W-:Y:S04]  /*9310*/  @!P1 LDGSTS.E.BYPASS.LTC128B.128 [R225+0x5100], [R22.64], !P4 ;  /* 0x0510000016e19fae */ /* 0x0005e8000e101d4a */
[----:B------:R2:W3:Y:S04]  /*9320*/  SHFL.IDX PT, R4, R12, 0x3, 0x181f ;  /* 0x00781f000c047f89 */ /* 0x0004e800000e0000 */
[----:B------:R-:W3:Y:S01]  /*9330*/  SHFL.IDX PT, R5, R5, 0x3, 0x181f ;  /* 0x00781f0005057f89 */ /* 0x000ee200000e0000 */
[----:B-1----:R-:W-:Y:S02]  /*9340*/  IMAD.MOV.U32 R16, RZ, RZ, R242 ;  /* 0x000000ffff107224 */ /* 0x002fe400078e00f2 */
[----:B------:R-:W-:Y:S01]  /*9350*/  IMAD.MOV.U32 R17, RZ, RZ, R238 ;  /* 0x000000ffff117224 */ /* 0x000fe200078e00ee */
[----:B--2---:R-:W-:Y:S01]  /*9360*/  @!P0 LEA R12, P1, R10, R3, 0x1 ;  /* 0x000000030a0c8211 */ /* 0x004fe200078208ff */
[----:B------:R-:W-:-:S03]  /*9370*/  IMAD.MOV.U32 R22, RZ, RZ, 0x70 ;  /* 0x00000070ff167424 */ /* 0x000fc600078e00ff */
[----:B------:R-:W-:Y:S01]  /*9380*/  @!P0 LEA.HI.X R13, R10, R6, R11, 0x1, P1 ;  /* 0x000000060a0d8211 */ /* 0x000fe200008f0c0b */
[----:B------:R-:W-:Y:S01]  /*9390*/  IMAD R22, R8, -0x70, R22 ;  /* 0xffffff9008167824 */ /* 0x000fe200078e0216 */
[----:B---3--:R-:W-:-:S03]  /*93a0*/  @!P0 LEA R14, P1, R217, R3, 0x1 ;  /* 0x00000003d90e8211 */ /* 0x008fc600078208ff */
[----:B------:R-:W-:Y:S01]  /*93b0*/  IMAD.IADD R79, R77, 0x1, R22 ;  /* 0x000000014d4f7824 */ /* 0x000fe200078e0216 */
[----:B------:R-:W-:Y:S01]  /*93c0*/  @!P0 LEA.HI.X R15, R217, R6, R2, 0x1, P1 ;  /* 0x00000006d90f8211 */ /* 0x000fe200008f0c02 */
[----:B------:R1:W-:Y:S01]  /*93d0*/  @!P0 LDGSTS.E.BYPASS.LTC128B.128 [R225+0x2100], [R12.64], !P6 ;  /* 0x021000000ce18fae */ /* 0x0003e2000f101d4a */
[----:B------:R-:W-:Y:S01]  /*93e0*/  ISETP.GE.AND P1, PT, R7, R0, PT ;  /* 0x000000000700720c */ /* 0x000fe20003f26270 */
[----:B------:R-:W-:Y:S01]  /*93f0*/  IMAD.WIDE.U32 R6, R9, c[0x0][0x1e0], RZ ;  /* 0x0000780009067a25 */ /* 0x000fe200078e00ff */
[----:B------:R-:W-:Y:S01]  /*9400*/  IMNMX R3, R79, 0x70, PT ;  /* 0x000000704f037817 */ /* 0x000fe20003800200 */
[----:B------:R2:W-:Y:S04]  /*9410*/  @!P0 LDGSTS.E.BYPASS.LTC128B.128 [R225+0x6100], [R14.64], !P4 ;  /* 0x061000000ee18fae */ /* 0x0005e8000e101d4a */
[----:B------:R-:W-:-:S05]  /*9420*/  IMAD.IADD R3, R3, 0x1, -R223 ;  /* 0x0000000103037824 */ /* 0x000fca00078e0adf */
[C---:B------:R-:W-:Y:S02]  /*9430*/  ISETP.GE.AND P3, PT, R3.reuse, 0x1, PT ;  /* 0x000000010300780c */ /* 0x040fe40003f66270 */
[----:B------:R-:W-:Y:S01]  /*9440*/  ISETP.GE.AND P2, PT, R3, 0x21, PT ;  /* 0x000000210300780c */ /* 0x000fe20003f46270 */
[----:B-1----:R-:W-:Y:S01]  /*9450*/  IMAD R12, R21, c[0x0][0x1e0], RZ ;  /* 0x00007800150c7a24 */ /* 0x002fe200078e02ff */
[----:B--2---:R-:W-:-:S03]  /*9460*/  @!P1 LEA R14, P0, R10, R4, 0x1 ;  /* 0x000000040a0e9211 */ /* 0x004fc600078008ff */
[----:B------:R-:W-:Y:S01]  /*9470*/  IMAD R12, R9, c[0x0][0x1e4], R12 ;  /* 0x00007900090c7a24 */ /* 0x000fe200078e020c */
[----:B------:R-:W-:-:S03]  /*9480*/  @!P1 LEA.HI.X R15, R10, R5, R11, 0x1, P0 ;  /* 0x000000050a0f9211 */ /* 0x000fc600000f0c0b */
[----:B------:R-:W-:Y:S01]  /*9490*/  IMAD.IADD R12, R7, 0x1, R12 ;  /* 0x00000001070c7824 */ /* 0x000fe200078e020c */
[C---:B------:R-:W-:Y:S01]  /*94a0*/  @!P1 LEA R4, P0, R217.reuse, R4, 0x1 ;  /* 0x00000004d9049211 */ /* 0x040fe200078008ff */
[----:B------:R-:W-:Y:S01]  /*94b0*/  IMAD.WIDE.U32 R6, R6, 0x70, R16 ;  /* 0x0000007006067825 */ /* 0x000fe200078e0010 */
[----:B------:R1:W-:Y:S02]  /*94c0*/  @!P1 LDGSTS.E.BYPASS.LTC128B.128 [R225+0x3100], [R14.64], !P6 ;  /* 0x031000000ee19fae */ /* 0x0003e4000f101d4a */
[C---:B------:R-:W-:Y:S01]  /*94d0*/  @!P1 LEA.HI.X R5, R217.reuse, R5, R2, 0x1, P0 ;  /* 0x00000005d9059211 */ /* 0x040fe200000f0c02 */
[----:B------:R-:W-:Y:S01]  /*94e0*/  IMAD R12, R12, 0x70, RZ ;  /* 0x000000700c0c7824 */ /* 0x000fe200078e02ff */
[----:B------:R-:W-:Y:S01]  /*94f0*/  ISETP.NE.AND P6, PT, R116, RZ, PT ;  /* 0x000000ff7400720c */ /* 0x000fe20003fc5270 */
[----:B------:R-:W-:Y:S02]  /*9500*/  IMAD.MOV.U32 R2, RZ, RZ, 0x20 ;  /* 0x00000020ff027424 */ /* 0x000fe400078e00ff */
[----:B------:R2:W-:Y:S01]  /*9510*/  @!P1 LDGSTS.E.BYPASS.LTC128B.128 [R225+0x7100], [R4.64], !P4 ;  /* 0x0710000004e19fae */ /* 0x0005e2000e101d4a */
[----:B------:R-:W-:Y:S01]  /*9520*/  ISETP.GE.AND P4, PT, R217, c[0x0][0x1d4], PT ;  /* 0x00007500d9007a0c */ /* 0x000fe20003f86270 */
[----:B------:R-:W-:Y:S01]  /*9530*/  IMAD.IADD R7, R7, 0x1, R12 ;  /* 0x0000000107077824 */ /* 0x000fe200078e020c */
[----:B------:R-:W-:Y:S01]  /*9540*/  @P3 LEA R12, P0, R6, c[0x0][0x1c8], 0x1 ;  /* 0x00007200060c3a11 */ /* 0x000fe200078008ff */
[----:B------:R-:W0:Y:S01]  /*9550*/  LDGDEPBAR ;  /* 0x00000000000079af */ /* 0x000e220000000000 */
[----:B------:R-:W-:-:S02]  /*9560*/  ISETP.GE.AND P1, PT, R3, 0x41, PT ;  /* 0x000000410300780c */ /* 0x000fc40003f26270 */
[----:B------:R-:W-:Y:S02]  /*9570*/  @P3 LEA.HI.X R13, R6, c[0x0][0x1cc], R7, 0x1, P0 ;  /* 0x00007300060d3a11 */ /* 0x000fe400000f0c07 */
[----:B------:R-:W-:-:S03]  /*9580*/  ISETP.GE.AND P0, PT, R3, 0x61, PT ;  /* 0x000000610300780c */ /* 0x000fc60003f06270 */
[----:B------:R3:W-:Y:S04]  /*9590*/  @P3 LDGSTS.E.BYPASS.LTC128B.128 [R236+0x8100], [R12.64], !P6 ;  /* 0x081000000cec3fae */ /* 0x0007e8000f101d4a */
[----:B------:R3:W-:Y:S01]  /*95a0*/  @P3 LDGSTS.E.BYPASS.LTC128B.128 [R236+0xb900], [R12.64+0x80], !P4 ;  /* 0x0b9000800cec3fae */ /* 0x0007e2000e101d4a */
[----:B--2---:R-:W-:-:S04]  /*95b0*/  IMAD.WIDE.U32 R4, R2, c[0x0][0x1e0], RZ ;  /* 0x0000780002047a25 */ /* 0x004fc800078e00ff */
[----:B------:R-:W-:Y:S01]  /*95c0*/  IMAD R2, R2, c[0x0][0x1e4], RZ ;  /* 0x0000790002027a24 */ /* 0x000fe200078e02ff */
[----:B------:R-:W-:-:S04]  /*95d0*/  @P2 IADD3 R3, P3, R6, R4, RZ ;  /* 0x0000000406032210 */ /* 0x000fc80007f7e0ff */
[----:B------:R-:W-:Y:S01]  /*95e0*/  @P2 IADD3.X R2, R7, R5, R2, P3, !PT ;  /* 0x0000000507022210 */ /* 0x000fe20001ffe402 */
[----:B------:R-:W-:Y:S01]  /*95f0*/  IMAD.WIDE.U32 R4, R24, c[0x0][0x1e0], RZ ;  /* 0x0000780018047a25 */ /* 0x000fe200078e00ff */
[----:B---3--:R-:W-:-:S04]  /*9600*/  @P2 LEA R12, P3, R3, c[0x0][0x1c8], 0x1 ;  /* 0x00007200030c2a11 */ /* 0x008fc800078608ff */
[----:B------:R-:W-:Y:S01]  /*9610*/  @P2 LEA.HI.X R13, R3, c[0x0][0x1cc], R2, 0x1, P3 ;  /* 0x00007300030d2a11 */ /* 0x000fe200018f0c02 */
[----:B------:R-:W-:Y:S01]  /*9620*/  IMAD R3, R24, c[0x0][0x1e4], RZ ;  /* 0x0000790018037a24 */ /* 0x000fe200078e02ff */
[----:B------:R-:W-:Y:S01]  /*9630*/  @P1 IADD3 R4, P3, R6, R4, RZ ;  /* 0x0000000406041210 */ /* 0x000fe20007f7e0ff */
[----:B------:R-:W-:Y:S02]  /*9640*/  @P0 IMAD.MOV.U32 R2, RZ, RZ, 0x60 ;  /* 0x00000060ff020424 */ /* 0x000fe400078e00ff */
[----:B------:R4:W-:Y:S01]  /*9650*/  @P2 LDGSTS.E.BYPASS.LTC128B.128 [R225+0x9100], [R12.64], !P6 ;  /* 0x091000000ce12fae */ /* 0x0009e2000f101d4a */
[----:B------:R-:W-:Y:S01]  /*9660*/  @P1 IADD3.X R3, R7, R5, R3, P3, !PT ;  /* 0x0000000507031210 */ /* 0x000fe20001ffe403 */
[----:B------:R-:W-:Y:S01]  /*9670*/  @P0 IMAD.WIDE.U32 R6, R2, c[0x0][0x1e0], R6 ;  /* 0x0000780002060a25 */ /* 0x000fe200078e0006 */
[----:B-1----:R-:W-:Y:S01]  /*9680*/  @P1 LEA R14, P3, R4, c[0x0][0x1c8], 0x1 ;  /* 0x00007200040e1a11 */ /* 0x002fe200078608ff */
[----:B------:R4:W-:Y:S02]  /*9690*/  @P2 LDGSTS.E.BYPASS.LTC128B.128 [R225+0xc900], [R12.64+0x80], !P4 ;  /* 0x0c9000800ce12fae */ /* 0x0009e4000e101d4a */
[----:B------:R-:W-:Y:S01]  /*96a0*/  @P0 IMAD R2, R2, c[0x0][0x1e4], RZ ;  /* 0x0000790002020a24 */ /* 0x000fe200078e02ff */
[----:B------:R-:W-:-:S02]  /*96b0*/  @P1 LEA.HI.X R15, R4, c[0x0][0x1cc], R3, 0x1, P3 ;  /* 0x00007300040f1a11 */ /* 0x000fc400018f0c03 */
[C---:B------:R-:W-:Y:S01]  /*96c0*/  @P0 LEA R4, P3, R6.reuse, c[0x0][0x1c8], 0x1 ;  /* 0x0000720006040a11 */ /* 0x040fe200078608ff */
[----:B------:R-:W-:Y:S02]  /*96d0*/  @P0 IMAD.IADD R2, R7, 0x1, R2 ;  /* 0x0000000107020824 */ /* 0x000fe400078e0202 */
[----:B------:R4:W-:Y:S03]  /*96e0*/  @P1 LDGSTS.E.BYPASS.LTC128B.128 [R225+0xa100], [R14.64], !P6 ;  /* 0x0a1000000ee11fae */ /* 0x0009e6000f101d4a */
[----:B------:R-:W-:Y:S01]  /*96f0*/  @P0 LEA.HI.X R5, R6, c[0x0][0x1cc], R2, 0x1, P3 ;  /* 0x0000730006050a11 */ /* 0x000fe200018f0c02 */
[----:B------:R4:W-:Y:S04]  /*9700*/  @P1 LDGSTS.E.BYPASS.LTC128B.128 [R225+0xd900], [R14.64+0x80], !P4 ;  /* 0x0d9000800ee11fae */ /* 0x0009e8000e101d4a */
[----:B------:R4:W-:Y:S04]  /*9710*/  @P0 LDGSTS.E.BYPASS.LTC128B.128 [R225+0xb100], [R4.64], !P6 ;  /* 0x0b10000004e10fae */ /* 0x0009e8000f101d4a */
[----:B------:R4:W-:Y:S01]  /*9720*/  @P0 LDGSTS.E.BYPASS.LTC128B.128 [R225+0xe900], [R4.64+0x80], !P4 ;  /* 0x0e90008004e10fae */ /* 0x0009e2000e101d4a */
[----:B------:R-:W-:-:S03]  /*9730*/  ISETP.LT.AND P0, PT, RZ, c[0x0][0x27c], PT ;  /* 0x00009f00ff007a0c */ /* 0x000fc60003f01270 */
[----:B------:R-:W0:Y:S10]  /*9740*/  LDGDEPBAR ;  /* 0x00000000000079af */ /* 0x000e340000000000 */
[----:B------:R-:W-:Y:S05]  /*9750*/  @P0 BRA `(.L_x_303) ;  /* 0x0000002000000947 */ /* 0x000fea0003800000 */
[----:B------:R-:W-:-:S04]  /*9760*/  DEPBAR.LE SB0, 0x1 ;  /* 0x000080400000791a */ /* 0x000fc80000000000 */
[----:B------:R-:W-:Y:S05]  /*9770*/  BRA `(.L_x_304) ;  /* 0x0000352000007947 */ /* 0x000fea0003800000 */
.L_x_303:
[----:B-----5:R-:W-:Y:S01]  /*9780*/  SHF.R.S32.HI R2, RZ, 0x1f, R78 ;  /* 0x0000001fff027819 */ /* 0x020fe2000001144e */
[----:B------:R-:W-:Y:S01]  /*9790*/  ULDC.U8 UR4, c[0x0][0x298] ;  /* 0x0000a60000047ab9 */ /* 0x000fe20000000000 */
[----:B------:R-:W-:Y:S01]  /*97a0*/  IMAD.WIDE.U32 R6, R78, c[0x0][0x280], RZ ;  /* 0x0000a0004e067a25 */ /* 0x000fe200078e00ff */
[----:B------:R-:W-:Y:S01]  /*97b0*/  ISETP.NE.AND P2, PT, RZ, UR4, PT ;  /* 0x00000004ff007c0c */ /* 0x000fe2000bf45270 */
[----:B------:R-:W-:Y:S02]  /*97c0*/  BSSY B2, `(.L_x_304) ;  /* 0x000034d000027945 */ /* 0x000fe40003800000 */
[----:B------:R-:W-:Y:S01]  /*97d0*/  IMAD R3, R2, c[0x0][0x280], RZ ;  /* 0x0000a00002037a24 */ /* 0x000fe200078e02ff */
[----:B------:R-:W-:Y:S01]  /*97e0*/  LEA R16, P1, R6, c[0x0][0x270], 0x1 ;  /* 0x00009c0006107a11 */ /* 0x000fe200078208ff */
[----:B------:R-:W-:Y:S02]  /*97f0*/  IMAD R2, R2, c[0x0][0x290], RZ ;  /* 0x0000a40002027a24 */ /* 0x000fe400078e02ff */
[----:B----4-:R-:W-:-:S04]  /*9800*/  IMAD.WIDE.U32 R4, R78, c[0x0][0x290], RZ ;  /* 0x0000a4004e047a25 */ /* 0x010fc800078e00ff */
[C---:B------:R-:W-:Y:S02]  /*9810*/  IMAD R3, R78.reuse, c[0x0][0x284], R3 ;  /* 0x0000a1004e037a24 */ /* 0x040fe400078e0203 */
[----:B------:R-:W-:Y:S01]  /*9820*/  IMAD R78, R78, c[0x0][0x294], R2 ;  /* 0x0000a5004e4e7a24 */ /* 0x000fe200078e0202 */
[----:B------:R-:W-:Y:S02]  /*9830*/  LEA R2, P0, R4, c[0x0][0x288], 0x1 ;  /* 0x0000a20004027a11 */ /* 0x000fe400078008ff */
[----:B------:R-:W-:Y:S02]  /*9840*/  IADD3 R3, R3, R7, RZ ;  /* 0x0000000703037210 */ /* 0x000fe40007ffe0ff */
[----:B------:R-:W-:Y:S02]  /*9850*/  IADD3 R78, R78, R5, RZ ;  /* 0x000000054e4e7210 */ /* 0x000fe40007ffe0ff */
[----:B------:R-:W-:Y:S02]  /*9860*/  LEA.HI.X R3, R6, c[0x0][0x274], R3, 0x1, P1 ;  /* 0x00009d0006037a11 */ /* 0x000fe400008f0c03 */
[----:B------:R-:W-:Y:S01]  /*9870*/  LEA.HI.X R78, R4, c[0x0][0x28c], R78, 0x1, P0 ;  /* 0x0000a300044e7a11 */ /* 0x000fe200000f0c4e */
[----:B------:R-:W-:Y:S05]  /*9880*/  @!P2 BRA `(.L_x_305) ;  /* 0x000019000000a947 */ /* 0x000fea0003800000 */
[----:B------:R-:W1:Y:S01]  /*9890*/  SHFL.IDX PT, R7, R3, RZ, 0x181f ;  /* 0x00181fff03077589 */ /* 0x000e6200000e0000 */
[----:B------:R-:W-:Y:S01]  /*98a0*/  BSSY B0, `(.L_x_306) ;  /* 0x000001b000007945 */ /* 0x000fe20003800000 */
[----:B------:R-:W-:Y:S01]  /*98b0*/  SHF.L.U32 R17, R222, 0x2, RZ ;  /* 0x00000002de117819 */ /* 0x000fe200000006ff */
[----:B------:R-:W-:Y:S01]  /*98c0*/  CS2R R12, SRZ ;  /* 0x00000000000c7805 */ /* 0x000fe2000001ff00 */
[----:B------:R-:W2:Y:S01]  /*98d0*/  SHFL.IDX PT, R6, R16, RZ, 0x181f ;  /* 0x00181fff10067589 */ /* 0x000ea200000e0000 */
[----:B------:R-:W-:Y:S01]  /*98e0*/  CS2R R28, SRZ ;  /* 0x00000000001c7805 */ /* 0x000fe2000001ff00 */
[----:B------:R-:W-:-:S02]  /*98f0*/  CS2R R4, SRZ ;  /* 0x0000000000047805 */ /* 0x000fc4000001ff00 */
[----:B------:R-:W3:Y:S04]  /*9900*/  SHFL.IDX PT, R15, R78, RZ, 0x181f ;  /* 0x00181fff4e0f7589 */ /* 0x000ee800000e0000 */
[----:B------:R4:W1:Y:S02]  /*9910*/  SHFL.IDX PT, R14, R2, RZ, 0x181f ;  /* 0x00181fff020e7589 */ /* 0x00086400000e0000 */
[----:B----4-:R-:W-:Y:S01]  /*9920*/  CS2R R2, SRZ ;  /* 0x0000000000027805 */ /* 0x010fe2000001ff00 */
[----:B------:R-:W-:Y:S05]  /*9930*/  @P5 BRA `(.L_x_307) ;  /* 0x0000011000005947 */ /* 0x000fea0003800000 */
[----:B-123--:R-:W-:Y:S01]  /*9940*/  ISETP.GE.AND P1, PT, R17, c[0x0][0x27c], PT ;  /* 0x00009f0011007a0c */ /* 0x00efe20003f26270 */
[C---:B------:R-:W-:Y:S01]  /*9950*/  IMAD.SHL.U32 R2, R124.reuse, 0x2, RZ ;  /* 0x000000027c027824 */ /* 0x040fe200078e00ff */
[----:B------:R-:W-:Y:S02]  /*9960*/  ISETP.GE.AND P0, PT, R124, c[0x0][0x27c], PT ;  /* 0x00009f007c007a0c */ /* 0x000fe40003f06270 */
[----:B------:R-:W-:Y:S01]  /*9970*/  SHF.R.S32.HI R3, RZ, 0x1f, R124 ;  /* 0x0000001fff037819 */ /* 0x000fe2000001147c */
[----:B------:R-:W-:-:S08]  /*9980*/  CS2R R28, SRZ ;  /* 0x00000000001c7805 */ /* 0x000fd0000001ff00 */
[----:B------:R-:W-:Y:S02]  /*9990*/  @!P1 IMAD.WIDE R26, R17, 0x2, R6 ;  /* 0x00000002111a9825 */ /* 0x000fe400078e0206 */
[-C--:B------:R-:W-:Y:S02]  /*99a0*/  @!P0 IADD3 R18, P3, R6, R2.reuse, RZ ;  /* 0x0000000206128210 */ /* 0x080fe40007f7e0ff */
[----:B------:R-:W-:Y:S01]  /*99b0*/  SHF.L.U64.HI R6, R124, 0x1, R3 ;  /* 0x000000017c067819 */ /* 0x000fe20000010203 */
[----:B------:R1:W5:Y:S01]  /*99c0*/  @!P1 LD.E.64 R12, [R26.64] ;  /* 0x0000000a1a0c9980 */ /* 0x000362000c101b00 */
[----:B------:R-:W-:Y:S02]  /*99d0*/  @!P0 IADD3 R30, P2, R14, R2, RZ ;  /* 0x000000020e1e8210 */ /* 0x000fe40007f5e0ff */
[----:B------:R-:W-:Y:S01]  /*99e0*/  CS2R R2, SRZ ;  /* 0x0000000000027805 */ /* 0x000fe2000001ff00 */
[--C-:B------:R-:W-:Y:S02]  /*99f0*/  @!P0 IMAD.X R19, R7, 0x1, R6.reuse, P3 ;  /* 0x0000000107138824 */ /* 0x100fe400018e0606 */
[----:B------:R-:W-:-:S03]  /*9a00*/  @!P0 IMAD.X R31, R15, 0x1, R6, P2 ;  /* 0x000000010f1f8824 */ /* 0x000fc600010e0606 */
[----:B------:R2:W5:Y:S04]  /*9a10*/  @!P0 LD.E.64 R2, [R18.64] ;  /* 0x0000000a12028980 */ /* 0x000568000c101b00 */
[----:B------:R2:W5:Y:S01]  /*9a20*/  @!P0 LD.E.64 R28, [R30.64] ;  /* 0x0000000a1e1c8980 */ /* 0x000562000c101b00 */
[----:B-1----:R-:W-:-:S05]  /*9a30*/  @!P1 IMAD.WIDE R26, R17, 0x2, R14 ;  /* 0x00000002111a9825 */ /* 0x002fca00078e020e */
[----:B------:R2:W5:Y:S02]  /*9a40*/  @!P1 LD.E.64 R4, [R26.64] ;  /* 0x0000000a1a049980 */ /* 0x000564000c101b00 */
.L_x_307:
[----:B-123--:R-:W-:Y:S05]  /*9a50*/  BSYNC B0 ;  /* 0x0000000000007941 */ /* 0x00efea0003800000 */
.L_x_306:
[----:B------:R-:W-:Y:S01]  /*9a60*/  IMAD R18, R209, -0x80, R0 ;  /* 0xffffff80d1127824 */ /* 0x000fe200078e0200 */
[--C-:B-----5:R-:W-:Y:S01]  /*9a70*/  SHF.R.U64 R16, R12, 0x10, R13.reuse ;  /* 0x000000100c107819 */ /* 0x120fe2000000120d */
[--C-:B------:R-:W-:Y:S01]  /*9a80*/  IMAD.MOV.U32 R25, RZ, RZ, R13.reuse ;  /* 0x000000ffff197224 */ /* 0x100fe200078e000d */
[----:B------:R-:W-:Y:S01]  /*9a90*/  SHF.R.U32.HI R15, RZ, 0x10, R13 ;  /* 0x00000010ff0f7819 */ /* 0x000fe2000001160d */
[----:B------:R-:W-:Y:S01]  /*9aa0*/  IMAD.MOV.U32 R26, RZ, RZ, R12 ;  /* 0x000000ffff1a7224 */ /* 0x000fe200078e000c */
[----:B------:R-:W-:Y:S01]  /*9ab0*/  IMNMX R18, R18, 0x80, PT ;  /* 0x0000008012127817 */ /* 0x000fe20003800200 */
[----:B------:R-:W-:Y:S01]  /*9ac0*/  IMAD.MOV.U32 R7, RZ, RZ, R4 ;  /* 0x000000ffff077224 */ /* 0x000fe200078e0004 */
[--C-:B------:R-:W-:Y:S01]  /*9ad0*/  SHF.R.U64 R14, R4, 0x10, R5.reuse ;  /* 0x00000010040e7819 */ /* 0x100fe20000001205 */
[--C-:B------:R-:W-:Y:S01]  /*9ae0*/  IMAD.MOV.U32 R6, RZ, RZ, R5.reuse ;  /* 0x000000ffff067224 */ /* 0x100fe200078e0005 */
[----:B------:R-:W-:Y:S01]  /*9af0*/  ISETP.GE.AND P0, PT, R223, R18, PT ;  /* 0x00000012df00720c */ /* 0x000fe20003f06270 */
[----:B------:R-:W-:Y:S01]  /*9b00*/  IMAD.MOV.U32 R23, RZ, RZ, R2 ;  /* 0x000000ffff177224 */ /* 0x000fe200078e0002 */
[----:B------:R-:W-:Y:S01]  /*9b10*/  SHF.R.U32.HI R13, RZ, 0x10, R5 ;  /* 0x00000010ff0d7819 */ /* 0x000fe20000011605 */
[--C-:B------:R-:W-:Y:S01]  /*9b20*/  IMAD.MOV.U32 R19, RZ, RZ, R3.reuse ;  /* 0x000000ffff137224 */ /* 0x100fe200078e0003 */
[--C-:B------:R-:W-:Y:S01]  /*9b30*/  SHF.R.U64 R12, R2, 0x10, R3.reuse ;  /* 0x00000010020c7819 */ /* 0x100fe20000001203 */
[----:B------:R-:W-:Y:S01]  /*9b40*/  IMAD.MOV.U32 R5, RZ, RZ, R28 ;  /* 0x000000ffff057224 */ /* 0x000fe200078e001c */
[----:B------:R-:W-:Y:S01]  /*9b50*/  SHF.R.U32.HI R3, RZ, 0x10, R3 ;  /* 0x00000010ff037819 */ /* 0x000fe20000011603 */
[----:B------:R-:W-:Y:S01]  /*9b60*/  IMAD.MOV.U32 R4, RZ, RZ, R29 ;  /* 0x000000ffff047224 */ /* 0x000fe200078e001d */
[----:B------:R-:W-:-:S04]  /*9b70*/  DEPBAR.LE SB0, 0x1 ;  /* 0x000080400000791a */ /* 0x000fc80000000000 */
[--C-:B------:R-:W-:Y:S01]  /*9b80*/  SHF.R.U64 R2, R28, 0x10, R29.reuse ;  /* 0x000000101c027819 */ /* 0x100fe2000000121d */
[----:B------:R-:W-:Y:S01]  /*9b90*/  BSSY B1, `(.L_x_308) ;  /* 0x000005e000017945 */ /* 0x000fe20003800000 */
[----:B------:R-:W-:Y:S02]  /*9ba0*/  SHF.R.U32.HI R0, RZ, 0x10, R29 ;  /* 0x00000010ff007819 */ /* 0x000fe4000001161d */
[----:B------:R-:W-:Y:S02]  /*9bb0*/  PRMT R16, R26, 0x5410, R16 ;  /* 0x000054101a107816 */ /* 0x000fe40000000010 */
[----:B------:R-:W-:Y:S02]  /*9bc0*/  PRMT R15, R25, 0x5410, R15 ;  /* 0x00005410190f7816 */ /* 0x000fe4000000000f */
[----:B------:R-:W-:Y:S02]  /*9bd0*/  PRMT R12, R23, 0x5410, R12 ;  /* 0x00005410170c7816 */ /* 0x000fe4000000000c */
[----:B------:R-:W-:-:S02]  /*9be0*/  PRMT R3, R19, 0x5410, R3 ;  /* 0x0000541013037816 */ /* 0x000fc40000000003 */
[----:B------:R-:W-:Y:S02]  /*9bf0*/  PRMT R14, R7, 0x5410, R14 ;  /* 0x00005410070e7816 */ /* 0x000fe4000000000e */
[----:B------:R-:W-:Y:S02]  /*9c00*/  PRMT R13, R6, 0x5410, R13 ;  /* 0x00005410060d7816 */ /* 0x000fe4000000000d */
[----:B------:R-:W-:Y:S02]  /*9c10*/  PRMT R2, R5, 0x5410, R2 ;  /* 0x0000541005027816 */ /* 0x000fe40000000002 */
[----:B------:R-:W-:Y:S01]  /*9c20*/  PRMT R0, R4, 0x5410, R0 ;  /* 0x0000541004007816 */ /* 0x000fe20000000000 */
[----:B------:R-:W-:Y:S06]  /*9c30*/  BAR.SYNC.DEFER_BLOCKING 0x0 ;  /* 0x0000000000007b1d */ /* 0x000fec0000010000 */
[----:B------:R-:W-:Y:S05]  /*9c40*/  @P0 BRA `(.L_x_309) ;  /* 0x0000052000000947 */ /* 0x000fea0003800000 */
[----:B------:R-:W-:Y:S01]  /*9c50*/  ISETP.GE.AND P0, PT, R17, c[0x0][0x27c], PT ;  /* 0x00009f0011007a0c */ /* 0x000fe20003f06270 */
[----:B------:R-:W-:-:S12]  /*9c60*/  BSSY B0, `(.L_x_310) ;  /* 0x0000028000007945 */ /* 0x000fd80003800000 */
[----:B------:R-:W-:Y:S05]  /*9c70*/  @P0 BRA `(.L_x_311) ;  /* 0x0000026000000947 */ /* 0x000fea0003800000 */
[----:B------:R-:W1:Y:S01]  /*9c80*/  LDS.128 R4, [R236+0x100] ;  /* 0x00010000ec047984 */ /* 0x000e620000000c00 */
[----:B------:R-:W-:Y:S01]  /*9c90*/  SHF.L.U32 R28, R16, 0x10, RZ ;  /* 0x00000010101c7819 */ /* 0x000fe200000006ff */
[C---:B------:R-:W-:Y:S01]  /*9ca0*/  IMAD.U32 R26, R14.reuse, 0x10000, RZ ;  /* 0x000100000e1a7824 */ /* 0x040fe200078e00ff */
[----:B------:R-:W-:Y:S02]  /*9cb0*/  LOP3.LUT R25, R14, 0xffff0000, RZ, 0xc0, !PT ;  /* 0xffff00000e197812 */ /* 0x000fe400078ec0ff */
[----:B------:R-:W-:Y:S02]  /*9cc0*/  LOP3.LUT R27, R16, 0xffff0000, RZ, 0xc0, !PT ;  /* 0xffff0000101b7812 */ /* 0x000fe400078ec0ff */
[C---:B-1----:R-:W-:Y:S02]  /*9cd0*/  LOP3.LUT R19, R4.reuse, 0xffff0000, RZ, 0xc0, !PT ;  /* 0xffff000004137812 */ /* 0x042fe400078ec0ff */
[----:B------:R-:W-:Y:S02]  /*9ce0*/  LOP3.LUT R31, R5, 0xffff0000, RZ, 0xc0, !PT ;  /* 0xffff0000051f7812 */ /* 0x000fe400078ec0ff */
[----:B------:R-:W-:-:S02]  /*9cf0*/  SHF.L.U32 R23, R4, 0x10, RZ ;  /* 0x0000001004177819 */ /* 0x000fc400000006ff */
[----:B------:R-:W-:Y:S01]  /*9d00*/  SHF.L.U32 R4, R5, 0x10, RZ ;  /* 0x0000001005047819 */ /* 0x000fe200000006ff */
[C---:B------:R-:W-:Y:S01]  /*9d10*/  FMUL.FTZ R5, R19.reuse, R26 ;  /* 0x0000001a13057220 */ /* 0x040fe20000410000 */
[C---:B------:R-:W-:Y:S01]  /*9d20*/  SHF.L.U32 R30, R6.reuse, 0x10, RZ ;  /* 0x00000010061e7819 */ /* 0x040fe200000006ff */
[-C--:B------:R-:W-:Y:S01]  /*9d30*/  FMUL.FTZ R19, R19, R28.reuse ;  /* 0x0000001c13137220 */ /* 0x080fe20000410000 */
[----:B------:R-:W-:Y:S01]  /*9d40*/  LOP3.LUT R29, R6, 0xffff0000, RZ, 0xc0, !PT ;  /* 0xffff0000061d7812 */ /* 0x000fe200078ec0ff */
[C---:B------:R-:W-:Y:S01]  /*9d50*/  IMAD.U32 R6, R7.reuse, 0x10000, RZ ;  /* 0x0001000007067824 */ /* 0x040fe200078e00ff */
[----:B------:R-:W-:Y:S01]  /*9d60*/  LOP3.LUT R32, R7, 0xffff0000, RZ, 0xc0, !PT ;  /* 0xffff000007207812 */ /* 0x000fe200078ec0ff */
[----:B------:R-:W-:Y:S02]  /*9d70*/  FMUL.FTZ R7, R31, R25 ;  /* 0x000000191f077220 */ /* 0x000fe40000410000 */
[----:B------:R-:W-:Y:S01]  /*9d80*/  FFMA.FTZ R5, R23, R28, -R5 ;  /* 0x0000001c17057223 */ /* 0x000fe20000010805 */
[----:B------:R-:W-:Y:S01]  /*9d90*/  SHF.L.U32 R28, R15, 0x10, RZ ;  /* 0x000000100f1c7819 */ /* 0x000fe200000006ff */
[----:B------:R-:W-:Y:S01]  /*9da0*/  FFMA.FTZ R19, R23, R26, R19 ;  /* 0x0000001a17137223 */ /* 0x000fe20000010013 */
[----:B------:R-:W-:Y:S01]  /*9db0*/  SHF.L.U32 R26, R13, 0x10, RZ ;  /* 0x000000100d1a7819 */ /* 0x000fe200000006ff */
[-C--:B------:R-:W-:Y:S01]  /*9dc0*/  FMUL.FTZ R31, R31, R27.reuse ;  /* 0x0000001b1f1f7220 */ /* 0x080fe20000410000 */
[----:B------:R-:W-:Y:S01]  /*9dd0*/  LOP3.LUT R23, R13, 0xffff0000, RZ, 0xc0, !PT ;  /* 0xffff00000d177812 */ /* 0x000fe200078ec0ff */
[C---:B------:R-:W-:Y:S01]  /*9de0*/  FFMA.FTZ R7, R4.reuse, R27, -R7 ;  /* 0x0000001b04077223 */ /* 0x040fe20000010807 */
[----:B------:R-:W-:Y:S01]  /*9df0*/  LOP3.LUT R27, R15, 0xffff0000, RZ, 0xc0, !PT ;  /* 0xffff00000f1b7812 */ /* 0x000fe200078ec0ff */
[----:B------:R-:W-:-:S02]  /*9e00*/  FFMA.FTZ R31, R4, R25, R31 ;  /* 0x00000019041f7223 */ /* 0x000fc4000001001f */
[C---:B------:R-:W-:Y:S02]  /*9e10*/  FMUL.FTZ R4, R29.reuse, R26 ;  /* 0x0000001a1d047220 */ /* 0x040fe40000410000 */
[C---:B------:R-:W-:Y:S02]  /*9e20*/  FMUL.FTZ R25, R32.reuse, R23 ;  /* 0x0000001720197220 */ /* 0x040fe40000410000 */
[-C--:B------:R-:W-:Y:S02]  /*9e30*/  FMUL.FTZ R29, R29, R28.reuse ;  /* 0x0000001c1d1d7220 */ /* 0x080fe40000410000 */
[----:B------:R-:W-:Y:S02]  /*9e40*/  FMUL.FTZ R32, R32, R27 ;  /* 0x0000001b20207220 */ /* 0x000fe40000410000 */
[C---:B------:R-:W-:Y:S01]  /*9e50*/  FFMA.FTZ R28, R30.reuse, R28, -R4 ;  /* 0x0000001c1e1c7223 */ /* 0x040fe20000010804 */
[----:B------:R-:W-:Y:S01]  /*9e60*/  F2FP.BF16.PACK_AB R4, R19, R5 ;  /* 0x000000051304723e */ /* 0x000fe200000010ff */
[----:B------:R-:W-:Y:S01]  /*9e70*/  FFMA.FTZ R29, R30, R26, R29 ;  /* 0x0000001a1e1d7223 */ /* 0x000fe2000001001d */
[----:B------:R-:W-:Y:S01]  /*9e80*/  F2FP.BF16.PACK_AB R5, R31, R7 ;  /* 0x000000071f05723e */ /* 0x000fe200000010ff */
[----:B------:R-:W-:-:S02]  /*9e90*/  FFMA.FTZ R25, R6, R27, -R25 ;  /* 0x0000001b06197223 */ /* 0x000fc40000010819 */
[----:B------:R-:W-:Y:S01]  /*9ea0*/  FFMA.FTZ R32, R6, R23, R32 ;  /* 0x0000001706207223 */ /* 0x000fe20000010020 */
[----:B------:R-:W-:-:S04]  /*9eb0*/  F2FP.BF16.PACK_AB R6, R29, R28 ;  /* 0x0000001c1d06723e */ /* 0x000fc800000010ff */
[----:B------:R-:W-:-:S05]  /*9ec0*/  F2FP.BF16.PACK_AB R7, R32, R25 ;  /* 0x000000192007723e */ /* 0x000fca00000010ff */
[----:B------:R1:W-:Y:S02]  /*9ed0*/  STS.128 [R236+0x100], R4 ;  /* 0x00010004ec007388 */ /* 0x0003e40000000c00 */
.L_x_311:
[----:B------:R-:W-:Y:S05]  /*9ee0*/  BSYNC B0 ;  /* 0x0000000000007941 */ /* 0x000fea0003800000 */
.L_x_310:
[----:B------:R-:W-:-:S13]  /*9ef0*/  ISETP.GE.AND P0, PT, R124, c[0x0][0x27c], PT ;  /* 0x00009f007c007a0c */ /* 0x000fda0003f06270 */
[----:B------:R-:W-:Y:S05]  /*9f00*/  @P0 BRA `(.L_x_309) ;  /* 0x0000026000000947 */ /* 0x000fea0003800000 */
[----:B-1----:R-:W1:Y:S01]  /*9f10*/  LDS.128 R4, [R236+0x4100] ;  /* 0x00410000ec047984 */ /* 0x002e620000000c00 */
        /* <DEDUP_REMOVED lines=18> */
[C---:B------:R-:W-:Y:S01]  /*a040*/  SHF.L.U32 R26, R0.reuse, 0x10, RZ ;  /* 0x00000010001a7819 */ /* 0x040fe200000006ff */
        /* <DEDUP_REMOVED lines=18> */
.L_x_309:
[----:B------:R-:W-:Y:S05]  /*a170*/  BSYNC B1 ;  /* 0x0000000000017941 */ /* 0x000fea0003800000 */
.L_x_308:
[----:B------:R-:W-:Y:S01]  /*a180*/  ISETP.GE.AND P0, PT, R220, R18, PT ;  /* 0x00000012dc00720c */ /* 0x000fe20003f06270 */
[----:B------:R-:W-:-:S12]  /*a190*/  BSSY B1, `(.L_x_312) ;  /* 0x0000054000017945 */ /* 0x000fd80003800000 */
[----:B------:R-:W-:Y:S05]  /*a1a0*/  @P0 BRA `(.L_x_313) ;  /* 0x0000052000000947 */ /* 0x000fea0003800000 */
[----:B------:R-:W-:Y:S01]  /*a1b0*/  ISETP.GE.AND P0, PT, R17, c[0x0][0x27c], PT ;  /* 0x00009f0011007a0c */ /* 0x000fe20003f06270 */
[----:B------:R-:W-:-:S12]  /*a1c0*/  BSSY B0, `(.L_x_314) ;  /* 0x0000028000007945 */ /* 0x000fd80003800000 */
[----:B------:R-:W-:Y:S05]  /*a1d0*/  @P0 BRA `(.L_x_315) ;  /* 0x0000026000000947 */ /* 0x000fea0003800000 */
[----:B-1----:R-:W1:Y:S01]  /*a1e0*/  LDS.128 R4, [R236+0x1100] ;  /* 0x00110000ec047984 */ /* 0x002e620000000c00 */
[----:B------:R-:W-:Y:S01]  /*a1f0*/  SHF.L.U32 R27, R16, 0x10, RZ ;  /* 0x00000010101b7819 */ /* 0x000fe200000006ff */
[----:B------:R-:W-:Y:S01]  /*a200*/  IMAD.U32 R25, R14, 0x10000, RZ ;  /* 0x000100000e197824 */ /* 0x000fe200078e00ff */
[----:B------:R-:W-:Y:S02]  /*a210*/  LOP3.LUT R26, R16, 0xffff0000, RZ, 0xc0, !PT ;  /* 0xffff0000101a7812 */ /* 0x000fe400078ec0ff */
[C---:B-1----:R-:W-:Y:S01]  /*a220*/  LOP3.LUT R19, R4.reuse, 0xffff0000, RZ, 0xc0, !PT ;  /* 0xffff000004137812 */ /* 0x042fe200078ec0ff */
[----:B------:R-:W-:Y:S01]  /*a230*/  IMAD.U32 R28, R7, 0x10000, RZ ;  /* 0x00010000071c7824 */ /* 0x000fe200078e00ff */
[----:B------:R-:W-:Y:S02]  /*a240*/  SHF.L.U32 R23, R4, 0x10, RZ ;  /* 0x0000001004177819 */ /* 0x000fe400000006ff */
[C---:B------:R-:W-:Y:S02]  /*a250*/  SHF.L.U32 R4, R5.reuse, 0x10, RZ ;  /* 0x0000001005047819 */ /* 0x040fe400000006ff */
[----:B------:R-:W-:-:S02]  /*a260*/  LOP3.LUT R31, R5, 0xffff0000, RZ, 0xc0, !PT ;  /* 0xffff0000051f7812 */ /* 0x000fc400078ec0ff */
[----:B------:R-:W-:Y:S02]  /*a270*/  LOP3.LUT R5, R14, 0xffff0000, RZ, 0xc0, !PT ;  /* 0xffff00000e057812 */ /* 0x000fe400078ec0ff */
[C---:B------:R-:W-:Y:S02]  /*a280*/  SHF.L.U32 R30, R6.reuse, 0x10, RZ ;  /* 0x00000010061e7819 */ /* 0x040fe400000006ff */
[----:B------:R-:W-:Y:S01]  /*a290*/  LOP3.LUT R29, R6, 0xffff0000, RZ, 0xc0, !PT ;  /* 0xffff0000061d7812 */ /* 0x000fe200078ec0ff */
[-C--:B------:R-:W-:Y:S01]  /*a2a0*/  FMUL.FTZ R6, R25, R19.reuse ;  /* 0x0000001319067220 */ /* 0x080fe20000410000 */
[----:B------:R-:W-:Y:S01]  /*a2b0*/  LOP3.LUT R32, R7, 0xffff0000, RZ, 0xc0, !PT ;  /* 0xffff000007207812 */ /* 0x000fe200078ec0ff */
[----:B------:R-:W-:Y:S02]  /*a2c0*/  FMUL.FTZ R19, R27, R19 ;  /* 0x000000131b137220 */ /* 0x000fe40000410000 */
[----:B------:R-:W-:Y:S02]  /*a2d0*/  FMUL.FTZ R7, R5, R31 ;  /* 0x0000001f05077220 */ /* 0x000fe40000410000 */
[-C--:B------:R-:W-:Y:S01]  /*a2e0*/  FFMA.FTZ R6, R27, R23.reuse, -R6 ;  /* 0x000000171b067223 */ /* 0x080fe20000010806 */
[----:B------:R-:W-:Y:S01]  /*a2f0*/  SHF.L.U32 R27, R15, 0x10, RZ ;  /* 0x000000100f1b7819 */ /* 0x000fe200000006ff */
[----:B------:R-:W-:Y:S01]  /*a300*/  FFMA.FTZ R19, R25, R23, R19 ;  /* 0x0000001719137223 */ /* 0x000fe20000010013 */
[C---:B------:R-:W-:Y:S01]  /*a310*/  SHF.L.U32 R25, R13.reuse, 0x10, RZ ;  /* 0x000000100d197819 */ /* 0x040fe200000006ff */
[C---:B------:R-:W-:Y:S01]  /*a320*/  FMUL.FTZ R31, R26.reuse, R31 ;  /* 0x0000001f1a1f7220 */ /* 0x040fe20000410000 */
[----:B------:R-:W-:Y:S01]  /*a330*/  LOP3.LUT R23, R13, 0xffff0000, RZ, 0xc0, !PT ;  /* 0xffff00000d177812 */ /* 0x000fe200078ec0ff */
[-C--:B------:R-:W-:Y:S01]  /*a340*/  FFMA.FTZ R7, R26, R4.reuse, -R7 ;  /* 0x000000041a077223 */ /* 0x080fe20000010807 */
[----:B------:R-:W-:Y:S01]  /*a350*/  LOP3.LUT R26, R15, 0xffff0000, RZ, 0xc0, !PT ;  /* 0xffff00000f1a7812 */ /* 0x000fe200078ec0ff */
[----:B------:R-:W-:-:S02]  /*a360*/  FFMA.FTZ R5, R5, R4, R31 ;  /* 0x0000000405057223 */ /* 0x000fc4000001001f */
[-C--:B------:R-:W-:Y:S02]  /*a370*/  FMUL.FTZ R4, R25, R29.reuse ;  /* 0x0000001d19047220 */ /* 0x080fe40000410000 */
[----:B------:R-:W-:Y:S01]  /*a380*/  FMUL.FTZ R31, R27, R29 ;  /* 0x0000001d1b1f7220 */ /* 0x000fe20000410000 */
[----:B------:R-:W-:Y:S01]  /*a390*/  F2FP.BF16.PACK_AB R5, R5, R7 ;  /* 0x000000070505723e */ /* 0x000fe200000010ff */
[-C--:B------:R-:W-:Y:S02]  /*a3a0*/  FMUL.FTZ R29, R23, R32.reuse ;  /* 0x00000020171d7220 */ /* 0x080fe40000410000 */
[----:B------:R-:W-:Y:S02]  /*a3b0*/  FMUL.FTZ R32, R26, R32 ;  /* 0x000000201a207220 */ /* 0x000fe40000410000 */
[----:B------:R-:W-:Y:S01]  /*a3c0*/  FFMA.FTZ R27, R27, R30, -R4 ;  /* 0x0000001e1b1b7223 */ /* 0x000fe20000010804 */
[----:B------:R-:W-:Y:S01]  /*a3d0*/  F2FP.BF16.PACK_AB R4, R19, R6 ;  /* 0x000000061304723e */ /* 0x000fe200000010ff */
[----:B------:R-:W-:-:S02]  /*a3e0*/  FFMA.FTZ R31, R25, R30, R31 ;  /* 0x0000001e191f7223 */ /* 0x000fc4000001001f */
[-C--:B------:R-:W-:Y:S02]  /*a3f0*/  FFMA.FTZ R29, R26, R28.reuse, -R29 ;  /* 0x0000001c1a1d7223 */ /* 0x080fe4000001081d */
[----:B------:R-:W-:Y:S01]  /*a400*/  FFMA.FTZ R32, R23, R28, R32 ;  /* 0x0000001c17207223 */ /* 0x000fe20000010020 */
[----:B------:R-:W-:-:S04]  /*a410*/  F2FP.BF16.PACK_AB R6, R31, R27 ;  /* 0x0000001b1f06723e */ /* 0x000fc800000010ff */
[----:B------:R-:W-:-:S05]  /*a420*/  F2FP.BF16.PACK_AB R7, R32, R29 ;  /* 0x0000001d2007723e */ /* 0x000fca00000010ff */
[----:B------:R1:W-:Y:S02]  /*a430*/  STS.128 [R236+0x1100], R4 ;  /* 0x00110004ec007388 */ /* 0x0003e40000000c00 */
.L_x_315:
[----:B------:R-:W-:Y:S05]  /*a440*/  BSYNC B0 ;  /* 0x0000000000007941 */ /* 0x000fea0003800000 */
.L_x_314:
[----:B------:R-:W-:-:S13]  /*a450*/  ISETP.GE.AND P0, PT, R124, c[0x0][0x27c], PT ;  /* 0x00009f007c007a0c */ /* 0x000fda0003f06270 */
        /* <DEDUP_REMOVED lines=20> */
[----:B------:R-:W-:Y:S01]  /*a5a0*/  SHF.L.U32 R25, R0, 0x10, RZ ;  /* 0x0000001000197819 */ /* 0x000fe200000006ff */
[----:B------:R-:W-:Y:S01]  /*a5b0*/  FMUL.FTZ R31, R26, R31 ;  /* 0x0000001f1a1f7220 */ /* 0x000fe20000410000 */
        /* <DEDUP_REMOVED lines=17> */
.L_x_313:
[----:B------:R-:W-:Y:S05]  /*a6d0*/  BSYNC B1 ;  /* 0x0000000000017941 */ /* 0x000fea0003800000 */
.L_x_312:
        /* <DEDUP_REMOVED lines=44> */
.L_x_319:
[----:B------:R-:W-:Y:S05]  /*a9a0*/  BSYNC B0 ;  /* 0x0000000000007941 */ /* 0x000fea0003800000 */
.L_x_318:
        /* <DEDUP_REMOVED lines=40> */
.L_x_317:
[----:B------:R-:W-:Y:S05]  /*ac30*/  BSYNC B1 ;  /* 0x0000000000017941 */ /* 0x000fea0003800000 */
.L_x_316:
[----:B------:R-:W-:-:S13]  /*ac40*/  ISETP.GE.AND P0, PT, R218, R18, PT ;  /* 0x00000012da00720c */ /* 0x000fda0003f06270 */
[----:B------:R-:W-:Y:S05]  /*ac50*/  @P0 BRA `(.L_x_320) ;  /* 0x0000203000000947 */ /* 0x000fea0003800000 */
[----:B------:R-:W-:Y:S01]  /*ac60*/  ISETP.GE.AND P0, PT, R17, c[0x0][0x27c], PT ;  /* 0x00009f0011007a0c */ /* 0x000fe20003f06270 */
[----:B------:R-:W-:-:S12]  /*ac70*/  BSSY B0, `(.L_x_321) ;  /* 0x0000028000007945 */ /* 0x000fd80003800000 */
[----:B------:R-:W-:Y:S05]  /*ac80*/  @P0 BRA `(.L_x_322) ;  /* 0x0000026000000947 */ /* 0x000fea0003800000 */
[----:B-1----:R-:W1:Y:S01]  /*ac90*/  LDS.128 R4, [R236+0x3100] ;  /* 0x00310000ec047984 */ /* 0x002e620000000c00 */
[----:B------:R-:W-:Y:S02]  /*aca0*/  LOP3.LUT R23, R16, 0xffff0000, RZ, 0xc0, !PT ;  /* 0xffff000010177812 */ /* 0x000fe400078ec0ff */
[C---:B-1----:R-:W-:Y:S01]  /*acb0*/  SHF.L.U32 R18, R4.reuse, 0x10, RZ ;  /* 0x0000001004127819 */ /* 0x042fe200000006ff */
[----:B------:R-:W-:Y:S01]  /*acc0*/  IMAD.U32 R25, R7, 0x10000, RZ ;  /* 0x0001000007197824 */ /* 0x000fe200078e00ff */
[----:B------:R-:W-:Y:S02]  /*acd0*/  LOP3.LUT R17, R4, 0xffff0000, RZ, 0xc0, !PT ;  /* 0xffff000004117812 */ /* 0x000fe400078ec0ff */
[C---:B------:R-:W-:Y:S02]  /*ace0*/  SHF.L.U32 R4, R5.reuse, 0x10, RZ ;  /* 0x0000001005047819 */ /* 0x040fe400000006ff */
[----:B------:R-:W-:Y:S02]  /*acf0*/  LOP3.LUT R19, R5, 0xffff0000, RZ, 0xc0, !PT ;  /* 0xffff000005137812 */ /* 0x000fe400078ec0ff */
[----:B------:R-:W-:Y:S01]  /*ad00*/  SHF.L.U32 R5, R16, 0x10, RZ ;  /* 0x0000001010057819 */ /* 0x000fe200000006ff */
[C---:B------:R-:W-:Y:S01]  /*ad10*/  IMAD.U32 R16, R14.reuse, 0x10000, RZ ;  /* 0x000100000e107824 */ /* 0x040fe200078e00ff */
[----:B------:R-:W-:-:S02]  /*ad20*/  LOP3.LUT R14, R14, 0xffff0000, RZ, 0xc0, !PT ;  /* 0xffff00000e0e7812 */ /* 0x000fc400078ec0ff */
[C---:B------:R-:W-:Y:S02]  /*ad30*/  SHF.L.U32 R27, R6.reuse, 0x10, RZ ;  /* 0x00000010061b7819 */ /* 0x040fe400000006ff */
[----:B------:R-:W-:Y:S01]  /*ad40*/  LOP3.LUT R26, R6, 0xffff0000, RZ, 0xc0, !PT ;  /* 0xffff0000061a7812 */ /* 0x000fe200078ec0ff */
[----:B------:R-:W-:Y:S01]  /*ad50*/  FMUL.FTZ R6, R16, R17 ;  /* 0x0000001110067220 */ /* 0x000fe20000410000 */
[----:B------:R-:W-:Y:S01]  /*ad60*/  LOP3.LUT R28, R7, 0xffff0000, RZ, 0xc0, !PT ;  /* 0xffff0000071c7812 */ /* 0x000fe200078ec0ff */
[----:B------:R-:W-:Y:S02]  /*ad70*/  FMUL.FTZ R7, R14, R19 ;  /* 0x000000130e077220 */ /* 0x000fe40000410000 */
[C---:B------:R-:W-:Y:S02]  /*ad80*/  FMUL.FTZ R17, R5.reuse, R17 ;  /* 0x0000001105117220 */ /* 0x040fe40000410000 */
[----:B------:R-:W-:Y:S02]  /*ad90*/  FFMA.FTZ R6, R5, R18, -R6 ;  /* 0x0000001205067223 */ /* 0x000fe40000010806 */
[----:B------:R-:W-:Y:S01]  /*ada0*/  FFMA.FTZ R5, R23, R4, -R7 ;  /* 0x0000000417057223 */ /* 0x000fe20000010807 */
[----:B------:R-:W-:Y:S01]  /*adb0*/  SHF.L.U32 R7, R13, 0x10, RZ ;  /* 0x000000100d077819 */ /* 0x000fe200000006ff */
[----:B------:R-:W-:Y:S01]  /*adc0*/  FFMA.FTZ R17, R16, R18, R17 ;  /* 0x0000001210117223 */ /* 0x000fe20000010011 */
[----:B------:R-:W-:Y:S01]  /*add0*/  SHF.L.U32 R16, R15, 0x10, RZ ;  /* 0x000000100f107819 */ /* 0x000fe200000006ff */
[----:B------:R-:W-:Y:S01]  /*ade0*/  FMUL.FTZ R19, R23, R19 ;  /* 0x0000001317137220 */ /* 0x000fe20000410000 */
[----:B------:R-:W-:-:S02]  /*adf0*/  LOP3.LUT R13, R13, 0xffff0000, RZ, 0xc0, !PT ;  /* 0xffff00000d0d7812 */ /* 0x000fc400078ec0ff */
[----:B------:R-:W-:Y:S01]  /*ae00*/  LOP3.LUT R15, R15, 0xffff0000, RZ, 0xc0, !PT ;  /* 0xffff00000f0f7812 */ /* 0x000fe200078ec0ff */
[----:B------:R-:W-:Y:S02]  /*ae10*/  FFMA.FTZ R19, R14, R4, R19 ;  /* 0x000000040e137223 */ /* 0x000fe40000010013 */
[-C--:B------:R-:W-:Y:S02]  /*ae20*/  FMUL.FTZ R4, R7, R26.reuse ;  /* 0x0000001a07047220 */ /* 0x080fe40000410000 */
[----:B------:R-:W-:Y:S01]  /*ae30*/  FMUL.FTZ R26, R16, R26 ;  /* 0x0000001a101a7220 */ /* 0x000fe20000410000 */
[----:B------:R-:W-:Y:S01]  /*ae40*/  F2FP.BF16.PACK_AB R5, R19, R5 ;  /* 0x000000051305723e */ /* 0x000fe200000010ff */
[-C--:B------:R-:W-:Y:S02]  /*ae50*/  FMUL.FTZ R14, R13, R28.reuse ;  /* 0x0000001c0d0e7220 */ /* 0x080fe40000410000 */
[----:B------:R-:W-:Y:S02]  /*ae60*/  FMUL.FTZ R28, R15, R28 ;  /* 0x0000001c0f1c7220 */ /* 0x000fe40000410000 */
[----:B------:R-:W-:-:S02]  /*ae70*/  FFMA.FTZ R26, R7, R27, R26 ;  /* 0x0000001b071a7223 */ /* 0x000fc4000001001a */
[----:B------:R-:W-:Y:S01]  /*ae80*/  FFMA.FTZ R16, R16, R27, -R4 ;  /* 0x0000001b10107223 */ /* 0x000fe20000010804 */
[----:B------:R-:W-:Y:S01]  /*ae90*/  F2FP.BF16.PACK_AB R4, R17, R6 ;  /* 0x000000061104723e */ /* 0x000fe200000010ff */
[-C--:B------:R-:W-:Y:S02]  /*aea0*/  FFMA.FTZ R7, R15, R25.reuse, -R14 ;  /* 0x000000190f077223 */ /* 0x080fe4000001080e */
[----:B------:R-:W-:Y:S01]  /*aeb0*/  FFMA.FTZ R28, R13, R25, R28 ;  /* 0x000000190d1c7223 */ /* 0x000fe2000001001c */
[----:B------:R-:W-:-:S04]  /*aec0*/  F2FP.BF16.PACK_AB R6, R26, R16 ;  /* 0x000000101a06723e */ /* 0x000fc800000010ff */
[----:B------:R-:W-:-:S05]  /*aed0*/  F2FP.BF16.PACK_AB R7, R28, R7 ;  /* 0x000000071c07723e */ /* 0x000fca00000010ff */
[----:B------:R1:W-:Y:S02]  /*aee0*/  STS.128 [R236+0x3100], R4 ;  /* 0x00310004ec007388 */ /* 0x0003e40000000c00 */
.L_x_322:
[----:B------:R-:W-:Y:S05]  /*aef0*/  BSYNC B0 ;  /* 0x0000000000007941 */ /* 0x000fea0003800000 */
.L_x_321:
[----:B------:R-:W-:-:S13]  /*af00*/  ISETP.GE.AND P0, PT, R124, c[0x0][0x27c], PT ;  /* 0x00009f007c007a0c */ /* 0x000fda0003f06270 */
        /* <DEDUP_REMOVED lines=32> */
[----:B------:R-:W-:Y:S02]  /*b110*/  FFMA.FTZ R2, R12, R19, -R2 ;  /* 0x000000130c027223 */ /* 0x000fe40000010802 */
[-C--:B------:R-:W-:Y:S01]  /*b120*/  FFMA.FTZ R7, R3, R17.reuse, -R4 ;  /* 0x0000001103077223 */ /* 0x080fe20000010804 */
[----:B------:R-:W-:Y:S01]  /*b130*/  F2FP.BF16.PACK_AB R4, R13, R6 ;  /* 0x000000060d04723e */ /* 0x000fe200000010ff */
[----:B------:R-:W-:Y:S01]  /*b140*/  FFMA.FTZ R23, R0, R17, R23 ;  /* 0x0000001100177223 */ /* 0x000fe20000010017 */
[----:B------:R-:W-:-:S04]  /*b150*/  F2FP.BF16.PACK_AB R6, R18, R2 ;  /* 0x000000021206723e */ /* 0x000fc800000010ff */
[----:B------:R-:W-:-:S05]  /*b160*/  F2FP.BF16.PACK_AB R7, R23, R7 ;  /* 0x000000071707723e */ /* 0x000fca00000010ff */
[----:B------:R1:W-:Y:S01]  /*b170*/  STS.128 [R236+0x7100], R4 ;  /* 0x00710004ec007388 */ /* 0x0003e20000000c00 */
[----:B------:R-:W-:Y:S05]  /*b180*/  BRA `(.L_x_320) ;  /* 0x00001b0000007947 */ /* 0x000fea0003800000 */
.L_x_305:
[----:B------:R1:W2:Y:S01]  /*b190*/  SHFL.IDX PT, R17, R3, RZ, 0x181f ;  /* 0x00181fff03117589 */ /* 0x0002a200000e0000 */
[----:B------:R-:W-:Y:S01]  /*b1a0*/  BSSY B0, `(.L_x_323) ;  /* 0x0000014000007945 */ /* 0x000fe20003800000 */
[----:B------:R-:W-:Y:S01]  /*b1b0*/  CS2R R14, SRZ ;  /* 0x00000000000e7805 */ /* 0x000fe2000001ff00 */
[----:B------:R-:W-:Y:S01]  /*b1c0*/  CS2R R12, SRZ ;  /* 0x00000000000c7805 */ /* 0x000fe2000001ff00 */
[----:B------:R-:W3:Y:S01]  /*b1d0*/  SHFL.IDX PT, R16, R16, RZ, 0x181f ;  /* 0x00181fff10107589 */ /* 0x000ee200000e0000 */
[----:B------:R-:W-:Y:S01]  /*b1e0*/  CS2R R6, SRZ ;  /* 0x0000000000067805 */ /* 0x000fe2000001ff00 */
[----:B------:R-:W-:Y:S02]  /*b1f0*/  CS2R R4, SRZ ;  /* 0x0000000000047805 */ /* 0x000fe4000001ff00 */
[----:B------:R1:W4:Y:S04]  /*b200*/  SHFL.IDX PT, R3, R78, RZ, 0x181f ;  /* 0x00181fff4e037589 */ /* 0x00032800000e0000 */
[----:B------:R-:W1:Y:S01]  /*b210*/  SHFL.IDX PT, R2, R2, RZ, 0x181f ;  /* 0x00181fff02027589 */ /* 0x000e6200000e0000 */
[----:B------:R-:W-:Y:S05]  /*b220*/  @P5 BRA `(.L_x_324) ;  /* 0x000000b000005947 */ /* 0x000fea0003800000 */
[C---:B------:R-:W-:Y:S01]  /*b230*/  ISETP.GE.AND P0, PT, R10.reuse, c[0x0][0x27c], PT ;  /* 0x00009f000a007a0c */ /* 0x040fe20003f06270 */
[C---:B------:R-:W-:Y:S01]  /*b240*/  IMAD.SHL.U32 R15, R10.reuse, 0x2, RZ ;  /* 0x000000020a0f7824 */ /* 0x040fe200078e00ff */
[----:B------:R-:W-:-:S04]  /*b250*/  SHF.L.U64.HI R14, R10, 0x1, R11 ;  /* 0x000000010a0e7819 */ /* 0x000fc8000001020b */
[-C--:B---3--:R-:W-:Y:S02]  /*b260*/  IADD3 R16, P2, R16, R15.reuse, RZ ;  /* 0x0000000f10107210 */ /* 0x088fe40007f5e0ff */
[----:B-1----:R-:W-:-:S03]  /*b270*/  IADD3 R2, P1, R2, R15, RZ ;  /* 0x0000000f02027210 */ /* 0x002fc60007f3e0ff */
[--C-:B--2---:R-:W-:Y:S02]  /*b280*/  IMAD.X R17, R17, 0x1, R14.reuse, P2 ;  /* 0x0000000111117824 */ /* 0x104fe400010e060e */
[----:B----4-:R-:W-:Y:S02]  /*b290*/  IMAD.X R3, R3, 0x1, R14, P1 ;  /* 0x0000000103037824 */ /* 0x010fe400008e060e */
[----:B------:R-:W-:Y:S01]  /*b2a0*/  CS2R R14, SRZ ;  /* 0x00000000000e7805 */ /* 0x000fe2000001ff00 */
[----:B------:R-:W-:Y:S05]  /*b2b0*/  @P0 BRA `(.L_x_324) ;  /* 0x0000002000000947 */ /* 0x000fea0003800000 */
[----:B------:R1:W5:Y:S04]  /*b2c0*/  LD.E.128 R4, [R16.64] ;  /* 0x0000000a10047980 */ /* 0x000368000c101d00 */
[----:B------:R1:W5:Y:S02]  /*b2d0*/  LD.E.128 R12, [R2.64] ;  /* 0x0000000a020c7980 */ /* 0x000364000c101d00 */
.L_x_324:
[----:B------:R-:W-:Y:S05]  /*b2e0*/  BSYNC B0 ;  /* 0x0000000000007941 */ /* 0x000fea0003800000 */
.L_x_323:
[----:B------:R-:W-:Y:S01]  /*b2f0*/  IMAD R25, R209, -0x80, R0 ;  /* 0xffffff80d1197824 */ /* 0x000fe200078e0200 */
[----:B------:R-:W-:Y:S01]  /*b300*/  ISETP.GE.AND P0, PT, R10, c[0x0][0x27c], PT ;  /* 0x00009f000a007a0c */ /* 0x000fe20003f06270 */
[----:B-----5:R-:W-:Y:S01]  /*b310*/  IMAD.MOV.U32 R26, RZ, RZ, R4 ;  /* 0x000000ffff1a7224 */ /* 0x020fe200078e0004 */
[--C-:B------:R-:W-:Y:S01]  /*b320*/  SHF.R.U64 R23, R4, 0x10, R5.reuse ;  /* 0x0000001004177819 */ /* 0x100fe20000001205 */
[--C-:B------:R-:W-:Y:S01]  /*b330*/  IMAD.MOV.U32 R19, RZ, RZ, R5.reuse ;  /* 0x000000ffff137224 */ /* 0x100fe200078e0005 */
[----:B------:R-:W-:Y:S01]  /*b340*/  IMNMX R25, R25, 0x80, PT ;  /* 0x0000008019197817 */ /* 0x000fe20003800200 */
[----:B------:R-:W-:Y:S01]  /*b350*/  IMAD.MOV.U32 R4, RZ, RZ, R6 ;  /* 0x000000ffff047224 */ /* 0x000fe200078e0006 */
[----:B------:R-:W-:Y:S01]  /*b360*/  SHF.R.U32.HI R27, RZ, 0x10, R5 ;  /* 0x00000010ff1b7819 */ /* 0x000fe20000011605 */
[----:B------:R-:W-:Y:S01]  /*b370*/  IMAD.MOV.U32 R5, RZ, RZ, R12 ;  /* 0x000000ffff057224 */ /* 0x000fe200078e000c */
[----:B------:R-:W-:Y:S01]  /*b380*/  ISETP.GE.OR P1, PT, R223, R25, P0 ;  /* 0x00000019df00720c */ /* 0x000fe20000726670 */
[--C-:B-12---:R-:W-:Y:S01]  /*b390*/  IMAD.MOV.U32 R17, RZ, RZ, R7.reuse ;  /* 0x000000ffff117224 */ /* 0x106fe200078e0007 */
[----:B------:R-:W-:Y:S01]  /*b3a0*/  SHF.R.U64 R18, R6, 0x10, R7 ;  /* 0x0000001006127819 */ /* 0x000fe20000001207 */
[--C-:B----4-:R-:W-:Y:S01]  /*b3b0*/  IMAD.MOV.U32 R3, RZ, RZ, R13.reuse ;  /* 0x000000ffff037224 */ /* 0x110fe200078e000d */
[--C-:B---3--:R-:W-:Y:S01]  /*b3c0*/  SHF.R.U64 R16, R12, 0x10, R13.reuse ;  /* 0x000000100c107819 */ /* 0x108fe2000000120d */
[----:B------:R-:W-:Y:S01]  /*b3d0*/  IMAD.MOV.U32 R6, RZ, RZ, R14 ;  /* 0x000000ffff067224 */ /* 0x000fe200078e000e */
[----:B------:R-:W-:Y:S01]  /*b3e0*/  SHF.R.U32.HI R12, RZ, 0x10, R13 ;  /* 0x00000010ff0c7819 */ /* 0x000fe2000001160d */
[----:B------:R-:W-:Y:S01]  /*b3f0*/  IMAD.MOV.U32 R0, RZ, RZ, R15 ;  /* 0x000000ffff007224 */ /* 0x000fe200078e000f */
[----:B------:R-:W-:Y:S01]  /*b400*/  SHF.R.U32.HI R7, RZ, 0x10, R7 ;  /* 0x00000010ff077819 */ /* 0x000fe20000011607 */
        /* <DEDUP_REMOVED lines=14> */
[----:B------:R-:W-:Y:S01]  /*b4f0*/  MOV R6, c[0x0][0x27c] ;  /* 0x00009f0000067a02 */ /* 0x000fe20000000f00 */
[----:B------:R-:W1:Y:S01]  /*b500*/  LDS.128 R12, [R236+0x100] ;  /* 0x00010000ec0c7984 */ /* 0x000e620000000c00 */
[----:B------:R-:W-:Y:S01]  /*b510*/  SHF.L.U32 R35, R16, 0x10, RZ ;  /* 0x0000001010237819 */ /* 0x000fe200000006ff */
[----:B------:R-:W-:Y:S01]  /*b520*/  IMAD.U32 R32, R23, 0x10000, RZ ;  /* 0x0001000017207824 */ /* 0x000fe200078e00ff */
[----:B------:R-:W-:-:S02]  /*b530*/  LEA.HI R6, R6, R222, RZ, 0x1d ;  /* 0x000000de06067211 */ /* 0x000fc400078fe8ff */
[----:B------:R-:W-:Y:S02]  /*b540*/  LOP3.LUT R34, R16, 0xffff0000, RZ, 0xc0, !PT ;  /* 0xffff000010227812 */ /* 0x000fe400078ec0ff */
[----:B------:R-:W-:Y:S01]  /*b550*/  SHF.R.S32.HI R4, RZ, 0x1f, R6 ;  /* 0x0000001fff047819 */ /* 0x000fe20000011406 */
[----:B------:R-:W-:Y:S01]  /*b560*/  IMAD.SHL.U32 R5, R6, 0x8, RZ ;  /* 0x0000000806057824 */ /* 0x000fe200078e00ff */
[----:B------:R-:W-:Y:S02]  /*b570*/  LOP3.LUT R38, R23, 0xffff0000, RZ, 0xc0, !PT ;  /* 0xffff000017267812 */ /* 0x000fe400078ec0ff */
[----:B------:R-:W-:Y:S02]  /*b580*/  LEA.HI R4, R4, R6, RZ, 0x3 ;  /* 0x0000000604047211 */ /* 0x000fe400078f18ff */
[----:B------:R-:W-:Y:S02]  /*b590*/  LOP3.LUT R5, R86, 0x38, R5, 0xf8, !PT ;  /* 0x0000003856057812 */ /* 0x000fe400078ef805 */
[----:B------:R-:W-:-:S02]  /*b5a0*/  SHF.L.U32 R4, R4, 0xa, RZ ;  /* 0x0000000a04047819 */ /* 0x000fc400000006ff */
[----:B------:R-:W-:Y:S02]  /*b5b0*/  LOP3.LUT R5, R5, R85, RZ, 0x3c, !PT ;  /* 0x0000005505057212 */ /* 0x000fe400078e3cff */
[----:B------:R-:W-:Y:S02]  /*b5c0*/  LOP3.LUT R4, R4, 0x7fffe000, RZ, 0xc0, !PT ;  /* 0x7fffe00004047812 */ /* 0x000fe400078ec0ff */
[----:B------:R-:W-:Y:S02]  /*b5d0*/  SHF.L.U32 R41, R2, 0x10, RZ ;  /* 0x0000001002297819 */ /* 0x000fe400000006ff */
[----:B------:R-:W-:-:S05]  /*b5e0*/  IADD3 R26, R5, R4, R81 ;  /* 0x00000004051a7210 */ /* 0x000fca0007ffe051 */
[----:B------:R-:W-:-:S05]  /*b5f0*/  IMAD.SHL.U32 R26, R26, 0x2, RZ ;  /* 0x000000021a1a7824 */ /* 0x000fca00078e00ff */
[----:B------:R-:W2:Y:S01]  /*b600*/  LDS.128 R4, [R26+0x100] ;  /* 0x000100001a047984 */ /* 0x000ea20000000c00 */
[C---:B-1----:R-:W-:Y:S01]  /*b610*/  SHF.L.U32 R30, R12.reuse, 0x10, RZ ;  /* 0x000000100c1e7819 */ /* 0x042fe200000006ff */
[C---:B------:R-:W-:Y:S01]  /*b620*/  IMAD.U32 R28, R13.reuse, 0x10000, RZ ;  /* 0x000100000d1c7824 */ /* 0x040fe200078e00ff */
[----:B------:R-:W-:Y:S02]  /*b630*/  LOP3.LUT R29, R12, 0xffff0000, RZ, 0xc0, !PT ;  /* 0xffff00000c1d7812 */ /* 0x000fe400078ec0ff */
[----:B------:R-:W-:Y:S01]  /*b640*/  LOP3.LUT R12, R13, 0xffff0000, RZ, 0xc0, !PT ;  /* 0xffff00000d0c7812 */ /* 0x000fe200078ec0ff */
[C---:B------:R-:W-:Y:S01]  /*b650*/  IMAD.U32 R13, R15.reuse, 0x10000, RZ ;  /* 0x000100000f0d7824 */ /* 0x040fe200078e00ff */
[C---:B------:R-:W-:Y:S02]  /*b660*/  SHF.L.U32 R31, R14.reuse, 0x10, RZ ;  /* 0x000000100e1f7819 */ /* 0x040fe400000006ff */
[----:B------:R-:W-:Y:S02]  /*b670*/  LOP3.LUT R27, R14, 0xffff0000, RZ, 0xc0, !PT ;  /* 0xffff00000e1b7812 */ /* 0x000fe400078ec0ff */
[----:B------:R-:W-:-:S02]  /*b680*/  LOP3.LUT R14, R15, 0xffff0000, RZ, 0xc0, !PT ;  /* 0xffff00000f0e7812 */ /* 0x000fc400078ec0ff */
[C---:B--2---:R-:W-:Y:S02]  /*b690*/  SHF.L.U32 R40, R4.reuse, 0x10, RZ ;  /* 0x0000001004287819 */ /* 0x044fe400000006ff */
[----:B------:R-:W-:Y:S01]  /*b6a0*/  LOP3.LUT R15, R4, 0xffff0000, RZ, 0xc0, !PT ;  /* 0xffff0000040f7812 */ /* 0x000fe200078ec0ff */
[C---:B------:R-:W-:Y:S01]  /*b6b0*/  IMAD.U32 R4, R5.reuse, 0x10000, RZ ;  /* 0x0001000005047824 */ /* 0x040fe200078e00ff */
[----:B------:R-:W-:Y:S01]  /*b6c0*/  LOP3.LUT R39, R5, 0xffff0000, RZ, 0xc0, !PT ;  /* 0xffff000005277812 */ /* 0x000fe200078ec0ff */
[C---:B------:R-:W-:Y:S01]  /*b6d0*/  FMUL.FTZ R33, R40.reuse, R35 ;  /* 0x0000002328217220 */ /* 0x040fe20000410000 */
[C---:B------:R-:W-:Y:S01]  /*b6e0*/  LOP3.LUT R37, R7.reuse, 0xffff0000, RZ, 0xc0, !PT ;  /* 0xffff000007257812 */ /* 0x040fe200078ec0ff */
[-C--:B------:R-:W-:Y:S01]  /*b6f0*/  FMUL.FTZ R40, R40, R32.reuse ;  /* 0x0000002028287220 */ /* 0x080fe20000410000 */
[----:B------:R-:W-:Y:S01]  /*b700*/  SHF.L.U32 R36, R6, 0x10, RZ ;  /* 0x0000001006247819 */ /* 0x000fe200000006ff */
[----:B------:R-:W-:Y:S01]  /*b710*/  IMAD.U32 R5, R7, 0x10000, RZ ;  /* 0x0001000007057824 */ /* 0x000fe200078e00ff */
[----:B------:R-:W-:Y:S01]  /*b720*/  SHF.L.U32 R7, R3, 0x10, RZ ;  /* 0x0000001003077819 */ /* 0x000fe200000006ff */
[----:B------:R-:W-:Y:S01]  /*b730*/  FFMA.FTZ R33, R30, R32, -R33 ;  /* 0x000000201e217223 */ /* 0x000fe20000010821 */
[----:B------:R-:W-:Y:S01]  /*b740*/  LOP3.LUT R6, R6, 0xffff0000, RZ, 0xc0, !PT ;  /* 0xffff000006067812 */ /* 0x000fe200078ec0ff */
[----:B------:R-:W-:-:S02]  /*b750*/  FMUL.FTZ R32, R15, R34 ;  /* 0x000000220f207220 */ /* 0x000fc40000410000 */
[----:B------:R-:W-:Y:S02]  /*b760*/  FFMA.FTZ R30, R30, R35, R40 ;  /* 0x000000231e1e7223 */ /* 0x000fe40000010028 */
[----:B------:R-:W-:Y:S02]  /*b770*/  IMAD.U32 R35, R19, 0x10000, RZ ;  /* 0x0001000013237824 */ /* 0x000fe400078e00ff */
[-C--:B------:R-:W-:Y:S02]  /*b780*/  FMUL.FTZ R40, R15, R38.reuse ;  /* 0x000000260f287220 */ /* 0x080fe40000410000 */
[----:B------:R-:W-:Y:S02]  /*b790*/  FFMA.FTZ R32, R29, R38, -R32 ;  /* 0x000000261d207223 */ /* 0x000fe40000010820 */
[C---:B------:R-:W-:Y:S02]  /*b7a0*/  FMUL.FTZ R38, R4.reuse, R7 ;  /* 0x0000000704267220 */ /* 0x040fe40000410000 */
[----:B------:R-:W-:-:S02]  /*b7b0*/  FMUL.FTZ R15, R4, R35 ;  /* 0x00000023040f7220 */ /* 0x000fc40000410000 */
[----:B------:R-:W-:Y:S01]  /*b7c0*/  FFMA.FTZ R4, R29, R34, R40 ;  /* 0x000000221d047223 */ /* 0x000fe20000010028 */
[----:B------:R-:W-:Y:S01]  /*b7d0*/  LOP3.LUT R40, R18, 0xffff0000, RZ, 0xc0, !PT ;  /* 0xffff000012287812 */ /* 0x000fe200078ec0ff */
[----:B------:R-:W-:Y:S01]  /*b7e0*/  FFMA.FTZ R29, R28, R35, -R38 ;  /* 0x000000231c1d7223 */ /* 0x000fe20000010826 */
[----:B------:R-:W-:Y:S01]  /*b7f0*/  SHF.L.U32 R38, R0, 0x10, RZ ;  /* 0x0000001000267819 */ /* 0x000fe200000006ff */
[----:B------:R-:W-:Y:S01]  /*b800*/  IMAD.U32 R35, R18, 0x10000, RZ ;  /* 0x0001000012237824 */ /* 0x000fe200078e00ff */
[----:B------:R-:W-:Y:S01]  /*b810*/  F2FP.BF16.PACK_AB R4, R4, R30 ;  /* 0x0000001e0404723e */ /* 0x000fe200000010ff */
[----:B------:R-:W-:Y:S01]  /*b820*/  FFMA.FTZ R28, R28, R7, R15 ;  /* 0x000000071c1c7223 */ /* 0x000fe2000001000f */
[----:B------:R-:W-:Y:S01]  /*b830*/  LOP3.LUT R7, R2, 0xffff0000, RZ, 0xc0, !PT ;  /* 0xffff000002077812 */ /* 0x000fe200078ec0ff */
[C---:B------:R-:W-:Y:S02]  /*b840*/  FMUL.FTZ R15, R36.reuse, R41 ;  /* 0x00000029240f7220 */ /* 0x040fe40000410000 */
[----:B------:R-:W-:-:S02]  /*b850*/  FMUL.FTZ R36, R36, R35 ;  /* 0x0000002324247220 */ /* 0x000fc40000410000 */
[----:B------:R-:W-:Y:S01]  /*b860*/  FFMA.FTZ R35, R31, R35, -R15 ;  /* 0x000000231f237223 */ /* 0x000fe2000001080f */
[----:B------:R-:W-:Y:S01]  /*b870*/  SHF.L.U32 R15, R17, 0x10, RZ ;  /* 0x00000010110f7819 */ /* 0x000fe200000006ff */
[C---:B------:R-:W-:Y:S02]  /*b880*/  FMUL.FTZ R34, R6.reuse, R7 ;  /* 0x0000000706227220 */ /* 0x040fe40000410000 */
[----:B------:R-:W-:Y:S02]  /*b890*/  FMUL.FTZ R6, R6, R40 ;  /* 0x0000002806067220 */ /* 0x000fe40000410000 */
[----:B------:R-:W-:Y:S02]  /*b8a0*/  FFMA.FTZ R31, R31, R41, R36 ;  /* 0x000000291f1f7223 */ /* 0x000fe40000010024 */
[----:B------:R-:W-:Y:S02]  /*b8b0*/  FMUL.FTZ R36, R5, R38 ;  /* 0x0000002605247220 */ /* 0x000fe40000410000 */
[----:B------:R-:W-:Y:S01]  /*b8c0*/  FFMA.FTZ R34, R27, R40, -R34 ;  /* 0x000000281b227223 */ /* 0x000fe20000010822 */
[----:B------:R-:W-:Y:S01]  /*b8d0*/  LOP3.LUT R40, R19, 0xffff0000, RZ, 0xc0, !PT ;  /* 0xffff000013287812 */ /* 0x000fe200078ec0ff */
[----:B------:R-:W-:-:S02]  /*b8e0*/  FFMA.FTZ R6, R27, R7, R6 ;  /* 0x000000071b067223 */ /* 0x000fc40000010006 */
[-C--:B------:R-:W-:Y:S01]  /*b8f0*/  FMUL.FTZ R7, R5, R15.reuse ;  /* 0x0000000f05077220 */ /* 0x080fe20000410000 */
[----:B------:R-:W-:Y:S01]  /*b900*/  LOP3.LUT R5, R3, 0xffff0000, RZ, 0xc0, !PT ;  /* 0xffff000003057812 */ /* 0x000fe200078ec0ff */
[C---:B------:R-:W-:Y:S01]  /*b910*/  FFMA.FTZ R27, R13.reuse, R15, -R36 ;  /* 0x0000000f0d1b7223 */ /* 0x040fe20000010824 */
[----:B------:R-:W-:Y:S01]  /*b920*/  LOP3.LUT R36, R0, 0xffff0000, RZ, 0xc0, !PT ;  /* 0xffff000000247812 */ /* 0x000fe200078ec0ff */
[----:B------:R-:W-:Y:S01]  /*b930*/  FFMA.FTZ R7, R13, R38, R7 ;  /* 0x000000260d077223 */ /* 0x000fe20000010007 */
[----:B------:R-:W-:Y:S01]  /*b940*/  LOP3.LUT R15, R17, 0xffff0000, RZ, 0xc0, !PT ;  /* 0xffff0000110f7812 */ /* 0x000fe200078ec0ff */
[----:B------:R-:W-:Y:S01]  /*b950*/  FMUL.FTZ R13, R39, R5 ;  /* 0x00000005270d7220 */ /* 0x000fe20000410000 */
[----:B------:R-:W-:Y:S01]  /*b960*/  F2FP.BF16.PACK_AB R6, R6, R31 ;  /* 0x0000001f0606723e */ /* 0x000fe200000010ff */
[----:B------:R-:W-:Y:S02]  /*b970*/  FMUL.FTZ R38, R37, R36 ;  /* 0x0000002425267220 */ /* 0x000fe40000410000 */
[----:B------:R-:W-:-:S02]  /*b980*/  FMUL.FTZ R39, R39, R40 ;  /* 0x0000002827277220 */ /* 0x000fc40000410000 */
[-C--:B------:R-:W-:Y:S02]  /*b990*/  FMUL.FTZ R37, R37, R15.reuse ;  /* 0x0000000f25257220 */ /* 0x080fe40000410000 */
[----:B------:R-:W-:Y:S02]  /*b9a0*/  FFMA.FTZ R13, R12, R40, -R13 ;  /* 0x000000280c0d7223 */ /* 0x000fe4000001080d */
[----:B------:R-:W-:Y:S02]  /*b9b0*/  FFMA.FTZ R15, R14, R15, -R38 ;  /* 0x0000000f0e0f7223 */ /* 0x000fe40000010826 */
[----:B------:R-:W-:Y:S01]  /*b9c0*/  FFMA.FTZ R5, R12, R5, R39 ;  /* 0x000000050c057223 */ /* 0x000fe20000010027 */
[----:B------:R-:W-:Y:S01]  /*b9d0*/  F2FP.BF16.PACK_AB R12, R32, R33 ;  /* 0x00000021200c723e */ /* 0x000fe200000010ff */
[----:B------:R-:W-:Y:S01]  /*b9e0*/  FFMA.FTZ R37, R14, R36, R37 ;  /* 0x000000240e257223 */ /* 0x000fe20000010025 */
[----:B------:R-:W-:Y:S02]  /*b9f0*/  F2FP.BF16.PACK_AB R14, R34, R35 ;  /* 0x00000023220e723e */ /* 0x000fe400000010ff */
[----:B------:R-:W-:-:S02]  /*ba00*/  F2FP.BF16.PACK_AB R13, R13, R29 ;  /* 0x0000001d0d0d723e */ /* 0x000fc400000010ff */
[----:B------:R-:W-:Y:S02]  /*ba10*/  F2FP.BF16.PACK_AB R15, R15, R27 ;  /* 0x0000001b0f0f723e */ /* 0x000fe400000010ff */
[----:B------:R-:W-:Y:S02]  /*ba20*/  F2FP.BF16.PACK_AB R5, R5, R28 ;  /* 0x0000001c0505723e */ /* 0x000fe400000010ff */
[----:B------:R-:W-:Y:S01]  /*ba30*/  F2FP.BF16.PACK_AB R7, R37, R7 ;  /* 0x000000072507723e */ /* 0x000fe200000010ff */
[----:B------:R1:W-:Y:S04]  /*ba40*/  STS.128 [R236+0x100], R12 ;  /* 0x0001000cec007388 */ /* 0x0003e80000000c00 */
[----:B------:R1:W-:Y:S02]  /*ba50*/  STS.128 [R26+0x100], R4 ;  /* 0x000100041a007388 */ /* 0x0003e40000000c00 */
.L_x_326:
[----:B------:R-:W-:Y:S05]  /*ba60*/  BSYNC B0 ;  /* 0x0000000000007941 */ /* 0x000fea0003800000 */
.L_x_325:
[----:B------:R-:W-:Y:S01]  /*ba70*/  ISETP.GE.OR P1, PT, R220, R25, P0 ;  /* 0x00000019dc00720c */ /* 0x000fe20000726670 */
[----:B------:R-:W-:-:S12]  /*ba80*/  BSSY B0, `(.L_x_327) ;  /* 0x000005c000007945 */ /* 0x000fd80003800000 */
[----:B------:R-:W-:Y:S05]  /*ba90*/  @P1 BRA `(.L_x_328) ;  /* 0x000005a000001947 */ /* 0x000fea0003800000 */
[----:B-1----:R-:W-:Y:S01]  /*baa0*/  IMAD.MOV.U32 R7, RZ, RZ, c[0x0][0x27c] ;  /* 0x00009f00ff077624 */ /* 0x002fe200078e00ff */
[----:B------:R-:W-:Y:S02]  /*bab0*/  LOP3.LUT R4, R84, 0x38, R10, 0xf8, !PT ;  /* 0x0000003854047812 */ /* 0x000fe400078ef80a */
[----:B------:R-:W-:Y:S02]  /*bac0*/  SHF.L.U32 R28, R2, 0x10, RZ ;  /* 0x00000010021c7819 */ /* 0x000fe400000006ff */
[----:B------:R-:W-:Y:S02]  /*bad0*/  LEA.HI R7, R7, R222, RZ, 0x1d ;  /* 0x000000de07077211 */ /* 0x000fe400078fe8ff */
[----:B------:R-:W-:Y:S02]  /*bae0*/  LOP3.LUT R4, R80, R4, R83, 0xf6, !PT ;  /* 0x0000000450047212 */ /* 0x000fe400078ef653 */
[----:B------:R-:W-:Y:S01]  /*baf0*/  SHF.R.S32.HI R5, RZ, 0x1f, R7 ;  /* 0x0000001fff057819 */ /* 0x000fe20000011407 */
[----:B------:R-:W-:Y:S01]  /*bb00*/  IMAD.SHL.U32 R6, R7, 0x8, RZ ;  /* 0x0000000807067824 */ /* 0x000fe200078e00ff */
[----:B------:R-:W-:-:S02]  /*bb10*/  LEA R26, R4, 0x100, 0x1 ;  /* 0x00000100041a7811 */ /* 0x000fc400078e08ff */
[----:B------:R-:W-:Y:S02]  /*bb20*/  LEA.HI R5, R5, R7, RZ, 0x3 ;  /* 0x0000000705057211 */ /* 0x000fe400078f18ff */
[----:B------:R-:W-:Y:S02]  /*bb30*/  LOP3.LUT R6, R84, 0x38, R6, 0xf8, !PT ;  /* 0x0000003854067812 */ /* 0x000fe400078ef806 */
[----:B------:R-:W-:Y:S02]  /*bb40*/  SHF.L.U32 R5, R5, 0xa, RZ ;  /* 0x0000000a05057819 */ /* 0x000fe400000006ff */
[----:B------:R-:W-:Y:S02]  /*bb50*/  LOP3.LUT R83, R6, R83, RZ, 0x3c, !PT ;  /* 0x0000005306537212 */ /* 0x000fe400078e3cff */
[----:B------:R-:W-:Y:S02]  /*bb60*/  LOP3.LUT R12, R5, 0x7fffe000, RZ, 0xc0, !PT ;  /* 0x7fffe000050c7812 */ /* 0x000fe400078ec0ff */
[----:B------:R-:W1:Y:S01]  /*bb70*/  LDS.128 R4, [R26] ;  /* 0x000000001a047984 */ /* 0x000e620000000c00 */
[----:B------:R-:W-:-:S02]  /*bb80*/  SHF.L.U32 R37, R18, 0x10, RZ ;  /* 0x0000001012257819 */ /* 0x000fc400000006ff */
[----:B------:R-:W-:Y:S02]  /*bb90*/  IADD3 R12, R83, R12, R80 ;  /* 0x0000000c530c7210 */ /* 0x000fe40007ffe050 */
[----:B------:R-:W-:-:S03]  /*bba0*/  LOP3.LUT R36, R18, 0xffff0000, RZ, 0xc0, !PT ;  /* 0xffff000012247812 */ /* 0x000fc600078ec0ff */
[----:B------:R-:W-:-:S05]  /*bbb0*/  IMAD.SHL.U32 R27, R12, 0x2, RZ ;  /* 0x000000020c1b7824 */ /* 0x000fca00078e00ff */
[----:B------:R-:W2:Y:S01]  /*bbc0*/  LDS.128 R12, [R27+0x100] ;  /* 0x000100001b0c7984 */ /* 0x000ea20000000c00 */
[C---:B-1----:R-:W-:Y:S01]  /*bbd0*/  SHF.L.U32 R33, R6.reuse, 0x10, RZ ;  /* 0x0000001006217819 */ /* 0x042fe200000006ff */
[----:B------:R-:W-:Y:S01]  /*bbe0*/  IMAD.U32 R34, R7, 0x10000, RZ ;  /* 0x0001000007227824 */ /* 0x000fe200078e00ff */
[----:B------:R-:W-:Y:S01]  /*bbf0*/  LOP3.LUT R32, R6, 0xffff0000, RZ, 0xc0, !PT ;  /* 0xffff000006207812 */ /* 0x000fe200078ec0ff */
[----:B------:R-:W-:Y:S01]  /*bc00*/  IMAD.U32 R29, R5, 0x10000, RZ ;  /* 0x00010000051d7824 */ /* 0x000fe200078e00ff */
[----:B------:R-:W-:Y:S02]  /*bc10*/  LOP3.LUT R6, R7, 0xffff0000, RZ, 0xc0, !PT ;  /* 0xffff000007067812 */ /* 0x000fe400078ec0ff */
[C---:B------:R-:W-:Y:S02]  /*bc20*/  SHF.L.U32 R31, R4.reuse, 0x10, RZ ;  /* 0x00000010041f7819 */ /* 0x040fe400000006ff */
[----:B------:R-:W-:Y:S02]  /*bc30*/  LOP3.LUT R4, R4, 0xffff0000, RZ, 0xc0, !PT ;  /* 0xffff000004047812 */ /* 0x000fe400078ec0ff */
[----:B------:R-:W-:Y:S01]  /*bc40*/  LOP3.LUT R5, R5, 0xffff0000, RZ, 0xc0, !PT ;  /* 0xffff000005057812 */ /* 0x000fe200078ec0ff */
[----:B--2---:R-:W-:Y:S01]  /*bc50*/  IMAD.U32 R35, R14, 0x10000, RZ ;  /* 0x000100000e237824 */ /* 0x004fe200078e00ff */
[C---:B------:R-:W-:Y:S01]  /*bc60*/  SHF.L.U32 R7, R12.reuse, 0x10, RZ ;  /* 0x000000100c077819 */ /* 0x040fe200000006ff */
[----:B------:R-:W-:Y:S01]  /*bc70*/  IMAD.U32 R30, R13, 0x10000, RZ ;  /* 0x000100000d1e7824 */ /* 0x000fe200078e00ff */
[----:B------:R-:W-:Y:S01]  /*bc80*/  LOP3.LUT R43, R12, 0xffff0000, RZ, 0xc0, !PT ;  /* 0xffff00000c2b7812 */ /* 0x000fe200078ec0ff */
[----:B------:R-:W-:Y:S01]  /*bc90*/  IMAD.U32 R39, R15, 0x10000, RZ ;  /* 0x000100000f277824 */ /* 0x000fe200078e00ff */
[----:B------:R-:W-:Y:S01]  /*bca0*/  LOP3.LUT R40, R13, 0xffff0000, RZ, 0xc0, !PT ;  /* 0xffff00000d287812 */ /* 0x000fe200078ec0ff */
[-C--:B------:R-:W-:Y:S01]  /*bcb0*/  FMUL.FTZ R13, R28, R35.reuse ;  /* 0x000000231c0d7220 */ /* 0x080fe20000410000 */
[----:B------:R-:W-:Y:S01]  /*bcc0*/  LOP3.LUT R14, R14, 0xffff0000, RZ, 0xc0, !PT ;  /* 0xffff00000e0e7812 */ /* 0x000fe200078ec0ff */
[C---:B------:R-:W-:Y:S01]  /*bcd0*/  FMUL.FTZ R35, R37.reuse, R35 ;  /* 0x0000002325237220 */ /* 0x040fe20000410000 */
[----:B------:R-:W-:Y:S01]  /*bce0*/  LOP3.LUT R12, R2, 0xffff0000, RZ, 0xc0, !PT ;  /* 0xffff0000020c7812 */ /* 0x000fe200078ec0ff */
[-C--:B------:R-:W-:Y:S01]  /*bcf0*/  FFMA.FTZ R37, R37, R33.reuse, -R13 ;  /* 0x0000002125257223 */ /* 0x080fe2000001080d */
[----:B------:R-:W-:Y:S01]  /*bd00*/  LOP3.LUT R42, R15, 0xffff0000, RZ, 0xc0, !PT ;  /* 0xffff00000f2a7812 */ /* 0x000fe200078ec0ff */
[----:B------:R-:W-:Y:S01]  /*bd10*/  FFMA.FTZ R33, R28, R33, R35 ;  /* 0x000000211c217223 */ /* 0x000fe20000010023 */
[----:B------:R-:W-:Y:S01]  /*bd20*/  SHF.L.U32 R13, R16, 0x10, RZ ;  /* 0x00000010100d7819 */ /* 0x000fe200000006ff */
[----:B------:R-:W-:-:S02]  /*bd30*/  FMUL.FTZ R15, R12, R14 ;  /* 0x0000000e0c0f7220 */ /* 0x000fc40000410000 */
[----:B------:R-:W-:Y:S02]  /*bd40*/  IMAD.U32 R35, R23, 0x10000, RZ ;  /* 0x0001000017237824 */ /* 0x000fe400078e00ff */
[----:B------:R-:W-:Y:S01]  /*bd50*/  FMUL.FTZ R28, R36, R14 ;  /* 0x0000000e241c7220 */ /* 0x000fe20000410000 */
[----:B------:R-:W-:Y:S01]  /*bd60*/  LOP3.LUT R14, R16, 0xffff0000, RZ, 0xc0, !PT ;  /* 0xffff0000100e7812 */ /* 0x000fe200078ec0ff */
[-C--:B------:R-:W-:Y:S02]  /*bd70*/  FFMA.FTZ R36, R36, R32.reuse, -R15 ;  /* 0x0000002024247223 */ /* 0x080fe4000001080f */
[-C--:B------:R-:W-:Y:S02]  /*bd80*/  FMUL.FTZ R15, R13, R7.reuse ;  /* 0x000000070d0f7220 */ /* 0x080fe40000410000 */
[----:B------:R-:W-:Y:S02]  /*bd90*/  FMUL.FTZ R7, R35, R7 ;  /* 0x0000000723077220 */ /* 0x000fe40000410000 */
[----:B------:R-:W-:Y:S01]  /*bda0*/  FFMA.FTZ R32, R12, R32, R28 ;  /* 0x000000200c207223 */ /* 0x000fe2000001001c */
[----:B------:R-:W-:Y:S01]  /*bdb0*/  LOP3.LUT R12, R23, 0xffff0000, RZ, 0xc0, !PT ;  /* 0xffff0000170c7812 */ /* 0x000fe200078ec0ff */
[-C--:B------:R-:W-:Y:S01]  /*bdc0*/  FFMA.FTZ R35, R35, R31.reuse, -R15 ;  /* 0x0000001f23237223 */ /* 0x080fe2000001080f */
[----:B------:R-:W-:Y:S01]  /*bdd0*/  SHF.L.U32 R15, R19, 0x10, RZ ;  /* 0x00000010130f7819 */ /* 0x000fe200000006ff */
[----:B------:R-:W-:-:S02]  /*bde0*/  FFMA.FTZ R31, R13, R31, R7 ;  /* 0x0000001f0d1f7223 */ /* 0x000fc40000010007 */
[-C--:B------:R-:W-:Y:S02]  /*bdf0*/  FMUL.FTZ R7, R14, R43.reuse ;  /* 0x0000002b0e077220 */ /* 0x080fe40000410000 */
[C---:B------:R-:W-:Y:S02]  /*be00*/  FMUL.FTZ R43, R12.reuse, R43 ;  /* 0x0000002b0c2b7220 */ /* 0x040fe40000410000 */
[----:B------:R-:W-:Y:S01]  /*be10*/  FFMA.FTZ R12, R12, R4, -R7 ;  /* 0x000000040c0c7223 */ /* 0x000fe20000010807 */
[----:B------:R-:W-:Y:S01]  /*be20*/  SHF.L.U32 R7, R0, 0x10, RZ ;  /* 0x0000001000077819 */ /* 0x000fe200000006ff */
[----:B------:R-:W-:Y:S02]  /*be30*/  IMAD.U32 R13, R3, 0x10000, RZ ;  /* 0x00010000030d7824 */ /* 0x000fe400078e00ff */
[----:B------:R-:W-:Y:S01]  /*be40*/  IMAD.U32 R28, R17, 0x10000, RZ ;  /* 0x00010000111c7824 */ /* 0x000fe200078e00ff */
[----:B------:R-:W-:Y:S01]  /*be50*/  F2FP.BF16.PACK_AB R12, R12, R35 ;  /* 0x000000230c0c723e */ /* 0x000fe200000010ff */
[----:B------:R-:W-:-:S02]  /*be60*/  FMUL.FTZ R41, R13, R30 ;  /* 0x0000001e0d297220 */ /* 0x000fc40000410000 */
[----:B------:R-:W-:Y:S02]  /*be70*/  FFMA.FTZ R4, R14, R4, R43 ;  /* 0x000000040e047223 */ /* 0x000fe4000001002b */
[----:B------:R-:W-:Y:S02]  /*be80*/  FMUL.FTZ R38, R15, R30 ;  /* 0x0000001e0f267220 */ /* 0x000fe40000410000 */
[----:B------:R-:W-:Y:S01]  /*be90*/  FMUL.FTZ R14, R7, R39 ;  /* 0x00000027070e7220 */ /* 0x000fe20000410000 */
[----:B------:R-:W-:Y:S01]  /*bea0*/  F2FP.BF16.PACK_AB R4, R4, R31 ;  /* 0x0000001f0404723e */ /* 0x000fe200000010ff */
[----:B------:R-:W-:Y:S01]  /*beb0*/  FFMA.FTZ R30, R15, R29, -R41 ;  /* 0x0000001d0f1e7223 */ /* 0x000fe20000010829 */
[----:B------:R-:W-:Y:S01]  /*bec0*/  LOP3.LUT R15, R17, 0xffff0000, RZ, 0xc0, !PT ;  /* 0xffff0000110f7812 */ /* 0x000fe200078ec0ff */
[C---:B------:R-:W-:Y:S02]  /*bed0*/  FMUL.FTZ R39, R28.reuse, R39 ;  /* 0x000000271c277220 */ /* 0x040fe40000410000 */
[----:B------:R-:W-:Y:S01]  /*bee0*/  FFMA.FTZ R29, R13, R29, R38 ;  /* 0x0000001d0d1d7223 */ /* 0x000fe20000010026 */
[----:B------:R-:W-:Y:S01]  /*bef0*/  LOP3.LUT R38, R3, 0xffff0000, RZ, 0xc0, !PT ;  /* 0xffff000003267812 */ /* 0x000fe200078ec0ff */
[-C--:B------:R-:W-:Y:S01]  /*bf00*/  FFMA.FTZ R28, R28, R34.reuse, -R14 ;  /* 0x000000221c1c7223 */ /* 0x080fe2000001080e */
[----:B------:R-:W-:Y:S01]  /*bf10*/  LOP3.LUT R14, R0, 0xffff0000, RZ, 0xc0, !PT ;  /* 0xffff0000000e7812 */ /* 0x000fe200078ec0ff */
[----:B------:R-:W-:Y:S01]  /*bf20*/  FFMA.FTZ R7, R7, R34, R39 ;  /* 0x0000002207077223 */ /* 0x000fe20000010027 */
[----:B------:R-:W-:Y:S01]  /*bf30*/  LOP3.LUT R13, R19, 0xffff0000, RZ, 0xc0, !PT ;  /* 0xffff0000130d7812 */ /* 0x000fe200078ec0ff */
[----:B------:R-:W-:-:S02]  /*bf40*/  FMUL.FTZ R41, R38, R40 ;  /* 0x0000002826297220 */ /* 0x000fc40000410000 */
[----:B------:R-:W-:Y:S02]  /*bf50*/  FMUL.FTZ R39, R14, R42 ;  /* 0x0000002a0e277220 */ /* 0x000fe40000410000 */
[----:B------:R-:W-:Y:S02]  /*bf60*/  FMUL.FTZ R40, R13, R40 ;  /* 0x000000280d287220 */ /* 0x000fe40000410000 */
[----:B------:R-:W-:Y:S02]  /*bf70*/  FMUL.FTZ R34, R15, R42 ;  /* 0x0000002a0f227220 */ /* 0x000fe40000410000 */
[-C--:B------:R-:W-:Y:S02]  /*bf80*/  FFMA.FTZ R13, R13, R5.reuse, -R41 ;  /* 0x000000050d0d7223 */ /* 0x080fe40000010829 */
[----:B------:R-:W-:Y:S02]  /*bf90*/  FFMA.FTZ R15, R15, R6, -R39 ;  /* 0x000000060f0f7223 */ /* 0x000fe40000010827 */
[----:B------:R-:W-:Y:S01]  /*bfa0*/  FFMA.FTZ R5, R38, R5, R40 ;  /* 0x0000000526057223 */ /* 0x000fe20000010028 */
[----:B------:R-:W-:Y:S01]  /*bfb0*/  F2FP.BF16.PACK_AB R13, R13, R30 ;  /* 0x0000001e0d0d723e */ /* 0x000fe200000010ff */
[----:B------:R-:W-:Y:S01]  /*bfc0*/  FFMA.FTZ R34, R14, R6, R34 ;  /* 0x000000060e227223 */ /* 0x000fe20000010022 */
[----:B------:R-:W-:-:S02]  /*bfd0*/  F2FP.BF16.PACK_AB R14, R36, R37 ;  /* 0x00000025240e723e */ /* 0x000fc400000010ff */
[----:B------:R-:W-:Y:S02]  /*bfe0*/  F2FP.BF16.PACK_AB R15, R15, R28 ;  /* 0x0000001c0f0f723e */ /* 0x000fe400000010ff */
[----:B------:R-:W-:Y:S02]  /*bff0*/  F2FP.BF16.PACK_AB R6, R32, R33 ;  /* 0x000000212006723e */ /* 0x000fe400000010ff */
[----:B------:R-:W-:Y:S01]  /*c000*/  F2FP.BF16.PACK_AB R5, R5, R29 ;  /* 0x0000001d0505723e */ /* 0x000fe200000010ff */
[----:B------:R1:W-:Y:S01]  /*c010*/  STS.128 [R26], R12 ;  /* 0x0000000c1a007388 */ /* 0x0003e20000000c00 */
[----:B------:R-:W-:-:S05]  /*c020*/  F2FP.BF16.PACK_AB R7, R34, R7 ;  /* 0x000000072207723e */ /* 0x000fca00000010ff */
[----:B------:R1:W-:Y:S02]  /*c030*/  STS.128 [R27+0x100], R4 ;  /* 0x000100041b007388 */ /* 0x0003e40000000c00 */
.L_x_328:
[----:B------:R-:W-:Y:S05]  /*c040*/  BSYNC B0 ;  /* 0x0000000000007941 */ /* 0x000fea0003800000 */
.L_x_327:
[----:B------:R-:W-:Y:S01]  /*c050*/  ISETP.GE.OR P1, PT, R219, R25, P0 ;  /* 0x00000019db00720c */ /* 0x000fe20000726670 */
[----:B------:R-:W-:-:S12]  /*c060*/  BSSY B0, `(.L_x_329) ;  /* 0x0000061000007945 */ /* 0x000fd80003800000 */
[----:B------:R-:W-:Y:S05]  /*c070*/  @P1 BRA `(.L_x_330) ;  /* 0x000005f000001947 */ /* 0x000fea0003800000 */
[----:B-1----:R-:W-:Y:S01]  /*c080*/  IMAD.MOV.U32 R13, RZ, RZ, c[0x0][0x27c] ;  /* 0x00009f00ff0d7624 */ /* 0x002fe200078e00ff */
[----:B------:R-:W-:Y:S01]  /*c090*/  SHF.R.S32.HI R4, RZ, 0x1f, R219 ;  /* 0x0000001fff047819 */ /* 0x000fe200000114db */
[----:B------:R-:W-:Y:S01]  /*c0a0*/  IMAD.U32 R33, R2, 0x10000, RZ ;  /* 0x0001000002217824 */ /* 0x000fe200078e00ff */
[----:B------:R-:W-:Y:S01]  /*c0b0*/  SHF.R.U32.HI R6, RZ, 0x3, R87 ;  /* 0x00000003ff067819 */ /* 0x000fe20000011657 */
[----:B------:R-:W-:Y:S01]  /*c0c0*/  IMAD.U32 R37, R18, 0x10000, RZ ;  /* 0x0001000012257824 */ /* 0x000fe200078e00ff */
[----:B------:R-:W-:Y:S02]  /*c0d0*/  LEA.HI R13, R13, R222, RZ, 0x1d ;  /* 0x000000de0d0d7211 */ /* 0x000fe400078fe8ff */
[----:B------:R-:W-:Y:S02]  /*c0e0*/  LEA.HI R4, R4, R219, RZ, 0x3 ;  /* 0x000000db04047211 */ /* 0x000fe400078f18ff */
[----:B------:R-:W-:Y:S02]  /*c0f0*/  SHF.R.S32.HI R7, RZ, 0x1f, R13 ;  /* 0x0000001fff077819 */ /* 0x000fe4000001140d */
[----:B------:R-:W-:Y:S01]  /*c100*/  SHF.L.U32 R12, R13, 0x3, RZ ;  /* 0x000000030d0c7819 */ /* 0x000fe200000006ff */
[----:B------:R-:W-:Y:S01]  /*c110*/  IMAD.SHL.U32 R4, R4, 0x40, RZ ;  /* 0x0000004004047824 */ /* 0x000fe200078e00ff */
[----:B------:R-:W-:-:S02]  /*c120*/  LEA.HI R7, R7, R13, RZ, 0x3 ;  /* 0x0000000d07077211 */ /* 0x000fc400078f18ff */
[----:B------:R-:W-:Y:S02]  /*c130*/  LOP3.LUT R12, R87, 0x38, R12, 0xf8, !PT ;  /* 0x00000038570c7812 */ /* 0x000fe400078ef80c */
[----:B------:R-:W-:Y:S01]  /*c140*/  LOP3.LUT R4, R4, 0xfffffe00, RZ, 0xc0, !PT ;  /* 0xfffffe0004047812 */ /* 0x000fe200078ec0ff */
[----:B------:R-:W-:Y:S01]  /*c150*/  IMAD.SHL.U32 R7, R7, 0x400, RZ ;  /* 0x0000040007077824 */ /* 0x000fe200078e00ff */
[----:B------:R-:W-:Y:S02]  /*c160*/  LOP3.LUT R12, R12, R6, RZ, 0x3c, !PT ;  /* 0x000000060c0c7212 */ /* 0x000fe400078e3cff */
[----:B------:R-:W-:Y:S02]  /*c170*/  LOP3.LUT R5, R87, 0x38, R10, 0xf8, !PT ;  /* 0x0000003857057812 */ /* 0x000fe400078ef80a */
[----:B------:R-:W-:Y:S02]  /*c180*/  LOP3.LUT R7, R7, 0x7fffe000, RZ, 0xc0, !PT ;  /* 0x7fffe00007077812 */ /* 0x000fe400078ec0ff */
[----:B------:R-:W-:-:S02]  /*c190*/  LOP3.LUT R5, R4, R5, R6, 0xf6, !PT ;  /* 0x0000000504057212 */ /* 0x000fc400078ef606 */
[----:B------:R-:W-:Y:S02]  /*c1a0*/  IADD3 R27, R12, R7, R4 ;  /* 0x000000070c1b7210 */ /* 0x000fe40007ffe004 */
[----:B------:R-:W-:Y:S02]  /*c1b0*/  LEA R26, R5, 0x100, 0x1 ;  /* 0x00000100051a7811 */ /* 0x000fe400078e08ff */
[----:B------:R-:W-:Y:S01]  /*c1c0*/  LOP3.LUT R36, R18, 0xffff0000, RZ, 0xc0, !PT ;  /* 0xffff000012247812 */ /* 0x000fe200078ec0ff */
[----:B------:R-:W-:Y:S01]  /*c1d0*/  IMAD.SHL.U32 R27, R27, 0x2, RZ ;  /* 0x000000021b1b7824 */ /* 0x000fe200078e00ff */
[----:B------:R-:W-:Y:S01]  /*c1e0*/  LOP3.LUT R42, R16, 0xffff0000, RZ, 0xc0, !PT ;  /* 0xffff0000102a7812 */ /* 0x000fe200078ec0ff */
[----:B------:R-:W1:Y:S04]  /*c1f0*/  LDS.128 R12, [R26] ;  /* 0x000000001a0c7984 */ /* 0x000e680000000c00 */
[----:B------:R-:W2:Y:S01]  /*c200*/  LDS.128 R4, [R27+0x100] ;  /* 0x000100001b047984 */ /* 0x000ea20000000c00 */
[C---:B-1----:R-:W-:Y:S01]  /*c210*/  SHF.L.U32 R31, R12.reuse, 0x10, RZ ;  /* 0x000000100c1f7819 */ /* 0x042fe200000006ff */
[----:B------:R-:W-:Y:S01]  /*c220*/  IMAD.U32 R29, R13, 0x10000, RZ ;  /* 0x000100000d1d7824 */ /* 0x000fe200078e00ff */
[----:B------:R-:W-:Y:S01]  /*c230*/  LOP3.LUT R28, R12, 0xffff0000, RZ, 0xc0, !PT ;  /* 0xffff00000c1c7812 */ /* 0x000fe200078ec0ff */
[----:B------:R-:W-:Y:S01]  /*c240*/  IMAD.U32 R32, R14, 0x10000, RZ ;  /* 0x000100000e207824 */ /* 0x000fe200078e00ff */
[----:B--2---:R-:W-:-:S02]  /*c250*/  SHF.L.U32 R35, R6, 0x10, RZ ;  /* 0x0000001006237819 */ /* 0x004fc400000006ff */
[----:B------:R-:W-:Y:S02]  /*c260*/  LOP3.LUT R12, R13, 0xffff0000, RZ, 0xc0, !PT ;  /* 0xffff00000d0c7812 */ /* 0x000fe400078ec0ff */
[----:B------:R-:W-:Y:S02]  /*c270*/  LOP3.LUT R30, R14, 0xffff0000, RZ, 0xc0, !PT ;  /* 0xffff00000e1e7812 */ /* 0x000fe400078ec0ff */
[C---:B------:R-:W-:Y:S02]  /*c280*/  SHF.L.U32 R13, R15.reuse, 0x10, RZ ;  /* 0x000000100f0d7819 */ /* 0x040fe400000006ff */
[----:B------:R-:W-:Y:S01]  /*c290*/  LOP3.LUT R14, R15, 0xffff0000, RZ, 0xc0, !PT ;  /* 0xffff00000f0e7812 */ /* 0x000fe200078ec0ff */
[C---:B------:R-:W-:Y:S01]  /*c2a0*/  IMAD.U32 R15, R4.reuse, 0x10000, RZ ;  /* 0x00010000040f7824 */ /* 0x040fe200078e00ff */
[----:B------:R-:W-:Y:S02]  /*c2b0*/  LOP3.LUT R43, R4, 0xffff0000, RZ, 0xc0, !PT ;  /* 0xffff0000042b7812 */ /* 0x000fe400078ec0ff */
[----:B------:R-:W-:-:S02]  /*c2c0*/  SHF.L.U32 R4, R5, 0x10, RZ ;  /* 0x0000001005047819 */ /* 0x000fc400000006ff */
[----:B------:R-:W-:Y:S01]  /*c2d0*/  LOP3.LUT R41, R5, 0xffff0000, RZ, 0xc0, !PT ;  /* 0xffff000005297812 */ /* 0x000fe200078ec0ff */
[-C--:B------:R-:W-:Y:S01]  /*c2e0*/  FMUL.FTZ R5, R33, R35.reuse ;  /* 0x0000002321057220 */ /* 0x080fe20000410000 */
[----:B------:R-:W-:Y:S02]  /*c2f0*/  LOP3.LUT R34, R6, 0xffff0000, RZ, 0xc0, !PT ;  /* 0xffff000006227812 */ /* 0x000fe400078ec0ff */
[C---:B------:R-:W-:Y:S02]  /*c300*/  SHF.L.U32 R39, R7.reuse, 0x10, RZ ;  /* 0x0000001007277819 */ /* 0x040fe400000006ff */
[----:B------:R-:W-:Y:S01]  /*c310*/  LOP3.LUT R38, R7, 0xffff0000, RZ, 0xc0, !PT ;  /* 0xffff000007267812 */ /* 0x000fe200078ec0ff */
[C---:B------:R-:W-:Y:S01]  /*c320*/  FMUL.FTZ R7, R37.reuse, R35 ;  /* 0x0000002325077220 */ /* 0x040fe20000410000 */
[----:B------:R-:W-:Y:S01]  /*c330*/  LOP3.LUT R6, R2, 0xffff0000, RZ, 0xc0, !PT ;  /* 0xffff000002067812 */ /* 0x000fe200078ec0ff */
[----:B------:R-:W-:Y:S02]  /*c340*/  FFMA.FTZ R37, R37, R32, -R5 ;  /* 0x0000002025257223 */ /* 0x000fe40000010805 */
[----:B------:R-:W-:-:S02]  /*c350*/  IMAD.U32 R5, R16, 0x10000, RZ ;  /* 0x0001000010057824 */ /* 0x000fc400078e00ff */
[----:B------:R-:W-:Y:S01]  /*c360*/  FFMA.FTZ R32, R33, R32, R7 ;  /* 0x0000002021207223 */ /* 0x000fe20000010007 */
[----:B------:R-:W-:Y:S01]  /*c370*/  SHF.L.U32 R7, R23, 0x10, RZ ;  /* 0x0000001017077819 */ /* 0x000fe200000006ff */
[-C--:B------:R-:W-:Y:S02]  /*c380*/  FMUL.FTZ R35, R6, R34.reuse ;  /* 0x0000002206237220 */ /* 0x080fe40000410000 */
[----:B------:R-:W-:Y:S02]  /*c390*/  FMUL.FTZ R34, R36, R34 ;  /* 0x0000002224227220 */ /* 0x000fe40000410000 */
[-C--:B------:R-:W-:Y:S02]  /*c3a0*/  FMUL.FTZ R33, R5, R15.reuse ;  /* 0x0000000f05217220 */ /* 0x080fe40000410000 */
[----:B------:R-:W-:Y:S02]  /*c3b0*/  FMUL.FTZ R15, R7, R15 ;  /* 0x0000000f070f7220 */ /* 0x000fe40000410000 */
[----:B------:R-:W-:-:S02]  /*c3c0*/  FFMA.FTZ R6, R6, R30, R34 ;  /* 0x0000001e06067223 */ /* 0x000fc40000010022 */
[-C--:B------:R-:W-:Y:S01]  /*c3d0*/  FFMA.FTZ R34, R7, R31.reuse, -R33 ;  /* 0x0000001f07227223 */ /* 0x080fe20000010821 */
[----:B------:R-:W-:Y:S01]  /*c3e0*/  LOP3.LUT R33, R23, 0xffff0000, RZ, 0xc0, !PT ;  /* 0xffff000017217812 */ /* 0x000fe200078ec0ff */
[----:B------:R-:W-:Y:S01]  /*c3f0*/  FFMA.FTZ R31, R5, R31, R15 ;  /* 0x0000001f051f7223 */ /* 0x000fe2000001000f */
[----:B------:R-:W-:Y:S01]  /*c400*/  SHF.L.U32 R15, R3, 0x10, RZ ;  /* 0x00000010030f7819 */ /* 0x000fe200000006ff */
[----:B------:R-:W-:Y:S01]  /*c410*/  FFMA.FTZ R36, R36, R30, -R35 ;  /* 0x0000001e24247223 */ /* 0x000fe20000010823 */
[----:B------:R-:W-:Y:S01]  /*c420*/  F2FP.BF16.PACK_AB R6, R6, R32 ;  /* 0x000000200606723e */ /* 0x000fe200000010ff */
[-C--:B------:R-:W-:Y:S02]  /*c430*/  FMUL.FTZ R5, R42, R43.reuse ;  /* 0x0000002b2a057220 */ /* 0x080fe40000410000 */
[----:B------:R-:W-:Y:S02]  /*c440*/  IMAD.U32 R30, R19, 0x10000, RZ ;  /* 0x00010000131e7824 */ /* 0x000fe400078e00ff */
[----:B------:R-:W-:-:S02]  /*c450*/  FMUL.FTZ R43, R33, R43 ;  /* 0x0000002b212b7220 */ /* 0x000fc40000410000 */
[----:B------:R-:W-:Y:S02]  /*c460*/  IMAD.U32 R7, R0, 0x10000, RZ ;  /* 0x0001000000077824 */ /* 0x000fe400078e00ff */
[----:B------:R-:W-:Y:S01]  /*c470*/  FFMA.FTZ R33, R33, R28, -R5 ;  /* 0x0000001c21217223 */ /* 0x000fe20000010805 */
[----:B------:R-:W-:Y:S01]  /*c480*/  SHF.L.U32 R5, R17, 0x10, RZ ;  /* 0x0000001011057819 */ /* 0x000fe200000006ff */
[-C--:B------:R-:W-:Y:S02]  /*c490*/  FMUL.FTZ R40, R15, R4.reuse ;  /* 0x000000040f287220 */ /* 0x080fe40000410000 */
[----:B------:R-:W-:Y:S02]  /*c4a0*/  FMUL.FTZ R35, R30, R4 ;  /* 0x000000041e237220 */ /* 0x000fe40000410000 */
[----:B------:R-:W-:Y:S02]  /*c4b0*/  FFMA.FTZ R4, R42, R28, R43 ;  /* 0x0000001c2a047223 */ /* 0x000fe4000001002b */
[----:B------:R-:W-:-:S02]  /*c4c0*/  FMUL.FTZ R28, R7, R39 ;  /* 0x00000027071c7220 */ /* 0x000fc40000410000 */
[-C--:B------:R-:W-:Y:S01]  /*c4d0*/  FFMA.FTZ R30, R30, R29.reuse, -R40 ;  /* 0x0000001d1e1e7223 */ /* 0x080fe20000010828 */
[----:B------:R-:W-:Y:S01]  /*c4e0*/  LOP3.LUT R40, R19, 0xffff0000, RZ, 0xc0, !PT ;  /* 0xffff000013287812 */ /* 0x000fe200078ec0ff */
[----:B------:R-:W-:Y:S01]  /*c4f0*/  FFMA.FTZ R29, R15, R29, R35 ;  /* 0x0000001d0f1d7223 */ /* 0x000fe20000010023 */
[----:B------:R-:W-:Y:S01]  /*c500*/  LOP3.LUT R35, R0, 0xffff0000, RZ, 0xc0, !PT ;  /* 0xffff000000237812 */ /* 0x000fe200078ec0ff */
[----:B------:R-:W-:Y:S01]  /*c510*/  FMUL.FTZ R39, R5, R39 ;  /* 0x0000002705277220 */ /* 0x000fe20000410000 */
[----:B------:R-:W-:Y:S01]  /*c520*/  LOP3.LUT R15, R17, 0xffff0000, RZ, 0xc0, !PT ;  /* 0xffff0000110f7812 */ /* 0x000fe200078ec0ff */
[-C--:B------:R-:W-:Y:S01]  /*c530*/  FFMA.FTZ R28, R5, R13.reuse, -R28 ;  /* 0x0000000d051c7223 */ /* 0x080fe2000001081c */
[----:B------:R-:W-:Y:S01]  /*c540*/  LOP3.LUT R5, R3, 0xffff0000, RZ, 0xc0, !PT ;  /* 0xffff000003057812 */ /* 0x000fe200078ec0ff */
[----:B------:R-:W-:Y:S01]  /*c550*/  FFMA.FTZ R7, R7, R13, R39 ;  /* 0x0000000d07077223 */ /* 0x000fe20000010027 */
[----:B------:R-:W-:Y:S01]  /*c560*/  F2FP.BF16.PACK_AB R4, R4, R31 ;  /* 0x0000001f0404723e */ /* 0x000fe200000010ff */
[----:B------:R-:W-:-:S02]  /*c570*/  FMUL.FTZ R39, R35, R38 ;  /* 0x0000002623277220 */ /* 0x000fc40000410000 */
[-C--:B------:R-:W-:Y:S02]  /*c580*/  FMUL.FTZ R13, R5, R41.reuse ;  /* 0x00000029050d7220 */ /* 0x080fe40000410000 */
[C---:B------:R-:W-:Y:S02]  /*c590*/  FMUL.FTZ R41, R40.reuse, R41 ;  /* 0x0000002928297220 */ /* 0x040fe40000410000 */
[C---:B------:R-:W-:Y:S02]  /*c5a0*/  FMUL.FTZ R38, R15.reuse, R38 ;  /* 0x000000260f267220 */ /* 0x040fe40000410000 */
[----:B------:R-:W-:Y:S02]  /*c5b0*/  FFMA.FTZ R13, R40, R12, -R13 ;  /* 0x0000000c280d7223 */ /* 0x000fe4000001080d */
[----:B------:R-:W-:Y:S02]  /*c5c0*/  FFMA.FTZ R15, R15, R14, -R39 ;  /* 0x0000000e0f0f7223 */ /* 0x000fe40000010827 */
[----:B------:R-:W-:Y:S01]  /*c5d0*/  FFMA.FTZ R5, R5, R12, R41 ;  /* 0x0000000c05057223 */ /* 0x000fe20000010029 */
[----:B------:R-:W-:Y:S01]  /*c5e0*/  F2FP.BF16.PACK_AB R12, R33, R34 ;  /* 0x00000022210c723e */ /* 0x000fe200000010ff */
[----:B------:R-:W-:Y:S01]  /*c5f0*/  FFMA.FTZ R38, R35, R14, R38 ;  /* 0x0000000e23267223 */ /* 0x000fe20000010026 */
[----:B------:R-:W-:-:S02]  /*c600*/  F2FP.BF16.PACK_AB R14, R36, R37 ;  /* 0x00000025240e723e */ /* 0x000fc400000010ff */
[----:B------:R-:W-:Y:S02]  /*c610*/  F2FP.BF16.PACK_AB R13, R13, R30 ;  /* 0x0000001e0d0d723e */ /* 0x000fe400000010ff */
[----:B------:R-:W-:Y:S02]  /*c620*/  F2FP.BF16.PACK_AB R15, R15, R28 ;  /* 0x0000001c0f0f723e */ /* 0x000fe400000010ff */
[----:B------:R-:W-:Y:S02]  /*c630*/  F2FP.BF16.PACK_AB R5, R5, R29 ;  /* 0x0000001d0505723e */ /* 0x000fe400000010ff */
[----:B------:R-:W-:Y:S01]  /*c640*/  F2FP.BF16.PACK_AB R7, R38, R7 ;  /* 0x000000072607723e */ /* 0x000fe200000010ff */
[----:B------:R1:W-:Y:S04]  /*c650*/  STS.128 [R26], R12 ;  /* 0x0000000c1a007388 */ /* 0x0003e80000000c00 */
[----:B------:R1:W-:Y:S02]  /*c660*/  STS.128 [R27+0x100], R4 ;  /* 0x000100041b007388 */ /* 0x0003e40000000c00 */
.L_x_330:
[----:B------:R-:W-:Y:S05]  /*c670*/  BSYNC B0 ;  /* 0x0000000000007941 */ /* 0x000fea0003800000 */
.L_x_329:
[----:B------:R-:W-:-:S13]  /*c680*/  ISETP.GE.OR P0, PT, R218, R25, P0 ;  /* 0x00000019da00720c */ /* 0x000fda0000706670 */
[----:B------:R-:W-:Y:S05]  /*c690*/  @P0 BRA `(.L_x_320) ;  /* 0x000005f000000947 */ /* 0x000fea0003800000 */
[----:B-1----:R-:W-:Y:S01]  /*c6a0*/  IMAD.MOV.U32 R13, RZ, RZ, c[0x0][0x27c] ;  /* 0x00009f00ff0d7624 */ /* 0x002fe200078e00ff */
[----:B------:R-:W-:Y:S02]  /*c6b0*/  SHF.R.S32.HI R4, RZ, 0x1f, R218 ;  /* 0x0000001fff047819 */ /* 0x000fe400000114da */
[----:B------:R-:W-:Y:S02]  /*c6c0*/  SHF.R.U32.HI R6, RZ, 0x3, R82 ;  /* 0x00000003ff067819 */ /* 0x000fe40000011652 */
[----:B------:R-:W-:Y:S02]  /*c6d0*/  LEA.HI R13, R13, R222, RZ, 0x1d ;  /* 0x000000de0d0d7211 */ /* 0x000fe400078fe8ff */
[----:B------:R-:W-:Y:S02]  /*c6e0*/  LEA.HI R4, R4, R218, RZ, 0x3 ;  /* 0x000000da04047211 */ /* 0x000fe400078f18ff */
[----:B------:R-:W-:Y:S02]  /*c6f0*/  SHF.R.S32.HI R7, RZ, 0x1f, R13 ;  /* 0x0000001fff077819 */ /* 0x000fe4000001140d */
[----:B------:R-:W-:Y:S01]  /*c700*/  SHF.L.U32 R12, R13, 0x3, RZ ;  /* 0x000000030d0c7819 */ /* 0x000fe200000006ff */
[----:B------:R-:W-:Y:S01]  /*c710*/  IMAD.SHL.U32 R4, R4, 0x40, RZ ;  /* 0x0000004004047824 */ /* 0x000fe200078e00ff */
[----:B------:R-:W-:-:S02]  /*c720*/  LEA.HI R7, R7, R13, RZ, 0x3 ;  /* 0x0000000d07077211 */ /* 0x000fc400078f18ff */
[C---:B------:R-:W-:Y:S02]  /*c730*/  LOP3.LUT R12, R82.reuse, 0x38, R12, 0xf8, !PT ;  /* 0x00000038520c7812 */ /* 0x040fe400078ef80c */
[----:B------:R-:W-:Y:S01]  /*c740*/  LOP3.LUT R5, R82, 0x38, R10, 0xf8, !PT ;  /* 0x0000003852057812 */ /* 0x000fe200078ef80a */
[----:B------:R-:W-:Y:S01]  /*c750*/  IMAD.SHL.U32 R7, R7, 0x400, RZ ;  /* 0x0000040007077824 */ /* 0x000fe200078e00ff */
[----:B------:R-:W-:Y:S02]  /*c760*/  LOP3.LUT R4, R4, 0xfffffe00, RZ, 0xc0, !PT ;  /* 0xfffffe0004047812 */ /* 0x000fe400078ec0ff */
[----:B------:R-:W-:Y:S02]  /*c770*/  LOP3.LUT R12, R12, R6, RZ, 0x3c, !PT ;  /* 0x000000060c0c7212 */ /* 0x000fe400078e3cff */
[----:B------:R-:W-:Y:S02]  /*c780*/  LOP3.LUT R7, R7, 0x7fffe000, RZ, 0xc0, !PT ;  /* 0x7fffe00007077812 */ /* 0x000fe400078ec0ff */
[----:B------:R-:W-:-:S02]  /*c790*/  LOP3.LUT R5, R4, R5, R6, 0xf6, !PT ;  /* 0x0000000504057212 */ /* 0x000fc400078ef606 */
[----:B------:R-:W-:Y:S02]  /*c7a0*/  IADD3 R26, R12, R7, R4 ;  /* 0x000000070c1a7210 */ /* 0x000fe40007ffe004 */
[----:B------:R-:W-:-:S03]  /*c7b0*/  LEA R25, R5, 0x100, 0x1 ;  /* 0x0000010005197811 */ /* 0x000fc600078e08ff */
[----:B------:R-:W-:Y:S02]  /*c7c0*/  IMAD.SHL.U32 R26, R26, 0x2, RZ ;  /* 0x000000021a1a7824 */ /* 0x000fe400078e00ff */
[----:B------:R-:W1:Y:S04]  /*c7d0*/  LDS.128 R12, [R25] ;  /* 0x00000000190c7984 */ /* 0x000e680000000c00 */
[----:B------:R-:W2:Y:S01]  /*c7e0*/  LDS.128 R4, [R26+0x100] ;  /* 0x000100001a047984 */ /* 0x000ea20000000c00 */
[----:B-1----:R-:W-:Y:S01]  /*c7f0*/  SHF.L.U32 R28, R12, 0x10, RZ ;  /* 0x000000100c1c7819 */ /* 0x002fe200000006ff */
[----:B------:R-:W-:Y:S01]  /*c800*/  IMAD.U32 R29, R14, 0x10000, RZ ;  /* 0x000100000e1d7824 */ /* 0x000fe200078e00ff */
[----:B------:R-:W-:Y:S01]  /*c810*/  LOP3.LUT R27, R12, 0xffff0000, RZ, 0xc0, !PT ;  /* 0xffff00000c1b7812 */ /* 0x000fe200078ec0ff */
[C---:B------:R-:W-:Y:S01]  /*c820*/  IMAD.U32 R12, R13.reuse, 0x10000, RZ ;  /* 0x000100000d0c7824 */ /* 0x040fe200078e00ff */
[----:B------:R-:W-:Y:S01]  /*c830*/  LOP3.LUT R30, R13, 0xffff0000, RZ, 0xc0, !PT ;  /* 0xffff00000d1e7812 */ /* 0x000fe200078ec0ff */
[----:B--2---:R-:W-:Y:S01]  /*c840*/  IMAD.U32 R33, R4, 0x10000, RZ ;  /* 0x0001000004217824 */ /* 0x004fe200078e00ff */
[----:B------:R-:W-:-:S02]  /*c850*/  SHF.L.U32 R13, R15, 0x10, RZ ;  /* 0x000000100f0d7819 */ /* 0x000fc400000006ff */
[----:B------:R-:W-:Y:S01]  /*c860*/  LOP3.LUT R34, R15, 0xffff0000, RZ, 0xc0, !PT ;  /* 0xffff00000f227812 */ /* 0x000fe200078ec0ff */
[----:B------:R-:W-:Y:S01]  /*c870*/  IMAD.U32 R15, R2, 0x10000, RZ ;  /* 0x00010000020f7824 */ /* 0x000fe200078e00ff */
[----:B------:R-:W-:Y:S02]  /*c880*/  SHF.L.U32 R31, R6, 0x10, RZ ;  /* 0x00000010061f7819 */ /* 0x000fe400000006ff */
[----:B------:R-:W-:Y:S02]  /*c890*/  LOP3.LUT R32, R4, 0xffff0000, RZ, 0xc0, !PT ;  /* 0xffff000004207812 */ /* 0x000fe400078ec0ff */
[C---:B------:R-:W-:Y:S02]  /*c8a0*/  SHF.L.U32 R4, R5.reuse, 0x10, RZ ;  /* 0x0000001005047819 */ /* 0x040fe400000006ff */
        /* <DEDUP_REMOVED lines=9> */
[C---:B------:R-:W-:Y:S01]  /*c940*/  IMAD.U32 R5, R16.reuse, 0x10000, RZ ;  /* 0x0001000010057824 */ /* 0x040fe200078e00ff */
[----:B------:R-:W-:Y:S01]  /*c950*/  LOP3.LUT R16, R16, 0xffff0000, RZ, 0xc0, !PT ;  /* 0xffff000010107812 */ /* 0x000fe200078ec0ff */
[-C--:B------:R-:W-:Y:S01]  /*c960*/  FMUL.FTZ R38, R2, R36.reuse ;  /* 0x0000002402267220 */ /* 0x080fe20000410000 */
[----:B------:R-:W-:Y:S01]  /*c970*/  SHF.L.U32 R35, R7, 0x10, RZ ;  /* 0x0000001007237819 */ /* 0x000fe200000006ff */
[----:B------:R-:W-:Y:S01]  /*c980*/  FFMA.FTZ R31, R15, R29, R31 ;  /* 0x0000001d0f1f7223 */ /* 0x000fe2000001001f */
[C---:B------:R-:W-:Y:S01]  /*c990*/  SHF.L.U32 R15, R23.reuse, 0x10, RZ ;  /* 0x00000010170f7819 */ /* 0x040fe200000006ff */
[C---:B------:R-:W-:Y:S01]  /*c9a0*/  FMUL.FTZ R36, R18.reuse, R36 ;  /* 0x0000002412247220 */ /* 0x040fe20000410000 */
[----:B------:R-:W-:Y:S01]  /*c9b0*/  LOP3.LUT R23, R23, 0xffff0000, RZ, 0xc0, !PT ;  /* 0xffff000017177812 */ /* 0x000fe200078ec0ff */
[-C--:B------:R-:W-:Y:S01]  /*c9c0*/  FFMA.FTZ R38, R18, R14.reuse, -R38 ;  /* 0x0000000e12267223 */ /* 0x080fe20000010826 */
[----:B------:R-:W-:Y:S01]  /*c9d0*/  LOP3.LUT R7, R7, 0xffff0000, RZ, 0xc0, !PT ;  /* 0xffff000007077812 */ /* 0x000fe200078ec0ff */
[----:B------:R-:W-:Y:S01]  /*c9e0*/  FFMA.FTZ R36, R2, R14, R36 ;  /* 0x0000000e02247223 */ /* 0x000fe20000010024 */
[----:B------:R-:W-:Y:S01]  /*c9f0*/  SHF.L.U32 R2, R3, 0x10, RZ ;  /* 0x0000001003027819 */ /* 0x000fe200000006ff */
[----:B------:R-:W-:Y:S01]  /*ca00*/  FMUL.FTZ R18, R5, R33 ;  /* 0x0000002105127220 */ /* 0x000fe20000410000 */
[----:B------:R-:W-:Y:S01]  /*ca10*/  LOP3.LUT R3, R3, 0xffff0000, RZ, 0xc0, !PT ;  /* 0xffff000003037812 */ /* 0x000fe200078ec0ff */
[----:B------:R-:W-:-:S02]  /*ca20*/  FMUL.FTZ R14, R16, R32 ;  /* 0x00000020100e7220 */ /* 0x000fc40000410000 */
[----:B------:R-:W-:Y:S02]  /*ca30*/  FMUL.FTZ R33, R15, R33 ;  /* 0x000000210f217220 */ /* 0x000fe40000410000 */
[----:B------:R-:W-:Y:S02]  /*ca40*/  FMUL.FTZ R32, R23, R32 ;  /* 0x0000002017207220 */ /* 0x000fe40000410000 */
[-C--:B------:R-:W-:Y:S01]  /*ca50*/  FFMA.FTZ R18, R15, R28.reuse, -R18 ;  /* 0x0000001c0f127223 */ /* 0x080fe20000010812 */
[----:B------:R-:W-:Y:S01]  /*ca60*/  SHF.L.U32 R15, R17, 0x10, RZ ;  /* 0x00000010110f7819 */ /* 0x000fe200000006ff */
[-C--:B------:R-:W-:Y:S01]  /*ca70*/  FFMA.FTZ R23, R23, R27.reuse, -R14 ;  /* 0x0000001b17177223 */ /* 0x080fe2000001080e */
[----:B------:R-:W-:Y:S01]  /*ca80*/  LOP3.LUT R17, R17, 0xffff0000, RZ, 0xc0, !PT ;  /* 0xffff000011117812 */ /* 0x000fe200078ec0ff */
[----:B------:R-:W-:Y:S02]  /*ca90*/  FFMA.FTZ R33, R5, R28, R33 ;  /* 0x0000001c05217223 */ /* 0x000fe40000010021 */
[C---:B------:R-:W-:Y:S01]  /*caa0*/  IMAD.U32 R14, R0.reuse, 0x10000, RZ ;  /* 0x00010000000e7824 */ /* 0x040fe200078e00ff */
[----:B------:R-:W-:Y:S01]  /*cab0*/  LOP3.LUT R0, R0, 0xffff0000, RZ, 0xc0, !PT ;  /* 0xffff000000007812 */ /* 0x000fe200078ec0ff */
[C---:B------:R-:W-:Y:S01]  /*cac0*/  IMAD.U32 R5, R19.reuse, 0x10000, RZ ;  /* 0x0001000013057824 */ /* 0x040fe200078e00ff */
[----:B------:R-:W-:Y:S01]  /*cad0*/  LOP3.LUT R19, R19, 0xffff0000, RZ, 0xc0, !PT ;  /* 0xffff000013137812 */ /* 0x000fe200078ec0ff */
[----:B------:R-:W-:-:S02]  /*cae0*/  FFMA.FTZ R32, R16, R27, R32 ;  /* 0x0000001b10207223 */ /* 0x000fc40000010020 */
[-C--:B------:R-:W-:Y:S02]  /*caf0*/  FMUL.FTZ R28, R2, R4.reuse ;  /* 0x00000004021c7220 */ /* 0x080fe40000410000 */
[-C--:B------:R-:W-:Y:S02]  /*cb00*/  FMUL.FTZ R16, R14, R35.reuse ;  /* 0x000000230e107220 */ /* 0x080fe40000410000 */
[----:B------:R-:W-:Y:S02]  /*cb10*/  FMUL.FTZ R4, R5, R4 ;  /* 0x0000000405047220 */ /* 0x000fe40000410000 */
[----:B------:R-:W-:Y:S02]  /*cb20*/  FMUL.FTZ R35, R15, R35 ;  /* 0x000000230f237220 */ /* 0x000fe40000410000 */
[-C--:B------:R-:W-:Y:S02]  /*cb30*/  FFMA.FTZ R28, R5, R12.reuse, -R28 ;  /* 0x0000000c051c7223 */ /* 0x080fe4000001081c */
[----:B------:R-:W-:Y:S01]  /*cb40*/  FFMA.FTZ R5, R2, R12, R4 ;  /* 0x0000000c02057223 */ /* 0x000fe20000010004 */
[----:B------:R-:W-:Y:S01]  /*cb50*/  F2FP.BF16.PACK_AB R12, R23, R18 ;  /* 0x00000012170c723e */ /* 0x000fe200000010ff */
[----:B------:R-:W-:Y:S01]  /*cb60*/  FFMA.FTZ R15, R15, R13, -R16 ;  /* 0x0000000d0f0f7223 */ /* 0x000fe20000010810 */
[----:B------:R-:W-:Y:S01]  /*cb70*/  F2FP.BF16.PACK_AB R4, R32, R33 ;  /* 0x000000212004723e */ /* 0x000fe200000010ff */
[----:B------:R-:W-:Y:S01]  /*cb80*/  FFMA.FTZ R35, R14, R13, R35 ;  /* 0x0000000d0e237223 */ /* 0x000fe20000010023 */
[----:B------:R-:W-:Y:S01]  /*cb90*/  F2FP.BF16.PACK_AB R14, R38, R6 ;  /* 0x00000006260e723e */ /* 0x000fe200000010ff */
[----:B------:R-:W-:Y:S01]  /*cba0*/  FMUL.FTZ R13, R3, R37 ;  /* 0x00000025030d7220 */ /* 0x000fe20000410000 */
[----:B------:R-:W-:Y:S01]  /*cbb0*/  F2FP.BF16.PACK_AB R6, R36, R31 ;  /* 0x0000001f2406723e */ /* 0x000fe200000010ff */
[----:B------:R-:W-:-:S02]  /*cbc0*/  FMUL.FTZ R2, R0, R7 ;  /* 0x0000000700027220 */ /* 0x000fc40000410000 */
[----:B------:R-:W-:Y:S02]  /*cbd0*/  FMUL.FTZ R37, R19, R37 ;  /* 0x0000002513257220 */ /* 0x000fe40000410000 */
[----:B------:R-:W-:Y:S02]  /*cbe0*/  FMUL.FTZ R7, R17, R7 ;  /* 0x0000000711077220 */ /* 0x000fe40000410000 */
[----:B------:R-:W-:Y:S02]  /*cbf0*/  FFMA.FTZ R13, R19, R30, -R13 ;  /* 0x0000001e130d7223 */ /* 0x000fe4000001080d */
[----:B------:R-:W-:Y:S02]  /*cc00*/  FFMA.FTZ R17, R17, R34, -R2 ;  /* 0x0000002211117223 */ /* 0x000fe40000010802 */
[----:B------:R-:W-:Y:S01]  /*cc10*/  FFMA.FTZ R3, R3, R30, R37 ;  /* 0x0000001e03037223 */ /* 0x000fe20000010025 */
[----:B------:R-:W-:Y:S01]  /*cc20*/  F2FP.BF16.PACK_AB R13, R13, R28 ;  /* 0x0000001c0d0d723e */ /* 0x000fe200000010ff */
[----:B------:R-:W-:Y:S01]  /*cc30*/  FFMA.FTZ R7, R0, R34, R7 ;  /* 0x0000002200077223 */ /* 0x000fe20000010007 */
[----:B------:R-:W-:-:S02]  /*cc40*/  F2FP.BF16.PACK_AB R15, R17, R15 ;  /* 0x0000000f110f723e */ /* 0x000fc400000010ff */
[----:B------:R-:W-:Y:S02]  /*cc50*/  F2FP.BF16.PACK_AB R5, R3, R5 ;  /* 0x000000050305723e */ /* 0x000fe400000010ff */
[----:B------:R-:W-:Y:S01]  /*cc60*/  F2FP.BF16.PACK_AB R7, R7, R35 ;  /* 0x000000230707723e */ /* 0x000fe200000010ff */
[----:B------:R1:W-:Y:S04]  /*cc70*/  STS.128 [R25], R12 ;  /* 0x0000000c19007388 */ /* 0x0003e80000000c00 */
[----:B------:R1:W-:Y:S02]  /*cc80*/  STS.128 [R26+0x100], R4 ;  /* 0x000100041a007388 */ /* 0x0003e40000000c00 */
.L_x_320:
[----:B------:R-:W-:Y:S05]  /*cc90*/  BSYNC B2 ;  /* 0x0000000000027941 */ /* 0x000fea0003800000 */
.L_x_304:
[----:B------:R-:W-:Y:S01]  /*cca0*/  LEA.HI R2, R76, R215, RZ, 0x4 ;  /* 0x000000d74c027211 */ /* 0x000fe200078f20ff */
[----:B------:R-:W-:Y:S01]  /*ccb0*/  BAR.SYNC.DEFER_BLOCKING 0x0 ;  /* 0x0000000000007b1d */ /* 0x000fe20000010000 */
[----:B------:R-:W-:Y:S01]  /*ccc0*/  IMAD.MOV.U32 R3, RZ, RZ, 0x20 ;  /* 0x00000020ff037424 */ /* 0x000fe200078e00ff */
[----:B-1----:R-:W-:Y:S01]  /*ccd0*/  SEL R25, RZ, 0x2, P4 ;  /* 0x00000002ff197807 */ /* 0x002fe20002000000 */
[----:B----4-:R-:W-:Y:S01]  /*cce0*/  IMAD.WIDE.U32 R4, R9, c[0x0][0x208], RZ ;  /* 0x0000820009047a25 */ /* 0x010fe200078e00ff */
[----:B------:R-:W-:-:S02]  /*ccf0*/  LOP3.LUT R2, R2, 0xfffffff0, RZ, 0xc0, !PT ;  /* 0xfffffff002027812 */ /* 0x000fc400078ec0ff */
[C---:B------:R-:W-:Y:S01]  /*cd00*/  ISETP.GT.AND P6, PT, R215.reuse, 0x7f, PT ;  /* 0x0000007fd700780c */ /* 0x040fe20003fc4270 */
[----:B------:R-:W-:Y:S01]  /*cd10*/  IMAD.MOV.U32 R6, RZ, RZ, R240 ;  /* 0x000000ffff067224 */ /* 0x000fe200078e00f0 */
[----:B------:R-:W-:Y:S01]  /*cd20*/  LOP3.LUT P5, RZ, R222, 0x2, RZ, 0xc0, !PT ;  /* 0x00000002deff7812 */ /* 0x000fe200078ac0ff */
[----:B------:R-:W-:Y:S01]  /*cd30*/  IMAD.IADD R2, R215, 0x1, -R2 ;  /* 0x00000001d7027824 */ /* 0x000fe200078e0a02 */
[----:B------:R-:W-:Y:S01]  /*cd40*/  IADD3 R77, R22, R77, -R223 ;  /* 0x0000004d164d7210 */ /* 0x000fe20007ffe8df */
[----:B------:R-:W-:Y:S01]  /*cd50*/  IMAD.MOV.U32 R7, RZ, RZ, R237 ;  /* 0x000000ffff077224 */ /* 0x000fe200078e00ed */
[----:B------:R-:W-:Y:S01]  /*cd60*/  IADD3 R206, R203, 0x20, RZ ;  /* 0x00000020cbce7810 */ /* 0x000fe20007ffe0ff */
[----:B------:R-:W-:Y:S01]  /*cd70*/  IMAD.MOV.U32 R29, RZ, RZ, c[0x0][0x208] ;  /* 0x00008200ff1d7624 */ /* 0x000fe200078e00ff */
[----:B------:R-:W-:Y:S01]  /*cd80*/  SHF.R.S32.HI R0, RZ, 0x1f, R2 ;  /* 0x0000001fff007819 */ /* 0x000fe20000011402 */
[----:B------:R-:W-:Y:S01]  /*cd90*/  IMAD.MOV.U32 R28, RZ, RZ, 0x6 ;  /* 0x00000006ff1c7424 */ /* 0x000fe200078e00ff */
[----:B------:R-:W-:Y:S01]  /*cda0*/  BSSY B0, `(.L_x_331) ;  /* 0x000012d000007945 */ /* 0x000fe20003800000 */
[C---:B------:R-:W-:Y:S01]  /*cdb0*/  IMAD.SHL.U32 R32, R29.reuse, 0x40, RZ ;  /* 0x000000401d207824 */ /* 0x040fe200078e00ff */
[----:B------:R-:W-:Y:S01]  /*cdc0*/  LEA.HI R0, R0, R2, RZ, 0x3 ;  /* 0x0000000200007211 */ /* 0x000fe200078f18ff */
[----:B------:R-:W-:Y:S01]  /*cdd0*/  IMAD.IADD R25, R20, 0x1, R25 ;  /* 0x0000000114197824 */ /* 0x000fe200078e0219 */
[----:B------:R-:W-:Y:S01]  /*cde0*/  SHF.L.U64.HI R28, R29, R28, c[0x0][0x20c] ;  /* 0x000083001d1c7619 */ /* 0x000fe2000001021c */
[----:B------:R-:W-:Y:S01]  /*cdf0*/  @!P6 IMAD.MOV.U32 R27, RZ, RZ, c[0x0][0x20c] ;  /* 0x00008300ff1be624 */ /* 0x000fe200078e00ff */
[----:B------:R-:W-:Y:S01]  /*ce00*/  LOP3.LUT R0, R0, 0xfffffff8, RZ, 0xc0, !PT ;  /* 0xfffffff800007812 */ /* 0x000fe200078ec0ff */
[----:B------:R-:W-:Y:S01]  /*ce10*/  LDSM.16.M88.4 R128, [R204] ;  /* 0x00000000cc80783b */ /* 0x000fe20000000200 */
[----:B------:R-:W-:-:S03]  /*ce20*/  LOP3.LUT P4, RZ, R25, 0x1, RZ, 0xc0, !PT ;  /* 0x0000000119ff7812 */ /* 0x000fc6000788c0ff */
[----:B------:R-:W-:Y:S01]  /*ce30*/  IMAD.IADD R0, R2, 0x1, -R0 ;  /* 0x0000000102007824 */ /* 0x000fe200078e0a00 */
[----:B------:R-:W-:Y:S04]  /*ce40*/  LDSM.16.M88.4 R172, [R204+0x4000] ;  /* 0x00400000ccac783b */ /* 0x000fe80000000200 */
[C---:B------:R-:W-:Y:S02]  /*ce50*/  LOP3.LUT P1, RZ, R0.reuse, 0x2, RZ, 0xc0, !PT ;  /* 0x0000000200ff7812 */ /* 0x040fe4000782c0ff */
[----:B------:R-:W-:Y:S01]  /*ce60*/  LOP3.LUT P0, RZ, R0, 0x4, RZ, 0xc0, !PT ;  /* 0x0000000400ff7812 */ /* 0x000fe2000780c0ff */
[----:B------:R-:W-:Y:S01]  /*ce70*/  IMAD.MOV.U32 R0, RZ, RZ, 0x40 ;  /* 0x00000040ff007424 */ /* 0x000fe200078e00ff */
[----:B------:R-:W-:-:S04]  /*ce80*/  SEL R3, R3, 0xffffffe0, !P1 ;  /* 0xffffffe003037807 */ /* 0x000fc80004800000 */
[----:B------:R-:W-:Y:S01]  /*ce90*/  SEL R0, R0, 0xffffffc0, !P0 ;  /* 0xffffffc000007807 */ /* 0x000fe20004000000 */
[----:B------:R-:W-:-:S04]  /*cea0*/  IMAD.IADD R3, R204, 0x1, R3 ;  /* 0x00000001cc037824 */ /* 0x000fc800078e0203 */
[--C-:B------:R-:W-:Y:S01]  /*ceb0*/  IMAD.IADD R2, R204, 0x1, R0.reuse ;  /* 0x00000001cc027824 */ /* 0x100fe200078e0200 */
[----:B------:R-:W-:Y:S01]  /*cec0*/  LDSM.16.M88.4 R132, [R3] ;  /* 0x000000000384783b */ /* 0x000fe20000000200 */
[----:B------:R-:W-:-:S03]  /*ced0*/  IMAD.IADD R0, R3, 0x1, R0 ;  /* 0x0000000103007824 */ /* 0x000fc600078e0200 */
[----:B------:R-:W-:Y:S04]  /*cee0*/  LDSM.16.M88.4 R180, [R3+0x4000] ;  /* 0x0040000003b4783b */ /* 0x000fe80000000200 */
[----:B------:R-:W-:Y:S04]  /*cef0*/  LDSM.16.M88.4 R160, [R2] ;  /* 0x0000000002a0783b */ /* 0x000fe80000000200 */
[----:B------:R1:W-:Y:S04]  /*cf00*/  LDSM.16.M88.4 R184, [R2+0x4000] ;  /* 0x0040000002b8783b */ /* 0x0003e80000000200 */
[----:B------:R-:W-:Y:S04]  /*cf10*/  LDSM.16.M88.4 R164, [R0] ;  /* 0x0000000000a4783b */ /* 0x000fe80000000200 */
[----:B------:R2:W-:Y:S04]  /*cf20*/  LDSM.16.M88.4 R192, [R0+0x4000] ;  /* 0x0040000000c0783b */ /* 0x0005e80000000200 */
[----:B------:R-:W-:Y:S01]  /*cf30*/  BAR.SYNC.DEFER_BLOCKING 0x0 ;  /* 0x0000000000007b1d */ /* 0x000fe20000010000 */
[----:B-1----:R-:W-:-:S04]  /*cf40*/  IMAD R2, R21, c[0x0][0x208], RZ ;  /* 0x0000820015027a24 */ /* 0x002fc800078e02ff */
[----:B------:R-:W-:-:S04]  /*cf50*/  IMAD R2, R9, c[0x0][0x20c], R2 ;  /* 0x0000830009027a24 */ /* 0x000fc800078e0202 */
[----:B------:R-:W-:Y:S02]  /*cf60*/  IMAD.IADD R2, R5, 0x1, R2 ;  /* 0x0000000105027824 */ /* 0x000fe400078e0202 */
[----:B------:R-:W-:Y:S01]  /*cf70*/  IMAD.WIDE.U32 R4, R4, 0x70, R6 ;  /* 0x0000007004047825 */ /* 0x000fe200078e0006 */
[----:B------:R-:W-:-:S04]  /*cf80*/  DEPBAR.LE SB0, 0x0 ;  /* 0x000080000000791a */ /* 0x000fc80000000000 */
[----:B------:R-:W-:Y:S01]  /*cf90*/  IMAD R2, R2, 0x70, RZ ;  /* 0x0000007002027824 */ /* 0x000fe200078e02ff */
[----:B------:R-:W-:Y:S01]  /*cfa0*/  BAR.SYNC.DEFER_BLOCKING 0x0 ;  /* 0x0000000000007b1d */ /* 0x000fe20000010000 */
[----:B------:R-:W-:Y:S01]  /*cfb0*/  LEA R40, P0, R4, c[0x0][0x1f8], 0x1 ;  /* 0x00007e0004287a11 */ /* 0x000fe200078008ff */
[----:B--2---:R-:W-:Y:S01]  /*cfc0*/  IMAD.MOV.U32 R0, RZ, RZ, R206 ;  /* 0x000000ffff007224 */ /* 0x004fe200078e00ce */
[----:B------:R-:W-:Y:S01]  /*cfd0*/  @P5 IADD3 R0, R203, -0x20, RZ ;  /* 0xffffffe0cb005810 */ /* 0x000fe20007ffe0ff */
[----:B------:R-:W-:Y:S01]  /*cfe0*/  IMAD.IADD R2, R5, 0x1, R2 ;  /* 0x0000000105027824 */ /* 0x000fe200078e0202 */
[----:B------:R-:W-:Y:S02]  /*cff0*/  IADD3 R34, P1, R32, R40, RZ ;  /* 0x0000002820227210 */ /* 0x000fe40007f3e0ff */
[----:B------:R-:W-:Y:S02]  /*d000*/  @P5 IADD3 R206, R203, -0x20, RZ ;  /* 0xffffffe0cbce5810 */ /* 0x000fe40007ffe0ff */
[----:B------:R-:W-:-:S02]  /*d010*/  LEA.HI.X R41, R4, c[0x0][0x1fc], R2, 0x1, P0 ;  /* 0x00007f0004297a11 */ /* 0x000fc400000f0c02 */
[----:B------:R-:W-:-:S03]  /*d020*/  IADD3 R2, P0, R34, R32, RZ ;  /* 0x0000002022027210 */ /* 0x000fc60007f1e0ff */
[----:B------:R-:W-:Y:S01]  /*d030*/  IMAD.X R35, R28, 0x1, R41, P1 ;  /* 0x000000011c237824 */ /* 0x000fe200008e0629 */
[----:B------:R-:W-:-:S03]  /*d040*/  @!P6 LEA R26, P2, R29, R2, 0x6 ;  /* 0x000000021d1ae211 */ /* 0x000fc600078430ff */
[----:B------:R-:W-:Y:S01]  /*d050*/  IMAD.X R3, R35, 0x1, R28, P0 ;  /* 0x0000000123037824 */ /* 0x000fe200000e061c */
[----:B------:R-:W-:-:S04]  /*d060*/  IADD3 R32, P1, P0, R32, 0x80, R40 ;  /* 0x0000008020207810 */ /* 0x000fc8000783e028 */
[----:B------:R-:W-:Y:S01]  /*d070*/  IADD3.X R33, R28, RZ, R41, P1, P0 ;  /* 0x000000ff1c217210 */ /* 0x000fe20000fe0429 */
[----:B------:R-:W1:Y:S01]  /*d080*/  LDSM.16.M88.4 R16, [R203] ;  /* 0x00000000cb10783b */ /* 0x000e620000000200 */
[----:B------:R-:W-:Y:S02]  /*d090*/  ISETP.LT.OR P0, PT, R77, 0x1, !P4 ;  /* 0x000000014d00780c */ /* 0x000fe40006701670 */
[----:B------:R-:W-:Y:S01]  /*d0a0*/  LOP3.LUT P1, RZ, R25, 0x2, RZ, 0xc0, !PT ;  /* 0x0000000219ff7812 */ /* 0x000fe2000782c0ff */
[----:B------:R-:W-:Y:S01]  /*d0b0*/  LDSM.16.M88.4 R12, [R0] ;  /* 0x00000000000c783b */ /* 0x000fe20000000200 */
[----:B------:R-:W-:Y:S02]  /*d0c0*/  @!P6 LEA.HI.X R27, R29, R3, R27, 0x6, P2 ;  /* 0x000000031d1be211 */ /* 0x000fe400010f341b */
[----:B------:R-:W-:Y:S01]  /*d0d0*/  ISETP.NE.AND P2, PT, R116, RZ, PT ;  /* 0x000000ff7400720c */ /* 0x000fe20003f45270 */
[----:B------:R-:W-:Y:S01]  /*d0e0*/  LDSM.16.M88.4 R4, [R203+0x800] ;  /* 0x00080000cb04783b */ /* 0x000fe20000000200 */
[----:B------:R-:W-:-:S02]  /*d0f0*/  ISETP.LT.OR P3, PT, R77, 0x41, !P1 ;  /* 0x000000414d00780c */ /* 0x000fc40004f61670 */
[C---:B------:R-:W-:Y:S01]  /*d100*/  @!P6 ISETP.LT.OR P2, PT, R77.reuse, 0x61, P2 ;  /* 0x000000614d00e80c */ /* 0x040fe20001741670 */
[----:B------:R-:W-:Y:S04]  /*d110*/  LDSM.16.M88.4 R88, [R203+0x1000] ;  /* 0x00100000cb58783b */ /* 0x000fe80000000200 */
[----:B------:R-:W2:Y:S04]  /*d120*/  LDSM.16.M88.4 R80, [R203+0x1800] ;  /* 0x00180000cb50783b */ /* 0x000ea80000000200 */
[----:B------:R-:W-:Y:S04]  /*d130*/  LDSM.16.M88.4 R100, [R0+0x800] ;  /* 0x000800000064783b */ /* 0x000fe80000000200 */
[----:B------:R-:W-:Y:S04]  /*d140*/  LDSM.16.M88.4 R96, [R0+0x1000] ;  /* 0x001000000060783b */ /* 0x000fe80000000200 */
[----:B------:R-:W-:Y:S04]  /*d150*/  LDSM.16.M88.4 R48, [R0+0x1800] ;  /* 0x001800000030783b */ /* 0x000fe80000000200 */
[----:B------:R-:W-:Y:S04]  /*d160*/  LDSM.16.M88.4 R68, [R203+0x2000] ;  /* 0x00200000cb44783b */ /* 0x000fe80000000200 */
[----:B------:R-:W-:Y:S04]  /*d170*/  LDSM.16.M88.4 R44, [R0+0x2000] ;  /* 0x00200000002c783b */ /* 0x000fe80000000200 */
[----:B------:R-:W-:Y:S01]  /*d180*/  LDSM.16.M88.4 R36, [R0+0x2800] ;  /* 0x002800000024783b */ /* 0x000fe20000000200 */
[C---:B-1----:R-:W-:Y:S03]  /*d190*/  HMMA.16816.F32.BF16 R20, R128.reuse, R16, RZ ;  /* 0x000000108014723c */ /* 0x042fe600000418ff */
[----:B------:R-:W-:Y:S04]  /*d1a0*/  LDSM.16.M88.4 R28, [R0+0x3000] ;  /* 0x00300000001c783b */ /* 0x000fe80000000200 */
[----:B------:R-:W-:Y:S01]  /*d1b0*/  LDSM.16.M88.4 R60, [R203+0x2800] ;  /* 0x00280000cb3c783b */ /* 0x000fe20000000200 */
        /* <DEDUP_REMOVED lines=16> */
[----:B------:R-:W-:-:S03]  /*d2c0*/  ISETP.GE.AND P1, PT, R217, c[0x0][0x1d4], PT ;  /* 0x00007500d9007a0c */ /* 0x000fc60003f26270 */
[----:B------:R-:W-:Y:S01]  /*d2d0*/  HMMA.16816.F32.BF16 R4, R128, R6, RZ ;  /* 0x000000068004723c */ /* 0x000fe200000418ff */
[----:B------:R-:W-:-:S07]  /*d2e0*/  @!P6 ISETP.LT.OR P1, PT, R77, 0x61, P1 ;  /* 0x000000614d00e80c */ /* 0x000fce0000f21670 */
[----:B------:R2:W-:Y:S01]  /*d2f0*/  LDGSTS.E.BYPASS.LTC128B.128 [R236+0x4900], [R32.64], !P0 ;  /* 0x0490000020ec7fae */ /* 0x0005e2000c101d4a */
[----:B------:R-:W-:Y:S01]  /*d300*/  LOP3.LUT P0, RZ, R222, 0x4, RZ, 0xc0, !PT ;  /* 0x00000004deff7812 */ /* 0x000fe2000780c0ff */
[C---:B-1----:R-:W-:Y:S02]  /*d310*/  HMMA.16816.F32.BF16 R56, R128.reuse, R52, RZ ;  /* 0x000000348038723c */ /* 0x042fe400000418ff */
[----:B------:R1:W-:Y:S01]  /*d320*/  LDGSTS.E.BYPASS.LTC128B.128 [R236+0x2100], [R2.64], !P4 ;  /* 0x0210000002ec7fae */ /* 0x0003e2000e101d4a */
[----:B------:R-:W-:Y:S02]  /*d330*/  SEL R0, R24, 0xffffffc0, !P0 ;  /* 0xffffffc018007807 */ /* 0x000fe40004000000 */
[----:B------:R-:W-:Y:S01]  /*d340*/  ISETP.GT.AND P0, PT, R9, R239, PT ;  /* 0x000000ef0900720c */ /* 0x000fe20003f04270 */
[----:B------:R1:W-:Y:S01]  /*d350*/  LDGSTS.E.BYPASS.LTC128B.128 [R236+0x5900], [R2.64+0x80], !P3 ;  /* 0x0590008002ec7fae */ /* 0x0003e2000d901d4a */
[----:B------:R-:W-:Y:S01]  /*d360*/  IADD3 R205, R0, 0x3800, R206 ;  /* 0x0000380000cd7810 */ /* 0x000fe20007ffe0ce */
[C---:B------:R-:W-:Y:S02]  /*d370*/  HMMA.16816.F32.BF16 R52, R128.reuse, R54, RZ ;  /* 0x000000368034723c */ /* 0x040fe400000418ff */
[----:B------:R4:W-:Y:S04]  /*d380*/  @!P6 LDGSTS.E.BYPASS.LTC128B.128 [R225+0x3100], [R26.64], !P2 ;  /* 0x031000001ae1efae */ /* 0x0009e8000d101d4a */
[----:B------:R4:W-:Y:S02]  /*d390*/  @!P6 LDGSTS.E.BYPASS.LTC128B.128 [R225+0x6900], [R26.64+0x80], !P1 ;  /* 0x069000801ae1efae */ /* 0x0009e4000c901d4a */
[C---:B------:R-:W-:Y:S02]  /*d3a0*/  HMMA.16816.F32.BF16 R72, R128.reuse, R68, RZ ;  /* 0x000000448048723c */ /* 0x040fe400000418ff */
[----:B------:R-:W-:Y:S04]  /*d3b0*/  LDSM.16.M88.4 R108, [R203+0x5000] ;  /* 0x00500000cb6c783b */ /* 0x000fe80000000200 */
[----:B------:R-:W-:Y:S02]  /*d3c0*/  LDSM.16.M88.4 R104, [R203+0x5800] ;  /* 0x00580000cb68783b */ /* 0x000fe40000000200 */
[C---:B------:R-:W-:Y:S02]  /*d3d0*/  HMMA.16816.F32.BF16 R80, R128.reuse, R82, RZ ;  /* 0x000000528050723c */ /* 0x040fe400000418ff */
[----:B------:R-:W0:Y:S06]  /*d3e0*/  LDGDEPBAR ;  /* 0x00000000000079af */ /* 0x000e2c0000000000 */
[----:B------:R-:W-:Y:S01]  /*d3f0*/  HMMA.16816.F32.BF16 R68, R128, R70, RZ ;  /* 0x000000468044723c */ /* 0x000fe200000418ff */
[----:B-1----:R-:W-:-:S05]  /*d400*/  IMAD.IADD R2, R203, 0x1, R0 ;  /* 0x00000001cb027824 */ /* 0x002fca00078e0200 */
[----:B--2---:R-:W-:Y:S02]  /*d410*/  LDSM.16.M88.4 R32, [R2+0x800] ;  /* 0x000800000220783b */ /* 0x004fe40000000200 */
[C---:B------:R-:W-:Y:S02]  /*d420*/  HMMA.16816.F32.BF16 R56, R132.reuse, R28, R56 ;  /* 0x0000001c8438723c */ /* 0x040fe40000041838 */
[----:B----4-:R-:W1:Y:S04]  /*d430*/  LDSM.16.M88.4 R24, [R2] ;  /* 0x000000000218783b */ /* 0x010e680000000200 */
[----:B---3--:R-:W-:Y:S02]  /*d440*/  LDSM.16.M88.4 R40, [R2+0x1000] ;  /* 0x001000000228783b */ /* 0x008fe40000000200 */
[----:B------:R-:W-:Y:S02]  /*d450*/  HMMA.16816.F32.BF16 R52, R132, R30, R52 ;  /* 0x0000001e8434723c */ /* 0x000fe40000041834 */
[----:B------:R-:W2:Y:S04]  /*d460*/  LDSM.16.M88.4 R28, [R2+0x1800] ;  /* 0x00180000021c783b */ /* 0x000ea80000000200 */
[----:B------:R-:W-:Y:S02]  /*d470*/  LDSM.16.M88.4 R112, [R2+0x4800] ;  /* 0x004800000270783b */ /* 0x000fe40000000200 */
[C---:B------:R-:W-:Y:S08]  /*d480*/  HMMA.16816.F32.BF16 R92, R128.reuse, R88, RZ ;  /* 0x00000058805c723c */ /* 0x040ff000000418ff */
[C---:B------:R-:W-:Y:S08]  /*d490*/  HMMA.16816.F32.BF16 R64, R128.reuse, R60, RZ ;  /* 0x0000003c8040723c */ /* 0x040ff000000418ff */
[C---:B------:R-:W-:Y:S08]  /*d4a0*/  HMMA.16816.F32.BF16 R88, R128.reuse, R90, RZ ;  /* 0x0000005a8058723c */ /* 0x040ff000000418ff */
[----:B------:R-:W-:Y:S08]  /*d4b0*/  HMMA.16816.F32.BF16 R60, R128, R62, RZ ;  /* 0x0000003e803c723c */ /* 0x000ff000000418ff */
[C---:B-1----:R-:W-:Y:S08]  /*d4c0*/  HMMA.16816.F32.BF16 R20, R160.reuse, R24, R20 ;  /* 0x00000018a014723c */ /* 0x042ff00000041814 */
        /* <DEDUP_REMOVED lines=16> */
[----:B------:R-:W3:Y:S07]  /*d5d0*/  LDSM.16.M88.4 R36, [R2+0x2800] ;  /* 0x002800000224783b */ /* 0x000eee0000000200 */
[C---:B------:R-:W-:Y:S08]  /*d5e0*/  HMMA.16816.F32.BF16 R12, R160.reuse, R32, R12 ;  /* 0x00000020a00c723c */ /* 0x040ff0000004180c */
[C---:B------:R-:W-:Y:S01]  /*d5f0*/  HMMA.16816.F32.BF16 R4, R160.reuse, R34, R4 ;  /* 0x00000022a004723c */ /* 0x040fe20000041804 */
[----:B------:R-:W4:Y:S07]  /*d600*/  LDSM.16.M88.4 R32, [R2+0x3000] ;  /* 0x003000000220783b */ /* 0x000f2e0000000200 */
[C---:B--2---:R-:W-:Y:S08]  /*d610*/  HMMA.16816.F32.BF16 R84, R160.reuse, R28, R84 ;  /* 0x0000001ca054723c */ /* 0x044ff00000041854 */
[C---:B------:R-:W-:Y:S01]  /*d620*/  HMMA.16816.F32.BF16 R80, R160.reuse, R30, R80 ;  /* 0x0000001ea050723c */ /* 0x040fe20000041850 */
[----:B------:R-:W2:Y:S07]  /*d630*/  LDSM.16.M88.4 R28, [R205+-0x3000] ;  /* 0xffd00000cd1c783b */ /* 0x000eae0000000200 */
[C---:B-1----:R-:W-:Y:S08]  /*d640*/  HMMA.16816.F32.BF16 R72, R160.reuse, R24, R72 ;  /* 0x00000018a048723c */ /* 0x042ff00000041848 */
[C---:B------:R-:W-:Y:S01]  /*d650*/  HMMA.16816.F32.BF16 R68, R160.reuse, R26, R68 ;  /* 0x0000001aa044723c */ /* 0x040fe20000041844 */
[----:B------:R-:W1:Y:S07]  /*d660*/  LDSM.16.M88.4 R24, [R205+-0x2800] ;  /* 0xffd80000cd18783b */ /* 0x000e6e0000000200 */
[C---:B------:R-:W-:Y:S08]  /*d670*/  HMMA.16816.F32.BF16 R92, R160.reuse, R40, R92 ;  /* 0x00000028a05c723c */ /* 0x040ff0000004185c */
[C---:B------:R-:W-:Y:S01]  /*d680*/  HMMA.16816.F32.BF16 R88, R160.reuse, R42, R88 ;  /* 0x0000002aa058723c */ /* 0x040fe20000041858 */
[----:B------:R-:W1:Y:S07]  /*d690*/  LDSM.16.M88.4 R40, [R205+-0x3800] ;  /* 0xffc80000cd28783b */ /* 0x000e6e0000000200 */
[C---:B---3--:R-:W-:Y:S08]  /*d6a0*/  HMMA.16816.F32.BF16 R64, R160.reuse, R36, R64 ;  /* 0x00000024a040723c */ /* 0x048ff00000041840 */
[C---:B------:R-:W-:Y:S01]  /*d6b0*/  HMMA.16816.F32.BF16 R60, R160.reuse, R38, R60 ;  /* 0x00000026a03c723c */ /* 0x040fe2000004183c */
[----:B------:R-:W3:Y:S07]  /*d6c0*/  LDSM.16.M88.4 R36, [R205+-0x2000] ;  /* 0xffe00000cd24783b */ /* 0x000eee0000000200 */
[C---:B----4-:R-:W-:Y:S08]  /*d6d0*/  HMMA.16816.F32.BF16 R56, R160.reuse, R32, R56 ;  /* 0x00000020a038723c */ /* 0x050ff00000041838 */
[----:B------:R-:W-:Y:S01]  /*d6e0*/  HMMA.16816.F32.BF16 R52, R160, R34, R52 ;  /* 0x00000022a034723c */ /* 0x000fe20000041834 */
[----:B------:R-:W4:Y:S07]  /*d6f0*/  LDSM.16.M88.4 R32, [R205+-0x1800] ;  /* 0xffe80000cd20783b */ /* 0x000f2e0000000200 */
[C---:B--2---:R-:W-:Y:S08]  /*d700*/  HMMA.16816.F32.BF16 R12, R164.reuse, R28, R12 ;  /* 0x0000001ca40c723c */ /* 0x044ff0000004180c */
[C---:B------:R-:W-:Y:S01]  /*d710*/  HMMA.16816.F32.BF16 R4, R164.reuse, R30, R4 ;  /* 0x0000001ea404723c */ /* 0x040fe20000041804 */
[----:B------:R-:W2:Y:S07]  /*d720*/  LDSM.16.M88.4 R28, [R205+-0x800] ;  /* 0xfff80000cd1c783b */ /* 0x000eae0000000200 */
[C---:B-1----:R-:W-:Y:S08]  /*d730*/  HMMA.16816.F32.BF16 R92, R164.reuse, R24, R92 ;  /* 0x00000018a45c723c */ /* 0x042ff0000004185c */
[C---:B------:R-:W-:Y:S01]  /*d740*/  HMMA.16816.F32.BF16 R88, R164.reuse, R26, R88 ;  /* 0x0000001aa458723c */ /* 0x040fe20000041858 */
[----:B------:R-:W1:Y:S07]  /*d750*/  LDSM.16.M88.4 R24, [R203+0x3800] ;  /* 0x00380000cb18783b */ /* 0x000e6e0000000200 */
[C---:B------:R-:W-:Y:S08]  /*d760*/  HMMA.16816.F32.BF16 R20, R164.reuse, R40, R20 ;  /* 0x00000028a414723c */ /* 0x040ff00000041814 */
[C---:B------:R-:W-:Y:S01]  /*d770*/  HMMA.16816.F32.BF16 R16, R164.reuse, R42, R16 ;  /* 0x0000002aa410723c */ /* 0x040fe20000041810 */
[----:B------:R-:W1:Y:S07]  /*d780*/  LDSM.16.M88.4 R40, [R205+-0x1000] ;  /* 0xfff00000cd28783b */ /* 0x000e6e0000000200 */
[C---:B---3--:R-:W-:Y:S08]  /*d790*/  HMMA.16816.F32.BF16 R84, R164.reuse, R36, R84 ;  /* 0x00000024a454723c */ /* 0x048ff00000041854 */
[C---:B------:R-:W-:Y:S01]  /*d7a0*/  HMMA.16816.F32.BF16 R80, R164.reuse, R38, R80 ;  /* 0x00000026a450723c */ /* 0x040fe20000041850 */
[----:B------:R-:W3:Y:S07]  /*d7b0*/  LDSM.16.M88.4 R36, [R203+0x4000] ;  /* 0x00400000cb24783b */ /* 0x000eee0000000200 */
[C---:B----4-:R-:W-:Y:S08]  /*d7c0*/  HMMA.16816.F32.BF16 R72, R164.reuse, R32, R72 ;  /* 0x00000020a448723c */ /* 0x050ff00000041848 */
[C---:B------:R-:W-:Y:S01]  /*d7d0*/  HMMA.16816.F32.BF16 R68, R164.reuse, R34, R68 ;  /* 0x00000022a444723c */ /* 0x040fe20000041844 */
[----:B------:R-:W4:Y:S07]  /*d7e0*/  LDSM.16.M88.4 R32, [R203+0x4800] ;  /* 0x00480000cb20783b */ /* 0x000f2e0000000200 */
[C---:B--2---:R-:W-:Y:S08]  /*d7f0*/  HMMA.16816.F32.BF16 R56, R164.reuse, R28, R56 ;  /* 0x0000001ca438723c */ /* 0x044ff00000041838 */
[----:B------:R-:W-:Y:S01]  /*d800*/  HMMA.16816.F32.BF16 R52, R164, R30, R52 ;  /* 0x0000001ea434723c */ /* 0x000fe20000041834 */
[----:B------:R-:W2:Y:S07]  /*d810*/  LDSM.16.M88.4 R28, [R203+0x6800] ;  /* 0x00680000cb1c783b */ /* 0x000eae0000000200 */
[C---:B-1----:R-:W-:Y:S08]  /*d820*/  HMMA.16816.F32.BF16 R20, R172.reuse, R24, R20 ;  /* 0x00000018ac14723c */ /* 0x042ff00000041814 */
[----:B------:R-:W-:Y:S01]  /*d830*/  HMMA.16816.F32.BF16 R16, R172, R26, R16 ;  /* 0x0000001aac10723c */ /* 0x000fe20000041810 */
[----:B------:R-:W1:Y:S07]  /*d840*/  LDSM.16.M88.4 R24, [R206+0x3800] ;  /* 0x00380000ce18783b */ /* 0x000e6e0000000200 */
        /* <DEDUP_REMOVED lines=29> */
[----:B------:R-:W1:Y:S07]  /*da20*/  LDSM.16.M88.4 R48, [R205] ;  /* 0x00000000cd30783b */ /* 0x000e6e0000000200 */
[C---:B------:R-:W-:Y:S08]  /*da30*/  HMMA.16816.F32.BF16 R84, R180.reuse, R44, R84 ;  /* 0x0000002cb454723c */ /* 0x040ff00000041854 */
[C---:B------:R-:W-:Y:S01]  /*da40*/  HMMA.16816.F32.BF16 R80, R180.reuse, R46, R80 ;  /* 0x0000002eb450723c */ /* 0x040fe20000041850 */
[----:B------:R-:W1:Y:S07]  /*da50*/  LDSM.16.M88.4 R44, [R205+0x800] ;  /* 0x00080000cd2c783b */ /* 0x000e6e0000000200 */
[C---:B------:R-:W-:Y:S08]  /*da60*/  HMMA.16816.F32.BF16 R72, R180.reuse, R40, R72 ;  /* 0x00000028b448723c */ /* 0x040ff00000041848 */
        /* <DEDUP_REMOVED lines=8> */
[C---:B--2---:R-:W-:Y:S08]  /*daf0*/  HMMA.16816.F32.BF16 R20, R184.reuse, R28, R20 ;  /* 0x0000001cb814723c */ /* 0x044ff00000041814 */
[C---:B------:R-:W-:Y:S01]  /*db00*/  HMMA.16816.F32.BF16 R16, R184.reuse, R30, R16 ;  /* 0x0000001eb810723c */ /* 0x040fe20000041810 */
[----:B------:R-:W2:Y:S07]  /*db10*/  LDSM.16.M88.4 R28, [R205+0x2800] ;  /* 0x00280000cd1c783b */ /* 0x000eae0000000200 */
[C---:B-1----:R-:W-:Y:S08]  /*db20*/  HMMA.16816.F32.BF16 R12, R184.reuse, R24, R12 ;  /* 0x00000018b80c723c */ /* 0x042ff0000004180c */
        /* <DEDUP_REMOVED lines=19> */
[C---:B---3--:R-:W-:Y:S08]  /*dc60*/  HMMA.16816.F32.BF16 R84, R192.reuse, R36, R84 ;  /* 0x00000024c054723c */ /* 0x048ff00000041854 */
[C---:B------:R-:W-:Y:S08]  /*dc70*/  HMMA.16816.F32.BF16 R80, R192.reuse, R38, R80 ;  /* 0x00000026c050723c */ /* 0x040ff00000041850 */
[C---:B----4-:R-:W-:Y:S08]  /*dc80*/  HMMA.16816.F32.BF16 R72, R192.reuse, R32, R72 ;  /* 0x00000020c048723c */ /* 0x050ff00000041848 */
[C---:B------:R-:W-:Y:S08]  /*dc90*/  HMMA.16816.F32.BF16 R68, R192.reuse, R34, R68 ;  /* 0x00000022c044723c */ /* 0x040ff00000041844 */
[C---:B--2---:R-:W-:Y:S08]  /*dca0*/  HMMA.16816.F32.BF16 R64, R192.reuse, R28, R64 ;  /* 0x0000001cc040723c */ /* 0x044ff00000041840 */
[C---:B------:R-:W-:Y:S08]  /*dcb0*/  HMMA.16816.F32.BF16 R60, R192.reuse, R30, R60 ;  /* 0x0000001ec03c723c */ /* 0x040ff0000004183c */
[C---:B-1----:R-:W-:Y:S08]  /*dcc0*/  HMMA.16816.F32.BF16 R56, R192.reuse, R24, R56 ;  /* 0x00000018c038723c */ /* 0x042ff00000041838 */
[----:B------:R-:W-:Y:S01]  /*dcd0*/  HMMA.16816.F32.BF16 R52, R192, R26, R52 ;  /* 0x0000001ac034723c */ /* 0x000fe20000041834 */
[----:B------:R-:W-:Y:S06]  /*dce0*/  BAR.SYNC.DEFER_BLOCKING 0x0 ;  /* 0x0000000000007b1d */ /* 0x000fec0000010000 */
[----:B------:R-:W-:Y:S01]  /*dcf0*/  @!UPT UIADD3 URZ, URZ, URZ, URZ ;  /* 0x0000003f3f3ff290 */ /* 0x000fe2000fffe03f */
[----:B------:R-:W-:Y:S11]  /*dd00*/  @!P0 BRA `(.L_x_332) ;  /* 0x0000036000008947 */ /* 0x000ff60003800000 */
[----:B------:R-:W-:Y:S02]  /*dd10*/  IADD3 R2, R8, -0x2, RZ ;  /* 0xfffffffe08027810 */ /* 0x000fe40007ffe0ff */
[----:B------:R-:W-:-:S02]  /*dd20*/  ISETP.GE.AND P2, PT, R221, 0x21, PT ;  /* 0x00000021dd00780c */ /* 0x000fc40003f46270 */
[----:B------:R-:W-:Y:S01]  /*dd30*/  SHF.R.S32.HI R0, RZ, 0x1f, R2 ;  /* 0x0000001fff007819 */ /* 0x000fe20000011402 */
[----:B------:R-:W-:Y:S01]  /*dd40*/  IMAD.WIDE.U32 R26, R2, c[0x0][0x1e0], RZ ;  /* 0x00007800021a7a25 */ /* 0x000fe200078e00ff */
[C---:B------:R-:W-:Y:S02]  /*dd50*/  ISETP.GE.AND P3, PT, R221.reuse, 0x1, PT ;  /* 0x00000001dd00780c */ /* 0x040fe40003f66270 */
[----:B------:R-:W-:Y:S01]  /*dd60*/  ISETP.GE.AND P1, PT, R221, 0x41, PT ;  /* 0x00000041dd00780c */ /* 0x000fe20003f26270 */
[----:B------:R-:W-:Y:S01]  /*dd70*/  IMAD R0, R0, c[0x0][0x1e0], RZ ;  /* 0x0000780000007a24 */ /* 0x000fe200078e02ff */
[----:B------:R-:W-:Y:S02]  /*dd80*/  ISETP.NE.AND P5, PT, R116, RZ, PT ;  /* 0x000000ff7400720c */ /* 0x000fe40003fa5270 */
[----:B------:R-:W-:Y:S01]  /*dd90*/  ISETP.GE.AND P6, PT, R217, c[0x0][0x1d4], PT ;  /* 0x00007500d9007a0c */ /* 0x000fe20003fc6270 */
[----:B------:R-:W-:Y:S02]  /*dda0*/  IMAD R0, R2, c[0x0][0x1e4], R0 ;  /* 0x0000790002007a24 */ /* 0x000fe400078e0200 */
[----:B------:R-:W-:-:S02]  /*ddb0*/  @P2 IMAD.MOV.U32 R2, RZ, RZ, c[0x0][0x1e0] ;  /* 0x00007800ff022624 */ /* 0x000fc400078e00ff */
[----:B------:R-:W-:Y:S02]  /*ddc0*/  IMAD.IADD R0, R27, 0x1, R0 ;  /* 0x000000011b007824 */ /* 0x000fe400078e0200 */
[----:B------:R-:W-:-:S04]  /*ddd0*/  IMAD.WIDE.U32 R26, R26, 0x70, RZ ;  /* 0x000000701a1a7825 */ /* 0x000fc800078e00ff */
[----:B------:R-:W-:Y:S01]  /*dde0*/  IMAD R0, R0, 0x70, RZ ;  /* 0x0000007000007824 */ /* 0x000fe200078e02ff */
[-C--:B------:R-:W-:Y:S02]  /*ddf0*/  @P3 IADD3 R9, P0, R242, R26.reuse, RZ ;  /* 0x0000001af2093210 */ /* 0x080fe40007f1e0ff */
[C---:B------:R-:W-:Y:S01]  /*de00*/  @P2 LEA R24, P4, R2.reuse, R26, 0x5 ;  /* 0x0000001a02182211 */ /* 0x040fe200078828ff */
[----:B------:R-:W-:Y:S02]  /*de10*/  IMAD.IADD R27, R27, 0x1, R0 ;  /* 0x000000011b1b7824 */ /* 0x000fe400078e0200 */
[----:B------:R-:W-:Y:S02]  /*de20*/  @P2 IMAD.MOV.U32 R0, RZ, RZ, c[0x0][0x1e4] ;  /* 0x00007900ff002624 */ /* 0x000fe400078e00ff */
[----:B------:R-:W-:Y:S01]  /*de30*/  @P3 IMAD.X R3, R27, 0x1, R238, P0 ;  /* 0x000000011b033824 */ /* 0x000fe200000e06ee */
[----:B------:R-:W-:Y:S02]  /*de40*/  @P3 LEA R28, P0, R9, c[0x0][0x1c8], 0x1 ;  /* 0x00007200091c3a11 */ /* 0x000fe400078008ff */
[----:B------:R-:W-:-:S02]  /*de50*/  @P2 LEA.HI.X R0, R2, R27, R0, 0x5, P4 ;  /* 0x0000001b02002211 */ /* 0x000fc400020f2c00 */
[----:B------:R-:W-:Y:S02]  /*de60*/  @P2 IADD3 R24, P4, R24, R242, RZ ;  /* 0x000000f218182210 */ /* 0x000fe40007f9e0ff */
[----:B------:R-:W-:Y:S02]  /*de70*/  @P3 LEA.HI.X R29, R9, c[0x0][0x1cc], R3, 0x1, P0 ;  /* 0x00007300091d3a11 */ /* 0x000fe400000f0c03 */
[----:B------:R-:W-:Y:S01]  /*de80*/  ISETP.GE.AND P0, PT, R221, 0x61, PT ;  /* 0x00000061dd00780c */ /* 0x000fe20003f06270 */
[----:B------:R-:W-:Y:S01]  /*de90*/  @P2 IMAD.X R2, R0, 0x1, R238, P4 ;  /* 0x0000000100022824 */ /* 0x000fe200020e06ee */
[C---:B------:R-:W-:Y:S01]  /*dea0*/  @P2 LEA R30, P4, R24.reuse, c[0x0][0x1c8], 0x1 ;  /* 0x00007200181e2a11 */ /* 0x040fe200078808ff */
[----:B------:R-:W-:Y:S01]  /*deb0*/  @P1 IMAD.MOV.U32 R0, RZ, RZ, c[0x0][0x1e0] ;  /* 0x00007800ff001624 */ /* 0x000fe200078e00ff */
[----:B------:R-:W-:Y:S01]  /*dec0*/  @!PT LDS RZ, [RZ] ;  /* 0x00000000fffff984 */ /* 0x000fe20000000800 */
[----:B------:R-:W-:Y:S01]  /*ded0*/  @!PT LDS RZ, [RZ] ;  /* 0x00000000fffff984 */ /* 0x000fe20000000800 */
[----:B------:R-:W-:Y:S01]  /*dee0*/  @!PT LDS RZ, [RZ] ;  /* 0x00000000fffff984 */ /* 0x000fe20000000800 */
[----:B------:R1:W-:Y:S02]  /*def0*/  @P3 LDGSTS.E.BYPASS.LTC128B.128 [R236+0x8100], [R28.64], !P5 ;  /* 0x081000001cec3fae */ /* 0x0003e4000e901d4a */
[----:B------:R-:W-:Y:S01]  /*df00*/  @P2 LEA.HI.X R31, R24, c[0x0][0x1cc], R2, 0x1, P4 ;  /* 0x00007300181f2a11 */ /* 0x000fe200020f0c02 */
[----:B------:R-:W-:Y:S01]  /*df10*/  @P1 IMAD.MOV.U32 R2, RZ, RZ, c[0x0][0x1e4] ;  /* 0x00007900ff021624 */ /* 0x000fe200078e00ff */
[C---:B------:R-:W-:Y:S01]  /*df20*/  @P1 LEA R3, P4, R0.reuse, R26, 0x6 ;  /* 0x0000001a00031211 */ /* 0x040fe200078830ff */
[----:B------:R1:W-:Y:S03]  /*df30*/  @P3 LDGSTS.E.BYPASS.LTC128B.128 [R236+0xb900], [R28.64+0x80], !P6 ;  /* 0x0b9000801cec3fae */ /* 0x0003e6000f101d4a */
[----:B------:R-:W-:Y:S01]  /*df40*/  @P1 LEA.HI.X R2, R0, R27, R2, 0x6, P4 ;  /* 0x0000001b00021211 */ /* 0x000fe200020f3402 */
[----:B------:R-:W-:Y:S01]  /*df50*/  @P0 IMAD.MOV.U32 R0, RZ, RZ, c[0x0][0x1e0] ;  /* 0x00007800ff000624 */ /* 0x000fe200078e00ff */
[----:B------:R-:W-:Y:S01]  /*df60*/  @P1 IADD3 R3, P4, R3, R242, RZ ;  /* 0x000000f203031210 */ /* 0x000fe20007f9e0ff */
[----:B------:R-:W-:Y:S01]  /*df70*/  @P0 IMAD.MOV.U32 R9, RZ, RZ, c[0x0][0x1e4] ;  /* 0x00007900ff090624 */ /* 0x000fe200078e00ff */
[----:B------:R1:W-:Y:S01]  /*df80*/  @P2 LDGSTS.E.BYPASS.LTC128B.128 [R225+0x9100], [R30.64], !P5 ;  /* 0x091000001ee12fae */ /* 0x0003e2000e901d4a */
[----:B------:R-:W-:-:S03]  /*df90*/  @P0 IMAD.WIDE.U32 R26, R0, 0x60, R26 ;  /* 0x00000060001a0825 */ /* 0x000fc600078e001a */
[----:B------:R1:W-:Y:S01]  /*dfa0*/  @P2 LDGSTS.E.BYPASS.LTC128B.128 [R225+0xc900], [R30.64+0x80], !P6 ;  /* 0x0c9000801ee12fae */ /* 0x0003e2000f101d4a */
[----:B------:R-:W-:Y:S01]  /*dfb0*/  @P1 IMAD.X R2, R2, 0x1, R238, P4 ;  /* 0x0000000102021824 */ /* 0x000fe200020e06ee */
[----:B------:R-:W-:Y:S01]  /*dfc0*/  @P1 LEA R24, P4, R3, c[0x0][0x1c8], 0x1 ;  /* 0x0000720003181a11 */ /* 0x000fe200078808ff */
[----:B------:R-:W-:-:S03]  /*dfd0*/  @P0 IMAD R9, R9, 0x60, RZ ;  /* 0x0000006009090824 */ /* 0x000fc600078e02ff */
[----:B------:R-:W-:Y:S02]  /*dfe0*/  @P1 LEA.HI.X R25, R3, c[0x0][0x1cc], R2, 0x1, P4 ;  /* 0x0000730003191a11 */ /* 0x000fe400020f0c02 */
        /* <DEDUP_REMOVED lines=8> */
.L_x_332:
[----:B------:R-:W-:Y:S05]  /*e070*/  BSYNC B0 ;  /* 0x0000000000007941 */ /* 0x000fea0003800000 */
.L_x_331:
[----:B-1----:R-:W-:Y:S01]  /*e080*/  LEA.HI R2, R76, R215, RZ, 0x5 ;  /* 0x000000d74c027211 */ /* 0x002fe200078f28ff */
[----:B------:R-:W-:Y:S01]  /*e090*/  LDSM.16.MT88.4 R116, [R202] ;  /* 0x00000000ca74783b */ /* 0x000fe20000004200 */
[----:B------:R-:W-:Y:S02]  /*e0a0*/  IADD3 R244, R8, -0x2, RZ ;  /* 0xfffffffe08f47810 */ /* 0x000fe40007ffe0ff */
[----:B------:R-:W-:Y:S01]  /*e0b0*/  LOP3.LUT R2, R2, 0xffffffe0, RZ, 0xc0, !PT ;  /* 0xffffffe002027812 */ /* 0x000fe200078ec0ff */
[----:B------:R-:W-:Y:S04]  /*e0c0*/  LDSM.16.MT88.4 R100, [R200+0x3800] ;  /* 0x00380000c864783b */ /* 0x000fe80000004200 */
[----:B------:R-:W-:Y:S01]  /*e0d0*/  IMAD.IADD R2, R215, 0x1, -R2 ;  /* 0x00000001d7027824 */ /* 0x000fe200078e0a02 */
[----:B------:R-:W-:Y:S04]  /*e0e0*/  LDSM.16.MT88.4 R28, [R202+0x800] ;  /* 0x00080000ca1c783b */ /* 0x000fe80000004200 */
[----:B------:R-:W-:Y:S01]  /*e0f0*/  SHF.R.S32.HI R0, RZ, 0x1f, R2 ;  /* 0x0000001fff007819 */ /* 0x000fe20000011402 */
[----:B------:R-:W-:Y:S03]  /*e100*/  LDSM.16.MT88.4 R36, [R201+0x4000] ;  /* 0x00400000c924783b */ /* 0x000fe60000004200 */
[----:B------:R-:W-:Y:S01]  /*e110*/  LEA.HI R0, R0, R2, RZ, 0x2 ;  /* 0x0000000200007211 */ /* 0x000fe200078f10ff */
[----:B------:R-:W0:Y:S03]  /*e120*/  LDGDEPBAR ;  /* 0x00000000000079af */ /* 0x000e260000000000 */
[----:B------:R-:W-:-:S05]  /*e130*/  LOP3.LUT R0, R0, 0x7ffffffc, RZ, 0xc0, !PT ;  /* 0x7ffffffc00007812 */ /* 0x000fca00078ec0ff */
[----:B------:R-:W-:-:S04]  /*e140*/  IMAD.IADD R0, R2, 0x1, -R0 ;  /* 0x0000000102007824 */ /* 0x000fc800078e0a00 */
[----:B------:R-:W-:-:S04]  /*e150*/  IMAD.SHL.U32 R0, R0, 0x2, RZ ;  /* 0x0000000200007824 */ /* 0x000fc800078e00ff */
[----:B------:R-:W-:-:S05]  /*e160*/  IMAD.IADD R79, R79, 0x1, -R0 ;  /* 0x000000014f4f7824 */ /* 0x000fca00078e0a00 */
[C---:B------:R-:W-:Y:S02]  /*e170*/  ISETP.GT.AND P1, PT, R79.reuse, RZ, PT ;  /* 0x000000ff4f00720c */ /* 0x040fe40003f24270 */
[C---:B------:R-:W-:Y:S02]  /*e180*/  ISETP.GT.AND P0, PT, R79.reuse, 0x1, PT ;  /* 0x000000014f00780c */ /* 0x040fe40003f04270 */
[----:B------:R-:W-:Y:S02]  /*e190*/  ISETP.GT.AND P2, PT, R79, 0x8, PT ;  /* 0x000000084f00780c */ /* 0x000fe40003f44270 */
[----:B------:R-:W-:Y:S02]  /*e1a0*/  FSEL R20, R20, -INF , P1 ;  /* 0xff80000014147808 */ /* 0x000fe40000800000 */
[----:B------:R-:W-:Y:S02]  /*e1b0*/  FSEL R21, R21, -INF , P0 ;  /* 0xff80000015157808 */ /* 0x000fe40000000000 */
[----:B------:R-:W-:-:S02]  /*e1c0*/  FSEL R23, R23, -INF , P0 ;  /* 0xff80000017177808 */ /* 0x000fc40000000000 */
[C---:B------:R-:W-:Y:S02]  /*e1d0*/  ISETP.GT.AND P0, PT, R79.reuse, 0x9, PT ;  /* 0x000000094f00780c */ /* 0x040fe40003f04270 */
[----:B------:R-:W-:Y:S02]  /*e1e0*/  FSEL R24, R16, -INF , P2 ;  /* 0xff80000010187808 */ /* 0x000fe40001000000 */
[----:B------:R-:W-:Y:S02]  /*e1f0*/  FMNMX.FTZ R0, R20, R21, !PT ;  /* 0x0000001514007209 */ /* 0x000fe40007810000 */
[----:B------:R-:W-:Y:S02]  /*e200*/  FSEL R22, R22, -INF , P1 ;  /* 0xff80000016167808 */ /* 0x000fe40000800000 */
[----:B------:R-:W-:Y:S02]  /*e210*/  ISETP.GT.AND P1, PT, R79, 0x10, PT ;  /* 0x000000104f00780c */ /* 0x000fe40003f24270 */
[----:B------:R-:W-:-:S02]  /*e220*/  FSEL R17, R17, -INF , P0 ;  /* 0xff80000011117808 */ /* 0x000fc40000000000 */
[----:B------:R-:W-:Y:S02]  /*e230*/  FMNMX.FTZ R0, R24, R0, !PT ;  /* 0x0000000018007209 */ /* 0x000fe40007810000 */
[----:B------:R-:W-:Y:S02]  /*e240*/  FSEL R18, R18, -INF , P2 ;  /* 0xff80000012127808 */ /* 0x000fe40001000000 */
[----:B------:R-:W-:Y:S02]  /*e250*/  FMNMX.FTZ R2, R22, R23, !PT ;  /* 0x0000001716027209 */ /* 0x000fe40007810000 */
[----:B------:R-:W-:Y:S02]  /*e260*/  FSEL R19, R19, -INF , P0 ;  /* 0xff80000013137808 */ /* 0x000fe40000000000 */
        /* <DEDUP_REMOVED lines=8> */
[----:B------:R-:W-:Y:S02]  /*e2f0*/  FMNMX.FTZ R2, R19, R2, !PT ;  /* 0x0000000213027209 */ /* 0x000fe40007810000 */
[----:B------:R-:W-:Y:S02]  /*e300*/  FSEL R15, R15, -INF , P0 ;  /* 0xff8000000f0f7808 */ /* 0x000fe40000000000 */
[----:B------:R-:W-:Y:S02]  /*e310*/  ISETP.GT.AND P0, PT, R79, 0x19, PT ;  /* 0x000000194f00780c */ /* 0x000fe40003f04270 */
[----:B------:R-:W-:Y:S02]  /*e320*/  FSEL R4, R4, -INF , P2 ;  /* 0xff80000004047808 */ /* 0x000fe40001000000 */
[----:B------:R-:W-:Y:S02]  /*e330*/  FMNMX.FTZ R0, R13, R0, !PT ;  /* 0x000000000d007209 */ /* 0x000fe40007810000 */
[----:B------:R-:W-:-:S02]  /*e340*/  FMNMX.FTZ R2, R14, R2, !PT ;  /* 0x000000020e027209 */ /* 0x000fc40007810000 */
[----:B------:R-:W-:Y:S02]  /*e350*/  ISETP.GT.AND P1, PT, R79, 0x20, PT ;  /* 0x000000204f00780c */ /* 0x000fe40003f24270 */
[----:B------:R-:W-:Y:S02]  /*e360*/  FSEL R9, R5, -INF , P0 ;  /* 0xff80000005097808 */ /* 0x000fe40000000000 */
[----:B------:R-:W-:Y:S02]  /*e370*/  FMNMX.FTZ R0, R4, R0, !PT ;  /* 0x0000000004007209 */ /* 0x000fe40007810000 */
[----:B------:R-:W-:Y:S02]  /*e380*/  FSEL R12, R6, -INF , P2 ;  /* 0xff800000060c7808 */ /* 0x000fe40001000000 */
[----:B------:R-:W-:Y:S02]  /*e390*/  FMNMX.FTZ R2, R15, R2, !PT ;  /* 0x000000020f027209 */ /* 0x000fe40007810000 */
[----:B------:R-:W-:-:S02]  /*e3a0*/  FSEL R3, R7, -INF , P0 ;  /* 0xff80000007037808 */ /* 0x000fc40000000000 */
[----:B------:R-:W-:Y:S02]  /*e3b0*/  ISETP.GT.AND P0, PT, R79, 0x21, PT ;  /* 0x000000214f00780c */ /* 0x000fe40003f04270 */
[----:B------:R-:W-:Y:S02]  /*e3c0*/  FSEL R34, R92, -INF , P1 ;  /* 0xff8000005c227808 */ /* 0x000fe40000800000 */
[----:B------:R-:W-:Y:S02]  /*e3d0*/  FMNMX.FTZ R0, R9, R0, !PT ;  /* 0x0000000009007209 */ /* 0x000fe40007810000 */
[----:B------:R-:W-:Y:S02]  /*e3e0*/  FMNMX.FTZ R2, R12, R2, !PT ;  /* 0x000000020c027209 */ /* 0x000fe40007810000 */
[----:B------:R-:W-:Y:S02]  /*e3f0*/  FSEL R125, R94, -INF , P1 ;  /* 0xff8000005e7d7808 */ /* 0x000fe40000800000 */
[----:B------:R-:W-:-:S02]  /*e400*/  FSEL R32, R93, -INF , P0 ;  /* 0xff8000005d207808 */ /* 0x000fc40000000000 */
[----:B------:R-:W-:Y:S02]  /*e410*/  ISETP.GT.AND P1, PT, R79, 0x28, PT ;  /* 0x000000284f00780c */ /* 0x000fe40003f24270 */
[----:B------:R-:W-:Y:S02]  /*e420*/  FMNMX.FTZ R0, R34, R0, !PT ;  /* 0x0000000022007209 */ /* 0x000fe40007810000 */
[----:B------:R-:W-:Y:S02]  /*e430*/  FMNMX.FTZ R2, R3, R2, !PT ;  /* 0x0000000203027209 */ /* 0x000fe40007810000 */
[----:B------:R-:W-:Y:S02]  /*e440*/  FSEL R126, R95, -INF , P0 ;  /* 0xff8000005f7e7808 */ /* 0x000fe40000000000 */
[----:B------:R-:W-:Y:S01]  /*e450*/  ISETP.GT.AND P0, PT, R79, 0x29, PT ;  /* 0x000000294f00780c */ /* 0x000fe20003f04270 */
[----:B------:R-:W-:Y:S01]  /*e460*/  LDSM.16.MT88.4 R92, [R201+0x3800] ;  /* 0x00380000c95c783b */ /* 0x000fe20000004200 */
        /* <DEDUP_REMOVED lines=9> */
[----:B------:R-:W-:Y:S01]  /*e500*/  ISETP.GT.AND P0, PT, R79, 0x31, PT ;  /* 0x000000314f00780c */ /* 0x000fe20003f04270 */
[----:B------:R-:W-:Y:S01]  /*e510*/  LDSM.16.MT88.4 R88, [R202+0x3800] ;  /* 0x00380000ca58783b */ /* 0x000fe20000004200 */
[----:B------:R-:W-:Y:S02]  /*e520*/  FSEL R146, R84, -INF , P2 ;  /* 0xff80000054927808 */ /* 0x000fe40001000000 */
[----:B------:R-:W-:Y:S02]  /*e530*/  FMNMX.FTZ R0, R190, R0, !PT ;  /* 0x00000000be007209 */ /* 0x000fe40007810000 */
        /* <DEDUP_REMOVED lines=18> */
[----:B------:R-:W-:Y:S01]  /*e660*/  LDSM.16.MT88.4 R80, [R127] ;  /* 0x000000007f50783b */ /* 0x000fe20000004200 */
        /* <DEDUP_REMOVED lines=9> */
[----:B------:R-:W-:Y:S01]  /*e700*/  ISETP.GT.AND P0, PT, R79, 0x49, PT ;  /* 0x000000494f00780c */ /* 0x000fe20003f04270 */
[----:B------:R-:W-:Y:S01]  /*e710*/  LDSM.16.MT88.4 R72, [R200] ;  /* 0x00000000c848783b */ /* 0x000fe20000004200 */
[----:B------:R-:W-:Y:S02]  /*e720*/  FSEL R178, R68, -INF , P1 ;  /* 0xff80000044b27808 */ /* 0x000fe40000800000 */
[----:B------:R-:W-:Y:S02]  /*e730*/  FMNMX.FTZ R0, R171, R0, !PT ;  /* 0x00000000ab007209 */ /* 0x000fe40007810000 */
[----:B------:R-:W-:-:S02]  /*e740*/  FMNMX.FTZ R2, R189, R2, !PT ;  /* 0x00000002bd027209 */ /* 0x000fc40007810000 */
[----:B------:R-:W-:Y:S02]  /*e750*/  FSEL R170, R71, -INF , P0 ;  /* 0xff80000047aa7808 */ /* 0x000fe40000000000 */
[----:B------:R-:W-:Y:S02]  /*e760*/  FSEL R179, R69, -INF , P0 ;  /* 0xff80000045b37808 */ /* 0x000fe40000000000 */
[----:B------:R-:W-:Y:S02]  /*e770*/  ISETP.GT.AND P0, PT, R79, 0x50, PT ;  /* 0x000000504f00780c */ /* 0x000fe40003f04270 */
[----:B------:R-:W-:Y:S02]  /*e780*/  FMNMX.FTZ R0, R178, R0, !PT ;  /* 0x00000000b2007209 */ /* 0x000fe40007810000 */
[----:B------:R-:W-:Y:S02]  /*e790*/  FSEL R176, R70, -INF , P1 ;  /* 0xff80000046b07808 */ /* 0x000fe40000800000 */
        /* <DEDUP_REMOVED lines=8> */
[----:B------:R-:W-:Y:S02]  /*e820*/  FSEL R157, R66, -INF , P0 ;  /* 0xff800000429d7808 */ /* 0x000fe40000000000 */
[----:B------:R-:W-:Y:S02]  /*e830*/  FMNMX.FTZ R2, R170, R2, !PT ;  /* 0x00000002aa027209 */ /* 0x000fe40007810000 */
[----:B------:R-:W-:Y:S02]  /*e840*/  ISETP.GT.AND P4, PT, R79, 0x59, PT ;  /* 0x000000594f00780c */ /* 0x000fe40003f84270 */
[----:B------:R-:W-:Y:S02]  /*e850*/  FSEL R159, R60, -INF , P5 ;  /* 0xff8000003c9f7808 */ /* 0x000fe40002800000 */
[----:B------:R-:W-:-:S02]  /*e860*/  FMNMX.FTZ R0, R168, R0, !PT ;  /* 0x00000000a8007209 */ /* 0x000fc40007810000 */
[----:B------:R-:W-:Y:S02]  /*e870*/  FSEL R156, R67, -INF , P6 ;  /* 0xff800000439c7808 */ /* 0x000fe40003000000 */
[----:B------:R-:W-:Y:S01]  /*e880*/  FMNMX.FTZ R2, R157, R2, !PT ;  /* 0x000000029d027209 */ /* 0x000fe20007810000 */
[----:B------:R-:W-:Y:S01]  /*e890*/  LDSM.16.MT88.4 R64, [R201] ;  /* 0x00000000c940783b */ /* 0x000fe20000004200 */
[----:B------:R-:W-:Y:S02]  /*e8a0*/  ISETP.GT.AND P3, PT, R79, 0x60, PT ;  /* 0x000000604f00780c */ /* 0x000fe40003f64270 */
[----:B------:R-:W-:Y:S02]  /*e8b0*/  FSEL R158, R61, -INF , P4 ;  /* 0xff8000003d9e7808 */ /* 0x000fe40002000000 */
[----:B------:R-:W-:Y:S02]  /*e8c0*/  FMNMX.FTZ R0, R159, R0, !PT ;  /* 0x000000009f007209 */ /* 0x000fe40007810000 */
[----:B------:R-:W-:-:S02]  /*e8d0*/  FSEL R151, R62, -INF , P5 ;  /* 0xff8000003e977808 */ /* 0x000fc40002800000 */
[----:B------:R-:W-:Y:S02]  /*e8e0*/  FMNMX.FTZ R2, R156, R2, !PT ;  /* 0x000000029c027209 */ /* 0x000fe40007810000 */
[----:B------:R-:W-:Y:S02]  /*e8f0*/  ISETP.GT.AND P2, PT, R79, 0x61, PT ;  /* 0x000000614f00780c */ /* 0x000fe40003f44270 */
[----:B------:R-:W-:Y:S02]  /*e900*/  FSEL R145, R56, -INF , P3 ;  /* 0xff80000038917808 */ /* 0x000fe40001800000 */
[----:B------:R-:W-:Y:S02]  /*e910*/  FMNMX.FTZ R0, R158, R0, !PT ;  /* 0x000000009e007209 */ /* 0x000fe40007810000 */
[----:B------:R-:W-:Y:S02]  /*e920*/  FSEL R150, R63, -INF , P4 ;  /* 0xff8000003f967808 */ /* 0x000fe40002000000 */
[----:B------:R-:W-:-:S02]  /*e930*/  FMNMX.FTZ R5, R151, R2, !PT ;  /* 0x0000000297057209 */ /* 0x000fc40007810000 */
[----:B------:R-:W-:Y:S02]  /*e940*/  ISETP.GT.AND P1, PT, R79, 0x68, PT ;  /* 0x000000684f00780c */ /* 0x000fe40003f24270 */
[----:B------:R-:W-:Y:S02]  /*e950*/  FSEL R144, R57, -INF , P2 ;  /* 0xff80000039907808 */ /* 0x000fe40001000000 */
[----:B------:R-:W-:Y:S02]  /*e960*/  FMNMX.FTZ R0, R145, R0, !PT ;  /* 0x0000000091007209 */ /* 0x000fe40007810000 */
[----:B------:R-:W-:Y:S02]  /*e970*/  FSEL R140, R58, -INF , P3 ;  /* 0xff8000003a8c7808 */ /* 0x000fe40001800000 */
[----:B------:R-:W-:Y:S02]  /*e980*/  FMNMX.FTZ R5, R150, R5, !PT ;  /* 0x0000000596057209 */ /* 0x000fe40007810000 */
[----:B------:R-:W-:-:S02]  /*e990*/  ISETP.GT.AND P0, PT, R79, 0x69, PT ;  /* 0x000000694f00780c */ /* 0x000fc40003f04270 */
[----:B------:R-:W-:Y:S02]  /*e9a0*/  FSEL R143, R52, -INF , P1 ;  /* 0xff800000348f7808 */ /* 0x000fe40000800000 */
[----:B------:R-:W-:Y:S02]  /*e9b0*/  FMNMX.FTZ R0, R144, R0, !PT ;  /* 0x0000000090007209 */ /* 0x000fe40007810000 */
[----:B------:R-:W-:Y:S02]  /*e9c0*/  FSEL R139, R59, -INF , P2 ;  /* 0xff8000003b8b7808 */ /* 0x000fe40001000000 */
[----:B------:R-:W-:Y:S02]  /*e9d0*/  FMNMX.FTZ R5, R140, R5, !PT ;  /* 0x000000058c057209 */ /* 0x000fe40007810000 */
[----:B------:R-:W-:Y:S02]  /*e9e0*/  FSEL R142, R53, -INF , P0 ;  /* 0xff800000358e7808 */ /* 0x000fe40000000000 */
[----:B------:R-:W-:-:S02]  /*e9f0*/  FMNMX.FTZ R0, R143, R0, !PT ;  /* 0x000000008f007209 */ /* 0x000fc40007810000 */
[----:B------:R-:W-:Y:S02]  /*ea00*/  FSEL R138, R54, -INF , P1 ;  /* 0xff800000368a7808 */ /* 0x000fe40000800000 */
[----:B------:R-:W-:Y:S02]  /*ea10*/  FMNMX.FTZ R5, R139, R5, !PT ;  /* 0x000000058b057209 */ /* 0x000fe40007810000 */
[----:B------:R-:W-:Y:S02]  /*ea20*/  FMNMX.FTZ R0, R142, R0, !PT ;  /* 0x000000008e007209 */ /* 0x000fe40007810000 */
[----:B------:R-:W-:Y:S02]  /*ea30*/  FSEL R59, R55, -INF , P0 ;  /* 0xff800000373b7808 */ /* 0x000fe40000000000 */
[----:B------:R-:W-:Y:S01]  /*ea40*/  FMNMX.FTZ R5, R138, R5, !PT ;  /* 0x000000058a057209 */ /* 0x000fe20007810000 */
[----:B------:R-:W1:Y:S03]  /*ea50*/  SHFL.BFLY PT, R2, R0, 0x2, 0x1f ;  /* 0x0c401f0000027f89 */ /* 0x000e6600000e0000 */
        /* <DEDUP_REMOVED lines=8> */
[----:B------:R-:W-:Y:S01]  /*eae0*/  FMUL.FTZ R141, R0, c[0x0][0x2d0] ;  /* 0x0000b400008d7a20 */ /* 0x000fe20000410000 */
[----:B--2---:R-:W-:-:S04]  /*eaf0*/  FMNMX.FTZ R2, R5, R2, !PT ;  /* 0x0000000205027209 */ /* 0x004fc80007810000 */
[----:B------:R-:W-:Y:S02]  /*eb00*/  FSEL R141, R141, RZ, P0 ;  /* 0x000000ff8d8d7208 */ /* 0x000fe40000000000 */
[C---:B------:R-:W-:Y:S01]  /*eb10*/  FSETP.NEU.FTZ.AND P0, PT, R2.reuse, -INF , PT ;  /* 0xff8000000200780b */ /* 0x040fe20003f1d000 */
[----:B------:R-:W-:Y:S02]  /*eb20*/  FMUL.FTZ R58, R2, c[0x0][0x2d0] ;  /* 0x0000b400023a7a20 */ /* 0x000fe40000410000 */
[--C-:B------:R-:W-:Y:S02]  /*eb30*/  FFMA.FTZ R53, R20, c[0x0][0x2d0], -R141.reuse ;  /* 0x0000b40014357a23 */ /* 0x100fe4000001088d */
[--C-:B------:R-:W-:Y:S01]  /*eb40*/  FFMA.FTZ R52, R21, c[0x0][0x2d0], -R141.reuse ;  /* 0x0000b40015347a23 */ /* 0x100fe2000001088d */
[----:B------:R-:W-:Y:S01]  /*eb50*/  FSEL R58, R58, RZ, P0 ;  /* 0x000000ff3a3a7208 */ /* 0x000fe20000000000 */
[--C-:B------:R-:W-:Y:S01]  /*eb60*/  FFMA.FTZ R51, R24, c[0x0][0x2d0], -R141.reuse ;  /* 0x0000b40018337a23 */ /* 0x100fe2000001088d */
[----:B------:R-:W-:Y:S01]  /*eb70*/  ISETP.GE.AND P0, PT, R244, R239, PT ;  /* 0x000000eff400720c */ /* 0x000fe20003f06270 */
[----:B------:R-:W-:Y:S01]  /*eb80*/  FFMA.FTZ R47, R17, c[0x0][0x2d0], -R141 ;  /* 0x0000b400112f7a23 */ /* 0x000fe2000001088d */
[----:B------:R-:W-:Y:S01]  /*eb90*/  MUFU.EX2 R53, R53 ;  /* 0x0000003500357308 */ /* 0x000fe20000000800 */
[--C-:B------:R-:W-:Y:S01]  /*eba0*/  FFMA.FTZ R50, R22, c[0x0][0x2d0], -R58.reuse ;  /* 0x0000b40016327a23 */ /* 0x100fe2000001083a */
[----:B------:R-:W-:Y:S01]  /*ebb0*/  LDSM.16.MT88.4 R24, [R201+0x800] ;  /* 0x00080000c918783b */ /* 0x000fe20000004200 */
[----:B------:R-:W-:-:S02]  /*ebc0*/  FFMA.FTZ R49, R23, c[0x0][0x2d0], -R58 ;  /* 0x0000b40017317a23 */ /* 0x000fc4000001083a */
[--C-:B------:R-:W-:Y:S01]  /*ebd0*/  FFMA.FTZ R48, R18, c[0x0][0x2d0], -R58.reuse ;  /* 0x0000b40012307a23 */ /* 0x100fe2000001083a */
[----:B------:R-:W-:Y:S01]  /*ebe0*/  LDSM.16.MT88.4 R20, [R200+0x800] ;  /* 0x00080000c814783b */ /* 0x000fe20000004200 */
[--C-:B------:R-:W-:Y:S01]  /*ebf0*/  FFMA.FTZ R45, R19, c[0x0][0x2d0], -R58.reuse ;  /* 0x0000b400132d7a23 */ /* 0x100fe2000001083a */
[----:B------:R-:W1:Y:S01]  /*ec00*/  MUFU.EX2 R52, R52 ;  /* 0x0000003400347308 */ /* 0x000e620000000800 */
[--C-:B------:R-:W-:Y:S02]  /*ec10*/  FFMA.FTZ R43, R4, c[0x0][0x2d0], -R141.reuse ;  /* 0x0000b400042b7a23 */ /* 0x100fe4000001088d */
[----:B------:R-:W2:Y:S01]  /*ec20*/  LDSM.16.MT88.4 R4, [R127+0x3800] ;  /* 0x003800007f04783b */ /* 0x000ea20000004200 */
[----:B------:R-:W-:Y:S02]  /*ec30*/  FFMA.FTZ R44, R13, c[0x0][0x2d0], -R141 ;  /* 0x0000b4000d2c7a23 */ /* 0x000fe4000001088d */
[--C-:B------:R-:W-:Y:S02]  /*ec40*/  FFMA.FTZ R42, R14, c[0x0][0x2d0], -R58.reuse ;  /* 0x0000b4000e2a7a23 */ /* 0x100fe4000001083a */
[----:B------:R-:W-:Y:S01]  /*ec50*/  MUFU.EX2 R51, R51 ;  /* 0x0000003300337308 */ /* 0x000fe20000000800 */
[----:B------:R-:W-:-:S02]  /*ec60*/  FFMA.FTZ R41, R15, c[0x0][0x2d0], -R58 ;  /* 0x0000b4000f297a23 */ /* 0x000fc4000001083a */
[--C-:B------:R-:W-:Y:S02]  /*ec70*/  FFMA.FTZ R40, R12, c[0x0][0x2d0], -R58.reuse ;  /* 0x0000b4000c287a23 */ /* 0x100fe4000001083a */
[----:B------:R-:W3:Y:S01]  /*ec80*/  LDSM.16.MT88.4 R12, [R127+0x800] ;  /* 0x000800007f0c783b */ /* 0x000ee20000004200 */
[--C-:B------:R-:W-:Y:S02]  /*ec90*/  FFMA.FTZ R46, R16, c[0x0][0x2d0], -R141.reuse ;  /* 0x0000b400102e7a23 */ /* 0x100fe4000001088d */
[----:B------:R-:W4:Y:S01]  /*eca0*/  MUFU.EX2 R47, R47 ;  /* 0x0000002f002f7308 */ /* 0x000f220000000800 */
[----:B-1----:R-:W-:Y:S01]  /*ecb0*/  F2FP.BF16.PACK_AB R104, R52, R53 ;  /* 0x000000353468723e */ /* 0x002fe200000010ff */
[--C-:B------:R-:W-:Y:S01]  /*ecc0*/  FFMA.FTZ R9, R9, c[0x0][0x2d0], -R141.reuse ;  /* 0x0000b40009097a23 */ /* 0x100fe2000001088d */
[----:B------:R-:W1:Y:S01]  /*ecd0*/  LDSM.16.MT88.4 R16, [R202+0x4000] ;  /* 0x00400000ca10783b */ /* 0x000e620000004200 */
[----:B------:R-:W-:Y:S02]  /*ece0*/  FFMA.FTZ R3, R3, c[0x0][0x2d0], -R58 ;  /* 0x0000b40003037a23 */ /* 0x000fe4000001083a */
[----:B------:R-:W-:-:S02]  /*ecf0*/  FFMA.FTZ R55, R34, c[0x0][0x2d0], -R141 ;  /* 0x0000b40022377a23 */ /* 0x000fc4000001088d */
[----:B------:R-:W-:Y:S01]  /*ed00*/  MUFU.EX2 R50, R50 ;  /* 0x0000003200327308 */ /* 0x000fe20000000800 */
[--C-:B------:R-:W-:Y:S02]  /*ed10*/  FFMA.FTZ R56, R32, c[0x0][0x2d0], -R141.reuse ;  /* 0x0000b40020387a23 */ /* 0x100fe4000001088d */
[--C-:B------:R-:W-:Y:S02]  /*ed20*/  FFMA.FTZ R57, R33, c[0x0][0x2d0], -R141.reuse ;  /* 0x0000b40021397a23 */ /* 0x100fe4000001088d */
[----:B------:R-:W-:Y:S01]  /*ed30*/  LDSM.16.MT88.4 R32, [R200+0x4000] ;  /* 0x00400000c820783b */ /* 0x000fe20000004200 */
[----:B------:R-:W-:Y:S02]  /*ed40*/  FFMA.FTZ R54, R190, c[0x0][0x2d0], -R141 ;  /* 0x0000b400be367a23 */ /* 0x000fe4000001088d */
[----:B------:R-:W2:Y:S01]  /*ed50*/  MUFU.EX2 R49, R49 ;  /* 0x0000003100317308 */ /* 0x000ea20000000800 */
[----:B----4-:R-:W-:Y:S01]  /*ed60*/  F2FP.BF16.PACK_AB R106, R47, R51 ;  /* 0x000000332f6a723e */ /* 0x010fe200000010ff */
[----:B------:R-:W-:-:S02]  /*ed70*/  FFMA.FTZ R125, R125, c[0x0][0x2d0], -R58 ;  /* 0x0000b4007d7d7a23 */ /* 0x000fc4000001083a */
[--C-:B------:R-:W-:Y:S02]  /*ed80*/  FFMA.FTZ R126, R126, c[0x0][0x2d0], -R58.reuse ;  /* 0x0000b4007e7e7a23 */ /* 0x100fe4000001083a */
[--C-:B------:R-:W-:Y:S02]  /*ed90*/  FFMA.FTZ R136, R136, c[0x0][0x2d0], -R58.reuse ;  /* 0x0000b40088887a23 */ /* 0x100fe4000001083a */
[----:B------:R-:W-:Y:S01]  /*eda0*/  MUFU.EX2 R48, R48 ;  /* 0x0000003000307308 */ /* 0x000fe20000000800 */
[----:B------:R-:W-:Y:S02]  /*edb0*/  FFMA.FTZ R137, R137, c[0x0][0x2d0], -R58 ;  /* 0x0000b40089897a23 */ /* 0x000fe4000001083a */
[--C-:B------:R-:W-:Y:S02]  /*edc0*/  FFMA.FTZ R146, R146, c[0x0][0x2d0], -R141.reuse ;  /* 0x0000b40092927a23 */ /* 0x100fe4000001088d */
[--C-:B------:R-:W-:Y:S02]  /*edd0*/  FFMA.FTZ R147, R147, c[0x0][0x2d0], -R141.reuse ;  /* 0x0000b40093937a23 */ /* 0x100fe4000001088d */
[--C-:B------:R-:W-:Y:S01]  /*ede0*/  FFMA.FTZ R149, R149, c[0x0][0x2d0], -R141.reuse ;  /* 0x0000b40095957a23 */ /* 0x100fe2000001088d */
[----:B------:R-:W4:Y:S01]  /*edf0*/  MUFU.EX2 R45, R45 ;  /* 0x0000002d002d7308 */ /* 0x000f220000000800 */
[----:B--2---:R-:W-:Y:S01]  /*ee00*/  F2FP.BF16.PACK_AB R105, R49, R50 ;  /* 0x000000323169723e */ /* 0x004fe200000010ff */
[----:B------:R-:W-:-:S02]  /*ee10*/  FFMA.FTZ R148, R148, c[0x0][0x2d0], -R141 ;  /* 0x0000b40094947a23 */ /* 0x000fc4000001088d */
[--C-:B------:R-:W-:Y:S02]  /*ee20*/  FFMA.FTZ R152, R152, c[0x0][0x2d0], -R58.reuse ;  /* 0x0000b40098987a23 */ /* 0x100fe4000001083a */
[--C-:B------:R-:W-:Y:S02]  /*ee30*/  FFMA.FTZ R153, R153, c[0x0][0x2d0], -R58.reuse ;  /* 0x0000b40099997a23 */ /* 0x100fe4000001083a */
[----:B------:R-:W-:Y:S01]  /*ee40*/  MUFU.EX2 R46, R46 ;  /* 0x0000002e002e7308 */ /* 0x000fe20000000800 */
[--C-:B------:R-:W-:Y:S02]  /*ee50*/  FFMA.FTZ R154, R154, c[0x0][0x2d0], -R58.reuse ;  /* 0x0000b4009a9a7a23 */ /* 0x100fe4000001083a */
[----:B------:R-:W-:Y:S02]  /*ee60*/  FFMA.FTZ R155, R155, c[0x0][0x2d0], -R58 ;  /* 0x0000b4009b9b7a23 */ /* 0x000fe4000001083a */
[--C-:B------:R-:W-:Y:S02]  /*ee70*/  FFMA.FTZ R177, R177, c[0x0][0x2d0], -R141.reuse ;  /* 0x0000b400b1b17a23 */ /* 0x100fe4000001088d */
[--C-:B------:R-:W-:Y:S01]  /*ee80*/  FFMA.FTZ R171, R171, c[0x0][0x2d0], -R141.reuse ;  /* 0x0000b400abab7a23 */ /* 0x100fe2000001088d */
[----:B----4-:R-:W-:Y:S01]  /*ee90*/  F2FP.BF16.PACK_AB R107, R45, R48 ;  /* 0x000000302d6b723e */ /* 0x010fe200000010ff */
[----:B------:R-:W-:Y:S01]  /*eea0*/  MUFU.EX2 R44, R44 ;  /* 0x0000002c002c7308 */ /* 0x000fe20000000800 */
[----:B------:R-:W-:-:S02]  /*eeb0*/  FFMA.FTZ R178, R178, c[0x0][0x2d0], -R141 ;  /* 0x0000b400b2b27a23 */ /* 0x000fc4000001088d */
[--C-:B------:R-:W-:Y:S02]  /*eec0*/  FFMA.FTZ R179, R179, c[0x0][0x2d0], -R141.reuse ;  /* 0x0000b400b3b37a23 */ /* 0x100fe4000001088d */
[--C-:B------:R-:W-:Y:S01]  /*eed0*/  FFMA.FTZ R189, R189, c[0x0][0x2d0], -R58.reuse ;  /* 0x0000b400bdbd7a23 */ /* 0x100fe2000001083a */
[C---:B-----5:R-:W-:Y:S01]  /*eee0*/  HMMA.16816.F32.BF16 R76, R104.reuse, R80, RZ ;  /* 0x00000050684c723c */ /* 0x060fe200000418ff */
        /* <DEDUP_REMOVED lines=9> */
[--C-:B------:R-:W-:Y:S02]  /*ef80*/  FFMA.FTZ R158, R158, c[0x0][0x2d0], -R141.reuse ;  /* 0x0000b4009e9e7a23 */ /* 0x100fe4000001088d */
[--C-:B------:R-:W-:Y:S01]  /*ef90*/  FFMA.FTZ R157, R157, c[0x0][0x2d0], -R58.reuse ;  /* 0x0000b4009d9d7a23 */ /* 0x100fe2000001083a */
[C---:B------:R-:W-:Y:S01]  /*efa0*/  HMMA.16816.F32.BF16 R120, R104.reuse, R116, RZ ;  /* 0x000000746878723c */ /* 0x040fe200000418ff */
[--C-:B------:R-:W-:Y:S01]  /*efb0*/  FFMA.FTZ R156, R156, c[0x0][0x2d0], -R58.reuse ;  /* 0x0000b4009c9c7a23 */ /* 0x100fe2000001083a */
[----:B------:R-:W2:Y:S01]  /*efc0*/  MUFU.EX2 R42, R42 ;  /* 0x0000002a002a7308 */ /* 0x000ea20000000800 */
[--C-:B------:R-:W-:Y:S02]  /*efd0*/  FFMA.FTZ R151, R151, c[0x0][0x2d0], -R58.reuse ;  /* 0x0000b40097977a23 */ /* 0x100fe4000001083a */
[--C-:B------:R-:W-:Y:S02]  /*efe0*/  FFMA.FTZ R150, R150, c[0x0][0x2d0], -R58.reuse ;  /* 0x0000b40096967a23 */ /* 0x100fe4000001083a */
[----:B------:R-:W-:Y:S01]  /*eff0*/  FFMA.FTZ R252, R142, c[0x0][0x2d0], -R141 ;  /* 0x0000b4008efc7a23 */ /* 0x000fe2000001088d */
[----:B------:R-:W-:Y:S01]  /*f000*/  HMMA.16816.F32.BF16 R60, R104, R64, RZ ;  /* 0x00000040683c723c */ /* 0x000fe200000418ff */
[----:B------:R-:W-:Y:S01]  /*f010*/  FFMA.FTZ R247, R59, c[0x0][0x2d0], -R58 ;  /* 0x0000b4003bf77a23 */ /* 0x000fe2000001083a */
[----:B------:R-:W4:Y:S01]  /*f020*/  MUFU.EX2 R41, R41 ;  /* 0x0000002900297308 */ /* 0x000f220000000800 */
[----:B------:R-:W-:-:S02]  /*f030*/  FADD.FTZ R52, R53, R52 ;  /* 0x0000003435347221 */ /* 0x000fc40000010000 */
[----:B------:R-:W-:Y:S02]  /*f040*/  FADD.FTZ R49, R50, R49 ;  /* 0x0000003132317221 */ /* 0x000fe40000010000 */
[----:B------:R-:W-:Y:S01]  /*f050*/  FADD.FTZ R51, R51, R52 ;  /* 0x0000003433337221 */ /* 0x000fe20000010000 */
[----:B------:R-:W-:Y:S01]  /*f060*/  HMMA.16816.F32.BF16 R68, R104, R72, RZ ;  /* 0x000000486844723c */ /* 0x000fe200000418ff */
[----:B------:R-:W-:Y:S01]  /*f070*/  FADD.FTZ R49, R48, R49 ;  /* 0x0000003130317221 */ /* 0x000fe20000010000 */
[----:B------:R-:W-:Y:S01]  /*f080*/  MUFU.EX2 R40, R40 ;  /* 0x0000002800287308 */ /* 0x000fe20000000800 */
[----:B------:R-:W-:Y:S02]  /*f090*/  FADD.FTZ R51, R47, R51 ;  /* 0x000000332f337221 */ /* 0x000fe40000010000 */
[----:B------:R-:W-:-:S03]  /*f0a0*/  FADD.FTZ R45, R45, R49 ;  /* 0x000000312d2d7221 */ /* 0x000fc60000010000 */
[C---:B------:R-:W-:Y:S01]  /*f0b0*/  HMMA.16816.F32.BF16 R84, R104.reuse, R88, RZ ;  /* 0x000000586854723c */ /* 0x040fe200000418ff */
[----:B--2---:R-:W-:Y:S01]  /*f0c0*/  FADD.FTZ R45, R42, R45 ;  /* 0x0000002d2a2d7221 */ /* 0x004fe20000010000 */
[----:B------:R-:W2:Y:S06]  /*f0d0*/  MUFU.EX2 R3, R3 ;  /* 0x0000000300037308 */ /* 0x000eac0000000800 */
[C---:B------:R-:W-:Y:S02]  /*f0e0*/  HMMA.16816.F32.BF16 R112, R104.reuse, R92, RZ ;  /* 0x0000005c6870723c */ /* 0x040fe400000418ff */
[----:B------:R-:W-:Y:S06]  /*f0f0*/  MUFU.EX2 R55, R55 ;  /* 0x0000003700377308 */ /* 0x000fec0000000800 */
[C---:B------:R-:W-:Y:S02]  /*f100*/  HMMA.16816.F32.BF16 R96, R104.reuse, R100, RZ ;  /* 0x000000646860723c */ /* 0x040fe400000418ff */
[----:B------:R-:W-:Y:S06]  /*f110*/  MUFU.EX2 R56, R56 ;  /* 0x0000003800387308 */ /* 0x000fec0000000800 */
[C---:B------:R-:W-:Y:S02]  /*f120*/  HMMA.16816.F32.BF16 R116, R104.reuse, R118, RZ ;  /* 0x000000766874723c */ /* 0x040fe400000418ff */
[----:B------:R-:W-:Y:S06]  /*f130*/  MUFU.EX2 R57, R57 ;  /* 0x0000003900397308 */ /* 0x000fec0000000800 */
[C---:B------:R-:W-:Y:S02]  /*f140*/  HMMA.16816.F32.BF16 R64, R104.reuse, R66, RZ ;  /* 0x000000426840723c */ /* 0x040fe400000418ff */
[----:B------:R-:W-:Y:S06]  /*f150*/  MUFU.EX2 R54, R54 ;  /* 0x0000003600367308 */ /* 0x000fec0000000800 */
[C---:B------:R-:W-:Y:S02]  /*f160*/  HMMA.16816.F32.BF16 R72, R104.reuse, R74, RZ ;  /* 0x0000004a6848723c */ /* 0x040fe400000418ff */
[----:B------:R-:W1:Y:S06]  /*f170*/  MUFU.EX2 R125, R125 ;  /* 0x0000007d007d7308 */ /* 0x000e6c0000000800 */
        /* <DEDUP_REMOVED lines=8> */
[----:B------:R-:W-:Y:S01]  /*f200*/  F2FP.BF16.PACK_AB R4, R44, R46 ;  /* 0x0000002e2c04723e */ /* 0x000fe200000010ff */
[----:B------:R-:W-:Y:S01]  /*f210*/  HMMA.16816.F32.BF16 R104, R104, R6, RZ ;  /* 0x000000066868723c */ /* 0x000fe200000418ff */
[----:B----4-:R-:W-:Y:S01]  /*f220*/  F2FP.BF16.PACK_AB R5, R41, R42 ;  /* 0x0000002a2905723e */ /* 0x010fe200000010ff */
[----:B------:R-:W4:Y:S01]  /*f230*/  MUFU.EX2 R147, R147 ;  /* 0x0000009300937308 */ /* 0x000f220000000800 */
[----:B------:R-:W-:-:S02]  /*f240*/  FADD.FTZ R46, R46, R51 ;  /* 0x000000332e2e7221 */ /* 0x000fc40000010000 */
[----:B------:R-:W-:Y:S02]  /*f250*/  FADD.FTZ R41, R41, R45 ;  /* 0x0000002d29297221 */ /* 0x000fe40000010000 */
[----:B------:R-:W-:Y:S01]  /*f260*/  F2FP.BF16.PACK_AB R6, R9, R43 ;  /* 0x0000002b0906723e */ /* 0x000fe200000010ff */
[----:B------:R-:W-:Y:S01]  /*f270*/  FADD.FTZ R46, R44, R46 ;  /* 0x0000002e2c2e7221 */ /* 0x000fe20000010000 */
[----:B--2---:R-:W-:Y:S01]  /*f280*/  F2FP.BF16.PACK_AB R7, R3, R40 ;  /* 0x000000280307723e */ /* 0x004fe200000010ff */
[----:B------:R-:W-:Y:S01]  /*f290*/  MUFU.EX2 R149, R149 ;  /* 0x0000009500957308 */ /* 0x000fe20000000800 */
[----:B------:R-:W-:Y:S02]  /*f2a0*/  FADD.FTZ R41, R40, R41 ;  /* 0x0000002928297221 */ /* 0x000fe40000010000 */
[----:B------:R-:W-:Y:S02]  /*f2b0*/  FADD.FTZ R43, R43, R46 ;  /* 0x0000002e2b2b7221 */ /* 0x000fe40000010000 */
[----:B------:R-:W-:Y:S01]  /*f2c0*/  FADD.FTZ R3, R3, R41 ;  /* 0x0000002903037221 */ /* 0x000fe20000010000 */
[----:B---3--:R-:W-:Y:S01]  /*f2d0*/  HMMA.16816.F32.BF16 R76, R4, R12, R76 ;  /* 0x0000000c044c723c */ /* 0x008fe2000004184c */
[----:B------:R-:W-:Y:S01]  /*f2e0*/  FADD.FTZ R43, R9, R43 ;  /* 0x0000002b092b7221 */ /* 0x000fe20000010000 */
[----:B------:R-:W2:Y:S01]  /*f2f0*/  MUFU.EX2 R148, R148 ;  /* 0x0000009400947308 */ /* 0x000ea20000000800 */
[----:B-1----:R-:W-:-:S05]  /*f300*/  FADD.FTZ R3, R125, R3 ;  /* 0x000000037d037221 */ /* 0x002fca0000010000 */
[C---:B------:R-:W-:Y:S01]  /*f310*/  HMMA.16816.F32.BF16 R80, R4.reuse, R14, R80 ;  /* 0x0000000e0450723c */ /* 0x040fe20000041850 */
[----:B------:R-:W1:Y:S01]  /*f320*/  LDSM.16.MT88.4 R12, [R127+0x4000] ;  /* 0x004000007f0c783b */ /* 0x000e620000004200 */
[----:B------:R-:W-:Y:S06]  /*f330*/  MUFU.EX2 R152, R152 ;  /* 0x0000009800987308 */ /* 0x000fec0000000800 */
[C---:B------:R-:W-:Y:S02]  /*f340*/  HMMA.16816.F32.BF16 R68, R4.reuse, R20, R68 ;  /* 0x000000140444723c */ /* 0x040fe40000041844 */
[----:B------:R-:W3:Y:S06]  /*f350*/  MUFU.EX2 R153, R153 ;  /* 0x0000009900997308 */ /* 0x000eec0000000800 */
        /* <DEDUP_REMOVED lines=9> */
[----:B------:R-:W2:Y:S06]  /*f3f0*/  MUFU.EX2 R171, R171 ;  /* 0x000000ab00ab7308 */ /* 0x000eac0000000800 */
[C---:B-1----:R-:W-:Y:S02]  /*f400*/  HMMA.16816.F32.BF16 R108, R4.reuse, R12, R108 ;  /* 0x0000000c046c723c */ /* 0x042fe4000004186c */
[----:B------:R-:W-:Y:S06]  /*f410*/  MUFU.EX2 R178, R178 ;  /* 0x000000b200b27308 */ /* 0x000fec0000000800 */
[C---:B------:R-:W-:Y:S01]  /*f420*/  HMMA.16816.F32.BF16 R104, R4.reuse, R14, R104 ;  /* 0x0000000e0468723c */ /* 0x040fe20000041868 */
[----:B------:R-:W1:Y:S01]  /*f430*/  LDSM.16.MT88.4 R12, [R202+0x4800] ;  /* 0x00480000ca0c783b */ /* 0x000e620000004200 */
[----:B------:R-:W1:Y:S06]  /*f440*/  MUFU.EX2 R179, R179 ;  /* 0x000000b300b37308 */ /* 0x000e6c0000000800 */
        /* <DEDUP_REMOVED lines=15> */
[----:B------:R-:W-:Y:S01]  /*f540*/  HMMA.16816.F32.BF16 R100, R4, R34, R100 ;  /* 0x000000220464723c */ /* 0x000fe20000041864 */
[----:B------:R-:W-:Y:S01]  /*f550*/  LDSM.16.MT88.4 R32, [R200+0x4800] ;  /* 0x00480000c820783b */ /* 0x000fe20000004200 */
        /* <DEDUP_REMOVED lines=12> */
[----:B--2---:R-:W-:Y:S01]  /*f620*/  HMMA.16816.F32.BF16 R68, R4, R16, R68 ;  /* 0x000000100444723c */ /* 0x004fe20000041844 */
[----:B------:R-:W-:Y:S02]  /*f630*/  FADD.FTZ R57, R54, R57 ;  /* 0x0000003936397221 */ /* 0x000fe40000010000 */
[----:B------:R-:W-:-:S03]  /*f640*/  FADD.FTZ R126, R137, R126 ;  /* 0x0000007e897e7221 */ /* 0x000fc60000010000 */
[----:B------:R-:W2:Y:S02]  /*f650*/  MUFU.EX2 R156, R156 ;  /* 0x0000009c009c7308 */ /* 0x000ea40000000800 */
[C---:B------:R-:W-:Y:S01]  /*f660*/  HMMA.16816.F32.BF16 R72, R4.reuse, R18, R72 ;  /* 0x000000120448723c */ /* 0x040fe20000041848 */
[----:B------:R-:W2:Y:S05]  /*f670*/  LDSM.16.MT88.4 R16, [R201+0x4800] ;  /* 0x00480000c910783b */ /* 0x000eaa0000004200 */
[----:B------:R-:W-:Y:S02]  /*f680*/  MUFU.EX2 R151, R151 ;  /* 0x0000009700977308 */ /* 0x000fe40000000800 */
[C---:B------:R-:W-:Y:S06]  /*f690*/  HMMA.16816.F32.BF16 R76, R4.reuse, R20, R76 ;  /* 0x00000014044c723c */ /* 0x040fec000004184c */
[----:B------:R-:W-:Y:S02]  /*f6a0*/  MUFU.EX2 R252, R252 ;  /* 0x000000fc00fc7308 */ /* 0x000fe40000000800 */
[C---:B------:R-:W-:Y:S01]  /*f6b0*/  HMMA.16816.F32.BF16 R80, R4.reuse, R22, R80 ;  /* 0x000000160450723c */ /* 0x040fe20000041850 */
[----:B------:R-:W2:Y:S05]  /*f6c0*/  LDSM.16.MT88.4 R20, [R127+0x4800] ;  /* 0x004800007f14783b */ /* 0x000eaa0000004200 */
[----:B------:R-:W-:Y:S02]  /*f6d0*/  MUFU.EX2 R247, R247 ;  /* 0x000000f700f77308 */ /* 0x000fe40000000800 */
[C---:B-1----:R-:W-:Y:S08]  /*f6e0*/  HMMA.16816.F32.BF16 R84, R4.reuse, R12, R84 ;  /* 0x0000000c0454723c */ /* 0x042ff00000041854 */
[C---:B------:R-:W-:Y:S01]  /*f6f0*/  HMMA.16816.F32.BF16 R88, R4.reuse, R14, R88 ;  /* 0x0000000e0458723c */ /* 0x040fe20000041858 */
[----:B------:R-:W1:Y:S07]  /*f700*/  LDSM.16.MT88.4 R12, [R200+0x1800] ;  /* 0x00180000c80c783b */ /* 0x000e6e0000004200 */
[C---:B------:R-:W-:Y:S08]  /*f710*/  HMMA.16816.F32.BF16 R120, R4.reuse, R28, R120 ;  /* 0x0000001c0478723c */ /* 0x040ff00000041878 */
[C---:B------:R-:W-:Y:S01]  /*f720*/  HMMA.16816.F32.BF16 R116, R4.reuse, R30, R116 ;  /* 0x0000001e0474723c */ /* 0x040fe20000041874 */
[----:B------:R-:W-:Y:S07]  /*f730*/  LDSM.16.MT88.4 R28, [R202+0x1800] ;  /* 0x00180000ca1c783b */ /* 0x000fee0000004200 */
[C---:B------:R-:W-:Y:S08]  /*f740*/  HMMA.16816.F32.BF16 R60, R4.reuse, R24, R60 ;  /* 0x00000018043c723c */ /* 0x040ff0000004183c */
        /* <DEDUP_REMOVED lines=10> */
[----:B------:R-:W2:Y:S06]  /*f7f0*/  LDSM.16.MT88.4 R20, [R202+0x5000] ;  /* 0x00500000ca14783b */ /* 0x000eac0000004200 */
[----:B----4-:R-:W-:Y:S01]  /*f800*/  F2FP.BF16.PACK_AB R4, R147, R146 ;  /* 0x000000929304723e */ /* 0x010fe200000010ff */
[----:B------:R-:W-:Y:S01]  /*f810*/  FADD.FTZ R146, R146, R57 ;  /* 0x0000003992927221 */ /* 0x000fe20000010000 */
[----:B------:R-:W-:-:S02]  /*f820*/  F2FP.BF16.PACK_AB R6, R148, R149 ;  /* 0x000000959406723e */ /* 0x000fc400000010ff */
[----:B---3--:R-:W-:Y:S01]  /*f830*/  F2FP.BF16.PACK_AB R5, R153, R152 ;  /* 0x000000989905723e */ /* 0x008fe200000010ff */
        /* <DEDUP_REMOVED lines=11> */
[C---:B------:R-:W-:Y:S08]  /*f8f0*/  HMMA.16816.F32.BF16 R60, R4.reuse, R24, R60 ;  /* 0x00000018043c723c */ /* 0x040ff0000004183c */
[C---:B------:R-:W-:Y:S01]  /*f900*/  HMMA.16816.F32.BF16 R64, R4.reuse, R26, R64 ;  /* 0x0000001a0440723c */ /* 0x040fe20000041840 */
[----:B------:R-:W3:Y:S07]  /*f910*/  LDSM.16.MT88.4 R24, [R201+0x5000] ;  /* 0x00500000c918783b */ /* 0x000eee0000004200 */
[C---:B--2---:R-:W-:Y:S08]  /*f920*/  HMMA.16816.F32.BF16 R76, R4.reuse, R16, R76 ;  /* 0x00000010044c723c */ /* 0x044ff0000004184c */
[C---:B------:R-:W-:Y:S01]  /*f930*/  HMMA.16816.F32.BF16 R80, R4.reuse, R18, R80 ;  /* 0x000000120450723c */ /* 0x040fe20000041850 */
[----:B------:R-:W2:Y:S07]  /*f940*/  LDSM.16.MT88.4 R16, [R127+0x5000] ;  /* 0x005000007f10783b */ /* 0x000eae0000004200 */
[C---:B------:R-:W-:Y:S08]  /*f950*/  HMMA.16816.F32.BF16 R84, R4.reuse, R20, R84 ;  /* 0x000000140454723c */ /* 0x040ff00000041854 */
[C---:B-1----:R-:W-:Y:S08]  /*f960*/  HMMA.16816.F32.BF16 R96, R4.reuse, R12, R96 ;  /* 0x0000000c0460723c */ /* 0x042ff00000041860 */
[C---:B------:R-:W-:Y:S01]  /*f970*/  HMMA.16816.F32.BF16 R100, R4.reuse, R14, R100 ;  /* 0x0000000e0464723c */ /* 0x040fe20000041864 */
[----:B------:R-:W1:Y:S07]  /*f980*/  LDSM.16.MT88.4 R12, [R127+0x2000] ;  /* 0x002000007f0c783b */ /* 0x000e6e0000004200 */
[C---:B------:R-:W-:Y:S01]  /*f990*/  HMMA.16816.F32.BF16 R88, R4.reuse, R22, R88 ;  /* 0x000000160458723c */ /* 0x040fe20000041858 */
[----:B------:R-:W4:Y:S07]  /*f9a0*/  LDSM.16.MT88.4 R20, [R201+0x2000] ;  /* 0x00200000c914783b */ /* 0x000f2e0000004200 */
        /* <DEDUP_REMOVED lines=24> */
[C---:B----4-:R-:W-:Y:S08]  /*fb30*/  HMMA.16816.F32.BF16 R60, R4.reuse, R20, R60 ;  /* 0x00000014043c723c */ /* 0x050ff0000004183c */
        /* <DEDUP_REMOVED lines=11> */
[C---:B------:R-:W-:Y:S08]  /*fbf0*/  HMMA.16816.F32.BF16 R68, R4.reuse, R24, R68 ;  /* 0x000000180444723c */ /* 0x040ff00000041844 */
[C---:B------:R-:W-:Y:S01]  /*fc00*/  HMMA.16816.F32.BF16 R72, R4.reuse, R26, R72 ;  /* 0x0000001a0448723c */ /* 0x040fe20000041848 */
[----:B------:R-:W1:Y:S07]  /*fc10*/  LDSM.16.MT88.4 R24, [R127+0x2800] ;  /* 0x002800007f18783b */ /* 0x000e6e0000004200 */
[C---:B------:R-:W-:Y:S01]  /*fc20*/  HMMA.16816.F32.BF16 R96, R4.reuse, R36, R96 ;  /* 0x000000240460723c */ /* 0x040fe20000041860 */
[----:B------:R-:W1:Y:S06]  /*fc30*/  MUFU.EX2 R36, R150 ;  /* 0x0000009600247308 */ /* 0x000e6c0000000800 */
[--C-:B------:R-:W-:Y:S01]  /*fc40*/  FFMA.FTZ R37, R139, c[0x0][0x2d0], -R58.reuse ;  /* 0x0000b4008b257a23 */ /* 0x100fe2000001083a */
[C---:B---3--:R-:W-:Y:S05]  /*fc50*/  HMMA.16816.F32.BF16 R112, R4.reuse, R20, R112 ;  /* 0x000000140470723c */ /* 0x048fea0000041870 */
[----:B------:R-:W-:Y:S03]  /*fc60*/  MUFU.EX2 R37, R37 ;  /* 0x0000002500257308 */ /* 0x000fe60000000800 */
[C---:B------:R-:W-:Y:S01]  /*fc70*/  HMMA.16816.F32.BF16 R92, R4.reuse, R22, R92 ;  /* 0x00000016045c723c */ /* 0x040fe2000004185c */
[----:B------:R-:W3:Y:S07]  /*fc80*/  LDSM.16.MT88.4 R20, [R202+0x6000] ;  /* 0x00600000ca14783b */ /* 0x000eee0000004200 */
[----:B------:R-:W-:Y:S07]  /*fc90*/  HMMA.16816.F32.BF16 R100, R4, R38, R100 ;  /* 0x000000260464723c */ /* 0x000fee0000041864 */
[----:B------:R-:W-:Y:S01]  /*fca0*/  F2FP.BF16.PACK_AB R4, R168, R169 ;  /* 0x000000a9a804723e */ /* 0x000fe200000010ff */
[----:B------:R-:W-:Y:S01]  /*fcb0*/  FFMA.FTZ R38, R138, c[0x0][0x2d0], -R58 ;  /* 0x0000b4008a267a23 */ /* 0x000fe2000001083a */
[----:B------:R-:W-:Y:S01]  /*fcc0*/  F2FP.BF16.PACK_AB R6, R158, R159 ;  /* 0x0000009f9e06723e */ /* 0x000fe200000010ff */
[----:B------:R-:W-:Y:S01]  /*fcd0*/  FADD.FTZ R169, R169, R178 ;  /* 0x000000b2a9a97221 */ /* 0x000fe20000010000 */
[----:B------:R-:W-:Y:S01]  /*fce0*/  F2FP.BF16.PACK_AB R5, R156, R157 ;  /* 0x0000009d9c05723e */ /* 0x000fe200000010ff */
[----:B------:R-:W-:Y:S01]  /*fcf0*/  FADD.FTZ R157, R157, R176 ;  /* 0x000000b09d9d7221 */ /* 0x000fe20000010000 */
[----:B-1----:R-:W-:Y:S01]  /*fd00*/  F2FP.BF16.PACK_AB R7, R36, R151 ;  /* 0x000000972407723e */ /* 0x002fe200000010ff */
[----:B------:R-:W-:Y:S01]  /*fd10*/  MUFU.EX2 R38, R38 ;  /* 0x0000002600267308 */ /* 0x000fe20000000800 */
[----:B------:R-:W-:-:S02]  /*fd20*/  FADD.FTZ R169, R168, R169 ;  /* 0x000000a9a8a97221 */ /* 0x000fc40000010000 */
[----:B------:R-:W-:Y:S02]  /*fd30*/  FADD.FTZ R157, R156, R157 ;  /* 0x0000009d9c9d7221 */ /* 0x000fe40000010000 */
[----:B------:R-:W-:Y:S01]  /*fd40*/  FADD.FTZ R159, R159, R169 ;  /* 0x000000a99f9f7221 */ /* 0x000fe20000010000 */
[----:B----4-:R-:W-:Y:S01]  /*fd50*/  HMMA.16816.F32.BF16 R60, R4, R28, R60 ;  /* 0x0000001c043c723c */ /* 0x010fe2000004183c */
[----:B------:R-:W-:Y:S02]  /*fd60*/  FADD.FTZ R151, R151, R157 ;  /* 0x0000009d97977221 */ /* 0x000fe40000010000 */
[----:B------:R-:W-:Y:S02]  /*fd70*/  FADD.FTZ R159, R158, R159 ;  /* 0x0000009f9e9f7221 */ /* 0x000fe40000010000 */
[----:B------:R-:W-:-:S03]  /*fd80*/  FADD.FTZ R151, R36, R151 ;  /* 0x0000009724977221 */ /* 0x000fc60000010000 */
[C---:B------:R-:W-:Y:S01]  /*fd90*/  HMMA.16816.F32.BF16 R64, R4.reuse, R30, R64 ;  /* 0x0000001e0440723c */ /* 0x040fe20000041840 */
[----:B------:R-:W-:Y:S07]  /*fda0*/  LDSM.16.MT88.4 R28, [R127+0x6000] ;  /* 0x006000007f1c783b */ /* 0x000fee0000004200 */
[C---:B--2---:R-:W-:Y:S08]  /*fdb0*/  HMMA.16816.F32.BF16 R68, R4.reuse, R16, R68 ;  /* 0x000000100444723c */ /* 0x044ff00000041844 */
[C---:B------:R-:W-:Y:S01]  /*fdc0*/  HMMA.16816.F32.BF16 R72, R4.reuse, R18, R72 ;  /* 0x000000120448723c */ /* 0x040fe20000041848 */
[----:B------:R-:W1:Y:S07]  /*fdd0*/  LDSM.16.MT88.4 R16, [R200+0x6000] ;  /* 0x00600000c810783b */ /* 0x000e6e0000004200 */
[C---:B------:R-:W-:Y:S08]  /*fde0*/  HMMA.16816.F32.BF16 R112, R4.reuse, R12, R112 ;  /* 0x0000000c0470723c */ /* 0x040ff00000041870 */
[C---:B------:R-:W-:Y:S01]  /*fdf0*/  HMMA.16816.F32.BF16 R92, R4.reuse, R14, R92 ;  /* 0x0000000e045c723c */ /* 0x040fe2000004185c */
[----:B------:R-:W2:Y:S07]  /*fe00*/  LDSM.16.MT88.4 R12, [R202+0x3000] ;  /* 0x00300000ca0c783b */ /* 0x000eae0000004200 */
[C---:B------:R-:W-:Y:S07]  /*fe10*/  HMMA.16816.F32.BF16 R120, R4.reuse, R32, R120 ;  /* 0x000000200478723c */ /* 0x040fee0000041878 */
[--C-:B------:R-:W-:Y:S01]  /*fe20*/  FFMA.FTZ R32, R145, c[0x0][0x2d0], -R141.reuse ;  /* 0x0000b40091207a23 */ /* 0x100fe2000001088d */
[----:B------:R-:W-:Y:S01]  /*fe30*/  HMMA.16816.F32.BF16 R116, R4, R34, R116 ;  /* 0x000000220474723c */ /* 0x000fe20000041874 */
[----:B------:R-:W-:-:S04]  /*fe40*/  FFMA.FTZ R33, R144, c[0x0][0x2d0], -R141 ;  /* 0x0000b40090217a23 */ /* 0x000fc8000001088d */
[----:B------:R-:W4:Y:S02]  /*fe50*/  MUFU.EX2 R32, R32 ;  /* 0x0000002000207308 */ /* 0x000f240000000800 */
[----:B------:R-:W-:Y:S01]  /*fe60*/  FFMA.FTZ R34, R143, c[0x0][0x2d0], -R141 ;  /* 0x0000b4008f227a23 */ /* 0x000fe2000001088d */
[----:B------:R-:W-:Y:S01]  /*fe70*/  HMMA.16816.F32.BF16 R76, R4, R24, R76 ;  /* 0x00000018044c723c */ /* 0x000fe2000004184c */
[----:B------:R-:W-:-:S04]  /*fe80*/  FFMA.FTZ R35, R140, c[0x0][0x2d0], -R58 ;  /* 0x0000b4008c237a23 */ /* 0x000fc8000001083a */
[----:B------:R-:W1:Y:S03]  /*fe90*/  MUFU.EX2 R33, R33 ;  /* 0x0000002100217308 */ /* 0x000e660000000800 */
[C---:B------:R-:W-:Y:S01]  /*fea0*/  HMMA.16816.F32.BF16 R80, R4.reuse, R26, R80 ;  /* 0x0000001a0450723c */ /* 0x040fe20000041850 */
[----:B------:R-:W-:Y:S04]  /*feb0*/  LDSM.16.MT88.4 R24, [R201+0x3000] ;  /* 0x00300000c918783b */ /* 0x000fe80000004200 */
[----:B------:R-:W2:Y:S01]  /*fec0*/  MUFU.EX2 R34, R34 ;  /* 0x0000002200227308 */ /* 0x000ea20000000800 */
[----:B----4-:R-:W-:Y:S02]  /*fed0*/  FADD.FTZ R159, R32, R159 ;  /* 0x0000009f209f7221 */ /* 0x010fe40000010000 */
[----:B---3--:R-:W-:Y:S05]  /*fee0*/  HMMA.16816.F32.BF16 R84, R4, R20, R84 ;  /* 0x000000140454723c */ /* 0x008fea0000041854 */
[----:B------:R-:W3:Y:S01]  /*fef0*/  MUFU.EX2 R35, R35 ;  /* 0x0000002300237308 */ /* 0x000ee20000000800 */
[----:B-1----:R-:W-:-:S02]  /*ff00*/  FADD.FTZ R159, R33, R159 ;  /* 0x0000009f219f7221 */ /* 0x002fc40000010000 */
[----:B------:R-:W-:Y:S01]  /*ff10*/  HMMA.16816.F32.BF16 R88, R4, R22, R88 ;  /* 0x000000160458723c */ /* 0x000fe20000041858 */
[----:B------:R-:W1:Y:S01]  /*ff20*/  LDSM.16.MT88.4 R20, [R200+0x3000] ;  /* 0x00300000c814783b */ /* 0x000e620000004200 */
[----:B--2---:R-:W-:-:S06]  /*ff30*/  FADD.FTZ R159, R34, R159 ;  /* 0x0000009f229f7221 */ /* 0x004fcc0000010000 */
[----:B------:R-:W-:Y:S01]  /*ff40*/  HMMA.16816.F32.BF16 R96, R4, R16, R96 ;  /* 0x000000100460723c */ /* 0x000fe20000041860 */
[----:B---3--:R-:W-:-:S07]  /*ff50*/  FADD.FTZ R151, R35, R151 ;  /* 0x0000009723977221 */ /* 0x008fce0000010000 */
[----:B------:R-:W-:Y:S01]  /*ff60*/  HMMA.16816.F32.BF16 R100, R4, R18, R100 ;  /* 0x000000120464723c */ /* 0x000fe20000041864 */
[----:B------:R-:W2:Y:S01]  /*ff70*/  LDSM.16.MT88.4 R16, [R127+0x3000] ;  /* 0x003000007f10783b */ /* 0x000ea20000004200 */
[----:B------:R-:W-:-:S04]  /*ff80*/  FADD.FTZ R151, R37, R151 ;  /* 0x0000009725977221 */ /* 0x000fc80000010000 */
[----:B------:R-:W-:Y:S02]  /*ff90*/  FADD.FTZ R151, R38, R151 ;  /* 0x0000009726977221 */ /* 0x000fe40000010000 */
[C---:B------:R-:W-:Y:S08]  /*ffa0*/  HMMA.16816.F32.BF16 R108, R4.reuse, R28, R108 ;  /* 0x0000001c046c723c */ /* 0x040ff0000004186c */
[----:B------:R-:W-:Y:S07]  /*ffb0*/  HMMA.16816.F32.BF16 R104, R4, R30, R104 ;  /* 0x0000001e0468723c */ /* 0x000fee0000041868 */
[----:B------:R-:W-:-:S02]  /*ffc0*/  F2FP.BF16.PACK_AB R4, R33, R32 ;  /* 0x000000202104723e */ /* 0x000fc400000010ff */
[C---:B------:R-:W-:Y:S01]  /*ffd0*/  F2FP.BF16.PACK_AB R6, R252.reuse, R34 ;  /* 0x00000022fc06723e */ /* 0x040fe200000010ff */
[----:B------:R-:W-:Y:S01]  /*ffe0*/  FADD.FTZ R252, R252, R159 ;  /* 0x0000009ffcfc7221 */ /* 0x000fe20000010000 */
[----:B------:R-:W-:Y:S02]  /*fff0*/  F2FP.BF16.PACK_AB R5, R37, R35 ;  /* 0x000000232505723e */ /* 0x000fe400000010ff */
[C---:B------:R-:W-:Y:S01]  /*10000*/  F2FP.BF16.PACK_AB R7, R247.reuse, R38 ;  /* 0x00000026f707723e */ /* 0x040fe200000010ff */
[----:B------:R-:W-:-:S06]  /*10010*/  FADD.FTZ R247, R247, R151 ;  /* 0x00000097f7f77221 */ /* 0x000fcc0000010000 */
[C---:B------:R-:W-:Y:S08]  /*10020*/  HMMA.16816.F32.BF16 R120, R4.reuse, R12, R120 ;  /* 0x0000000c0478723c */ /* 0x040ff00000041878 */
        /* <DEDUP_REMOVED lines=9> */
[C---:B---3--:R-:W-:Y:S08]  /*100c0*/  HMMA.16816.F32.BF16 R84, R4.reuse, R12, R84 ;  /* 0x0000000c0454723c */ /* 0x048ff00000041854 */
[C---:B------:R-:W-:Y:S01]  /*100d0*/  HMMA.16816.F32.BF16 R88, R4.reuse, R14, R88 ;  /* 0x0000000e0458723c */ /* 0x040fe20000041858 */
[----:B------:R-:W3:Y:S07]  /*100e0*/  LDSM.16.MT88.4 R12, [R127+0x6800] ;  /* 0x006800007f0c783b */ /* 0x000eee0000004200 */
[C---:B------:R-:W-:Y:S08]  /*100f0*/  HMMA.16816.F32.BF16 R64, R4.reuse, R26, R64 ;  /* 0x0000001a0440723c */ /* 0x040ff00000041840 */
[C---:B-1----:R-:W-:Y:S08]  /*10100*/  HMMA.16816.F32.BF16 R112, R4.reuse, R20, R112 ;  /* 0x000000140470723c */ /* 0x042ff00000041870 */
[C---:B------:R-:W-:Y:S08]  /*10110*/  HMMA.16816.F32.BF16 R92, R4.reuse, R22, R92 ;  /* 0x00000016045c723c */ /* 0x040ff0000004185c */
[C---:B--2---:R-:W-:Y:S08]  /*10120*/  HMMA.16816.F32.BF16 R96, R4.reuse, R16, R96 ;  /* 0x000000100460723c */ /* 0x044ff00000041860 */
[C---:B------:R-:W-:Y:S08]  /*10130*/  HMMA.16816.F32.BF16 R100, R4.reuse, R18, R100 ;  /* 0x000000120464723c */ /* 0x040ff00000041864 */
[C---:B---3--:R-:W-:Y:S08]  /*10140*/  HMMA.16816.F32.BF16 R108, R4.reuse, R12, R108 ;  /* 0x0000000c046c723c */ /* 0x048ff0000004186c */
[----:B------:R-:W-:Y:S01]  /*10150*/  HMMA.16816.F32.BF16 R104, R4, R14, R104 ;  /* 0x0000000e0468723c */ /* 0x000fe20000041868 */
[----:B------:R-:W-:Y:S07]  /*10160*/  @!UPT UIADD3 URZ, URZ, URZ, URZ ;  /* 0x0000003f3f3ff290 */ /* 0x000fee000fffe03f */
[----:B------:R-:W-:Y:S11]  /*10170*/  @!P0 BRA `(.L_x_333) ;  /* 0x0000323000008947 */ /* 0x000ff60003800000 */
[----:B------:R-:W-:Y:S01]  /*10180*/  LOP3.LUT P1, RZ, R222, 0x2, RZ, 0xc0, !PT ;  /* 0x00000002deff7812 */ /* 0x000fe2000782c0ff */
[----:B------:R-:W-:Y:S01]  /*10190*/  IMAD.MOV.U32 R3, RZ, RZ, c[0x0][0x208] ;  /* 0x00008200ff037624 */ /* 0x000fe200078e00ff */
[----:B------:R-:W-:Y:S01]  /*101a0*/  ISETP.GT.AND P0, PT, R215, 0x7f, PT ;  /* 0x0000007fd700780c */ /* 0x000fe20003f04270 */
[----:B------:R-:W-:Y:S01]  /*101b0*/  IMAD.MOV.U32 R250, RZ, RZ, c[0x0][0x20c] ;  /* 0x00008300fffa7624 */ /* 0x000fe200078e00ff */
[----:B------:R-:W-:Y:S01]  /*101c0*/  LOP3.LUT R234, R234, 0xfffffff7, RZ, 0xc0, !PT ;  /* 0xfffffff7eaea7812 */ /* 0x000fe200078ec0ff */
[C---:B------:R-:W-:Y:S01]  /*101d0*/  IMAD.SHL.U32 R245, R3.reuse, 0x40, RZ ;  /* 0x0000004003f57824 */ /* 0x040fe200078e00ff */
[----:B------:R-:W-:Y:S01]  /*101e0*/  ISETP.GE.AND P4, PT, R10, c[0x0][0x1d4], PT ;  /* 0x000075000a007a0c */ /* 0x000fe20003f86270 */
[----:B------:R-:W-:Y:S01]  /*101f0*/  IMAD.MOV.U32 R248, RZ, RZ, R240 ;  /* 0x000000fffff87224 */ /* 0x000fe200078e00f0 */
[C-C-:B------:R-:W-:Y:S01]  /*10200*/  SHF.L.U64.HI R246, R3.reuse, 0x6, R250.reuse ;  /* 0x0000000603f67819 */ /* 0x140fe200000102fa */
[----:B------:R-:W-:Y:S01]  /*10210*/  IMAD.MOV.U32 R249, RZ, RZ, R237 ;  /* 0x000000fffff97224 */ /* 0x000fe200078e00ed */
[C---:B------:R-:W-:Y:S01]  /*10220*/  SHF.L.U64.HI R251, R3.reuse, 0x5, R250 ;  /* 0x0000000503fb7819 */ /* 0x040fe200000102fa */
[----:B------:R-:W-:Y:S01]  /*10230*/  IMAD.SHL.U32 R250, R3, 0x20, RZ ;  /* 0x0000002003fa7824 */ /* 0x000fe200078e00ff */
[----:B------:R-:W-:-:S02]  /*10240*/  ISETP.GE.AND P5, PT, R217, c[0x0][0x1d4], PT ;  /* 0x00007500d9007a0c */ /* 0x000fc40003fa6270 */
[----:B------:R-:W-:-:S04]  /*10250*/  @P1 LOP3.LUT R234, R234, 0x8, RZ, 0xfc, !PT ;  /* 0x00000008eaea1812 */ /* 0x000fc800078efcff */
[----:B------:R-:W-:-:S04]  /*10260*/  LOP3.LUT R234, R234, 0xfffffffd, RZ, 0xc0, !PT ;  /* 0xfffffffdeaea7812 */ /* 0x000fc800078ec0ff */
[----:B------:R-:W-:Y:S02]  /*10270*/  @P0 LOP3.LUT R234, R234, 0x2, RZ, 0xfc, !PT ;  /* 0x00000002eaea0812 */ /* 0x000fe400078efcff */
[----:B------:R-:W-:Y:S02]  /*10280*/  LOP3.LUT P0, RZ, R222, 0x4, RZ, 0xc0, !PT ;  /* 0x00000004deff7812 */ /* 0x000fe4000780c0ff */
[----:B------:R-:W-:-:S11]  /*10290*/  LOP3.LUT R234, R234, 0xfffffffb, RZ, 0xc0, !PT ;  /* 0xfffffffbeaea7812 */ /* 0x000fd600078ec0ff */
[----:B------:R-:W-:Y:S02]  /*102a0*/  @P0 LOP3.LUT R234, R234, 0x4, RZ, 0xfc, !PT ;  /* 0x00000004eaea0812 */ /* 0x000fe400078efcff */
.L_x_336:
[----:B------:R-:W-:Y:S04]  /*102b0*/  DEPBAR.LE SB0, 0x0 ;  /* 0x000080000000791a */ /* 0x000fe80000000000 */
[----:B------:R-:W-:Y:S01]  /*102c0*/  WARPSYNC 0xffffffff ;  /* 0xffffffff00007948 */ /* 0x000fe20003800000 */
[----:B------:R-:W-:Y:S01]  /*102d0*/  BAR.SYNC.DEFER_BLOCKING 0x0 ;  /* 0x0000000000007b1d */ /* 0x000fe20000010000 */
[----:B------:R-:W-:Y:S01]  /*102e0*/  ISETP.GT.AND P2, PT, R215, 0x7f, PT ;  /* 0x0000007fd700780c */ /* 0x000fe20003f44270 */
[----:B------:R-:W-:Y:S01]  /*102f0*/  IMAD.WIDE.U32 R152, R244, c[0x0][0x208], RZ ;  /* 0x00008200f4987a25 */ /* 0x000fe200078e00ff */
[C---:B------:R-:W-:Y:S02]  /*10300*/  LOP3.LUT P0, RZ, R222.reuse, 0x2, RZ, 0xc0, !PT ;  /* 0x00000002deff7812 */ /* 0x040fe4000780c0ff */
[C---:B------:R-:W-:Y:S02]  /*10310*/  IADD3 R3, R203.reuse, 0x20, RZ ;  /* 0x00000020cb037810 */ /* 0x040fe40007ffe0ff */
[----:B------:R-:W-:Y:S01]  /*10320*/  LOP3.LUT P3, RZ, R222, 0x4, RZ, 0xc0, !PT ;  /* 0x00000004deff7812 */ /* 0x000fe2000786c0ff */
[----:B------:R-:W-:Y:S01]  /*10330*/  IMAD.WIDE.U32 R144, R152, 0x70, R250 ;  /* 0x0000007098907825 */ /* 0x000fe200078e00fa */
[----:B------:R-:W-:Y:S02]  /*10340*/  SHF.R.S32.HI R52, RZ, 0x1f, R244 ;  /* 0x0000001fff347819 */ /* 0x000fe400000114f4 */
[----:B------:R-:W-:Y:S03]  /*10350*/  LOP3.LUT R234, R234, 0xfffffffe, RZ, 0xc0, !PT ;  /* 0xfffffffeeaea7812 */ /* 0x000fe600078ec0ff */
[----:B------:R-:W-:Y:S02]  /*10360*/  IMAD R52, R52, c[0x0][0x208], RZ ;  /* 0x0000820034347a24 */ /* 0x000fe400078e02ff */
[----:B------:R-:W-:Y:S02]  /*10370*/  @P0 IADD3 R3, R203, -0x20, RZ ;  /* 0xffffffe0cb030810 */ /* 0x000fe40007ffe0ff */
[----:B------:R-:W-:Y:S01]  /*10380*/  @!P2 IADD3 R126, P1, P0, R250, R144, R250 ;  /* 0x00000090fa7ea210 */ /* 0x000fe2000783e0fa */
[----:B------:R-:W-:Y:S04]  /*10390*/  IMAD R52, R244, c[0x0][0x20c], R52 ;  /* 0x00008300f4347a24 */ /* 0x000fe800078e0234 */
[----:B------:R-:W-:Y:S01]  /*103a0*/  IMAD.IADD R125, R153, 0x1, R52 ;  /* 0x00000001997d7824 */ /* 0x000fe200078e0234 */
[----:B------:R-:W1:Y:S01]  /*103b0*/  LDSM.16.M88.4 R8, [R203] ;  /* 0x00000000cb08783b */ /* 0x000e620000000200 */
[----:B------:R-:W-:Y:S01]  /*103c0*/  IMAD.WIDE.U32 R152, R152, 0x70, R248 ;  /* 0x0000007098987825 */ /* 0x000fe200078e00f8 */
[----:B------:R-:W-:Y:S03]  /*103d0*/  BSSY B0, `(.L_x_334) ;  /* 0x00000ff000007945 */ /* 0x000fe60003800000 */
[----:B------:R-:W-:Y:S01]  /*103e0*/  IMAD R125, R125, 0x70, RZ ;  /* 0x000000707d7d7824 */ /* 0x000fe200078e02ff */
[----:B------:R-:W2:Y:S03]  /*103f0*/  LDSM.16.M88.4 R16, [R203+0x800] ;  /* 0x00080000cb10783b */ /* 0x000ea60000000200 */
[----:B------:R-:W-:Y:S02]  /*10400*/  IMAD.IADD R144, R125, 0x1, R145 ;  /* 0x000000017d907824 */ /* 0x000fe400078e0291 */
[----:B------:R-:W-:Y:S01]  /*10410*/  IMAD.IADD R125, R153, 0x1, R125 ;  /* 0x00000001997d7824 */ /* 0x000fe200078e027d */
        /* <DEDUP_REMOVED lines=9> */
[----:B------:R-:W-:Y:S01]  /*104b0*/  LDSM.16.M88.4 R148, [R3+0x1800] ;  /* 0x001800000394783b */ /* 0x000fe20000000200 */
[C---:B--2---:R-:W-:Y:S05]  /*104c0*/  HMMA.16816.F32.BF16 R12, R128.reuse, R16, RZ ;  /* 0x00000010800c723c */ /* 0x044fea00000418ff */
[----:B------:R-:W-:Y:S03]  /*104d0*/  LDSM.16.M88.4 R156, [R3+0x3000] ;  /* 0x00300000039c783b */ /* 0x000fe60000000200 */
[C---:B------:R-:W-:Y:S08]  /*104e0*/  HMMA.16816.F32.BF16 R16, R128.reuse, R18, RZ ;  /* 0x000000128010723c */ /* 0x040ff000000418ff */
[C---:B---3--:R-:W-:Y:S08]  /*104f0*/  HMMA.16816.F32.BF16 R20, R128.reuse, R24, RZ ;  /* 0x000000188014723c */ /* 0x048ff000000418ff */
[C---:B------:R-:W-:Y:S08]  /*10500*/  HMMA.16816.F32.BF16 R24, R128.reuse, R26, RZ ;  /* 0x0000001a8018723c */ /* 0x040ff000000418ff */
[C---:B----4-:R-:W-:Y:S08]  /*10510*/  HMMA.16816.F32.BF16 R28, R128.reuse, R32, RZ ;  /* 0x00000020801c723c */ /* 0x050ff000000418ff */
[C---:B------:R-:W-:Y:S08]  /*10520*/  HMMA.16816.F32.BF16 R32, R128.reuse, R34, RZ ;  /* 0x000000228020723c */ /* 0x040ff000000418ff */
[C---:B-----5:R-:W-:Y:S08]  /*10530*/  HMMA.16816.F32.BF16 R36, R128.reuse, R40, RZ ;  /* 0x000000288024723c */ /* 0x060ff000000418ff */
[C---:B------:R-:W-:Y:S08]  /*10540*/  HMMA.16816.F32.BF16 R40, R128.reuse, R42, RZ ;  /* 0x0000002a8028723c */ /* 0x040ff000000418ff */
[C---:B------:R-:W-:Y:S08]  /*10550*/  HMMA.16816.F32.BF16 R44, R128.reuse, R48, RZ ;  /* 0x00000030802c723c */ /* 0x040ff000000418ff */
[C---:B------:R-:W-:Y:S08]  /*10560*/  HMMA.16816.F32.BF16 R48, R128.reuse, R50, RZ ;  /* 0x000000328030723c */ /* 0x040ff000000418ff */
[C---:B------:R-:W-:Y:S08]  /*10570*/  HMMA.16816.F32.BF16 R52, R128.reuse, R56, RZ ;  /* 0x000000388034723c */ /* 0x040ff000000418ff */
[----:B------:R-:W-:Y:S08]  /*10580*/  HMMA.16816.F32.BF16 R56, R128, R58, RZ ;  /* 0x0000003a8038723c */ /* 0x000ff000000418ff */
[C---:B-1----:R-:W-:Y:S07]  /*10590*/  HMMA.16816.F32.BF16 R4, R132.reuse, R136, R4 ;  /* 0x000000888404723c */ /* 0x042fee0000041804 */
[----:B------:R-:W-:Y:S01]  /*105a0*/  @!P2 IADD3.X R136, R251, R144, R251, P1, P0 ;  /* 0x00000090fb88a210 */ /* 0x000fe20000fe04fb */
[C---:B------:R-:W-:Y:S01]  /*105b0*/  HMMA.16816.F32.BF16 R8, R132.reuse, R138, R8 ;  /* 0x0000008a8408723c */ /* 0x040fe20000041808 */
[----:B------:R-:W1:Y:S03]  /*105c0*/  LDSM.16.M88.4 R144, [R3+0x1000] ;  /* 0x001000000390783b */ /* 0x000e660000000200 */
[----:B------:R-:W-:Y:S02]  /*105d0*/  @!P2 IADD3 R126, P0, R126, R240, RZ ;  /* 0x000000f07e7ea210 */ /* 0x000fe40007f1e0ff */
[----:B------:R-:W-:Y:S02]  /*105e0*/  LEA R170, P1, R152, c[0x0][0x1f8], 0x1 ;  /* 0x00007e0098aa7a11 */ /* 0x000fe400078208ff */
[C---:B------:R-:W-:Y:S04]  /*105f0*/  HMMA.16816.F32.BF16 R12, R132.reuse, R140, R12 ;  /* 0x0000008c840c723c */ /* 0x040fe8000004180c */
[----:B------:R-:W-:Y:S01]  /*10600*/  @!P2 IMAD.X R136, R136, 0x1, R237, P0 ;  /* 0x000000018888a824 */ /* 0x000fe200000e06ed */
[----:B------:R-:W-:Y:S02]  /*10610*/  @!P2 LEA R168, P0, R126, c[0x0][0x1f8], 0x1 ;  /* 0x00007e007ea8aa11 */ /* 0x000fe400078008ff */
[----:B------:R-:W-:Y:S01]  /*10620*/  LEA.HI.X R171, R152, c[0x0][0x1fc], R125, 0x1, P1 ;  /* 0x00007f0098ab7a11 */ /* 0x000fe200008f0c7d */
[C---:B------:R-:W-:Y:S01]  /*10630*/  HMMA.16816.F32.BF16 R16, R132.reuse, R142, R16 ;  /* 0x0000008e8410723c */ /* 0x040fe20000041810 */
[----:B------:R-:W-:Y:S03]  /*10640*/  LDSM.16.M88.4 R152, [R3+0x2800] ;  /* 0x002800000398783b */ /* 0x000fe60000000200 */
[----:B------:R-:W-:Y:S02]  /*10650*/  @!P2 LEA.HI.X R169, R126, c[0x0][0x1fc], R136, 0x1, P0 ;  /* 0x00007f007ea9aa11 */ /* 0x000fe400000f0c88 */
[-C--:B------:R-:W-:Y:S01]  /*10660*/  IADD3 R178, P0, R170, R245.reuse, RZ ;  /* 0x000000f5aab27210 */ /* 0x080fe20007f1e0ff */
[----:B------:R2:W3:Y:S05]  /*10670*/  LDSM.16.M88.4 R136, [R3+0x2000] ;  /* 0x002000000388783b */ /* 0x0004ea0000000200 */
[--C-:B------:R-:W-:Y:S01]  /*10680*/  IMAD.X R179, R171, 0x1, R246.reuse, P0 ;  /* 0x00000001abb37824 */ /* 0x100fe200000e06f6 */
[----:B------:R-:W-:Y:S01]  /*10690*/  @!PT LDS RZ, [RZ] ;  /* 0x00000000fffff984 */ /* 0x000fe20000000800 */
[----:B------:R-:W-:Y:S01]  /*106a0*/  @!PT LDS RZ, [RZ] ;  /* 0x00000000fffff984 */ /* 0x000fe20000000800 */
[----:B------:R-:W-:Y:S01]  /*106b0*/  @!PT LDS RZ, [RZ] ;  /* 0x00000000fffff984 */ /* 0x000fe20000000800 */
[----:B------:R4:W-:Y:S01]  /*106c0*/  LDGSTS.E.BYPASS.LTC128B.128 [R236+0x100], [R170.64], !P4 ;  /* 0x00100000aaec7fae */ /* 0x0009e2000e101d4a */
[----:B------:R-:W-:Y:S05]  /*106d0*/  IADD3 R176, P0, R178, R245, RZ ;  /* 0x000000f5b2b07210 */ /* 0x000fea0007f1e0ff */
[----:B------:R4:W-:Y:S01]  /*106e0*/  LDGSTS.E.BYPASS.LTC128B.128 [R236+0x3900], [R170.64+0x80], !P5 ;  /* 0x03900080aaec7fae */ /* 0x0009e2000e901d4a */
[----:B------:R-:W-:Y:S01]  /*106f0*/  IMAD.X R177, R179, 0x1, R246, P0 ;  /* 0x00000001b3b17824 */ /* 0x000fe200000e06f6 */
[----:B------:R-:W-:Y:S01]  /*10700*/  ISETP.GT.AND P0, PT, R244, R239, PT ;  /* 0x000000eff400720c */ /* 0x000fe20003f04270 */
[C---:B-1----:R-:W-:Y:S03]  /*10710*/  HMMA.16816.F32.BF16 R20, R132.reuse, R144, R20 ;  /* 0x000000908414723c */ /* 0x042fe60000041814 */
[----:B------:R1:W-:Y:S01]  /*10720*/  LDGSTS.E.BYPASS.LTC128B.128 [R236+0x1100], [R178.64], !P4 ;  /* 0x01100000b2ec7fae */ /* 0x0003e2000e101d4a */
[C---:B--2---:R-:W-:Y:S05]  /*10730*/  IADD3 R3, R203.reuse, 0x40, RZ ;  /* 0x00000040cb037810 */ /* 0x044fea0007ffe0ff */
[----:B------:R1:W-:Y:S01]  /*10740*/  LDGSTS.E.BYPASS.LTC128B.128 [R236+0x4900], [R178.64+0x80], !P5 ;  /* 0x04900080b2ec7fae */ /* 0x0003e2000e901d4a */
[C---:B------:R-:W-:Y:S03]  /*10750*/  HMMA.16816.F32.BF16 R24, R132.reuse, R146, R24 ;  /* 0x000000928418723c */ /* 0x040fe60000041818 */
[----:B------:R-:W-:Y:S02]  /*10760*/  @P3 IADD3 R3, R203, -0x40, RZ ;  /* 0xffffffc0cb033810 */ /* 0x000fe40007ffe0ff */
[----:B------:R1:W-:Y:S01]  /*10770*/  LDGSTS.E.BYPASS.LTC128B.128 [R236+0x2100], [R176.64], !P4 ;  /* 0x02100000b0ec7fae */ /* 0x0003e2000e101d4a */
[----:B------:R-:W-:Y:S02]  /*10780*/  @P0 LOP3.LUT R234, R234, 0x1, RZ, 0xfc, !PT ;  /* 0x00000001eaea0812 */ /* 0x000fe400078efcff */
[C---:B------:R-:W-:Y:S03]  /*10790*/  HMMA.16816.F32.BF16 R28, R132.reuse, R148, R28 ;  /* 0x00000094841c723c */ /* 0x040fe6000004181c */
[----:B------:R1:W-:Y:S05]  /*107a0*/  LDGSTS.E.BYPASS.LTC128B.128 [R236+0x5900], [R176.64+0x80], !P5 ;  /* 0x05900080b0ec7fae */ /* 0x0003ea000e901d4a */
[C---:B------:R-:W-:Y:S01]  /*107b0*/  HMMA.16816.F32.BF16 R32, R132.reuse, R150, R32 ;  /* 0x000000968420723c */ /* 0x040fe20000041820 */
[----:B------:R4:W-:Y:S06]  /*107c0*/  @!P2 LDGSTS.E.BYPASS.LTC128B.128 [R225+0x3100], [R168.64], !P4 ;  /* 0x03100000a8e1afae */ /* 0x0009ec000e101d4a */
[----:B------:R4:W-:Y:S01]  /*107d0*/  @!P2 LDGSTS.E.BYPASS.LTC128B.128 [R225+0x6900], [R168.64+0x80], !P5 ;  /* 0x06900080a8e1afae */ /* 0x0009e2000e901d4a */
[C---:B---3--:R-:W-:Y:S05]  /*107e0*/  HMMA.16816.F32.BF16 R36, R132.reuse, R136, R36 ;  /* 0x000000888424723c */ /* 0x048fea0000041824 */
[----:B------:R-:W2:Y:S03]  /*107f0*/  LDSM.16.M88.4 R140, [R3] ;  /* 0x00000000038c783b */ /* 0x000ea60000000200 */
[C---:B------:R-:W-:Y:S03]  /*10800*/  HMMA.16816.F32.BF16 R40, R132.reuse, R138, R40 ;  /* 0x0000008a8428723c */ /* 0x040fe60000041828 */
[----:B------:R-:W0:Y:S05]  /*10810*/  LDGDEPBAR ;  /* 0x00000000000079af */ /* 0x000e2a0000000000 */
[C---:B------:R-:W-:Y:S01]  /*10820*/  HMMA.16816.F32.BF16 R44, R132.reuse, R152, R44 ;  /* 0x00000098842c723c */ /* 0x040fe2000004182c */
[----:B------:R-:W3:Y:S06]  /*10830*/  LDSM.16.M88.4 R144, [R3+0x800] ;  /* 0x000800000390783b */ /* 0x000eec0000000200 */
[----:B------:R-:W5:Y:S01]  /*10840*/  LDSM.16.M88.4 R136, [R3+0x1000] ;  /* 0x001000000388783b */ /* 0x000f620000000200 */
[C---:B------:R-:W-:Y:S05]  /*10850*/  HMMA.16816.F32.BF16 R48, R132.reuse, R154, R48 ;  /* 0x0000009a8430723c */ /* 0x040fea0000041830 */
[----:B------:R-:W5:Y:S03]  /*10860*/  LDSM.16.M88.4 R148, [R3+0x1800] ;  /* 0x001800000394783b */ /* 0x000f660000000200 */
[C---:B------:R-:W-:Y:S03]  /*10870*/  HMMA.16816.F32.BF16 R52, R132.reuse, R156, R52 ;  /* 0x0000009c8434723c */ /* 0x040fe60000041834 */
[----:B------:R-:W5:Y:S05]  /*10880*/  LDSM.16.M88.4 R152, [R3+0x2000] ;  /* 0x002000000398783b */ /* 0x000f6a0000000200 */
[----:B------:R-:W-:Y:S01]  /*10890*/  HMMA.16816.F32.BF16 R56, R132, R158, R56 ;  /* 0x0000009e8438723c */ /* 0x000fe20000041838 */
[----:B------:R-:W-:Y:S06]  /*108a0*/  LDSM.16.M88.4 R156, [R205+-0x3800] ;  /* 0xffc80000cd9c783b */ /* 0x000fec0000000200 */
[----:B----4-:R-:W-:Y:S01]  /*108b0*/  LDSM.16.M88.4 R168, [R205+-0x3000] ;  /* 0xffd00000cda8783b */ /* 0x010fe20000000200 */
[C---:B--2---:R-:W-:Y:S05]  /*108c0*/  HMMA.16816.F32.BF16 R4, R160.reuse, R140, R4 ;  /* 0x0000008ca004723c */ /* 0x044fea0000041804 */
[----:B-1----:R-:W-:Y:S03]  /*108d0*/  LDSM.16.M88.4 R176, [R203+0x5000] ;  /* 0x00500000cbb0783b */ /* 0x002fe60000000200 */
[C---:B------:R-:W-:Y:S03]  /*108e0*/  HMMA.16816.F32.BF16 R8, R160.reuse, R142, R8 ;  /* 0x0000008ea008723c */ /* 0x040fe60000041808 */
[----:B------:R-:W1:Y:S05]  /*108f0*/  LDSM.16.M88.4 R140, [R3+0x2800] ;  /* 0x00280000038c783b */ /* 0x000e6a0000000200 */
[C---:B---3--:R-:W-:Y:S01]  /*10900*/  HMMA.16816.F32.BF16 R12, R160.reuse, R144, R12 ;  /* 0x00000090a00c723c */ /* 0x048fe2000004180c */
[----:B------:R-:W-:Y:S06]  /*10910*/  LDSM.16.M88.4 R188, [R3+0x5000] ;  /* 0x0050000003bc783b */ /* 0x000fec0000000200 */
[----:B------:R-:W-:Y:S01]  /*10920*/  LDSM.16.M88.4 R196, [R205+0x3000] ;  /* 0x00300000cdc4783b */ /* 0x000fe20000000200 */
[C---:B------:R-:W-:Y:S05]  /*10930*/  HMMA.16816.F32.BF16 R16, R160.reuse, R146, R16 ;  /* 0x00000092a010723c */ /* 0x040fea0000041810 */
[----:B------:R-:W2:Y:S03]  /*10940*/  LDSM.16.M88.4 R144, [R3+0x3000] ;  /* 0x003000000390783b */ /* 0x000ea60000000200 */
[C---:B-----5:R-:W-:Y:S08]  /*10950*/  HMMA.16816.F32.BF16 R20, R160.reuse, R136, R20 ;  /* 0x00000088a014723c */ /* 0x060ff00000041814 */
[C---:B------:R-:W-:Y:S01]  /*10960*/  HMMA.16816.F32.BF16 R24, R160.reuse, R138, R24 ;  /* 0x0000008aa018723c */ /* 0x040fe20000041818 */
[----:B------:R-:W3:Y:S07]  /*10970*/  LDSM.16.M88.4 R136, [R205+-0x2800] ;  /* 0xffd80000cd88783b */ /* 0x000eee0000000200 */
[C---:B------:R-:W-:Y:S08]  /*10980*/  HMMA.16816.F32.BF16 R28, R160.reuse, R148, R28 ;  /* 0x00000094a01c723c */ /* 0x040ff0000004181c */
[C---:B------:R-:W-:Y:S01]  /*10990*/  HMMA.16816.F32.BF16 R32, R160.reuse, R150, R32 ;  /* 0x00000096a020723c */ /* 0x040fe20000041820 */
[----:B------:R-:W4:Y:S07]  /*109a0*/  LDSM.16.M88.4 R148, [R205+-0x2000] ;  /* 0xffe00000cd94783b */ /* 0x000f2e0000000200 */
[C---:B------:R-:W-:Y:S08]  /*109b0*/  HMMA.16816.F32.BF16 R36, R160.reuse, R152, R36 ;  /* 0x00000098a024723c */ /* 0x040ff00000041824 */
[C---:B------:R-:W-:Y:S01]  /*109c0*/  HMMA.16816.F32.BF16 R40, R160.reuse, R154, R40 ;  /* 0x0000009aa028723c */ /* 0x040fe20000041828 */
[----:B------:R-:W-:Y:S07]  /*109d0*/  LDSM.16.M88.4 R152, [R205+-0x800] ;  /* 0xfff80000cd98783b */ /* 0x000fee0000000200 */
[C---:B-1----:R-:W-:Y:S08]  /*109e0*/  HMMA.16816.F32.BF16 R44, R160.reuse, R140, R44 ;  /* 0x0000008ca02c723c */ /* 0x042ff0000004182c */
[C---:B------:R-:W-:Y:S01]  /*109f0*/  HMMA.16816.F32.BF16 R48, R160.reuse, R142, R48 ;  /* 0x0000008ea030723c */ /* 0x040fe20000041830 */
[----:B------:R-:W1:Y:S07]  /*10a00*/  LDSM.16.M88.4 R140, [R205+-0x1800] ;  /* 0xffe80000cd8c783b */ /* 0x000e6e0000000200 */
[C---:B--2---:R-:W-:Y:S08]  /*10a10*/  HMMA.16816.F32.BF16 R52, R160.reuse, R144, R52 ;  /* 0x00000090a034723c */ /* 0x044ff00000041834 */
[----:B------:R-:W-:Y:S01]  /*10a20*/  HMMA.16816.F32.BF16 R56, R160, R146, R56 ;  /* 0x00000092a038723c */ /* 0x000fe20000041838 */
[----:B------:R-:W2:Y:S07]  /*10a30*/  LDSM.16.M88.4 R144, [R205+-0x1000] ;  /* 0xfff00000cd90783b */ /* 0x000eae0000000200 */
[C---:B------:R-:W-:Y:S08]  /*10a40*/  HMMA.16816.F32.BF16 R4, R164.reuse, R156, R4 ;  /* 0x0000009ca404723c */ /* 0x040ff00000041804 */
[C---:B------:R-:W-:Y:S01]  /*10a50*/  HMMA.16816.F32.BF16 R8, R164.reuse, R158, R8 ;  /* 0x0000009ea408723c */ /* 0x040fe20000041808 */
[----:B------:R-:W5:Y:S07]  /*10a60*/  LDSM.16.M88.4 R156, [R203+0x3800] ;  /* 0x00380000cb9c783b */ /* 0x000f6e0000000200 */
        /* <DEDUP_REMOVED lines=12> */
[C---:B--2---:R-:W-:Y:S08]  /*10b30*/  HMMA.16816.F32.BF16 R44, R164.reuse, R144, R44 ;  /* 0x00000090a42c723c */ /* 0x044ff0000004182c */
[C---:B------:R-:W-:Y:S01]  /*10b40*/  HMMA.16816.F32.BF16 R48, R164.reuse, R146, R48 ;  /* 0x00000092a430723c */ /* 0x040fe20000041830 */
[----:B------:R-:W2:Y:S07]  /*10b50*/  LDSM.16.M88.4 R144, [R203+0x6800] ;  /* 0x00680000cb90783b */ /* 0x000eae0000000200 */
[C---:B------:R-:W-:Y:S08]  /*10b60*/  HMMA.16816.F32.BF16 R52, R164.reuse, R152, R52 ;  /* 0x00000098a434723c */ /* 0x040ff00000041834 */
[----:B------:R-:W-:Y:S01]  /*10b70*/  HMMA.16816.F32.BF16 R56, R164, R154, R56 ;  /* 0x0000009aa438723c */ /* 0x000fe20000041838 */
[----:B------:R-:W1:Y:S07]  /*10b80*/  LDSM.16.M88.4 R152, [R206+0x3800] ;  /* 0x00380000ce98783b */ /* 0x000e6e0000000200 */
[C---:B-----5:R-:W-:Y:S08]  /*10b90*/  HMMA.16816.F32.BF16 R4, R172.reuse, R156, R4 ;  /* 0x0000009cac04723c */ /* 0x060ff00000041804 */
[C---:B------:R-:W-:Y:S01]  /*10ba0*/  HMMA.16816.F32.BF16 R8, R172.reuse, R158, R8 ;  /* 0x0000009eac08723c */ /* 0x040fe20000041808 */
[----:B------:R-:W-:Y:S07]  /*10bb0*/  LDSM.16.M88.4 R156, [R206+0x5800] ;  /* 0x00580000ce9c783b */ /* 0x000fee0000000200 */
[C---:B---3--:R-:W-:Y:S08]  /*10bc0*/  HMMA.16816.F32.BF16 R12, R172.reuse, R136, R12 ;  /* 0x00000088ac0c723c */ /* 0x048ff0000004180c */
[C---:B------:R-:W-:Y:S01]  /*10bd0*/  HMMA.16816.F32.BF16 R16, R172.reuse, R138, R16 ;  /* 0x0000008aac10723c */ /* 0x040fe20000041810 */
[----:B------:R-:W3:Y:S07]  /*10be0*/  LDSM.16.M88.4 R136, [R206+0x4000] ;  /* 0x00400000ce88783b */ /* 0x000eee0000000200 */
[C---:B------:R-:W-:Y:S08]  /*10bf0*/  HMMA.16816.F32.BF16 R20, R172.reuse, R168, R20 ;  /* 0x000000a8ac14723c */ /* 0x040ff00000041814 */
[C---:B------:R-:W-:Y:S01]  /*10c00*/  HMMA.16816.F32.BF16 R24, R172.reuse, R170, R24 ;  /* 0x000000aaac18723c */ /* 0x040fe20000041818 */
[----:B------:R-:W-:Y:S07]  /*10c10*/  LDSM.16.M88.4 R168, [R206+0x6800] ;  /* 0x00680000cea8783b */ /* 0x000fee0000000200 */
[C---:B------:R-:W-:Y:S08]  /*10c20*/  HMMA.16816.F32.BF16 R28, R172.reuse, R176, R28 ;  /* 0x000000b0ac1c723c */ /* 0x040ff0000004181c */
[C---:B------:R-:W-:Y:S01]  /*10c30*/  HMMA.16816.F32.BF16 R32, R172.reuse, R178, R32 ;  /* 0x000000b2ac20723c */ /* 0x040fe20000041820 */
[----:B------:R-:W-:Y:S07]  /*10c40*/  LDSM.16.M88.4 R176, [R3+0x3800] ;  /* 0x0038000003b0783b */ /* 0x000fee0000000200 */
[C---:B----4-:R-:W-:Y:S08]  /*10c50*/  HMMA.16816.F32.BF16 R36, R172.reuse, R148, R36 ;  /* 0x00000094ac24723c */ /* 0x050ff00000041824 */
[C---:B------:R-:W-:Y:S01]  /*10c60*/  HMMA.16816.F32.BF16 R40, R172.reuse, R150, R40 ;  /* 0x00000096ac28723c */ /* 0x040fe20000041828 */
[----:B------:R-:W4:Y:S07]  /*10c70*/  LDSM.16.M88.4 R148, [R206+0x4800] ;  /* 0x00480000ce94783b */ /* 0x000f2e0000000200 */
[C---:B-1----:R-:W-:Y:S08]  /*10c80*/  HMMA.16816.F32.BF16 R44, R172.reuse, R140, R44 ;  /* 0x0000008cac2c723c */ /* 0x042ff0000004182c */
[C---:B------:R-:W-:Y:S01]  /*10c90*/  HMMA.16816.F32.BF16 R48, R172.reuse, R142, R48 ;  /* 0x0000008eac30723c */ /* 0x040fe20000041830 */
[----:B------:R-:W1:Y:S07]  /*10ca0*/  LDSM.16.M88.4 R140, [R206+0x5000] ;  /* 0x00500000ce8c783b */ /* 0x000e6e0000000200 */
[C---:B--2---:R-:W-:Y:S08]  /*10cb0*/  HMMA.16816.F32.BF16 R52, R172.reuse, R144, R52 ;  /* 0x00000090ac34723c */ /* 0x044ff00000041834 */
[----:B------:R-:W-:Y:S01]  /*10cc0*/  HMMA.16816.F32.BF16 R56, R172, R146, R56 ;  /* 0x00000092ac38723c */ /* 0x000fe20000041838 */
        /* <DEDUP_REMOVED lines=8> */
[C---:B------:R-:W-:Y:S01]  /*10d50*/  HMMA.16816.F32.BF16 R24, R180.reuse, R150, R24 ;  /* 0x00000096b418723c */ /* 0x040fe20000041818 */
[----:B------:R-:W-:Y:S07]  /*10d60*/  LDSM.16.M88.4 R148, [R3+0x6800] ;  /* 0x006800000394783b */ /* 0x000fee0000000200 */
[C---:B-1----:R-:W-:Y:S08]  /*10d70*/  HMMA.16816.F32.BF16 R28, R180.reuse, R140, R28 ;  /* 0x0000008cb41c723c */ /* 0x042ff0000004181c */
[C---:B------:R-:W-:Y:S01]  /*10d80*/  HMMA.16816.F32.BF16 R32, R180.reuse, R142, R32 ;  /* 0x0000008eb420723c */ /* 0x040fe20000041820 */
[----:B------:R-:W1:Y:S07]  /*10d90*/  LDSM.16.M88.4 R140, [R3+0x5800] ;  /* 0x00580000038c783b */ /* 0x000e6e0000000200 */
[C---:B------:R-:W-:Y:S08]  /*10da0*/  HMMA.16816.F32.BF16 R36, R180.reuse, R156, R36 ;  /* 0x0000009cb424723c */ /* 0x040ff00000041824 */
[C---:B------:R-:W-:Y:S01]  /*10db0*/  HMMA.16816.F32.BF16 R40, R180.reuse, R158, R40 ;  /* 0x0000009eb428723c */ /* 0x040fe20000041828 */
[----:B------:R-:W-:Y:S07]  /*10dc0*/  LDSM.16.M88.4 R156, [R205+0x1000] ;  /* 0x00100000cd9c783b */ /* 0x000fee0000000200 */
[C---:B--2---:R-:W-:Y:S08]  /*10dd0*/  HMMA.16816.F32.BF16 R44, R180.reuse, R144, R44 ;  /* 0x00000090b42c723c */ /* 0x044ff0000004182c */
[C---:B------:R-:W-:Y:S01]  /*10de0*/  HMMA.16816.F32.BF16 R48, R180.reuse, R146, R48 ;  /* 0x00000092b430723c */ /* 0x040fe20000041830 */
[----:B------:R2:W4:Y:S07]  /*10df0*/  LDSM.16.M88.4 R144, [R3+0x6000] ;  /* 0x006000000390783b */ /* 0x00052e0000000200 */
[C---:B------:R-:W-:Y:S08]  /*10e00*/  HMMA.16816.F32.BF16 R52, R180.reuse, R168, R52 ;  /* 0x000000a8b434723c */ /* 0x040ff00000041834 */
[----:B------:R-:W-:Y:S01]  /*10e10*/  HMMA.16816.F32.BF16 R56, R180, R170, R56 ;  /* 0x000000aab438723c */ /* 0x000fe20000041838 */
[----:B------:R-:W-:Y:S07]  /*10e20*/  LDSM.16.M88.4 R168, [R205+0x1800] ;  /* 0x00180000cda8783b */ /* 0x000fee0000000200 */
[C---:B------:R-:W-:Y:S05]  /*10e30*/  HMMA.16816.F32.BF16 R4, R184.reuse, R176, R4 ;  /* 0x000000b0b804723c */ /* 0x040fea0000041804 */
[----:B--2---:R-:W-:Y:S03]  /*10e40*/  IMAD.MOV.U32 R3, RZ, RZ, R0 ;  /* 0x000000ffff037224 */ /* 0x004fe600078e0000 */
[C---:B------:R-:W-:Y:S01]  /*10e50*/  HMMA.16816.F32.BF16 R8, R184.reuse, R178, R8 ;  /* 0x000000b2b808723c */ /* 0x040fe20000041808 */
[----:B------:R-:W-:Y:S07]  /*10e60*/  LDSM.16.M88.4 R176, [R205+0x2000] ;  /* 0x00200000cdb0783b */ /* 0x000fee0000000200 */
[C---:B-----5:R-:W-:Y:S08]  /*10e70*/  HMMA.16816.F32.BF16 R12, R184.reuse, R152, R12 ;  /* 0x00000098b80c723c */ /* 0x060ff0000004180c */
[C---:B------:R-:W-:Y:S01]  /*10e80*/  HMMA.16816.F32.BF16 R16, R184.reuse, R154, R16 ;  /* 0x0000009ab810723c */ /* 0x040fe20000041810 */
[----:B------:R-:W-:Y:S07]  /*10e90*/  LDSM.16.M88.4 R152, [R205+0x800] ;  /* 0x00080000cd98783b */ /* 0x000fee0000000200 */
[C---:B---3--:R-:W-:Y:S08]  /*10ea0*/  HMMA.16816.F32.BF16 R20, R184.reuse, R136, R20 ;  /* 0x00000088b814723c */ /* 0x048ff00000041814 */
[C---:B------:R-:W-:Y:S01]  /*10eb0*/  HMMA.16816.F32.BF16 R24, R184.reuse, R138, R24 ;  /* 0x0000008ab818723c */ /* 0x040fe20000041818 */
[----:B------:R-:W2:Y:S07]  /*10ec0*/  LDSM.16.M88.4 R136, [R205] ;  /* 0x00000000cd88783b */ /* 0x000eae0000000200 */
[C---:B------:R-:W-:Y:S08]  /*10ed0*/  HMMA.16816.F32.BF16 R28, R184.reuse, R188, R28 ;  /* 0x000000bcb81c723c */ /* 0x040ff0000004181c */
[C---:B------:R-:W-:Y:S01]  /*10ee0*/  HMMA.16816.F32.BF16 R32, R184.reuse, R190, R32 ;  /* 0x000000beb820723c */ /* 0x040fe20000041820 */
[----:B------:R-:W3:Y:S01]  /*10ef0*/  LDSM.16.M88.4 R188, [R205+0x2800] ;  /* 0x00280000cdbc783b */ /* 0x000ee20000000200 */
[----:B------:R-:W-:Y:S05]  /*10f00*/  DEPBAR.LE SB0, 0x0 ;  /* 0x000080000000791a */ /* 0x000fea0000000000 */
[----:B------:R-:W-:Y:S01]  /*10f10*/  BAR.SYNC.DEFER_BLOCKING 0x0 ;  /* 0x0000000000007b1d */ /* 0x000fe20000010000 */
[C---:B-1----:R-:W-:Y:S08]  /*10f20*/  HMMA.16816.F32.BF16 R36, R184.reuse, R140, R36 ;  /* 0x0000008cb824723c */ /* 0x042ff00000041824 */
[C---:B------:R-:W-:Y:S08]  /*10f30*/  HMMA.16816.F32.BF16 R40, R184.reuse, R142, R40 ;  /* 0x0000008eb828723c */ /* 0x040ff00000041828 */
[C---:B----4-:R-:W-:Y:S08]  /*10f40*/  HMMA.16816.F32.BF16 R44, R184.reuse, R144, R44 ;  /* 0x00000090b82c723c */ /* 0x050ff0000004182c */
[C---:B------:R-:W-:Y:S08]  /*10f50*/  HMMA.16816.F32.BF16 R48, R184.reuse, R146, R48 ;  /* 0x00000092b830723c */ /* 0x040ff00000041830 */
[C---:B------:R-:W-:Y:S08]  /*10f60*/  HMMA.16816.F32.BF16 R52, R184.reuse, R148, R52 ;  /* 0x00000094b834723c */ /* 0x040ff00000041834 */
[----:B------:R-:W-:Y:S08]  /*10f70*/  HMMA.16816.F32.BF16 R56, R184, R150, R56 ;  /* 0x00000096b838723c */ /* 0x000ff00000041838 */
[C---:B--2---:R-:W-:Y:S08]  /*10f80*/  HMMA.16816.F32.BF16 R4, R192.reuse, R136, R4 ;  /* 0x00000088c004723c */ /* 0x044ff00000041804 */
        /* <DEDUP_REMOVED lines=11> */
[C---:B------:R-:W-:Y:S08]  /*11040*/  HMMA.16816.F32.BF16 R52, R192.reuse, R196, R52 ;  /* 0x000000c4c034723c */ /* 0x040ff00000041834 */
[----:B------:R-:W-:Y:S01]  /*11050*/  HMMA.16816.F32.BF16 R56, R192, R198, R56 ;  /* 0x000000c6c038723c */ /* 0x000fe20000041838 */
[----:B------:R-:W-:Y:S07]  /*11060*/  @!UPT UIADD3 URZ, URZ, URZ, URZ ;  /* 0x0000003f3f3ff290 */ /* 0x000fee000fffe03f */
[----:B------:R-:W-:-:S11]  /*11070*/  @!P0 BRA `(.L_x_335) ;  /* 0x0000034000008947 */ /* 0x000fd60003800000 */
[----:B------:R-:W-:Y:S02]  /*11080*/  IADD3 R126, R244, -0x1, RZ ;  /* 0xfffffffff47e7810 */ /* 0x000fe40007ffe0ff */
[C---:B------:R-:W-:Y:S02]  /*11090*/  ISETP.GE.AND P2, PT, R221.reuse, 0x21, PT ;  /* 0x00000021dd00780c */ /* 0x040fe40003f46270 */
[----:B------:R-:W-:Y:S01]  /*110a0*/  SHF.R.S32.HI R125, RZ, 0x1f, R126 ;  /* 0x0000001fff7d7819 */ /* 0x000fe2000001147e */
[C---:B------:R-:W-:Y:S01]  /*110b0*/  IMAD.WIDE.U32 R140, R126.reuse, c[0x0][0x1e0], RZ ;  /* 0x000078007e8c7a25 */ /* 0x040fe200078e00ff */
[C---:B------:R-:W-:Y:S02]  /*110c0*/  ISETP.GE.AND P1, PT, R221.reuse, 0x41, PT ;  /* 0x00000041dd00780c */ /* 0x040fe40003f26270 */
[----:B------:R-:W-:Y:S01]  /*110d0*/  ISETP.GE.AND P3, PT, R221, 0x1, PT ;  /* 0x00000001dd00780c */ /* 0x000fe20003f66270 */
[----:B------:R-:W-:Y:S04]  /*110e0*/  IMAD R125, R125, c[0x0][0x1e0], RZ ;  /* 0x000078007d7d7a24 */ /* 0x000fe800078e02ff */
[----:B------:R-:W-:Y:S02]  /*110f0*/  IMAD R125, R126, c[0x0][0x1e4], R125 ;  /* 0x000079007e7d7a24 */ /* 0x000fe400078e027d */
[----:B------:R-:W-:Y:S02]  /*11100*/  @P2 IMAD.MOV.U32 R136, RZ, RZ, c[0x0][0x1e4] ;  /* 0x00007900ff882624 */ /* 0x000fe400078e00ff */
[----:B------:R-:W-:Y:S02]  /*11110*/  IMAD.IADD R126, R141, 0x1, R125 ;  /* 0x000000018d7e7824 */ /* 0x000fe400078e027d */
[----:B------:R-:W-:Y:S04]  /*11120*/  IMAD.WIDE.U32 R140, R140, 0x70, RZ ;  /* 0x000000708c8c7825 */ /* 0x000fe800078e00ff */
[----:B------:R-:W-:Y:S02]  /*11130*/  IMAD R126, R126, 0x70, RZ ;  /* 0x000000707e7e7824 */ /* 0x000fe400078e02ff */
[----:B------:R-:W-:Y:S02]  /*11140*/  @P2 IMAD.MOV.U32 R125, RZ, RZ, c[0x0][0x1e0] ;  /* 0x00007800ff7d2624 */ /* 0x000fe400078e00ff */
[----:B------:R-:W-:Y:S02]  /*11150*/  IMAD.IADD R141, R141, 0x1, R126 ;  /* 0x000000018d8d7824 */ /* 0x000fe400078e027e */
[----:B------:R-:W-:Y:S01]  /*11160*/  @P1 IMAD.MOV.U32 R138, RZ, RZ, c[0x0][0x1e4] ;  /* 0x00007900ff8a1624 */ /* 0x000fe200078e00ff */
[CC--:B------:R-:W-:Y:S04]  /*11170*/  @P2 LEA R137, P0, R125.reuse, R140.reuse, 0x5 ;  /* 0x0000008c7d892211 */ /* 0x0c0fe800078028ff */
[-C--:B------:R-:W-:Y:S01]  /*11180*/  @P2 LEA.HI.X R136, R125, R141.reuse, R136, 0x5, P0 ;  /* 0x0000008d7d882211 */ /* 0x080fe200000f2c88 */
[----:B------:R-:W-:Y:S05]  /*11190*/  @P1 IMAD.MOV.U32 R125, RZ, RZ, c[0x0][0x1e0] ;  /* 0x00007800ff7d1624 */ /* 0x000fea00078e00ff */
        /* <DEDUP_REMOVED lines=12> */
[----:B------:R-:W-:Y:S01]  /*11260*/  @P1 IADD3 R139, P0, R139, R242, RZ ;  /* 0x000000f28b8b1210 */ /* 0x000fe20007f1e0ff */
[----:B------:R1:W-:Y:S04]  /*11270*/  @P3 LDGSTS.E.BYPASS.LTC128B.128 [R236+0xb900], [R142.64+0x80], !P5 ;  /* 0x0b9000808eec3fae */ /* 0x0003e8000e901d4a */
[----:B------:R-:W-:Y:S01]  /*11280*/  @P1 IMAD.X R138, R138, 0x1, R238, P0 ;  /* 0x000000018a8a1824 */ /* 0x000fe200000e06ee */
[C---:B------:R-:W-:Y:S04]  /*11290*/  @P2 LEA R144, P0, R137.reuse, c[0x0][0x1c8], 0x1 ;  /* 0x0000720089902a11 */ /* 0x040fe800078008ff */
[----:B------:R-:W-:Y:S02]  /*112a0*/  @P2 LEA.HI.X R145, R137, c[0x0][0x1cc], R136, 0x1, P0 ;  /* 0x0000730089912a11 */ /* 0x000fe400000f0c88 */
[C---:B------:R-:W-:Y:S03]  /*112b0*/  @P1 LEA R136, P0, R139.reuse, c[0x0][0x1c8], 0x1 ;  /* 0x000072008b881a11 */ /* 0x040fe600078008ff */
[----:B------:R1:W-:Y:S01]  /*112c0*/  @P2 LDGSTS.E.BYPASS.LTC128B.128 [R225+0x9100], [R144.64], !P4 ;  /* 0x0910000090e12fae */ /* 0x0003e2000e101d4a */
[----:B------:R-:W-:Y:S02]  /*112d0*/  @P1 LEA.HI.X R137, R139, c[0x0][0x1cc], R138, 0x1, P0 ;  /* 0x000073008b891a11 */ /* 0x000fe400000f0c8a */
[----:B------:R-:W-:Y:S01]  /*112e0*/  ISETP.GE.AND P0, PT, R221, 0x61, PT ;  /* 0x00000061dd00780c */ /* 0x000fe20003f06270 */
[----:B------:R1:W-:Y:S04]  /*112f0*/  @P2 LDGSTS.E.BYPASS.LTC128B.128 [R225+0xc900], [R144.64+0x80], !P5 ;  /* 0x0c90008090e12fae */ /* 0x0003e8000e901d4a */
[----:B------:R1:W-:Y:S04]  /*11300*/  @P1 LDGSTS.E.BYPASS.LTC128B.128 [R225+0xa100], [R136.64], !P4 ;  /* 0x0a10000088e11fae */ /* 0x0003e8000e101d4a */
[----:B------:R1:W-:Y:S04]  /*11310*/  @P1 LDGSTS.E.BYPASS.LTC128B.128 [R225+0xd900], [R136.64+0x80], !P5 ;  /* 0x0d90008088e11fae */ /* 0x0003e8000e901d4a */
[----:B------:R-:W-:Y:S02]  /*11320*/  @P0 IMAD.MOV.U32 R125, RZ, RZ, c[0x0][0x1e0] ;  /* 0x00007800ff7d0624 */ /* 0x000fe400078e00ff */
[----:B------:R-:W-:Y:S02]  /*11330*/  @P0 IMAD.MOV.U32 R126, RZ, RZ, c[0x0][0x1e4] ;  /* 0x00007900ff7e0624 */ /* 0x000fe400078e00ff */
[----:B------:R-:W-:Y:S04]  /*11340*/  @P0 IMAD.WIDE.U32 R140, R125, 0x60, R140 ;  /* 0x000000607d8c0825 */ /* 0x000fe800078e008c */
[----:B------:R-:W-:Y:S01]  /*11350*/  @P0 IMAD R126, R126, 0x60, RZ ;  /* 0x000000607e7e0824 */ /* 0x000fe200078e02ff */
[----:B------:R-:W-:Y:S04]  /*11360*/  @P0 IADD3 R125, P6, R242, R140, RZ ;  /* 0x0000008cf27d0210 */ /* 0x000fe80007fde0ff */
[C---:B------:R-:W-:Y:S02]  /*11370*/  @P0 LEA R138, P3, R125.reuse, c[0x0][0x1c8], 0x1 ;  /* 0x000072007d8a0a11 */ /* 0x040fe400078608ff */
[----:B------:R-:W-:Y:S04]  /*11380*/  @P0 IADD3.X R126, R238, R126, R141, P6, !PT ;  /* 0x0000007eee7e0210 */ /* 0x000fe800037fe48d */
[----:B------:R-:W-:Y:S05]  /*11390*/  @P0 LEA.HI.X R139, R125, c[0x0][0x1cc], R126, 0x1, P3 ;  /* 0x000073007d8b0a11 */ /* 0x000fea00018f0c7e */
[----:B------:R1:W-:Y:S04]  /*113a0*/  @P0 LDGSTS.E.BYPASS.LTC128B.128 [R225+0xb100], [R138.64], !P4 ;  /* 0x0b1000008ae10fae */ /* 0x0003e8000e101d4a */
[----:B------:R1:W-:Y:S02]  /*113b0*/  @P0 LDGSTS.E.BYPASS.LTC128B.128 [R225+0xe900], [R138.64+0x80], !P5 ;  /* 0x0e9000808ae10fae */ /* 0x0003e4000e901d4a */
.L_x_335:
[----:B------:R-:W-:Y:S05]  /*113c0*/  BSYNC B0 ;  /* 0x0000000000007941 */ /* 0x000fea0003800000 */
.L_x_334:
[----:B-1----:R-:W-:Y:S01]  /*113d0*/  FMNMX.FTZ R137, R4, R0, !PT ;  /* 0x0000000004897209 */ /* 0x002fe20007810000 */
[----:B------:R-:W-:Y:S01]  /*113e0*/  LDSM.16.MT88.4 R140, [R201] ;  /* 0x00000000c98c783b */ /* 0x000fe20000004200 */
        /* <DEDUP_REMOVED lines=57> */
[----:B------:R-:W-:Y:S01]  /*11780*/  LOP3.LUT P0, RZ, R234, 0x1, RZ, 0xc0, !PT ;  /* 0x00000001eaff7812 */ /* 0x000fe2000780c0ff */
[----:B------:R-:W-:Y:S01]  /*11790*/  SHFL.BFLY PT, R125, R137, 0x2, 0x1f ;  /* 0x0c401f00897d7f89 */ /* 0x000fe200000e0000 */
[----:B------:R-:W-:Y:S07]  /*117a0*/  IADD3 R244, R244, -0x1, RZ ;  /* 0xfffffffff4f47810 */ /* 0x000fee0007ffe0ff */
[----:B------:R-:W1:Y:S02]  /*117b0*/  SHFL.BFLY PT, R0, R126, 0x2, 0x1f ;  /* 0x0c401f007e007f89 */ /* 0x000e6400000e0000 */
[----:B-1----:R-:W-:Y:S02]  /*117c0*/  FMNMX.FTZ R126, R126, R0, !PT ;  /* 0x000000007e7e7209 */ /* 0x002fe40007810000 */
[----:B------:R-:W-:Y:S04]  /*117d0*/  FMNMX.FTZ R137, R137, R125, !PT ;  /* 0x0000007d89897209 */ /* 0x000fe80007810000 */
[----:B------:R-:W1:Y:S08]  /*117e0*/  SHFL.BFLY PT, R125, R126, 0x1, 0x1f ;  /* 0x0c201f007e7d7f89 */ /* 0x000e7000000e0000 */
[----:B------:R-:W2:Y:S01]  /*117f0*/  SHFL.BFLY PT, R136, R137, 0x1, 0x1f ;  /* 0x0c201f0089887f89 */ /* 0x000ea200000e0000 */
[----:B-1----:R-:W-:Y:S05]  /*11800*/  FMNMX.FTZ R125, R126, R125, !PT ;  /* 0x0000007d7e7d7209 */ /* 0x002fea0007810000 */
[C---:B------:R-:W-:Y:S02]  /*11810*/  FMUL.FTZ R155, R125.reuse, c[0x0][0x2d0] ;  /* 0x0000b4007d9b7a20 */ /* 0x040fe40000410000 */
[----:B------:R-:W-:Y:S01]  /*11820*/  FADD.FTZ R2, -R125, R2 ;  /* 0x000000027d027221 */ /* 0x000fe20000010100 */
[----:B--2---:R-:W-:Y:S01]  /*11830*/  FMNMX.FTZ R0, R137, R136, !PT ;  /* 0x0000008889007209 */ /* 0x004fe20007810000 */
[--C-:B------:R-:W-:Y:S01]  /*11840*/  FFMA.FTZ R153, R10, c[0x0][0x2d0], -R155.reuse ;  /* 0x0000b4000a997a23 */ /* 0x100fe2000001089b */
[----:B------:R-:W1:Y:S01]  /*11850*/  LDSM.16.MT88.4 R136, [R202] ;  /* 0x00000000ca88783b */ /* 0x000e620000004200 */
[----:B------:R-:W-:Y:S02]  /*11860*/  FFMA.FTZ R154, R11, c[0x0][0x2d0], -R155 ;  /* 0x0000b4000b9a7a23 */ /* 0x000fe4000001089b */
[C---:B------:R-:W-:Y:S02]  /*11870*/  FMUL.FTZ R156, R0.reuse, c[0x0][0x2d0] ;  /* 0x0000b400009c7a20 */ /* 0x040fe40000410000 */
[----:B------:R-:W-:Y:S01]  /*11880*/  FADD.FTZ R3, -R0, R3 ;  /* 0x0000000300037221 */ /* 0x000fe20000010100 */
[----:B------:R-:W-:Y:S01]  /*11890*/  MUFU.EX2 R153, R153 ;  /* 0x0000009900997308 */ /* 0x000fe20000000800 */
[--C-:B------:R-:W-:Y:S02]  /*118a0*/  FFMA.FTZ R149, R8, c[0x0][0x2d0], -R156.reuse ;  /* 0x0000b40008957a23 */ /* 0x100fe4000001089c */
[--C-:B------:R-:W-:Y:S02]  /*118b0*/  FFMA.FTZ R150, R9, c[0x0][0x2d0], -R156.reuse ;  /* 0x0000b40009967a23 */ /* 0x100fe4000001089c */
[----:B------:R-:W-:Y:S02]  /*118c0*/  FMUL.FTZ R3, R3, c[0x0][0x2d0] ;  /* 0x0000b40003037a20 */ /* 0x000fe40000410000 */
[----:B------:R-:W-:Y:S02]  /*118d0*/  FMUL.FTZ R2, R2, c[0x0][0x2d0] ;  /* 0x0000b40002027a20 */ /* 0x000fe40000410000 */
        /* <DEDUP_REMOVED lines=9> */
[--C-:B------:R-:W-:Y:S02]  /*11970*/  FFMA.FTZ R176, R23, c[0x0][0x2d0], -R155.reuse ;  /* 0x0000b40017b07a23 */ /* 0x100fe4000001089b */
[----:B------:R-:W-:Y:S01]  /*11980*/  LDSM.16.MT88.4 R20, [R201+0x4000] ;  /* 0x00400000c914783b */ /* 0x000fe20000004200 */
[--C-:B------:R-:W-:Y:S02]  /*11990*/  FFMA.FTZ R177, R24, c[0x0][0x2d0], -R156.reuse ;  /* 0x0000b40018b17a23 */ /* 0x100fe4000001089c */
[--C-:B------:R-:W-:Y:S02]  /*119a0*/  FFMA.FTZ R178, R25, c[0x0][0x2d0], -R156.reuse ;  /* 0x0000b40019b27a23 */ /* 0x100fe4000001089c */
[----:B------:R-:W3:Y:S01]  /*119b0*/  MUFU.EX2 R2, R2 ;  /* 0x0000000200027308 */ /* 0x000ee20000000800 */
[--C-:B------:R-:W-:Y:S02]  /*119c0*/  FFMA.FTZ R179, R26, c[0x0][0x2d0], -R155.reuse ;  /* 0x0000b4001ab37a23 */ /* 0x100fe4000001089b */
[--C-:B------:R-:W-:Y:S02]  /*119d0*/  FFMA.FTZ R188, R27, c[0x0][0x2d0], -R155.reuse ;  /* 0x0000b4001bbc7a23 */ /* 0x100fe4000001089b */
[----:B------:R-:W-:Y:S01]  /*119e0*/  LDSM.16.MT88.4 R24, [R201+0x1000] ;  /* 0x00100000c918783b */ /* 0x000fe20000004200 */
[--C-:B------:R-:W-:Y:S02]  /*119f0*/  FFMA.FTZ R189, R36, c[0x0][0x2d0], -R156.reuse ;  /* 0x0000b40024bd7a23 */ /* 0x100fe4000001089c */
[--C-:B------:R-:W-:Y:S02]  /*11a00*/  FFMA.FTZ R190, R37, c[0x0][0x2d0], -R156.reuse ;  /* 0x0000b40025be7a23 */ /* 0x100fe4000001089c */
[----:B------:R-:W-:Y:S01]  /*11a10*/  MUFU.EX2 R126, R126 ;  /* 0x0000007e007e7308 */ /* 0x000fe20000000800 */
[--C-:B------:R-:W-:Y:S02]  /*11a20*/  FFMA.FTZ R191, R38, c[0x0][0x2d0], -R155.reuse ;  /* 0x0000b40026bf7a23 */ /* 0x100fe4000001089b */
[--C-:B------:R-:W-:Y:S02]  /*11a30*/  FFMA.FTZ R196, R39, c[0x0][0x2d0], -R155.reuse ;  /* 0x0000b40027c47a23 */ /* 0x100fe4000001089b */
[C---:B--2---:R-:W-:Y:S01]  /*11a40*/  FMUL.FTZ R4, R3.reuse, R120 ;  /* 0x0000007803047220 */ /* 0x044fe20000410000 */
[----:B------:R-:W-:Y:S01]  /*11a50*/  LDSM.16.MT88.4 R36, [R127+0x5000] ;  /* 0x005000007f24783b */ /* 0x000fe20000004200 */
[C---:B------:R-:W-:Y:S02]  /*11a60*/  FMUL.FTZ R5, R3.reuse, R121 ;  /* 0x0000007903057220 */ /* 0x040fe40000410000 */
[C---:B------:R-:W-:Y:S01]  /*11a70*/  FMUL.FTZ R8, R3.reuse, R116 ;  /* 0x0000007403087220 */ /* 0x040fe20000410000 */
[----:B------:R-:W2:Y:S01]  /*11a80*/  MUFU.EX2 R148, R148 ;  /* 0x0000009400947308 */ /* 0x000ea20000000800 */
[C---:B------:R-:W-:Y:S02]  /*11a90*/  FMUL.FTZ R9, R3.reuse, R117 ;  /* 0x0000007503097220 */ /* 0x040fe40000410000 */
[C---:B------:R-:W-:Y:S02]  /*11aa0*/  FMUL.FTZ R60, R3.reuse, R60 ;  /* 0x0000003c033c7220 */ /* 0x040fe40000410000 */
[C---:B---3--:R-:W-:Y:S02]  /*11ab0*/  FMUL.FTZ R6, R2.reuse, R122 ;  /* 0x0000007a02067220 */ /* 0x048fe40000410000 */
[C---:B------:R-:W-:Y:S02]  /*11ac0*/  FMUL.FTZ R7, R2.reuse, R123 ;  /* 0x0000007b02077220 */ /* 0x040fe40000410000 */
[C---:B------:R-:W-:Y:S01]  /*11ad0*/  FMUL.FTZ R10, R2.reuse, R118 ;  /* 0x00000076020a7220 */ /* 0x040fe20000410000 */
[----:B------:R-:W3:Y:S01]  /*11ae0*/  MUFU.EX2 R150, R150 ;  /* 0x0000009600967308 */ /* 0x000ee20000000800 */
[C---:B------:R-:W-:Y:S02]  /*11af0*/  FMUL.FTZ R11, R2.reuse, R119 ;  /* 0x00000077020b7220 */ /* 0x040fe40000410000 */
[----:B------:R-:W4:Y:S01]  /*11b00*/  LDSM.16.MT88.4 R116, [R127] ;  /* 0x000000007f74783b */ /* 0x000f220000004200 */
[C---:B------:R-:W-:Y:S02]  /*11b10*/  FMUL.FTZ R61, R3.reuse, R61 ;  /* 0x0000003d033d7220 */ /* 0x040fe40000410000 */
[C---:B------:R-:W-:Y:S02]  /*11b20*/  FMUL.FTZ R62, R2.reuse, R62 ;  /* 0x0000003e023e7220 */ /* 0x040fe40000410000 */
[----:B------:R-:W-:Y:S02]  /*11b30*/  FMUL.FTZ R63, R2, R63 ;  /* 0x0000003f023f7220 */ /* 0x000fe40000410000 */
[----:B------:R-:W-:Y:S01]  /*11b40*/  MUFU.EX2 R151, R151 ;  /* 0x0000009700977308 */ /* 0x000fe20000000800 */
[C---:B------:R-:W-:Y:S02]  /*11b50*/  FMUL.FTZ R64, R3.reuse, R64 ;  /* 0x0000004003407220 */ /* 0x040fe40000410000 */
[C---:B------:R-:W-:Y:S01]  /*11b60*/  FMUL.FTZ R65, R3.reuse, R65 ;  /* 0x0000004103417220 */ /* 0x040fe20000410000 */
[----:B--2---:R-:W-:Y:S01]  /*11b70*/  F2FP.BF16.PACK_AB R120, R148, R126 ;  /* 0x0000007e9478723e */ /* 0x004fe200000010ff */
[C---:B------:R-:W-:Y:S02]  /*11b80*/  FMUL.FTZ R66, R2.reuse, R66 ;  /* 0x0000004202427220 */ /* 0x040fe40000410000 */
[C---:B------:R-:W-:Y:S02]  /*11b90*/  FMUL.FTZ R67, R2.reuse, R67 ;  /* 0x0000004302437220 */ /* 0x040fe40000410000 */
[C---:B------:R-:W-:Y:S01]  /*11ba0*/  FMUL.FTZ R68, R3.reuse, R68 ;  /* 0x0000004403447220 */ /* 0x040fe20000410000 */
[----:B------:R-:W2:Y:S01]  /*11bb0*/  MUFU.EX2 R152, R152 ;  /* 0x0000009800987308 */ /* 0x000ea20000000800 */
[C---:B------:R-:W-:Y:S02]  /*11bc0*/  FMUL.FTZ R69, R3.reuse, R69 ;  /* 0x0000004503457220 */ /* 0x040fe40000410000 */
[----:B------:R-:W-:Y:S01]  /*11bd0*/  FMUL.FTZ R70, R2, R70 ;  /* 0x0000004602467220 */ /* 0x000fe20000410000 */
[----:B---3--:R-:W-:Y:S01]  /*11be0*/  F2FP.BF16.PACK_AB R122, R150, R149 ;  /* 0x00000095967a723e */ /* 0x008fe200000010ff */
[C---:B------:R-:W-:Y:S02]  /*11bf0*/  FMUL.FTZ R71, R2.reuse, R71 ;  /* 0x0000004702477220 */ /* 0x040fe40000410000 */
[C---:B------:R-:W-:Y:S02]  /*11c00*/  FMUL.FTZ R72, R3.reuse, R72 ;  /* 0x0000004803487220 */ /* 0x040fe40000410000 */
[----:B------:R-:W-:Y:S01]  /*11c10*/  FMUL.FTZ R73, R3, R73 ;  /* 0x0000004903497220 */ /* 0x000fe20000410000 */
[----:B------:R-:W3:Y:S01]  /*11c20*/  MUFU.EX2 R154, R154 ;  /* 0x0000009a009a7308 */ /* 0x000ee20000000800 */
[C---:B------:R-:W-:Y:S02]  /*11c30*/  FMUL.FTZ R74, R2.reuse, R74 ;  /* 0x0000004a024a7220 */ /* 0x040fe40000410000 */
[----:B------:R-:W-:Y:S02]  /*11c40*/  FMUL.FTZ R75, R2, R75 ;  /* 0x0000004b024b7220 */ /* 0x000fe40000410000 */
[--C-:B------:R-:W-:Y:S02]  /*11c50*/  FFMA.FTZ R197, R40, c[0x0][0x2d0], -R156.reuse ;  /* 0x0000b40028c57a23 */ /* 0x100fe4000001089c */
[--C-:B------:R-:W-:Y:S02]  /*11c60*/  FFMA.FTZ R198, R41, c[0x0][0x2d0], -R156.reuse ;  /* 0x0000b40029c67a23 */ /* 0x100fe4000001089c */
[--C-:B------:R-:W-:Y:S01]  /*11c70*/  FFMA.FTZ R42, R42, c[0x0][0x2d0], -R155.reuse ;  /* 0x0000b4002a2a7a23 */ /* 0x100fe2000001089b */
[----:B------:R-:W-:Y:S01]  /*11c80*/  MUFU.EX2 R169, R169 ;  /* 0x000000a900a97308 */ /* 0x000fe20000000800 */
[--C-:B------:R-:W-:Y:S02]  /*11c90*/  FFMA.FTZ R199, R46, c[0x0][0x2d0], -R155.reuse ;  /* 0x0000b4002ec77a23 */ /* 0x100fe4000001089b */
[--C-:B------:R-:W-:Y:S01]  /*11ca0*/  FFMA.FTZ R47, R47, c[0x0][0x2d0], -R155.reuse ;  /* 0x0000b4002f2f7a23 */ /* 0x100fe2000001089b */
[----:B--2---:R-:W-:Y:S01]  /*11cb0*/  F2FP.BF16.PACK_AB R121, R152, R151 ;  /* 0x000000979879723e */ /* 0x004fe200000010ff */
[--C-:B------:R-:W-:Y:S02]  /*11cc0*/  FFMA.FTZ R48, R48, c[0x0][0x2d0], -R156.reuse ;  /* 0x0000b40030307a23 */ /* 0x100fe4000001089c */
[--C-:B------:R-:W-:Y:S02]  /*11cd0*/  FFMA.FTZ R49, R49, c[0x0][0x2d0], -R156.reuse ;  /* 0x0000b40031317a23 */ /* 0x100fe4000001089c */
[--C-:B------:R-:W-:Y:S01]  /*11ce0*/  FFMA.FTZ R50, R50, c[0x0][0x2d0], -R155.reuse ;  /* 0x0000b40032327a23 */ /* 0x100fe2000001089b */
[----:B------:R-:W-:Y:S01]  /*11cf0*/  MUFU.EX2 R170, R170 ;  /* 0x000000aa00aa7308 */ /* 0x000fe20000000800 */
[--C-:B------:R-:W-:Y:S02]  /*11d00*/  FFMA.FTZ R51, R51, c[0x0][0x2d0], -R155.reuse ;  /* 0x0000b40033337a23 */ /* 0x100fe4000001089b */
[C---:B------:R-:W-:Y:S01]  /*11d10*/  FMUL.FTZ R76, R3.reuse, R76 ;  /* 0x0000004c034c7220 */ /* 0x040fe20000410000 */
[----:B---3--:R-:W-:Y:S01]  /*11d20*/  F2FP.BF16.PACK_AB R123, R154, R153 ;  /* 0x000000999a7b723e */ /* 0x008fe200000010ff */
[C---:B------:R-:W-:Y:S02]  /*11d30*/  FMUL.FTZ R77, R3.reuse, R77 ;  /* 0x0000004d034d7220 */ /* 0x040fe40000410000 */
[C---:B------:R-:W-:Y:S02]  /*11d40*/  FMUL.FTZ R78, R2.reuse, R78 ;  /* 0x0000004e024e7220 */ /* 0x040fe40000410000 */
[C---:B------:R-:W-:Y:S01]  /*11d50*/  FMUL.FTZ R79, R2.reuse, R79 ;  /* 0x0000004f024f7220 */ /* 0x040fe20000410000 */
[----:B------:R-:W-:Y:S01]  /*11d60*/  MUFU.EX2 R171, R171 ;  /* 0x000000ab00ab7308 */ /* 0x000fe20000000800 */
[C---:B-1----:R-:W-:Y:S05]  /*11d70*/  HMMA.16816.F32.BF16 R4, R120.reuse, R136, R4 ;  /* 0x000000887804723c */ /* 0x042fea0000041804 */
[C---:B------:R-:W-:Y:S02]  /*11d80*/  FMUL.FTZ R80, R3.reuse, R80 ;  /* 0x0000005003507220 */ /* 0x040fe40000410000 */
[C---:B------:R-:W-:Y:S01]  /*11d90*/  FMUL.FTZ R81, R3.reuse, R81 ;  /* 0x0000005103517220 */ /* 0x040fe20000410000 */
[C---:B------:R-:W-:Y:S01]  /*11da0*/  HMMA.16816.F32.BF16 R8, R120.reuse, R138, R8 ;  /* 0x0000008a7808723c */ /* 0x040fe20000041808 */
[----:B------:R-:W1:Y:S01]  /*11db0*/  LDSM.16.MT88.4 R136, [R202+0x3800] ;  /* 0x00380000ca88783b */ /* 0x000e620000004200 */
        /* <DEDUP_REMOVED lines=8> */
[----:B------:R-:W2:Y:S03]  /*11e40*/  LDSM.16.MT88.4 R140, [R201+0x3800] ;  /* 0x00380000c98c783b */ /* 0x000ea60000004200 */
[C---:B------:R-:W-:Y:S02]  /*11e50*/  FMUL.FTZ R86, R2.reuse, R86 ;  /* 0x0000005602567220 */ /* 0x040fe40000410000 */
[C---:B------:R-:W-:Y:S01]  /*11e60*/  FMUL.FTZ R87, R2.reuse, R87 ;  /* 0x0000005702577220 */ /* 0x040fe20000410000 */
[----:B------:R-:W-:Y:S01]  /*11e70*/  MUFU.EX2 R178, R178 ;  /* 0x000000b200b27308 */ /* 0x000fe20000000800 */
[C---:B------:R-:W-:Y:S04]  /*11e80*/  HMMA.16816.F32.BF16 R68, R120.reuse, R144, R68 ;  /* 0x000000907844723c */ /* 0x040fe80000041844 */
[C---:B------:R-:W-:Y:S02]  /*11e90*/  FMUL.FTZ R88, R3.reuse, R88 ;  /* 0x0000005803587220 */ /* 0x040fe40000410000 */
[C---:B------:R-:W-:Y:S02]  /*11ea0*/  FMUL.FTZ R89, R3.reuse, R89 ;  /* 0x0000005903597220 */ /* 0x040fe40000410000 */
[C---:B------:R-:W-:Y:S01]  /*11eb0*/  HMMA.16816.F32.BF16 R72, R120.reuse, R146, R72 ;  /* 0x000000927848723c */ /* 0x040fe20000041848 */
[----:B------:R-:W-:Y:S03]  /*11ec0*/  MUFU.EX2 R179, R179 ;  /* 0x000000b300b37308 */ /* 0x000fe60000000800 */
[C---:B------:R-:W-:Y:S02]  /*11ed0*/  FMUL.FTZ R90, R2.reuse, R90 ;  /* 0x0000005a025a7220 */ /* 0x040fe40000410000 */
[----:B------:R-:W-:Y:S02]  /*11ee0*/  FMUL.FTZ R91, R2, R91 ;  /* 0x0000005b025b7220 */ /* 0x000fe40000410000 */
[C---:B----4-:R-:W-:Y:S03]  /*11ef0*/  HMMA.16816.F32.BF16 R76, R120.reuse, R116, R76 ;  /* 0x00000074784c723c */ /* 0x050fe6000004184c */
[----:B------:R-:W-:Y:S01]  /*11f00*/  MUFU.EX2 R188, R188 ;  /* 0x000000bc00bc7308 */ /* 0x000fe20000000800 */
[--C-:B------:R-:W-:Y:S02]  /*11f10*/  FFMA.FTZ R144, R12, c[0x0][0x2d0], -R156.reuse ;  /* 0x0000b4000c907a23 */ /* 0x100fe4000001089c */
[----:B------:R-:W-:Y:S02]  /*11f20*/  FMUL.FTZ R12, R3, R112 ;  /* 0x00000070030c7220 */ /* 0x000fe40000410000 */
[C---:B------:R-:W-:Y:S01]  /*11f30*/  HMMA.16816.F32.BF16 R80, R120.reuse, R118, R80 ;  /* 0x000000767850723c */ /* 0x040fe20000041850 */
[----:B------:R-:W3:Y:S03]  /*11f40*/  LDSM.16.MT88.4 R116, [R200+0x3800] ;  /* 0x00380000c874783b */ /* 0x000ee60000004200 */
[--C-:B------:R-:W-:Y:S01]  /*11f50*/  FFMA.FTZ R145, R13, c[0x0][0x2d0], -R156.reuse ;  /* 0x0000b4000d917a23 */ /* 0x100fe2000001089c */
[----:B------:R-:W-:Y:S01]  /*11f60*/  MUFU.EX2 R144, R144 ;  /* 0x0000009000907308 */ /* 0x000fe20000000800 */
[----:B------:R-:W-:Y:S02]  /*11f70*/  FMUL.FTZ R13, R3, R113 ;  /* 0x00000071030d7220 */ /* 0x000fe40000410000 */
[C---:B-1----:R-:W-:Y:S04]  /*11f80*/  HMMA.16816.F32.BF16 R84, R120.reuse, R136, R84 ;  /* 0x000000887854723c */ /* 0x042fe80000041854 */
[--C-:B------:R-:W-:Y:S02]  /*11f90*/  FFMA.FTZ R146, R14, c[0x0][0x2d0], -R155.reuse ;  /* 0x0000b4000e927a23 */ /* 0x100fe4000001089b */
[C---:B------:R-:W-:Y:S01]  /*11fa0*/  FMUL.FTZ R14, R2.reuse, R114 ;  /* 0x00000072020e7220 */ /* 0x040fe20000410000 */
[----:B------:R-:W1:Y:S01]  /*11fb0*/  MUFU.EX2 R145, R145 ;  /* 0x0000009100917308 */ /* 0x000e620000000800 */
[C---:B------:R-:W-:Y:S01]  /*11fc0*/  HMMA.16816.F32.BF16 R88, R120.reuse, R138, R88 ;  /* 0x0000008a7858723c */ /* 0x040fe20000041858 */
[----:B------:R-:W-:Y:S03]  /*11fd0*/  LDSM.16.MT88.4 R136, [R202+0x800] ;  /* 0x00080000ca88783b */ /* 0x000fe60000004200 */
[--C-:B------:R-:W-:Y:S02]  /*11fe0*/  FFMA.FTZ R147, R15, c[0x0][0x2d0], -R155.reuse ;  /* 0x0000b4000f937a23 */ /* 0x100fe4000001089b */
[C---:B------:R-:W-:Y:S02]  /*11ff0*/  FMUL.FTZ R15, R2.reuse, R115 ;  /* 0x00000073020f7220 */ /* 0x040fe40000410000 */
[C---:B------:R-:W-:Y:S01]  /*12000*/  FMUL.FTZ R92, R3.reuse, R92 ;  /* 0x0000005c035c7220 */ /* 0x040fe20000410000 */
[----:B------:R-:W4:Y:S01]  /*12010*/  LDSM.16.MT88.4 R112, [R127+0x3800] ;  /* 0x003800007f70783b */ /* 0x000f220000004200 */
[----:B------:R-:W-:Y:S02]  /*12020*/  MUFU.EX2 R146, R146 ;  /* 0x0000009200927308 */ /* 0x000fe40000000800 */
[C---:B------:R-:W-:Y:S01]  /*12030*/  FMUL.FTZ R93, R3.reuse, R93 ;  /* 0x0000005d035d7220 */ /* 0x040fe20000410000 */
[C---:B--2---:R-:W-:Y:S03]  /*12040*/  HMMA.16816.F32.BF16 R12, R120.reuse, R140, R12 ;  /* 0x0000008c780c723c */ /* 0x044fe6000004180c */
[C---:B------:R-:W-:Y:S02]  /*12050*/  FMUL.FTZ R94, R2.reuse, R94 ;  /* 0x0000005e025e7220 */ /* 0x040fe40000410000 */
[C---:B------:R-:W-:Y:S02]  /*12060*/  FMUL.FTZ R95, R2.reuse, R95 ;  /* 0x0000005f025f7220 */ /* 0x040fe40000410000 */
[C---:B------:R-:W-:Y:S01]  /*12070*/  FMUL.FTZ R96, R3.reuse, R96 ;  /* 0x0000006003607220 */ /* 0x040fe20000410000 */
[----:B------:R-:W2:Y:S01]  /*12080*/  MUFU.EX2 R147, R147 ;  /* 0x0000009300937308 */ /* 0x000ea20000000800 */
[----:B------:R-:W-:Y:S03]  /*12090*/  FMUL.FTZ R97, R3, R97 ;  /* 0x0000006103617220 */ /* 0x000fe60000410000 */
[C---:B------:R-:W-:Y:S01]  /*120a0*/  HMMA.16816.F32.BF16 R92, R120.reuse, R142, R92 ;  /* 0x0000008e785c723c */ /* 0x040fe2000004185c */
[----:B------:R-:W-:Y:S02]  /*120b0*/  LDSM.16.MT88.4 R140, [R127+0x4000] ;  /* 0x004000007f8c783b */ /* 0x000fe40000004200 */
[C---:B------:R-:W-:Y:S02]  /*120c0*/  FMUL.FTZ R98, R2.reuse, R98 ;  /* 0x0000006202627220 */ /* 0x040fe40000410000 */
[----:B------:R-:W-:Y:S01]  /*120d0*/  FMUL.FTZ R99, R2, R99 ;  /* 0x0000006302637220 */ /* 0x000fe20000410000 */
[----:B------:R-:W-:Y:S01]  /*120e0*/  MUFU.EX2 R189, R189 ;  /* 0x000000bd00bd7308 */ /* 0x000fe20000000800 */
[--C-:B------:R-:W-:Y:S02]  /*120f0*/  FFMA.FTZ R157, R16, c[0x0][0x2d0], -R156.reuse ;  /* 0x0000b400109d7a23 */ /* 0x100fe4000001089c */
[--C-:B------:R-:W-:Y:S03]  /*12100*/  FFMA.FTZ R158, R17, c[0x0][0x2d0], -R156.reuse ;  /* 0x0000b400119e7a23 */ /* 0x100fe6000001089c */
[C---:B---3--:R-:W-:Y:S03]  /*12110*/  HMMA.16816.F32.BF16 R96, R120.reuse, R116, R96 ;  /* 0x000000747860723c */ /* 0x048fe60000041860 */
[--C-:B------:R-:W-:Y:S01]  /*12120*/  FFMA.FTZ R159, R18, c[0x0][0x2d0], -R155.reuse ;  /* 0x0000b400129f7a23 */ /* 0x100fe2000001089b */
[----:B------:R-:W-:Y:S01]  /*12130*/  MUFU.EX2 R157, R157 ;  /* 0x0000009d009d7308 */ /* 0x000fe20000000800 */
[--C-:B------:R-:W-:Y:S02]  /*12140*/  FFMA.FTZ R168, R19, c[0x0][0x2d0], -R155.reuse ;  /* 0x0000b40013a87a23 */ /* 0x100fe4000001089b */
[C---:B------:R-:W-:Y:S02]  /*12150*/  FMUL.FTZ R100, R3.reuse, R100 ;  /* 0x0000006403647220 */ /* 0x040fe40000410000 */
[C---:B------:R-:W-:Y:S03]  /*12160*/  FMUL.FTZ R101, R3.reuse, R101 ;  /* 0x0000006503657220 */ /* 0x040fe60000410000 */
[C---:B------:R-:W-:Y:S02]  /*12170*/  FMUL.FTZ R102, R2.reuse, R102 ;  /* 0x0000006602667220 */ /* 0x040fe40000410000 */
[----:B------:R-:W3:Y:S01]  /*12180*/  MUFU.EX2 R158, R158 ;  /* 0x0000009e009e7308 */ /* 0x000ee20000000800 */
[C---:B------:R-:W-:Y:S02]  /*12190*/  FMUL.FTZ R103, R2.reuse, R103 ;  /* 0x0000006702677220 */ /* 0x040fe40000410000 */
[----:B------:R-:W-:Y:S01]  /*121a0*/  FMUL.FTZ R16, R3, R108 ;  /* 0x0000006c03107220 */ /* 0x000fe20000410000 */
[----:B-1----:R-:W-:Y:S01]  /*121b0*/  F2FP.BF16.PACK_AB R108, R145, R144 ;  /* 0x00000090916c723e */ /* 0x002fe200000010ff */
[----:B------:R-:W-:Y:S01]  /*121c0*/  FMUL.FTZ R17, R3, R109 ;  /* 0x0000006d03117220 */ /* 0x000fe20000410000 */
[----:B--2---:R-:W-:Y:S01]  /*121d0*/  F2FP.BF16.PACK_AB R109, R147, R146 ;  /* 0x00000092936d723e */ /* 0x004fe200000010ff */
[C---:B------:R-:W-:Y:S01]  /*121e0*/  FMUL.FTZ R18, R2.reuse, R110 ;  /* 0x0000006e02127220 */ /* 0x040fe20000410000 */
[C---:B------:R-:W-:Y:S01]  /*121f0*/  HMMA.16816.F32.BF16 R100, R120.reuse, R118, R100 ;  /* 0x000000767864723c */ /* 0x040fe20000041864 */
[----:B------:R-:W1:Y:S01]  /*12200*/  LDSM.16.MT88.4 R116, [R201+0x800] ;  /* 0x00080000c974783b */ /* 0x000e620000004200 */
[----:B------:R-:W-:Y:S01]  /*12210*/  MUFU.EX2 R159, R159 ;  /* 0x0000009f009f7308 */ /* 0x000fe20000000800 */
[C---:B------:R-:W-:Y:S02]  /*12220*/  FMUL.FTZ R19, R2.reuse, R111 ;  /* 0x0000006f02137220 */ /* 0x040fe40000410000 */
[C---:B------:R-:W-:Y:S02]  /*12230*/  FMUL.FTZ R104, R3.reuse, R104 ;  /* 0x0000006803687220 */ /* 0x040fe40000410000 */
[----:B------:R-:W-:Y:S02]  /*12240*/  FMUL.FTZ R105, R3, R105 ;  /* 0x0000006903697220 */ /* 0x000fe40000410000 */
[C---:B------:R-:W-:Y:S01]  /*12250*/  FMUL.FTZ R106, R2.reuse, R106 ;  /* 0x0000006a026a7220 */ /* 0x040fe20000410000 */
[C---:B----4-:R-:W-:Y:S02]  /*12260*/  HMMA.16816.F32.BF16 R16, R120.reuse, R112, R16 ;  /* 0x000000707810723c */ /* 0x050fe40000041810 */
[----:B------:R-:W2:Y:S01]  /*12270*/  MUFU.EX2 R168, R168 ;  /* 0x000000a800a87308 */ /* 0x000ea20000000800 */
[----:B------:R-:W-:Y:S02]  /*12280*/  FMUL.FTZ R107, R2, R107 ;  /* 0x0000006b026b7220 */ /* 0x000fe40000410000 */
[--C-:B------:R-:W-:Y:S01]  /*12290*/  FFMA.FTZ R52, R52, c[0x0][0x2d0], -R156.reuse ;  /* 0x0000b40034347a23 */ /* 0x100fe2000001089c */
[----:B---3--:R-:W-:Y:S01]  /*122a0*/  F2FP.BF16.PACK_AB R110, R158, R157 ;  /* 0x0000009d9e6e723e */ /* 0x008fe200000010ff */
[--C-:B------:R-:W-:Y:S02]  /*122b0*/  FFMA.FTZ R53, R53, c[0x0][0x2d0], -R156.reuse ;  /* 0x0000b40035357a23 */ /* 0x100fe4000001089c */
[----:B------:R-:W-:Y:S01]  /*122c0*/  FFMA.FTZ R56, R56, c[0x0][0x2d0], -R156 ;  /* 0x0000b40038387a23 */ /* 0x000fe2000001089c */
[----:B------:R-:W-:Y:S01]  /*122d0*/  HMMA.16816.F32.BF16 R104, R120, R114, R104 ;  /* 0x000000727868723c */ /* 0x000fe20000041868 */
[----:B------:R-:W3:Y:S01]  /*122e0*/  LDSM.16.MT88.4 R112, [R200+0x800] ;  /* 0x00080000c870783b */ /* 0x000ee20000004200 */
[----:B------:R-:W-:Y:S01]  /*122f0*/  MUFU.EX2 R190, R190 ;  /* 0x000000be00be7308 */ /* 0x000fe20000000800 */
[--C-:B------:R-:W-:Y:S02]  /*12300*/  FFMA.FTZ R54, R54, c[0x0][0x2d0], -R155.reuse ;  /* 0x0000b40036367a23 */ /* 0x100fe4000001089b */
[----:B------:R-:W-:Y:S02]  /*12310*/  FFMA.FTZ R55, R55, c[0x0][0x2d0], -R155 ;  /* 0x0000b40037377a23 */ /* 0x000fe4000001089b */
[----:B------:R-:W-:Y:S02]  /*12320*/  FFMA.FTZ R126, R3, R252, R126 ;  /* 0x000000fc037e7223 */ /* 0x000fe4000001007e */
[----:B------:R-:W4:Y:S03]  /*12330*/  LDSM.16.MT88.4 R120, [R127+0x800] ;  /* 0x000800007f78783b */ /* 0x000f260000004200 */
[----:B------:R-:W-:Y:S01]  /*12340*/  MUFU.EX2 R191, R191 ;  /* 0x000000bf00bf7308 */ /* 0x000fe20000000800 */
[----:B------:R-:W-:Y:S02]  /*12350*/  FFMA.FTZ R151, R2, R247, R151 ;  /* 0x000000f702977223 */ /* 0x000fe40000010097 */
[----:B------:R-:W-:Y:S01]  /*12360*/  FADD.FTZ R126, R148, R126 ;  /* 0x0000007e947e7221 */ /* 0x000fe20000010000 */
[----:B--2---:R-:W-:Y:S01]  /*12370*/  F2FP.BF16.PACK_AB R111, R168, R159 ;  /* 0x0000009fa86f723e */ /* 0x004fe200000010ff */
[----:B------:R-:W-:Y:S02]  /*12380*/  FADD.FTZ R151, R152, R151 ;  /* 0x0000009798977221 */ /* 0x000fe40000010000 */
[----:B------:R-:W-:Y:S02]  /*12390*/  FADD.FTZ R126, R149, R126 ;  /* 0x0000007e957e7221 */ /* 0x000fe40000010000 */
[----:B------:R-:W-:Y:S01]  /*123a0*/  FADD.FTZ R151, R153, R151 ;  /* 0x0000009799977221 */ /* 0x000fe20000010000 */
[----:B------:R-:W-:Y:S01]  /*123b0*/  MUFU.EX2 R196, R196 ;  /* 0x000000c400c47308 */ /* 0x000fe20000000800 */
[C---:B------:R-:W-:Y:S05]  /*123c0*/  HMMA.16816.F32.BF16 R4, R108.reuse, R136, R4 ;  /* 0x000000886c04723c */ /* 0x040fea0000041804 */
[----:B------:R-:W-:Y:S02]  /*123d0*/  FADD.FTZ R150, R150, R126 ;  /* 0x0000007e96967221 */ /* 0x000fe40000010000 */
[----:B------:R-:W-:Y:S01]  /*123e0*/  FADD.FTZ R154, R154, R151 ;  /* 0x000000979a9a7221 */ /* 0x000fe20000010000 */
[C---:B------:R-:W-:Y:S01]  /*123f0*/  HMMA.16816.F32.BF16 R8, R108.reuse, R138, R8 ;  /* 0x0000008a6c08723c */ /* 0x040fe20000041808 */
[----:B------:R-:W2:Y:S01]  /*12400*/  LDSM.16.MT88.4 R136, [R202+0x4000] ;  /* 0x00400000ca88783b */ /* 0x000ea20000004200 */
[----:B------:R-:W-:Y:S02]  /*12410*/  MUFU.EX2 R197, R197 ;  /* 0x000000c500c57308 */ /* 0x000fe40000000800 */
[----:B------:R-:W-:Y:S02]  /*12420*/  FADD.FTZ R150, R144, R150 ;  /* 0x0000009690967221 */ /* 0x000fe40000010000 */
[----:B------:R-:W-:Y:S02]  /*12430*/  FADD.FTZ R154, R146, R154 ;  /* 0x0000009a929a7221 */ /* 0x000fe40000010000 */
[C---:B-1----:R-:W-:Y:S04]  /*12440*/  HMMA.16816.F32.BF16 R60, R108.reuse, R116, R60 ;  /* 0x000000746c3c723c */ /* 0x042fe8000004183c */
[----:B------:R-:W-:Y:S01]  /*12450*/  MUFU.EX2 R198, R198 ;  /* 0x000000c600c67308 */ /* 0x000fe20000000800 */
[----:B------:R-:W-:Y:S02]  /*12460*/  FADD.FTZ R145, R145, R150 ;  /* 0x0000009691917221 */ /* 0x000fe40000010000 */
[----:B------:R-:W-:Y:S01]  /*12470*/  FADD.FTZ R147, R147, R154 ;  /* 0x0000009a93937221 */ /* 0x000fe20000010000 */
[C---:B------:R-:W-:Y:S01]  /*12480*/  HMMA.16816.F32.BF16 R64, R108.reuse, R118, R64 ;  /* 0x000000766c40723c */ /* 0x040fe20000041840 */
[----:B------:R-:W1:Y:S03]  /*12490*/  LDSM.16.MT88.4 R116, [R200+0x4000] ;  /* 0x00400000c874783b */ /* 0x000e660000004200 */
[----:B------:R-:W-:Y:S02]  /*124a0*/  FADD.FTZ R145, R157, R145 ;  /* 0x000000919d917221 */ /* 0x000fe40000010000 */
[----:B------:R-:W-:Y:S01]  /*124b0*/  MUFU.EX2 R199, R199 ;  /* 0x000000c700c77308 */ /* 0x000fe20000000800 */
[----:B------:R-:W-:Y:S01]  /*124c0*/  FADD.FTZ R147, R159, R147 ;  /* 0x000000939f937221 */ /* 0x000fe20000010000 */
[C---:B---3--:R-:W-:Y:S04]  /*124d0*/  HMMA.16816.F32.BF16 R68, R108.reuse, R112, R68 ;  /* 0x000000706c44723c */ /* 0x048fe80000041844 */
[----:B------:R-:W-:Y:S02]  /*124e0*/  FADD.FTZ R158, R158, R145 ;  /* 0x000000919e9e7221 */ /* 0x000fe40000010000 */
[----:B------:R-:W-:Y:S02]  /*124f0*/  FADD.FTZ R168, R168, R147 ;  /* 0x00000093a8a87221 */ /* 0x000fe40000010000 */
[C---:B------:R-:W-:Y:S01]  /*12500*/  HMMA.16816.F32.BF16 R72, R108.reuse, R114, R72 ;  /* 0x000000726c48723c */ /* 0x040fe20000041848 */
[----:B------:R-:W3:Y:S01]  /*12510*/  LDSM.16.MT88.4 R112, [R202+0x1000] ;  /* 0x00100000ca70783b */ /* 0x000ee20000004200 */
[----:B------:R-:W-:Y:S02]  /*12520*/  MUFU.EX2 R52, R52 ;  /* 0x0000003400347308 */ /* 0x000fe40000000800 */
[----:B------:R-:W-:Y:S02]  /*12530*/  FADD.FTZ R158, R169, R158 ;  /* 0x0000009ea99e7221 */ /* 0x000fe40000010000 */
[----:B------:R-:W-:Y:S02]  /*12540*/  FADD.FTZ R168, R171, R168 ;  /* 0x000000a8aba87221 */ /* 0x000fe40000010000 */
[C---:B----4-:R-:W-:Y:S04]  /*12550*/  HMMA.16816.F32.BF16 R76, R108.reuse, R120, R76 ;  /* 0x000000786c4c723c */ /* 0x050fe8000004184c */
[----:B------:R-:W-:Y:S04]  /*12560*/  MUFU.EX2 R53, R53 ;  /* 0x0000003500357308 */ /* 0x000fe80000000800 */
[C---:B------:R-:W-:Y:S01]  /*12570*/  HMMA.16816.F32.BF16 R80, R108.reuse, R122, R80 ;  /* 0x0000007a6c50723c */ /* 0x040fe20000041850 */
[----:B------:R-:W-:Y:S05]  /*12580*/  LDSM.16.MT88.4 R120, [R127+0x4800] ;  /* 0x004800007f78783b */ /* 0x000fea0000004200 */
[----:B------:R-:W-:Y:S02]  /*12590*/  MUFU.EX2 R54, R54 ;  /* 0x0000003600367308 */ /* 0x000fe40000000800 */
[C---:B--2---:R-:W-:Y:S07]  /*125a0*/  HMMA.16816.F32.BF16 R84, R108.reuse, R136, R84 ;  /* 0x000000886c54723c */ /* 0x044fee0000041854 */
[--C-:B------:R-:W-:Y:S01]  /*125b0*/  FFMA.FTZ R136, R28, c[0x0][0x2d0], -R156.reuse ;  /* 0x0000b4001c887a23 */ /* 0x100fe2000001089c */
[C---:B------:R-:W-:Y:S01]  /*125c0*/  HMMA.16816.F32.BF16 R88, R108.reuse, R138, R88 ;  /* 0x0000008a6c58723c */ /* 0x040fe20000041858 */
[----:B------:R-:W-:Y:S03]  /*125d0*/  MUFU.EX2 R55, R55 ;  /* 0x0000003700377308 */ /* 0x000fe60000000800 */
[----:B------:R-:W-:Y:S03]  /*125e0*/  FFMA.FTZ R137, R29, c[0x0][0x2d0], -R156 ;  /* 0x0000b4001d897a23 */ /* 0x000fe6000001089c */
[--C-:B------:R-:W-:Y:S01]  /*125f0*/  FFMA.FTZ R138, R30, c[0x0][0x2d0], -R155.reuse ;  /* 0x0000b4001e8a7a23 */ /* 0x100fe2000001089b */
[C---:B------:R-:W-:Y:S03]  /*12600*/  HMMA.16816.F32.BF16 R12, R108.reuse, R20, R12 ;  /* 0x000000146c0c723c */ /* 0x040fe6000004180c */
[----:B------:R-:W2:Y:S01]  /*12610*/  MUFU.EX2 R136, R136 ;  /* 0x0000008800887308 */ /* 0x000ea20000000800 */
[--C-:B------:R-:W-:Y:S02]  /*12620*/  FFMA.FTZ R139, R31, c[0x0][0x2d0], -R155.reuse ;  /* 0x0000b4001f8b7a23 */ /* 0x100fe4000001089b */
[----:B------:R-:W-:Y:S01]  /*12630*/  LDSM.16.MT88.4 R28, [R201+0x4800] ;  /* 0x00480000c91c783b */ /* 0x000fe20000004200 */
[----:B------:R-:W-:Y:S01]  /*12640*/  F2FP.BF16.PACK_AB R20, R170, R169 ;  /* 0x000000a9aa14723e */ /* 0x000fe200000010ff */
[C---:B------:R-:W-:Y:S04]  /*12650*/  HMMA.16816.F32.BF16 R92, R108.reuse, R22, R92 ;  /* 0x000000166c5c723c */ /* 0x040fe8000004185c */
[----:B------:R-:W-:Y:S01]  /*12660*/  F2FP.BF16.PACK_AB R21, R176, R171 ;  /* 0x000000abb015723e */ /* 0x000fe200000010ff */
[----:B------:R-:W-:Y:S01]  /*12670*/  MUFU.EX2 R137, R137 ;  /* 0x0000008900897308 */ /* 0x000fe20000000800 */
[----:B------:R-:W-:Y:S01]  /*12680*/  FADD.FTZ R170, R170, R158 ;  /* 0x0000009eaaaa7221 */ /* 0x000fe20000010000 */
[----:B------:R-:W-:Y:S01]  /*12690*/  F2FP.BF16.PACK_AB R22, R178, R177 ;  /* 0x000000b1b216723e */ /* 0x000fe200000010ff */
[C---:B-1----:R-:W-:Y:S04]  /*126a0*/  HMMA.16816.F32.BF16 R96, R108.reuse, R116, R96 ;  /* 0x000000746c60723c */ /* 0x042fe80000041860 */
[----:B------:R-:W-:Y:S01]  /*126b0*/  F2FP.BF16.PACK_AB R23, R188, R179 ;  /* 0x000000b3bc17723e */ /* 0x000fe200000010ff */
[----:B------:R-:W-:Y:S02]  /*126c0*/  FADD.FTZ R176, R176, R168 ;  /* 0x000000a8b0b07221 */ /* 0x000fe40000010000 */
[----:B------:R-:W1:Y:S01]  /*126d0*/  MUFU.EX2 R138, R138 ;  /* 0x0000008a008a7308 */ /* 0x000e620000000800 */
[C---:B------:R-:W-:Y:S01]  /*126e0*/  HMMA.16816.F32.BF16 R100, R108.reuse, R118, R100 ;  /* 0x000000766c64723c */ /* 0x040fe20000041864 */
[----:B------:R-:W-:Y:S03]  /*126f0*/  LDSM.16.MT88.4 R116, [R127+0x1000] ;  /* 0x001000007f74783b */ /* 0x000fe60000004200 */
[----:B------:R-:W-:Y:S02]  /*12700*/  FADD.FTZ R170, R177, R170 ;  /* 0x000000aab1aa7221 */ /* 0x000fe40000010000 */
[----:B------:R-:W-:Y:S02]  /*12710*/  FADD.FTZ R176, R179, R176 ;  /* 0x000000b0b3b07221 */ /* 0x000fe40000010000 */
[C---:B------:R-:W-:Y:S01]  /*12720*/  HMMA.16816.F32.BF16 R16, R108.reuse, R140, R16 ;  /* 0x0000008c6c10723c */ /* 0x040fe20000041810 */
[----:B------:R-:W4:Y:S03]  /*12730*/  MUFU.EX2 R139, R139 ;  /* 0x0000008b008b7308 */ /* 0x000f260000000800 */
[----:B------:R-:W-:Y:S02]  /*12740*/  FADD.FTZ R178, R178, R170 ;  /* 0x000000aab2b27221 */ /* 0x000fe40000010000 */
[----:B------:R-:W-:Y:S02]  /*12750*/  FADD.FTZ R188, R188, R176 ;  /* 0x000000b0bcbc7221 */ /* 0x000fe40000010000 */
[----:B------:R-:W-:Y:S01]  /*12760*/  HMMA.16816.F32.BF16 R104, R108, R142, R104 ;  /* 0x0000008e6c68723c */ /* 0x000fe20000041868 */
[----:B------:R-:W5:Y:S02]  /*12770*/  LDSM.16.MT88.4 R108, [R200+0x1000] ;  /* 0x00100000c86c783b */ /* 0x000f640000004200 */
[----:B------:R-:W-:Y:S01]  /*12780*/  MUFU.EX2 R56, R56 ;  /* 0x0000003800387308 */ /* 0x000fe20000000800 */
[--C-:B------:R-:W-:Y:S02]  /*12790*/  FFMA.FTZ R140, R32, c[0x0][0x2d0], -R156.reuse ;  /* 0x0000b400208c7a23 */ /* 0x100fe4000001089c */
[----:B------:R-:W-:Y:S02]  /*127a0*/  FFMA.FTZ R141, R33, c[0x0][0x2d0], -R156 ;  /* 0x0000b400218d7a23 */ /* 0x000fe4000001089c */
[C---:B---3--:R-:W-:Y:S05]  /*127b0*/  HMMA.16816.F32.BF16 R4, R20.reuse, R112, R4 ;  /* 0x000000701404723c */ /* 0x048fea0000041804 */
[--C-:B------:R-:W-:Y:S01]  /*127c0*/  FFMA.FTZ R142, R34, c[0x0][0x2d0], -R155.reuse ;  /* 0x0000b400228e7a23 */ /* 0x100fe2000001089b */
[----:B------:R-:W-:Y:S01]  /*127d0*/  MUFU.EX2 R140, R140 ;  /* 0x0000008c008c7308 */ /* 0x000fe20000000800 */
[----:B------:R-:W-:Y:S01]  /*127e0*/  FFMA.FTZ R143, R35, c[0x0][0x2d0], -R155 ;  /* 0x0000b400238f7a23 */ /* 0x000fe2000001089b */
[C---:B------:R-:W-:Y:S01]  /*127f0*/  HMMA.16816.F32.BF16 R8, R20.reuse, R114, R8 ;  /* 0x000000721408723c */ /* 0x040fe20000041808 */
[----:B------:R-:W-:Y:S03]  /*12800*/  LDSM.16.MT88.4 R112, [R200+0x4800] ;  /* 0x00480000c870783b */ /* 0x000fe60000004200 */
[----:B--2---:R-:W-:Y:S02]  /*12810*/  FADD.FTZ R178, R136, R178 ;  /* 0x000000b288b27221 */ /* 0x004fe40000010000 */
[----:B-1----:R-:W-:Y:S02]  /*12820*/  FADD.FTZ R188, R138, R188 ;  /* 0x000000bc8abc7221 */ /* 0x002fe40000010000 */
[C---:B------:R-:W-:Y:S01]  /*12830*/  HMMA.16816.F32.BF16 R60, R20.reuse, R24, R60 ;  /* 0x00000018143c723c */ /* 0x040fe2000004183c */
[----:B------:R-:W-:Y:S01]  /*12840*/  LDSM.16.MT88.4 R32, [R201+0x1800] ;  /* 0x00180000c920783b */ /* 0x000fe20000004200 */
[----:B------:R-:W1:Y:S06]  /*12850*/  MUFU.EX2 R141, R141 ;  /* 0x0000008d008d7308 */ /* 0x000e6c0000000800 */
[C---:B------:R-:W-:Y:S01]  /*12860*/  HMMA.16816.F32.BF16 R64, R20.reuse, R26, R64 ;  /* 0x0000001a1440723c */ /* 0x040fe20000041840 */
[----:B------:R-:W2:Y:S03]  /*12870*/  LDSM.16.MT88.4 R24, [R202+0x4800] ;  /* 0x00480000ca18783b */ /* 0x000ea60000004200 */
[----:B------:R-:W-:Y:S04]  /*12880*/  MUFU.EX2 R142, R142 ;  /* 0x0000008e008e7308 */ /* 0x000fe80000000800 */
[C---:B-----5:R-:W-:Y:S06]  /*12890*/  HMMA.16816.F32.BF16 R68, R20.reuse, R108, R68 ;  /* 0x0000006c1444723c */ /* 0x060fec0000041844 */
[----:B------:R-:W3:Y:S02]  /*128a0*/  MUFU.EX2 R143, R143 ;  /* 0x0000008f008f7308 */ /* 0x000ee40000000800 */
[C---:B------:R-:W-:Y:S01]  /*128b0*/  HMMA.16816.F32.BF16 R72, R20.reuse, R110, R72 ;  /* 0x0000006e1448723c */ /* 0x040fe20000041848 */
[----:B------:R-:W5:Y:S07]  /*128c0*/  LDSM.16.MT88.4 R108, [R202+0x1800] ;  /* 0x00180000ca6c783b */ /* 0x000f6e0000004200 */
[C---:B------:R-:W-:Y:S01]  /*128d0*/  HMMA.16816.F32.BF16 R76, R20.reuse, R116, R76 ;  /* 0x00000074144c723c */ /* 0x040fe2000004184c */
[----:B------:R-:W1:Y:S07]  /*128e0*/  MUFU.EX2 R117, R51 ;  /* 0x0000003300757308 */ /* 0x000e6e0000000800 */
[C---:B------:R-:W-:Y:S08]  /*128f0*/  HMMA.16816.F32.BF16 R80, R20.reuse, R118, R80 ;  /* 0x000000761450723c */ /* 0x040ff00000041850 */
[C---:B--2---:R-:W-:Y:S08]  /*12900*/  HMMA.16816.F32.BF16 R84, R20.reuse, R24, R84 ;  /* 0x000000181454723c */ /* 0x044ff00000041854 */
[C---:B------:R-:W-:Y:S01]  /*12910*/  HMMA.16816.F32.BF16 R88, R20.reuse, R26, R88 ;  /* 0x0000001a1458723c */ /* 0x040fe20000041858 */
[----:B------:R-:W2:Y:S07]  /*12920*/  LDSM.16.MT88.4 R24, [R200+0x1800] ;  /* 0x00180000c818783b */ /* 0x000eae0000004200 */
[C---:B------:R-:W-:Y:S08]  /*12930*/  HMMA.16816.F32.BF16 R12, R20.reuse, R28, R12 ;  /* 0x0000001c140c723c */ /* 0x040ff0000004180c */
[C---:B------:R-:W-:Y:S01]  /*12940*/  HMMA.16816.F32.BF16 R92, R20.reuse, R30, R92 ;  /* 0x0000001e145c723c */ /* 0x040fe2000004185c */
[----:B------:R-:W1:Y:S07]  /*12950*/  LDSM.16.MT88.4 R28, [R127+0x1800] ;  /* 0x001800007f1c783b */ /* 0x000e6e0000004200 */
[C---:B------:R-:W-:Y:S08]  /*12960*/  HMMA.16816.F32.BF16 R96, R20.reuse, R112, R96 ;  /* 0x000000701460723c */ /* 0x040ff00000041860 */
[C---:B------:R-:W-:Y:S01]  /*12970*/  HMMA.16816.F32.BF16 R100, R20.reuse, R114, R100 ;  /* 0x000000721464723c */ /* 0x040fe20000041864 */
[----:B------:R-:W-:Y:S07]  /*12980*/  LDSM.16.MT88.4 R112, [R201+0x2000] ;  /* 0x00200000c970783b */ /* 0x000fee0000004200 */
[C---:B------:R-:W-:Y:S01]  /*12990*/  HMMA.16816.F32.BF16 R16, R20.reuse, R120, R16 ;  /* 0x000000781410723c */ /* 0x040fe20000041810 */
[----:B------:R-:W-:Y:S07]  /*129a0*/  MUFU.EX2 R121, R47 ;  /* 0x0000002f00797308 */ /* 0x000fee0000000800 */
[----:B------:R-:W-:Y:S03]  /*129b0*/  HMMA.16816.F32.BF16 R104, R20, R122, R104 ;  /* 0x0000007a1468723c */ /* 0x000fe60000041868 */
[----:B------:R-:W-:Y:S04]  /*129c0*/  MUFU.EX2 R120, R48 ;  /* 0x0000003000787308 */ /* 0x000fe80000000800 */
[C---:B------:R-:W-:Y:S01]  /*129d0*/  F2FP.BF16.PACK_AB R20, R137.reuse, R136 ;  /* 0x000000888914723e */ /* 0x040fe200000010ff */
[----:B------:R-:W-:Y:S01]  /*129e0*/  FADD.FTZ R137, R137, R178 ;  /* 0x000000b289897221 */ /* 0x000fe20000010000 */
[----:B----4-:R-:W-:Y:S03]  /*129f0*/  F2FP.BF16.PACK_AB R21, R139, R138 ;  /* 0x0000008a8b15723e */ /* 0x010fe600000010ff */
[----:B-1----:R-:W-:Y:S01]  /*12a00*/  F2FP.BF16.PACK_AB R22, R141, R140 ;  /* 0x0000008c8d16723e */ /* 0x002fe200000010ff */
[----:B------:R-:W1:Y:S01]  /*12a10*/  MUFU.EX2 R122, R49 ;  /* 0x00000031007a7308 */ /* 0x000e620000000800 */
[----:B---3--:R-:W-:Y:S01]  /*12a20*/  F2FP.BF16.PACK_AB R23, R143, R142 ;  /* 0x0000008e8f17723e */ /* 0x008fe200000010ff */
[----:B------:R-:W-:Y:S02]  /*12a30*/  FADD.FTZ R139, R139, R188 ;  /* 0x000000bc8b8b7221 */ /* 0x000fe40000010000 */
[----:B------:R-:W-:Y:S02]  /*12a40*/  FADD.FTZ R137, R140, R137 ;  /* 0x000000898c897221 */ /* 0x000fe40000010000 */
[----:B------:R-:W-:Y:S02]  /*12a50*/  FADD.FTZ R139, R142, R139 ;  /* 0x0000008b8e8b7221 */ /* 0x000fe40000010000 */
[C---:B-----5:R-:W-:Y:S02]  /*12a60*/  HMMA.16816.F32.BF16 R4, R20.reuse, R108, R4 ;  /* 0x0000006c1404723c */ /* 0x060fe40000041804 */
[----:B------:R3:W-:Y:S01]  /*12a70*/  MUFU.EX2 R123, R50 ;  /* 0x00000032007b7308 */ /* 0x0007e20000000800 */
[----:B------:R-:W-:Y:S02]  /*12a80*/  FADD.FTZ R141, R141, R137 ;  /* 0x000000898d8d7221 */ /* 0x000fe40000010000 */
[----:B------:R-:W-:Y:S02]  /*12a90*/  FADD.FTZ R143, R143, R139 ;  /* 0x0000008b8f8f7221 */ /* 0x000fe40000010000 */
[----:B------:R-:W-:Y:S01]  /*12aa0*/  FADD.FTZ R141, R189, R141 ;  /* 0x0000008dbd8d7221 */ /* 0x000fe20000010000 */
[C---:B------:R-:W-:Y:S01]  /*12ab0*/  HMMA.16816.F32.BF16 R8, R20.reuse, R110, R8 ;  /* 0x0000006e1408723c */ /* 0x040fe20000041808 */
[----:B------:R-:W4:Y:S03]  /*12ac0*/  LDSM.16.MT88.4 R108, [R202+0x5000] ;  /* 0x00500000ca6c783b */ /* 0x000f260000004200 */
[----:B------:R-:W-:Y:S04]  /*12ad0*/  FADD.FTZ R143, R191, R143 ;  /* 0x0000008fbf8f7221 */ /* 0x000fe80000010000 */
[C---:B------:R-:W-:Y:S08]  /*12ae0*/  HMMA.16816.F32.BF16 R60, R20.reuse, R32, R60 ;  /* 0x00000020143c723c */ /* 0x040ff0000004183c */
[C---:B------:R-:W-:Y:S01]  /*12af0*/  HMMA.16816.F32.BF16 R64, R20.reuse, R34, R64 ;  /* 0x000000221440723c */ /* 0x040fe20000041840 */
[----:B------:R-:W5:Y:S07]  /*12b00*/  LDSM.16.MT88.4 R32, [R201+0x5000] ;  /* 0x00500000c920783b */ /* 0x000f6e0000004200 */
[C---:B--2---:R-:W-:Y:S01]  /*12b10*/  HMMA.16816.F32.BF16 R68, R20.reuse, R24, R68 ;  /* 0x000000181444723c */ /* 0x044fe20000041844 */
[----:B---3--:R-:W-:Y:S07]  /*12b20*/  LDSM.16.MT88.4 R48, [R127+0x6000] ;  /* 0x006000007f30783b */ /* 0x008fee0000004200 */
[C---:B------:R-:W-:Y:S01]  /*12b30*/  HMMA.16816.F32.BF16 R72, R20.reuse, R26, R72 ;  /* 0x0000001a1448723c */ /* 0x040fe20000041848 */
[----:B------:R-:W2:Y:S07]  /*12b40*/  LDSM.16.MT88.4 R24, [R200+0x5000] ;  /* 0x00500000c818783b */ /* 0x000eae0000004200 */
[C---:B------:R-:W-:Y:S08]  /*12b50*/  HMMA.16816.F32.BF16 R76, R20.reuse, R28, R76 ;  /* 0x0000001c144c723c */ /* 0x040ff0000004184c */
[C---:B------:R-:W-:Y:S01]  /*12b60*/  HMMA.16816.F32.BF16 R80, R20.reuse, R30, R80 ;  /* 0x0000001e1450723c */ /* 0x040fe20000041850 */
[----:B------:R-:W3:Y:S07]  /*12b70*/  LDSM.16.MT88.4 R28, [R202+0x2000] ;  /* 0x00200000ca1c783b */ /* 0x000eee0000004200 */
[C---:B----4-:R-:W-:Y:S01]  /*12b80*/  HMMA.16816.F32.BF16 R84, R20.reuse, R108, R84 ;  /* 0x0000006c1454723c */ /* 0x050fe20000041854 */
[----:B------:R4:W-:Y:S06]  /*12b90*/  MUFU.EX2 R108, R42 ;  /* 0x0000002a006c7308 */ /* 0x0009ec0000000800 */
[--C-:B------:R-:W-:Y:S01]  /*12ba0*/  FFMA.FTZ R109, R43, c[0x0][0x2d0], -R155.reuse ;  /* 0x0000b4002b6d7a23 */ /* 0x100fe2000001089b */
[C---:B------:R-:W-:Y:S05]  /*12bb0*/  HMMA.16816.F32.BF16 R88, R20.reuse, R110, R88 ;  /* 0x0000006e1458723c */ /* 0x040fea0000041858 */
[----:B------:R-:W1:Y:S02]  /*12bc0*/  MUFU.EX2 R109, R109 ;  /* 0x0000006d006d7308 */ /* 0x000e640000000800 */
[--C-:B------:R-:W-:Y:S01]  /*12bd0*/  FFMA.FTZ R110, R44, c[0x0][0x2d0], -R156.reuse ;  /* 0x0000b4002c6e7a23 */ /* 0x100fe2000001089c */
[C---:B-----5:R-:W-:Y:S04]  /*12be0*/  HMMA.16816.F32.BF16 R12, R20.reuse, R32, R12 ;  /* 0x00000020140c723c */ /* 0x060fe8000004180c */
[--C-:B------:R-:W-:Y:S02]  /*12bf0*/  FFMA.FTZ R111, R45, c[0x0][0x2d0], -R156.reuse ;  /* 0x0000b4002d6f7a23 */ /* 0x100fe4000001089c */
[----:B------:R-:W-:Y:S01]  /*12c00*/  LDSM.16.MT88.4 R44, [R200+0x6000] ;  /* 0x00600000c82c783b */ /* 0x000fe20000004200 */
[----:B------:R-:W5:Y:S01]  /*12c10*/  MUFU.EX2 R110, R110 ;  /* 0x0000006e006e7308 */ /* 0x000f620000000800 */
[C---:B------:R-:W-:Y:S04]  /*12c20*/  HMMA.16816.F32.BF16 R92, R20.reuse, R34, R92 ;  /* 0x00000022145c723c */ /* 0x040fe8000004185c */
[----:B------:R-:W-:Y:S02]  /*12c30*/  FFMA.FTZ R156, R57, c[0x0][0x2d0], -R156 ;  /* 0x0000b400399c7a23 */ /* 0x000fe4000001089c */
[----:B----4-:R-:W4:Y:S01]  /*12c40*/  LDSM.16.MT88.4 R40, [R200+0x2000] ;  /* 0x00200000c828783b */ /* 0x010f220000004200 */
[--C-:B------:R-:W-:Y:S01]  /*12c50*/  FFMA.FTZ R57, R58, c[0x0][0x2d0], -R155.reuse ;  /* 0x0000b4003a397a23 */ /* 0x100fe2000001089b */
[C---:B--2---:R-:W-:Y:S01]  /*12c60*/  HMMA.16816.F32.BF16 R96, R20.reuse, R24, R96 ;  /* 0x000000181460723c */ /* 0x044fe20000041860 */
[----:B------:R-:W2:Y:S03]  /*12c70*/  MUFU.EX2 R111, R111 ;  /* 0x0000006f006f7308 */ /* 0x000ea60000000800 */
[----:B------:R-:W-:Y:S01]  /*12c80*/  MOV R58, R117 ;  /* 0x00000075003a7202 */ /* 0x000fe20000000f00 */
[----:B------:R-:W-:Y:S01]  /*12c90*/  FFMA.FTZ R155, R59, c[0x0][0x2d0], -R155 ;  /* 0x0000b4003b9b7a23 */ /* 0x000fe2000001089b */
[----:B------:R-:W-:Y:S01]  /*12ca0*/  LDSM.16.MT88.4 R32, [R202+0x5800] ;  /* 0x00580000ca20783b */ /* 0x000fe20000004200 */
[----:B-1----:R-:W-:Y:S01]  /*12cb0*/  MOV R59, R122 ;  /* 0x0000007a003b7202 */ /* 0x002fe20000000f00 */
[C---:B------:R-:W-:Y:S03]  /*12cc0*/  HMMA.16816.F32.BF16 R100, R20.reuse, R26, R100 ;  /* 0x0000001a1464723c */ /* 0x040fe60000041864 */
[----:B------:R-:W-:Y:S03]  /*12cd0*/  MUFU.EX2 R156, R156 ;  /* 0x0000009c009c7308 */ /* 0x000fe60000000800 */
[----:B------:R-:W1:Y:S02]  /*12ce0*/  LDSM.16.MT88.4 R24, [R127+0x2000] ;  /* 0x002000007f18783b */ /* 0x000e640000004200 */
[C---:B------:R-:W-:Y:S05]  /*12cf0*/  HMMA.16816.F32.BF16 R16, R20.reuse, R36, R16 ;  /* 0x000000241410723c */ /* 0x040fea0000041810 */
[----:B------:R-:W1:Y:S03]  /*12d00*/  MUFU.EX2 R57, R57 ;  /* 0x0000003900397308 */ /* 0x000e660000000800 */
[----:B------:R-:W-:Y:S01]  /*12d10*/  HMMA.16816.F32.BF16 R104, R20, R38, R104 ;  /* 0x000000261468723c */ /* 0x000fe20000041868 */
[----:B------:R-:W-:Y:S06]  /*12d20*/  LDSM.16.MT88.4 R36, [R200+0x5800] ;  /* 0x00580000c824783b */ /* 0x000fec0000004200 */
[----:B------:R-:W-:Y:S01]  /*12d30*/  F2FP.BF16.PACK_AB R20, R190, R189 ;  /* 0x000000bdbe14723e */ /* 0x000fe200000010ff */
[----:B------:R-:W1:Y:S01]  /*12d40*/  MUFU.EX2 R155, R155 ;  /* 0x0000009b009b7308 */ /* 0x000e620000000800 */
        /* <DEDUP_REMOVED lines=10> */
[----:B-----5:R-:W-:Y:S01]  /*12df0*/  FADD.FTZ R2, R110, R198 ;  /* 0x000000c66e027221 */ /* 0x020fe20000010000 */
[C---:B------:R-:W-:Y:S01]  /*12e00*/  HMMA.16816.F32.BF16 R8, R20.reuse, R30, R8 ;  /* 0x0000001e1408723c */ /* 0x040fe20000041808 */
[----:B------:R-:W3:Y:S03]  /*12e10*/  LDSM.16.MT88.4 R28, [R201+0x5800] ;  /* 0x00580000c91c783b */ /* 0x000ee60000004200 */
[----:B------:R-:W-:Y:S02]  /*12e20*/  FADD.FTZ R3, R199, R109 ;  /* 0x0000006dc7037221 */ /* 0x000fe40000010000 */
[----:B--2---:R-:W-:Y:S02]  /*12e30*/  FADD.FTZ R2, R111, R2 ;  /* 0x000000026f027221 */ /* 0x004fe40000010000 */
[C---:B------:R-:W-:Y:S08]  /*12e40*/  HMMA.16816.F32.BF16 R60, R20.reuse, R112, R60 ;  /* 0x00000070143c723c */ /* 0x040ff0000004183c */
[C---:B------:R-:W-:Y:S08]  /*12e50*/  HMMA.16816.F32.BF16 R64, R20.reuse, R114, R64 ;  /* 0x000000721440723c */ /* 0x040ff00000041840 */
[C---:B----4-:R-:W-:Y:S08]  /*12e60*/  HMMA.16816.F32.BF16 R68, R20.reuse, R40, R68 ;  /* 0x000000281444723c */ /* 0x050ff00000041844 */
[C---:B------:R-:W-:Y:S01]  /*12e70*/  HMMA.16816.F32.BF16 R72, R20.reuse, R42, R72 ;  /* 0x0000002a1448723c */ /* 0x040fe20000041848 */
[----:B------:R-:W-:Y:S07]  /*12e80*/  LDSM.16.MT88.4 R40, [R201+0x6000] ;  /* 0x00600000c928783b */ /* 0x000fee0000004200 */
[C---:B-1----:R-:W-:Y:S08]  /*12e90*/  HMMA.16816.F32.BF16 R76, R20.reuse, R24, R76 ;  /* 0x00000018144c723c */ /* 0x042ff0000004184c */
[C---:B------:R-:W-:Y:S01]  /*12ea0*/  HMMA.16816.F32.BF16 R80, R20.reuse, R26, R80 ;  /* 0x0000001a1450723c */ /* 0x040fe20000041850 */
[----:B------:R-:W1:Y:S07]  /*12eb0*/  LDSM.16.MT88.4 R24, [R127+0x5800] ;  /* 0x005800007f18783b */ /* 0x000e6e0000004200 */
[C---:B------:R-:W-:Y:S08]  /*12ec0*/  HMMA.16816.F32.BF16 R84, R20.reuse, R32, R84 ;  /* 0x000000201454723c */ /* 0x040ff00000041854 */
[C---:B------:R-:W-:Y:S01]  /*12ed0*/  HMMA.16816.F32.BF16 R88, R20.reuse, R34, R88 ;  /* 0x000000221458723c */ /* 0x040fe20000041858 */
[----:B------:R-:W-:Y:S07]  /*12ee0*/  LDSM.16.MT88.4 R32, [R201+0x2800] ;  /* 0x00280000c920783b */ /* 0x000fee0000004200 */
[C---:B---3--:R-:W-:Y:S08]  /*12ef0*/  HMMA.16816.F32.BF16 R12, R20.reuse, R28, R12 ;  /* 0x0000001c140c723c */ /* 0x048ff0000004180c */
        /* <DEDUP_REMOVED lines=8> */
[----:B------:R-:W-:Y:S02]  /*12f80*/  F2FP.BF16.PACK_AB R23, R117, R123 ;  /* 0x0000007b7517723e */ /* 0x000fe400000010ff */
[----:B------:R-:W-:Y:S01]  /*12f90*/  F2FP.BF16.PACK_AB R20, R111, R110 ;  /* 0x0000006e6f14723e */ /* 0x000fe200000010ff */
[----:B------:R-:W-:Y:S02]  /*12fa0*/  LDSM.16.MT88.4 R116, [R202+0x3000] ;  /* 0x00300000ca74783b */ /* 0x000fe40000004200 */
[----:B------:R-:W-:Y:S02]  /*12fb0*/  F2FP.BF16.PACK_AB R21, R121, R199 ;  /* 0x000000c77915723e */ /* 0x000fe400000010ff */
[-C--:B------:R-:W-:Y:S07]  /*12fc0*/  F2FP.BF16.PACK_AB R22, R122, R120.reuse ;  /* 0x000000787a16723e */ /* 0x080fee00000010ff */
[C---:B--2---:R-:W-:Y:S08]  /*12fd0*/  HMMA.16816.F32.BF16 R4, R20.reuse, R28, R4 ;  /* 0x0000001c1404723c */ /* 0x044ff00000041804 */
[C---:B------:R-:W-:Y:S01]  /*12fe0*/  HMMA.16816.F32.BF16 R8, R20.reuse, R30, R8 ;  /* 0x0000001e1408723c */ /* 0x040fe20000041808 */
[----:B------:R-:W2:Y:S07]  /*12ff0*/  LDSM.16.MT88.4 R28, [R202+0x6000] ;  /* 0x00600000ca1c783b */ /* 0x000eae0000004200 */
[C---:B------:R-:W-:Y:S08]  /*13000*/  HMMA.16816.F32.BF16 R60, R20.reuse, R32, R60 ;  /* 0x00000020143c723c */ /* 0x040ff0000004183c */
[C---:B------:R-:W-:Y:S01]  /*13010*/  HMMA.16816.F32.BF16 R64, R20.reuse, R34, R64 ;  /* 0x000000221440723c */ /* 0x040fe20000041840 */
[----:B------:R-:W3:Y:S07]  /*13020*/  LDSM.16.MT88.4 R32, [R201+0x3000] ;  /* 0x00300000c920783b */ /* 0x000eee0000004200 */
[C---:B-1----:R-:W-:Y:S08]  /*13030*/  HMMA.16816.F32.BF16 R68, R20.reuse, R24, R68 ;  /* 0x000000181444723c */ /* 0x042ff00000041844 */
[C---:B------:R-:W-:Y:S01]  /*13040*/  HMMA.16816.F32.BF16 R72, R20.reuse, R26, R72 ;  /* 0x0000001a1448723c */ /* 0x040fe20000041848 */
[----:B------:R-:W1:Y:S07]  /*13050*/  LDSM.16.MT88.4 R24, [R200+0x3000] ;  /* 0x00300000c818783b */ /* 0x000e6e0000004200 */
[C---:B------:R-:W-:Y:S07]  /*13060*/  HMMA.16816.F32.BF16 R76, R20.reuse, R36, R76 ;  /* 0x00000024144c723c */ /* 0x040fee000004184c */
[----:B------:R-:W-:Y:S01]  /*13070*/  MOV R37, R123 ;  /* 0x0000007b00257202 */ /* 0x000fe20000000f00 */
[C---:B------:R-:W-:Y:S04]  /*13080*/  HMMA.16816.F32.BF16 R80, R20.reuse, R38, R80 ;  /* 0x000000261450723c */ /* 0x040fe80000041850 */
[----:B------:R-:W-:Y:S03]  /*13090*/  MOV R36, R120 ;  /* 0x0000007800247202 */ /* 0x000fe60000000f00 */
[----:B------:R-:W-:Y:S01]  /*130a0*/  MOV R39, R121 ;  /* 0x0000007900277202 */ /* 0x000fe20000000f00 */
[C---:B--2---:R-:W-:Y:S04]  /*130b0*/  HMMA.16816.F32.BF16 R84, R20.reuse, R28, R84 ;  /* 0x0000001c1454723c */ /* 0x044fe80000041854 */
        /* <DEDUP_REMOVED lines=17> */
[C---:B------:R-:W-:Y:S01]  /*131d0*/  FADD.FTZ R252, R156.reuse, R2 ;  /* 0x000000029cfc7221 */ /* 0x040fe20000010000 */
[----:B------:R-:W-:Y:S01]  /*131e0*/  MOV R2, R125 ;  /* 0x0000007d00027202 */ /* 0x000fe20000000f00 */
[C---:B------:R-:W-:Y:S04]  /*131f0*/  HMMA.16816.F32.BF16 R16, R20.reuse, R48, R16 ;  /* 0x000000301410723c */ /* 0x040fe80000041810 */
[----:B------:R-:W-:Y:S04]  /*13200*/  FADD.FTZ R247, R155, R3 ;  /* 0x000000039bf77221 */ /* 0x000fe80000010000 */
[----:B------:R-:W-:Y:S07]  /*13210*/  HMMA.16816.F32.BF16 R104, R20, R50, R104 ;  /* 0x000000321468723c */ /* 0x000fee0000041868 */
        /* <DEDUP_REMOVED lines=25> */
.L_x_333:
[----:B------:R-:W-:Y:S11]  /*133b0*/  @!UPT UIADD3 URZ, URZ, URZ, URZ ;  /* 0x0000003f3f3ff290 */ /* 0x000ff6000fffe03f */
        /* <DEDUP_REMOVED lines=8> */
.L_x_400:
[----:B------:R-:W-:Y:S01]  /*13440*/  FSETP.NE.FTZ.AND P1, PT, R3, RZ, PT ;  /* 0x000000ff0300720b */ /* 0x000fe20003f35000 */
[----:B---3--:R-:W-:Y:S01]  /*13450*/  FADD.FTZ R9, R9, R247 ;  /* 0x000000f709097221 */ /* 0x008fe20000010000 */
[----:B------:R-:W-:Y:S02]  /*13460*/  MOV R10, RZ ;  /* 0x000000ff000a7202 */ /* 0x000fe40000000f00 */
[----:B------:R-:W-:Y:S02]  /*13470*/  MOV R8, RZ ;  /* 0x000000ff00087202 */ /* 0x000fe40000000f00 */
[----:B------:R-:W-:-:S07]  /*13480*/  FSETP.NE.FTZ.AND P0, PT, R9, RZ, PT ;  /* 0x000000ff0900720b */ /* 0x000fce0003f15000 */
[----:B------:R-:W1:Y:S01]  /*13490*/  @P1 MUFU.LG2 R4, R3 ;  /* 0x0000000300041308 */ /* 0x000e620000000c00 */
[----:B------:R-:W-:-:S05]  /*134a0*/  @P1 MOV R5, 0x3f317218 ;  /* 0x3f31721800051802 */ /* 0x000fca0000000f00 */
[----:B------:R-:W-:Y:S02]  /*134b0*/  @P1 FMUL.FTZ R5, R5, c[0x0][0x2d0] ;  /* 0x0000b40005051a20 */ /* 0x000fe40000410000 */
[----:B------:R3:W4:Y:S01]  /*134c0*/  @P1 MUFU.RCP R10, R3 ;  /* 0x00000003000a1308 */ /* 0x0007220000001000 */
[----:B-1----:R-:W-:-:S07]  /*134d0*/  @P1 FMUL.FTZ R4, R4, 0.69314718246459960938 ;  /* 0x3f31721804041820 */ /* 0x002fce0000410000 */
[----:B------:R-:W-:Y:S01]  /*134e0*/  @P0 MUFU.RCP R8, R9 ;  /* 0x0000000900080308 */ /* 0x000fe20000001000 */
[----:B---3--:R-:W-:Y:S01]  /*134f0*/  MOV R3, 0xff800000 ;  /* 0xff80000000037802 */ /* 0x008fe20000000f00 */
[----:B------:R-:W-:-:S06]  /*13500*/  @P1 FFMA.FTZ R3, R5, R0, R4 ;  /* 0x0000000005031223 */ /* 0x000fcc0000010004 */
[----:B------:R1:W3:Y:S01]  /*13510*/  @P0 MUFU.LG2 R0, R9 ;  /* 0x0000000900000308 */ /* 0x0002e20000000c00 */
[C---:B----4-:R-:W-:Y:S02]  /*13520*/  FMUL.FTZ R120, R10.reuse, R120 ;  /* 0x000000780a787220 */ /* 0x050fe40000410000 */
[C---:B------:R-:W-:Y:S02]  /*13530*/  FMUL.FTZ R121, R10.reuse, R121 ;  /* 0x000000790a797220 */ /* 0x040fe40000410000 */
[C---:B------:R-:W-:Y:S02]  /*13540*/  FMUL.FTZ R116, R10.reuse, R116 ;  /* 0x000000740a747220 */ /* 0x040fe40000410000 */
[C---:B------:R-:W-:Y:S02]  /*13550*/  FMUL.FTZ R117, R10.reuse, R117 ;  /* 0x000000750a757220 */ /* 0x040fe40000410000 */
[C---:B------:R-:W-:Y:S02]  /*13560*/  FMUL.FTZ R60, R10.reuse, R60 ;  /* 0x0000003c0a3c7220 */ /* 0x040fe40000410000 */
[----:B------:R-:W-:-:S02]  /*13570*/  FMUL.FTZ R61, R10, R61 ;  /* 0x0000003d0a3d7220 */ /* 0x000fc40000410000 */
[C---:B------:R-:W-:Y:S02]  /*13580*/  FMUL.FTZ R64, R10.reuse, R64 ;  /* 0x000000400a407220 */ /* 0x040fe40000410000 */
[C---:B------:R-:W-:Y:S01]  /*13590*/  FMUL.FTZ R65, R10.reuse, R65 ;  /* 0x000000410a417220 */ /* 0x040fe20000410000 */
[----:B-1----:R-:W-:Y:S01]  /*135a0*/  MOV R9, 0xff800000 ;  /* 0xff80000000097802 */ /* 0x002fe20000000f00 */
        /* <DEDUP_REMOVED lines=24> */
[----:B------:R-:W-:Y:S01]  /*13730*/  @P0 MOV R10, 0x3f317218 ;  /* 0x3f317218000a0802 */ /* 0x000fe20000000f00 */
[----:B---3--:R-:W-:Y:S01]  /*13740*/  @P0 FMUL.FTZ R11, R0, 0.69314718246459960938 ;  /* 0x3f317218000b0820 */ /* 0x008fe20000410000 */
[----:B------:R-:W-:Y:S01]  /*13750*/  MOV R0, 0x1 ;  /* 0x0000000100007802 */ /* 0x000fe20000000f00 */
[----:B------:R-:W-:Y:S02]  /*13760*/  FMUL.FTZ R122, R8, R122 ;  /* 0x0000007a087a7220 */ /* 0x000fe40000410000 */
[----:B------:R-:W-:Y:S02]  /*13770*/  @P0 FMUL.FTZ R10, R10, c[0x0][0x2d0] ;  /* 0x0000b4000a0a0a20 */ /* 0x000fe40000410000 */
[----:B------:R-:W-:-:S02]  /*13780*/  FMUL.FTZ R123, R8, R123 ;  /* 0x0000007b087b7220 */ /* 0x000fc40000410000 */
[----:B------:R-:W-:Y:S01]  /*13790*/  @P0 FFMA.FTZ R9, R10, R2, R11 ;  /* 0x000000020a090223 */ /* 0x000fe2000001000b */
[----:B------:R-:W-:Y:S01]  /*137a0*/  PRMT R2, R0, 0x7610, R2 ;  /* 0x0000761000027816 */ /* 0x000fe20000000002 */
        /* <DEDUP_REMOVED lines=29> */
[----:B------:R-:W-:Y:S02]  /*13980*/  FMUL.FTZ R107, R8, R107 ;  /* 0x0000006b086b7220 */ /* 0x000fe40000410000 */
.L_x_302:
[----:B------:R-:W-:Y:S01]  /*13990*/  LOP3.LUT P0, RZ, R215, 0xff, RZ, 0xc0, !PT ;  /* 0x000000ffd7ff7812 */ /* 0x000fe2000780c0ff */
[----:B------:R-:W-:-:S12]  /*139a0*/  BSSY B0, `(.L_x_338) ;  /* 0x000000f000007945 */ /* 0x000fd80003800000 */
[----:B------:R-:W-:Y:S05]  /*139b0*/  @P0 BRA `(.L_x_339) ;  /* 0x000000d000000947 */ /* 0x000fea0003800000 */
[----:B------:R-:W1:Y:S01]  /*139c0*/  S2R R0, SR_LANEID ;  /* 0x0000000000007919 */ /* 0x000e620000000000 */
[----:B------:R-:W-:Y:S01]  /*139d0*/  VOTEU.ANY UR4, UPT, PT ;  /* 0x0000000000047886 */ /* 0x000fe200038e0100 */
[----:B------:R-:W-:Y:S01]  /*139e0*/  IMAD.MOV.U32 R22, RZ, RZ, c[0x0][0x560] ;  /* 0x00015800ff167624 */ /* 0x000fe200078e00ff */
[----:B------:R-:W1:Y:S01]  /*139f0*/  FLO.U32 R10, UR4 ;  /* 0x00000004000a7d00 */ /* 0x000e6200080e0000 */
[----:B------:R-:W-:-:S07]  /*13a00*/  IMAD.MOV.U32 R23, RZ, RZ, c[0x0][0x564] ;  /* 0x00015900ff177624 */ /* 0x000fce00078e00ff */
[----:B------:R-:W3:Y:S01]  /*13a10*/  POPC R8, UR4 ;  /* 0x0000000400087d09 */ /* 0x000ee20008000000 */
[----:B-1----:R-:W-:-:S13]  /*13a20*/  ISETP.EQ.U32.AND P0, PT, R10, R0, PT ;  /* 0x000000000a00720c */ /* 0x002fda0003f02070 */
[----:B---3--:R-:W3:Y:S04]  /*13a30*/  @P0 ATOMG.E.ADD.STRONG.GPU PT, R8, [R22.64], R8 ;  /* 0x00000008160809a8 */ /* 0x008ee800081ee1ca */
[----:B------:R-:W1:Y:S02]  /*13a40*/  S2R R0, SR_LTMASK ;  /* 0x0000000000007919 */ /* 0x000e640000003900 */
[----:B-1----:R-:W-:-:S04]  /*13a50*/  LOP3.LUT R0, R0, UR4, RZ, 0xc0, !PT ;  /* 0x0000000400007c12 */ /* 0x002fc8000f8ec0ff */
[----:B------:R-:W1:Y:S01]  /*13a60*/  POPC R208, R0 ;  /* 0x0000000000d07309 */ /* 0x000e620000000000 */
[----:B---3--:R-:W1:Y:S02]  /*13a70*/  SHFL.IDX PT, R8, R8, R10, 0x1f ;  /* 0x00001f0a08087589 */ /* 0x008e6400000e0000 */
[----:B-1----:R-:W-:-:S05]  /*13a80*/  IADD3 R208, R8, c[0x0][0xc], R208 ;  /* 0x0000030008d07a10 */ /* 0x002fca0007ffe0d0 */
.L_x_339:
[----:B------:R-:W-:Y:S05]  /*13a90*/  BSYNC B0 ;  /* 0x0000000000007941 */ /* 0x000fea0003800000 */
.L_x_338:
[----:B------:R-:W-:Y:S01]  /*13aa0*/  PRMT R2, R2, 0x9910, RZ ;  /* 0x0000991002027816 */ /* 0x000fe200000000ff */
[----:B------:R-:W-:Y:S01]  /*13ab0*/  IMAD.SHL.U32 R11, R222, 0x8, RZ ;  /* 0x00000008de0b7824 */ /* 0x000fe200078e00ff */
[----:B------:R-:W-:Y:S01]  /*13ac0*/  BSSY B1, `(.L_x_340) ;  /* 0x00002a0000017945 */ /* 0x000fe20003800000 */
[----:B------:R-:W-:Y:S01]  /*13ad0*/  IMAD.MOV.U32 R0, RZ, RZ, R208 ;  /* 0x000000ffff007224 */ /* 0x000fe200078e00d0 */
[----:B------:R-:W-:Y:S02]  /*13ae0*/  ISETP.NE.AND P0, PT, R2, RZ, PT ;  /* 0x000000ff0200720c */ /* 0x000fe40003f05270 */
[----:B------:R-:W-:Y:S02]  /*13af0*/  SHF.R.S32.HI R25, RZ, 0x1f, R232 ;  /* 0x0000001fff197819 */ /* 0x000fe400000114e8 */
[----:B------:R-:W-:-:S02]  /*13b00*/  SHF.R.S32.HI R22, RZ, 0x1f, R217 ;  /* 0x0000001fff167819 */ /* 0x000fc400000114d9 */
[----:B------:R-:W-:-:S07]  /*13b10*/  SHF.R.S32.HI R23, RZ, 0x1f, R11 ;  /* 0x0000001fff177819 */ /* 0x000fce000001140b */
[----:B------:R-:W-:Y:S05]  /*13b20*/  @!P0 BRA `(.L_x_341) ;  /* 0x00001ed000008947 */ /* 0x000fea0003800000 */
[----:B------:R-:W-:Y:S01]  /*13b30*/  SHF.R.S32.HI R10, RZ, 0x1f, R215 ;  /* 0x0000001fff0a7819 */ /* 0x000fe200000114d7 */
[----:B------:R-:W-:Y:S01]  /*13b40*/  WARPSYNC 0xffffffff ;  /* 0xffffffff00007948 */ /* 0x000fe20003800000 */
[----:B------:R-:W-:Y:S01]  /*13b50*/  BAR.SYNC.DEFER_BLOCKING 0x1, 0x100 ;  /* 0x0044000000007b1d */ /* 0x000fe20000010000 */
[----:B------:R-:W-:Y:S02]  /*13b60*/  F2FP.BF16.PACK_AB R26, R121, R120 ;  /* 0x00000078791a723e */ /* 0x000fe400000010ff */
[CC--:B------:R-:W-:Y:S02]  /*13b70*/  LEA.HI R2, R10.reuse, R215.reuse, RZ, 0x2 ;  /* 0x000000d70a027211 */ /* 0x0c0fe400078f10ff */
[----:B------:R-:W-:Y:S02]  /*13b80*/  LEA.HI R10, R10, R215, RZ, 0x5 ;  /* 0x000000d70a0a7211 */ /* 0x000fe400078f28ff */
[--C-:B------:R-:W-:Y:S02]  /*13b90*/  SHF.R.S32.HI R8, RZ, 0x2, R2.reuse ;  /* 0x00000002ff087819 */ /* 0x100fe40000011402 */
[----:B------:R-:W-:-:S02]  /*13ba0*/  SHF.R.S32.HI R24, RZ, 0x1f, R2 ;  /* 0x0000001fff187819 */ /* 0x000fc40000011402 */
[----:B------:R-:W-:Y:S02]  /*13bb0*/  LOP3.LUT R2, R2, 0xfffffffc, RZ, 0xc0, !PT ;  /* 0xfffffffc02027812 */ /* 0x000fe400078ec0ff */
[----:B------:R-:W-:Y:S02]  /*13bc0*/  LEA.HI R24, R24, R8, RZ, 0x3 ;  /* 0x0000000818187211 */ /* 0x000fe400078f18ff */
[----:B------:R-:W-:Y:S01]  /*13bd0*/  SHF.R.S32.HI R29, RZ, 0x5, R10 ;  /* 0x00000005ff1d7819 */ /* 0x000fe2000001140a */
[----:B------:R-:W-:Y:S01]  /*13be0*/  IMAD.IADD R2, R215, 0x1, -R2 ;  /* 0x00000001d7027824 */ /* 0x000fe200078e0a02 */
[----:B------:R-:W-:Y:S02]  /*13bf0*/  LOP3.LUT R24, R24, 0xfffffff8, RZ, 0xc0, !PT ;  /* 0xfffffff818187812 */ /* 0x000fe400078ec0ff */
[----:B------:R-:W-:Y:S02]  /*13c00*/  F2FP.BF16.PACK_AB R27, R117, R116 ;  /* 0x00000074751b723e */ /* 0x000fe400000010ff */
[----:B------:R-:W-:Y:S01]  /*13c10*/  ISETP.NE.U32.AND P0, PT, RZ, c[0x0][0x508], PT ;  /* 0x00014200ff007a0c */ /* 0x000fe20003f05070 */
[----:B------:R-:W-:Y:S01]  /*13c20*/  IMAD.IADD R24, R8, 0x1, -R24 ;  /* 0x0000000108187824 */ /* 0x000fe200078e0a18 */
[----:B------:R-:W-:Y:S01]  /*13c30*/  ISETP.NE.U32.AND P2, PT, RZ, c[0x0][0x500], PT ;  /* 0x00014000ff007a0c */ /* 0x000fe20003f45070 */
[----:B------:R-:W-:Y:S01]  /*13c40*/  IMAD.SHL.U32 R8, R29, 0x400, RZ ;  /* 0x000004001d087824 */ /* 0x000fe200078e00ff */
[----:B------:R-:W-:Y:S01]  /*13c50*/  ISETP.NE.AND.EX P1, PT, RZ, c[0x0][0x50c], PT, P0 ;  /* 0x00014300ff007a0c */ /* 0x000fe20003f25300 */
[----:B------:R-:W-:Y:S01]  /*13c60*/  IMAD.SHL.U32 R24, R24, 0x40, RZ ;  /* 0x0000004018187824 */ /* 0x000fe200078e00ff */
[----:B------:R-:W-:Y:S01]  /*13c70*/  ISETP.NE.AND.EX P2, PT, RZ, c[0x0][0x504], PT, P2 ;  /* 0x00014100ff007a0c */ /* 0x000fe20003f45320 */
[----:B------:R-:W-:-:S03]  /*13c80*/  IMAD R8, R2, 0x2, R8 ;  /* 0x0000000202087824 */ /* 0x000fc600078e0208 */
[----:B------:R-:W-:-:S04]  /*13c90*/  LOP3.LUT R24, R24, 0x1c0, RZ, 0xc0, !PT ;  /* 0x000001c018187812 */ /* 0x000fc800078ec0ff */
[----:B------:R-:W-:-:S03]  /*13ca0*/  LEA.HI R24, R24, R24, RZ, 0x1d ;  /* 0x0000001818187211 */ /* 0x000fc600078fe8ff */
[----:B------:R-:W-:Y:S02]  /*13cb0*/  @P1 LEA R30, P0, R232, c[0x0][0x508], 0x2 ;  /* 0x00014200e81e1a11 */ /* 0x000fe400078010ff */
[----:B------:R-:W-:Y:S01]  /*13cc0*/  IMAD.IADD R24, R8, 0x1, R24 ;  /* 0x0000000108187824 */ /* 0x000fe200078e0218 */
[----:B------:R-:W-:Y:S02]  /*13cd0*/  F2FP.BF16.PACK_AB R8, R123, R122 ;  /* 0x0000007a7b08723e */ /* 0x000fe400000010ff */
[----:B------:R-:W-:Y:S01]  /*13ce0*/  @P1 LEA.HI.X R31, R232, c[0x0][0x50c], R25, 0x2, P0 ;  /* 0x00014300e81f1a11 */ /* 0x000fe200000f1419 */
[----:B------:R-:W-:-:S05]  /*13cf0*/  IMAD.SHL.U32 R24, R24, 0x2, RZ ;  /* 0x0000000218187824 */ /* 0x000fca00078e00ff */
[----:B------:R1:W-:Y:S04]  /*13d00*/  STS [R24+0x80], R26 ;  /* 0x0000801a18007388 */ /* 0x0003e80000000800 */
[----:B------:R3:W-:Y:S04]  /*13d10*/  STS [R24+0x480], R8 ;  /* 0x0004800818007388 */ /* 0x0007e80000000800 */
[----:B------:R4:W-:Y:S01]  /*13d20*/  STS [R216], R27 ;  /* 0x0000001bd8007388 */ /* 0x0009e20000000800 */
[----:B-1----:R-:W-:Y:S02]  /*13d30*/  F2FP.BF16.PACK_AB R26, R119, R118 ;  /* 0x00000076771a723e */ /* 0x002fe400000010ff */
[----:B---3--:R-:W-:-:S03]  /*13d40*/  F2FP.BF16.PACK_AB R8, R61, R60 ;  /* 0x0000003c3d08723e */ /* 0x008fc600000010ff */
[----:B------:R1:W-:Y:S01]  /*13d50*/  STS [R216+0x400], R26 ;  /* 0x0004001ad8007388 */ /* 0x0003e20000000800 */
[----:B----4-:R-:W-:-:S03]  /*13d60*/  F2FP.BF16.PACK_AB R27, R63, R62 ;  /* 0x0000003e3f1b723e */ /* 0x010fc600000010ff */
[----:B------:R3:W-:Y:S04]  /*13d70*/  STS [R227+0x80], R8 ;  /* 0x00008008e3007388 */ /* 0x0007e80000000800 */
[----:B------:R4:W-:Y:S01]  /*13d80*/  STS [R227+0x480], R27 ;  /* 0x0004801be3007388 */ /* 0x0009e20000000800 */
[----:B-1----:R-:W-:Y:S02]  /*13d90*/  F2FP.BF16.PACK_AB R26, R65, R64 ;  /* 0x00000040411a723e */ /* 0x002fe400000010ff */
[----:B---3--:R-:W-:-:S03]  /*13da0*/  F2FP.BF16.PACK_AB R8, R67, R66 ;  /* 0x000000424308723e */ /* 0x008fc600000010ff */
[----:B------:R1:W-:Y:S01]  /*13db0*/  STS [R229], R26 ;  /* 0x0000001ae5007388 */ /* 0x0003e20000000800 */
[----:B----4-:R-:W-:-:S03]  /*13dc0*/  F2FP.BF16.PACK_AB R27, R69, R68 ;  /* 0x00000044451b723e */ /* 0x010fc600000010ff */
[----:B------:R3:W-:Y:S04]  /*13dd0*/  STS [R229+0x400], R8 ;  /* 0x00040008e5007388 */ /* 0x0007e80000000800 */
[----:B------:R4:W-:Y:S01]  /*13de0*/  STS [R226+0x80], R27 ;  /* 0x0000801be2007388 */ /* 0x0009e20000000800 */
[----:B-1----:R-:W-:Y:S02]  /*13df0*/  F2FP.BF16.PACK_AB R26, R71, R70 ;  /* 0x00000046471a723e */ /* 0x002fe400000010ff */
[----:B---3--:R-:W-:-:S03]  /*13e00*/  F2FP.BF16.PACK_AB R8, R73, R72 ;  /* 0x000000484908723e */ /* 0x008fc600000010ff */
[----:B------:R1:W-:Y:S01]  /*13e10*/  STS [R226+0x480], R26 ;  /* 0x0004801ae2007388 */ /* 0x0003e20000000800 */
[----:B----4-:R-:W-:-:S03]  /*13e20*/  F2FP.BF16.PACK_AB R27, R75, R74 ;  /* 0x0000004a4b1b723e */ /* 0x010fc600000010ff */
[----:B------:R3:W-:Y:S04]  /*13e30*/  STS [R228], R8 ;  /* 0x00000008e4007388 */ /* 0x0007e80000000800 */
[----:B------:R4:W-:Y:S01]  /*13e40*/  STS [R228+0x400], R27 ;  /* 0x0004001be4007388 */ /* 0x0009e20000000800 */
[----:B-1----:R-:W-:Y:S02]  /*13e50*/  F2FP.BF16.PACK_AB R26, R5, R4 ;  /* 0x00000004051a723e */ /* 0x002fe400000010ff */
[----:B---3--:R-:W-:-:S03]  /*13e60*/  F2FP.BF16.PACK_AB R8, R17, R16 ;  /* 0x000000101108723e */ /* 0x008fc600000010ff */
[----:B------:R1:W-:Y:S01]  /*13e70*/  STS [R230+0x80], R26 ;  /* 0x0000801ae6007388 */ /* 0x0003e20000000800 */
[----:B----4-:R-:W-:-:S03]  /*13e80*/  F2FP.BF16.PACK_AB R27, R7, R6 ;  /* 0x00000006071b723e */ /* 0x010fc600000010ff */
        /* <DEDUP_REMOVED lines=10> */
[----:B------:R1:W-:Y:S01]  /*13f30*/  STS [R216+0x4000], R26 ;  /* 0x0040001ad8007388 */ /* 0x0003e20000000800 */
[----:B----4-:R-:W-:-:S03]  /*13f40*/  F2FP.BF16.PACK_AB R24, R113, R112 ;  /* 0x000000707118723e */ /* 0x010fc600000010ff */
[----:B------:R3:W-:Y:S01]  /*13f50*/  STS [R216+0x4400], R8 ;  /* 0x00440008d8007388 */ /* 0x0007e20000000800 */
[----:B------:R-:W-:-:S03]  /*13f60*/  F2FP.BF16.PACK_AB R27, R107, R106 ;  /* 0x0000006a6b1b723e */ /* 0x000fc600000010ff */
[----:B------:R4:W-:Y:S01]  /*13f70*/  STS [R227+0x4080], R24 ;  /* 0x00408018e3007388 */ /* 0x0009e20000000800 */
        /* <DEDUP_REMOVED lines=13> */
[----:B---3--:R-:W-:Y:S02]  /*14050*/  F2FP.BF16.PACK_AB R8, R103, R102 ;  /* 0x000000666708723e */ /* 0x008fe400000010ff */
[----:B----4-:R-:W-:-:S03]  /*14060*/  F2FP.BF16.PACK_AB R24, R111, R110 ;  /* 0x0000006e6f18723e */ /* 0x010fc600000010ff */
[----:B------:R1:W-:Y:S04]  /*14070*/  STS [R228+0x4400], R8 ;  /* 0x00440008e4007388 */ /* 0x0003e80000000800 */
[----:B------:R3:W-:Y:S04]  /*14080*/  STS [R230+0x4080], R26 ;  /* 0x0040801ae6007388 */ /* 0x0007e80000000800 */
[----:B------:R4:W-:Y:S04]  /*14090*/  STS [R230+0x4480], R24 ;  /* 0x00448018e6007388 */ /* 0x0009e80000000800 */
[----:B------:R-:W-:Y:S01]  /*140a0*/  STS [R231+0x4400], R27 ;  /* 0x0044001be7007388 */ /* 0x000fe20000000800 */
[----:B-1----:R-:W-:Y:S01]  /*140b0*/  F2FP.BF16.PACK_AB R8, R105, R104 ;  /* 0x000000686908723e */ /* 0x002fe200000010ff */
[----:B---3--:R-:W-:-:S04]  /*140c0*/  IMAD.MOV.U32 R26, RZ, RZ, c[0x0][0x388] ;  /* 0x0000e200ff1a7624 */ /* 0x008fc800078e00ff */
[----:B------:R1:W-:Y:S01]  /*140d0*/  STS [R231+0x4000], R8 ;  /* 0x00400008e7007388 */ /* 0x0003e20000000800 */
[----:B----4-:R-:W-:-:S03]  /*140e0*/  IMAD.MOV.U32 R24, RZ, RZ, RZ ;  /* 0x000000ffff187224 */ /* 0x010fc600078e00ff */
[----:B------:R-:W-:Y:S01]  /*140f0*/  BAR.SYNC.DEFER_BLOCKING 0x1, 0x100 ;  /* 0x0044000000007b1d */ /* 0x000fe20000010000 */
[----:B-1----:R-:W-:-:S05]  /*14100*/  IMAD.MOV.U32 R8, RZ, RZ, 0x4 ;  /* 0x00000004ff087424 */ /* 0x002fca00078e00ff */
[----:B------:R1:W5:Y:S01]  /*14110*/  @P1 LDG.E R26, [R30.64] ;  /* 0x0000000a1e1a1981 */ /* 0x000362000c1e1900 */
[----:B------:R-:W-:-:S05]  /*14120*/  IMAD.WIDE R32, R232, R8, c[0x0][0x500] ;  /* 0x00014000e8207625 */ /* 0x000fca00078e0208 */
[----:B------:R1:W5:Y:S01]  /*14130*/  @P2 LDG.E R24, [R32.64] ;  /* 0x0000000a20182981 */ /* 0x000362000c1e1900 */
[----:B------:R-:W-:-:S04]  /*14140*/  ISETP.NE.AND P0, PT, R210, RZ, PT ;  /* 0x000000ffd200720c */ /* 0x000fc80003f05270 */
[----:B------:R-:W-:Y:S01]  /*14150*/  SEL R210, R210, c[0x0][0x3d4], P0 ;  /* 0x0000f500d2d27a07 */ /* 0x000fe20000000000 */
[----:B------:R-:W-:Y:S05]  /*14160*/  @P1 BRA `(.L_x_342) ;  /* 0x0000004000001947 */ /* 0x000fea0003800000 */
[----:B------:R-:W-:Y:S05]  /*14170*/  @!P2 BRA `(.L_x_342) ;  /* 0x000000300000a947 */ /* 0x000fea0003800000 */
[----:B-----5:R3:W4:Y:S04]  /*14180*/  LDG.E R26, [R32.64] ;  /* 0x0000000a201a7981 */ /* 0x020728000c1e1900 */
[----:B-1-3--:R-:W4:Y:S02]  /*14190*/  LDG.E R32, [R32.64+0x4] ;  /* 0x0000040a20207981 */ /* 0x00af24000c1e1900 */
[----:B----4-:R-:W-:Y:S02]  /*141a0*/  IADD3 R26, -R26, R32, RZ ;  /* 0x000000201a1a7210 */ /* 0x010fe40007ffe1ff */
.L_x_342:
[----:B-1----:R-:W-:Y:S01]  /*141b0*/  IMAD.MOV.U32 R32, RZ, RZ, 0x368 ;  /* 0x00000368ff207424 */ /* 0x002fe200078e00ff */
[----:B------:R-:W-:Y:S01]  /*141c0*/  ISETP.GT.AND P2, PT, R210, 0x1, PT ;  /* 0x00000001d200780c */ /* 0x000fe20003f44270 */
[----:B------:R-:W-:Y:S01]  /*141d0*/  IMAD.MOV.U32 R30, RZ, RZ, c[0x0][0x4e8] ;  /* 0x00013a00ff1e7624 */ /* 0x000fe200078e00ff */
[----:B------:R-:W-:Y:S01]  /*141e0*/  SHF.R.S32.HI R27, RZ, 0x1f, R10 ;  /* 0x0000001fff1b7819 */ /* 0x000fe2000001140a */
[----:B-----5:R-:W-:Y:S01]  /*141f0*/  IMAD R26, R26, c[0x0][0x4e8], RZ ;  /* 0x00013a001a1a7a24 */ /* 0x020fe200078e02ff */
[----:B------:R-:W-:-:S02]  /*14200*/  SEL R32, R32, 0x328, P2 ;  /* 0x0000032820207807 */ /* 0x000fc40001000000 */
[----:B------:R-:W-:Y:S02]  /*14210*/  LOP3.LUT R10, R10, 0xffffffe0, RZ, 0xc0, !PT ;  /* 0xffffffe00a0a7812 */ /* 0x000fe400078ec0ff */
[----:B------:R1:W3:Y:S01]  /*14220*/  LDC.64 R36, c[0x0][R32+0x170] ;  /* 0x00005c0020247b82 */ /* 0x0002e20000000a00 */
[----:B------:R-:W-:Y:S02]  /*14230*/  LEA.HI R27, R27, R29, RZ, 0x3 ;  /* 0x0000001d1b1b7211 */ /* 0x000fe400078f18ff */
[----:B------:R-:W-:Y:S01]  /*14240*/  IMAD.IADD R10, R215, 0x1, -R10 ;  /* 0x00000001d70a7824 */ /* 0x000fe200078e0a0a */
[----:B------:R-:W-:Y:S02]  /*14250*/  ISETP.NE.U32.AND P0, PT, RZ, c[0x0][0x500], PT ;  /* 0x00014000ff007a0c */ /* 0x000fe40003f05070 */
[----:B------:R-:W-:Y:S02]  /*14260*/  LOP3.LUT R27, R27, 0xffffff8, RZ, 0xc0, !PT ;  /* 0x0ffffff81b1b7812 */ /* 0x000fe400078ec0ff */
[----:B------:R1:W4:Y:S01]  /*14270*/  LDC.64 R38, c[0x0][R32+0x168] ;  /* 0x00005a0020267b82 */ /* 0x0003220000000a00 */
[----:B------:R-:W-:-:S02]  /*14280*/  SHF.R.S32.HI R8, RZ, 0x1f, R10 ;  /* 0x0000001fff087819 */ /* 0x000fc4000001140a */
[----:B------:R-:W-:Y:S01]  /*14290*/  IMAD.IADD R29, R29, 0x1, -R27 ;  /* 0x000000011d1d7824 */ /* 0x000fe200078e0a1b */
[----:B------:R-:W-:Y:S02]  /*142a0*/  LEA.HI R27, R2, R2, RZ, 0x1 ;  /* 0x00000002021b7211 */ /* 0x000fe400078f08ff */
[----:B------:R-:W-:Y:S02]  /*142b0*/  LEA.HI R8, R8, R10, RZ, 0x2 ;  /* 0x0000000a08087211 */ /* 0x000fe400078f10ff */
[----:B------:R1:W2:Y:S01]  /*142c0*/  LDC.64 R34, c[0x0][R32+0x178] ;  /* 0x00005e0020227b82 */ /* 0x0002a20000000a00 */
[----:B------:R-:W-:Y:S02]  /*142d0*/  LOP3.LUT R27, R27, 0x1ffffffe, RZ, 0xc0, !PT ;  /* 0x1ffffffe1b1b7812 */ /* 0x000fe400078ec0ff */
[----:B------:R-:W-:Y:S02]  /*142e0*/  SHF.R.S32.HI R28, RZ, 0x2, R8 ;  /* 0x00000002ff1c7819 */ /* 0x000fe40000011408 */
[----:B------:R-:W-:Y:S01]  /*142f0*/  ISETP.NE.AND P3, PT, R30, 0x1, PT ;  /* 0x000000011e00780c */ /* 0x000fe20003f65270 */
[----:B------:R-:W-:Y:S01]  /*14300*/  IMAD.IADD R27, R2, 0x1, -R27 ;  /* 0x00000001021b7824 */ /* 0x000fe200078e0a1b */
[----:B------:R-:W-:Y:S01]  /*14310*/  ISETP.NE.AND.EX P0, PT, RZ, c[0x0][0x504], PT, P0 ;  /* 0x00014100ff007a0c */ /* 0x000fe20003f05300 */
[----:B------:R-:W-:-:S03]  /*14320*/  IMAD R28, R29, 0x10, R28 ;  /* 0x000000101d1c7824 */ /* 0x000fc600078e021c */
[----:B------:R-:W-:Y:S01]  /*14330*/  SEL R232, R232, RZ, !P0 ;  /* 0x000000ffe8e87207 */ /* 0x000fe20004000000 */
[--C-:B------:R-:W-:Y:S01]  /*14340*/  IMAD R27, R27, 0x8, R28.reuse ;  /* 0x000000081b1b7824 */ /* 0x100fe200078e021c */
[----:B------:R-:W-:Y:S01]  /*14350*/  SEL R29, R25, RZ, !P0 ;  /* 0x000000ff191d7207 */ /* 0x000fe20004000000 */
[C---:B------:R-:W-:Y:S02]  /*14360*/  IMAD R28, R209.reuse, 0x80, R28 ;  /* 0x00000080d11c7824 */ /* 0x040fe400078e021c */
[----:B------:R-:W-:-:S04]  /*14370*/  IMAD R25, R209, 0x80, R27 ;  /* 0x00000080d1197824 */ /* 0x000fc800078e021b */
[----:B------:R-:W-:Y:S01]  /*14380*/  @P3 IMAD.HI.U32 R27, R25, c[0x0][0x4ec], RZ ;  /* 0x00013b00191b3a27 */ /* 0x000fe200078e00ff */
[----:B-1----:R-:W1:Y:S03]  /*14390*/  LDC.64 R32, c[0x0][R32+0x160] ;  /* 0x0000580020207b82 */ /* 0x002e660000000a00 */
[----:B---3--:R-:W-:-:S04]  /*143a0*/  IMAD R2, R37, R232, RZ ;  /* 0x000000e825027224 */ /* 0x008fc800078e02ff */
[C---:B------:R-:W-:Y:S02]  /*143b0*/  IMAD R2, R36.reuse, R29, R2 ;  /* 0x0000001d24027224 */ /* 0x040fe400078e0202 */
[----:B------:R-:W-:Y:S01]  /*143c0*/  IMAD.MOV.U32 R29, RZ, RZ, R25 ;  /* 0x000000ffff1d7224 */ /* 0x000fe200078e0019 */
[----:B------:R-:W-:Y:S01]  /*143d0*/  @P3 SHF.R.U32.HI R29, RZ, c[0x0][0x4f0], R27 ;  /* 0x00013c00ff1d3a19 */ /* 0x000fe2000001161b */
[----:B------:R-:W-:Y:S01]  /*143e0*/  IMAD.WIDE.U32 R36, R36, R232, RZ ;  /* 0x000000e824247225 */ /* 0x000fe200078e00ff */
[----:B------:R-:W-:-:S03]  /*143f0*/  SEL R27, R235, RZ, P2 ;  /* 0x000000ffeb1b7207 */ /* 0x000fc60001000000 */
[----:B----4-:R-:W-:-:S04]  /*14400*/  IMAD.WIDE.U32 R30, R38, R233, RZ ;  /* 0x000000e9261e7225 */ /* 0x010fc800078e00ff */
[----:B------:R-:W-:Y:S01]  /*14410*/  IMAD R38, R39, R233, RZ ;  /* 0x000000e927267224 */ /* 0x000fe200078e02ff */
[----:B------:R-:W-:Y:S01]  /*14420*/  IADD3 R36, P1, P0, R36, R30, R24 ;  /* 0x0000001e24247210 */ /* 0x000fe2000783e018 */
[----:B------:R-:W-:Y:S01]  /*14430*/  IMAD.IADD R2, R37, 0x1, R2 ;  /* 0x0000000125027824 */ /* 0x000fe200078e0202 */
[----:B------:R-:W-:Y:S01]  /*14440*/  SHF.R.S32.HI R30, RZ, 0x1f, R24 ;  /* 0x0000001fff1e7819 */ /* 0x000fe20000011418 */
[----:B------:R-:W-:Y:S02]  /*14450*/  IMAD.IADD R38, R31, 0x1, R38 ;  /* 0x000000011f267824 */ /* 0x000fe400078e0226 */
[-C--:B--2---:R-:W-:Y:S02]  /*14460*/  IMAD R31, R35, R27.reuse, RZ ;  /* 0x0000001b231f7224 */ /* 0x084fe400078e02ff */
[----:B------:R-:W-:Y:S01]  /*14470*/  IMAD.WIDE.U32 R34, R34, R27, RZ ;  /* 0x0000001b22227225 */ /* 0x000fe200078e00ff */
[----:B------:R-:W-:Y:S02]  /*14480*/  IADD3.X R38, R2, R38, R30, P1, P0 ;  /* 0x0000002602267210 */ /* 0x000fe40000fe041e */
[--C-:B------:R-:W-:Y:S01]  /*14490*/  SHF.R.S32.HI R27, RZ, 0x1f, R29.reuse ;  /* 0x0000001fff1b7819 */ /* 0x100fe2000001141d */
[----:B------:R-:W-:Y:S01]  /*144a0*/  IMAD.MOV R2, RZ, RZ, -R29 ;  /* 0x000000ffff027224 */ /* 0x000fe200078e0a1d */
[----:B------:R-:W-:Y:S01]  /*144b0*/  IADD3 R34, P1, P0, R29, R36, R34 ;  /* 0x000000241d227210 */ /* 0x000fe2000783e022 */
[----:B------:R-:W-:-:S02]  /*144c0*/  IMAD.IADD R31, R35, 0x1, R31 ;  /* 0x00000001231f7824 */ /* 0x000fc400078e021f */
[----:B------:R-:W-:-:S03]  /*144d0*/  IMAD R2, R2, c[0x0][0x4e8], R25 ;  /* 0x00013a0002027a24 */ /* 0x000fc600078e0219 */
[----:B------:R-:W-:Y:S02]  /*144e0*/  IADD3.X R35, R27, R38, R31, P1, P0 ;  /* 0x000000261b237210 */ /* 0x000fe40000fe041f */
[----:B------:R-:W-:Y:S01]  /*144f0*/  SHF.R.S32.HI R29, RZ, 0x1f, R2 ;  /* 0x0000001fff1d7819 */ /* 0x000fe20000011402 */
[-C--:B-1----:R-:W-:Y:S02]  /*14500*/  IMAD R27, R33, R2.reuse, RZ ;  /* 0x00000002211b7224 */ /* 0x082fe400078e02ff */
[----:B------:R-:W-:-:S04]  /*14510*/  IMAD.WIDE.U32 R34, R32, R2, R34 ;  /* 0x0000000220227225 */ /* 0x000fc800078e0022 */
[----:B------:R-:W-:Y:S02]  /*14520*/  IMAD.MOV.U32 R2, RZ, RZ, c[0x0][0x4a8] ;  /* 0x00012a00ff027624 */ /* 0x000fe400078e00ff */
[----:B------:R-:W-:Y:S02]  /*14530*/  IMAD R29, R32, R29, R27 ;  /* 0x0000001d201d7224 */ /* 0x000fe400078e021b */
[----:B------:R-:W-:Y:S01]  /*14540*/  IMAD.MOV.U32 R27, RZ, RZ, c[0x0][0x4ac] ;  /* 0x00012b00ff1b7624 */ /* 0x000fe200078e00ff */
[----:B------:R-:W-:Y:S01]  /*14550*/  SEL R2, R2, c[0x0][0x450], P2 ;  /* 0x0001140002027a07 */ /* 0x000fe20001000000 */
[----:B------:R-:W-:-:S03]  /*14560*/  IMAD.IADD R29, R35, 0x1, R29 ;  /* 0x00000001231d7824 */ /* 0x000fc600078e021d */
[----:B------:R-:W-:Y:S02]  /*14570*/  SEL R27, R27, c[0x0][0x454], P2 ;  /* 0x000115001b1b7a07 */ /* 0x000fe40001000000 */
[----:B------:R-:W-:-:S04]  /*14580*/  LEA R2, P0, R34, R2, 0x2 ;  /* 0x0000000222027211 */ /* 0x000fc800078010ff */
[----:B------:R-:W-:Y:S01]  /*14590*/  LEA.HI.X R27, R34, R27, R29, 0x2, P0 ;  /* 0x0000001b221b7211 */ /* 0x000fe200000f141d */
[----:B------:R-:W-:Y:S01]  /*145a0*/  SHFL.IDX PT, R32, R2, RZ, 0x1c1f ;  /* 0x001c1fff02207589 */ /* 0x000fe200000e0000 */
[----:B------:R-:W-:-:S03]  /*145b0*/  LOP3.LUT P0, RZ, R10, 0x3, RZ, 0xc0, !PT ;  /* 0x000000030aff7812 */ /* 0x000fc6000780c0ff */
[----:B------:R-:W1:Y:S01]  /*145c0*/  SHFL.IDX PT, R33, R27, RZ, 0x1c1f ;  /* 0x001c1fff1b217589 */ /* 0x000e6200000e0000 */
[----:B------:R-:W-:-:S03]  /*145d0*/  ISETP.GE.OR P1, PT, R28, R26, P0 ;  /* 0x0000001a1c00720c */ /* 0x000fc60000726670 */
[----:B------:R2:W-:Y:S04]  /*145e0*/  SHFL.IDX PT, R34, R2, 0x1, 0x1c1f ;  /* 0x003c1f0002227f89 */ /* 0x0005e800000e0000 */
[----:B------:R-:W3:Y:S06]  /*145f0*/  SHFL.IDX PT, R35, R27, 0x1, 0x1c1f ;  /* 0x003c1f001b237f89 */ /* 0x000eec00000e0000 */
[----:B-1----:R1:W-:Y:S01]  /*14600*/  @!P1 ST.E [R32.64], R3 ;  /* 0x0000000320009985 */ /* 0x0023e2000c10190a */
[----:B--2---:R-:W-:-:S04]  /*14610*/  IADD3 R2, R28, 0x8, RZ ;  /* 0x000000081c027810 */ /* 0x004fc80007ffe0ff */
[CC--:B------:R-:W-:Y:S02]  /*14620*/  ISETP.GE.OR P0, PT, R2.reuse, R26.reuse, P0 ;  /* 0x0000001a0200720c */ /* 0x0c0fe40000706670 */
[----:B------:R-:W-:-:S04]  /*14630*/  ISETP.GE.AND P1, PT, R2, R26, PT ;  /* 0x0000001a0200720c */ /* 0x000fc80003f26270 */
[----:B------:R-:W-:-:S07]  /*14640*/  P2R R2, PR, RZ, 0x2 ;  /* 0x00000002ff027803 */ /* 0x000fce0000000000 */
[----:B---3--:R1:W-:Y:S01]  /*14650*/  @!P0 ST.E [R34.64], R9 ;  /* 0x0000000922008985 */ /* 0x0083e2000c10190a */
[----:B------:R-:W-:Y:S01]  /*14660*/  ISETP.GE.AND P0, PT, R28, R26, PT ;  /* 0x0000001a1c00720c */ /* 0x000fe20003f06270 */
[----:B------:R-:W-:Y:S05]  /*14670*/  @P2 BRA `(.L_x_343) ;  /* 0x0000069000002947 */ /* 0x000fea0003800000 */
[----:B------:R-:W-:Y:S01]  /*14680*/  IMAD R30, R30, c[0x0][0x3a0], RZ ;  /* 0x0000e8001e1e7a24 */ /* 0x000fe200078e02ff */
[-C--:B------:R-:W-:Y:S01]  /*14690*/  LEA R2, R222, R223.reuse, 0x5 ;  /* 0x000000dfde027211 */ /* 0x080fe200078e28ff */
[C---:B------:R-:W-:Y:S01]  /*146a0*/  IMAD.WIDE.U32 R4, R24.reuse, c[0x0][0x3a0], RZ ;  /* 0x0000e80018047a25 */ /* 0x040fe200078e00ff */
[----:B------:R-:W-:Y:S01]  /*146b0*/  SHF.R.S32.HI R8, RZ, 0x1f, R232 ;  /* 0x0000001fff087819 */ /* 0x000fe200000114e8 */
[----:B------:R2:W3:Y:S01]  /*146c0*/  LDS.128 R40, [R236+0x80] ;  /* 0x00008000ec287984 */ /* 0x0004e20000000c00 */
[C---:B------:R-:W-:Y:S01]  /*146d0*/  LEA R2, R209.reuse, R2, 0x7 ;  /* 0x00000002d1027211 */ /* 0x040fe200078e38ff */
[----:B------:R-:W-:Y:S01]  /*146e0*/  IMAD R24, R24, c[0x0][0x3a4], R30 ;  /* 0x0000e90018187a24 */ /* 0x000fe200078e021e */
[----:B------:R-:W-:Y:S01]  /*146f0*/  LEA R209, R209, R223, 0x7 ;  /* 0x000000dfd1d17211 */ /* 0x000fe200078e38ff */
[----:B------:R-:W-:Y:S01]  /*14700*/  IMAD R8, R8, c[0x0][0x3f0], RZ ;  /* 0x0000fc0008087a24 */ /* 0x000fe200078e02ff */
[----:B-1----:R-:W-:Y:S01]  /*14710*/  MOV R3, R2 ;  /* 0x0000000200037202 */ /* 0x002fe20000000f00 */
[----:B------:R2:W1:Y:S01]  /*14720*/  LDS.128 R36, [R236+0x1080] ;  /* 0x00108000ec247984 */ /* 0x0004620000000c00 */
[----:B------:R-:W-:Y:S01]  /*14730*/  IADD3 R5, R5, R24, RZ ;  /* 0x0000001805057210 */ /* 0x000fe20007ffe0ff */
[----:B------:R-:W-:-:S02]  /*14740*/  IMAD R8, R232, c[0x0][0x3f4], R8 ;  /* 0x0000fd00e8087a24 */ /* 0x000fc400078e0208 */
[----:B------:R2:W4:Y:S02]  /*14750*/  LDS.128 R32, [R236+0x2080] ;  /* 0x00208000ec207984 */ /* 0x0005240000000c00 */
[C---:B------:R-:W-:Y:S02]  /*14760*/  IMAD.WIDE.U32 R6, R233.reuse, c[0x0][0x3e8], R4 ;  /* 0x0000fa00e9067a25 */ /* 0x040fe400078e0004 */
[----:B------:R2:W1:Y:S02]  /*14770*/  LDS.128 R28, [R236+0x3080] ;  /* 0x00308000ec1c7984 */ /* 0x0004640000000c00 */
[----:B------:R-:W-:Y:S02]  /*14780*/  @P3 IMAD.HI.U32 R4, R2, c[0x0][0x4ec], RZ ;  /* 0x00013b0002043a27 */ /* 0x000fe400078e00ff */
[----:B------:R2:W1:Y:S02]  /*14790*/  LDS.128 R16, [R236+0x4080] ;  /* 0x00408000ec107984 */ /* 0x0004640000000c00 */
[----:B------:R-:W-:Y:S01]  /*147a0*/  IMAD R7, R233, c[0x0][0x3ec], R7 ;  /* 0x0000fb00e9077a24 */ /* 0x000fe200078e0207 */
[----:B------:R-:W-:Y:S01]  /*147b0*/  @P3 SHF.R.U32.HI R3, RZ, c[0x0][0x4f0], R4 ;  /* 0x00013c00ff033a19 */ /* 0x000fe20000011604 */
[----:B------:R2:W1:Y:S02]  /*147c0*/  LDS.128 R12, [R236+0x5080] ;  /* 0x00508000ec0c7984 */ /* 0x0004640000000c00 */
[----:B------:R-:W-:Y:S01]  /*147d0*/  IMAD.WIDE.U32 R232, R232, c[0x0][0x3f0], R6 ;  /* 0x0000fc00e8e87a25 */ /* 0x000fe200078e0006 */
[----:B------:R-:W-:Y:S01]  /*147e0*/  SHF.R.S32.HI R10, RZ, 0x1f, R3 ;  /* 0x0000001fff0a7819 */ /* 0x000fe20000011403 */
[----:B------:R2:W1:Y:S01]  /*147f0*/  LDS.128 R4, [R236+0x6080] ;  /* 0x00608000ec047984 */ /* 0x0004620000000c00 */
[----:B------:R-:W-:-:S02]  /*14800*/  IADD3 R9, -R3, RZ, RZ ;  /* 0x000000ff03097210 */ /* 0x000fc40007ffe1ff */
[----:B------:R-:W-:Y:S01]  /*14810*/  IADD3 R233, R233, R8, RZ ;  /* 0x00000008e9e97210 */ /* 0x000fe20007ffe0ff */
[----:B------:R-:W1:Y:S01]  /*14820*/  LDS.128 R236, [R236+0x7080] ;  /* 0x00708000ecec7984 */ /* 0x000e620000000c00 */
[----:B------:R-:W-:Y:S02]  /*14830*/  IMAD R10, R10, c[0x0][0x3e0], RZ ;  /* 0x0000f8000a0a7a24 */ /* 0x000fe400078e02ff */
[----:B------:R-:W-:Y:S02]  /*14840*/  IMAD R9, R9, c[0x0][0x4e8], R2 ;  /* 0x00013a0009097a24 */ /* 0x000fe400078e0202 */
[C---:B------:R-:W-:Y:S02]  /*14850*/  IMAD R10, R3.reuse, c[0x0][0x3e4], R10 ;  /* 0x0000f900030a7a24 */ /* 0x040fe400078e020a */
[----:B------:R-:W-:Y:S01]  /*14860*/  IMAD.WIDE.U32 R232, R3, c[0x0][0x3e0], R232 ;  /* 0x0000f80003e87a25 */ /* 0x000fe200078e00e8 */
[----:B------:R-:W-:-:S04]  /*14870*/  SHF.R.S32.HI R2, RZ, 0x1f, R9 ;  /* 0x0000001fff027819 */ /* 0x000fc80000011409 */
[----:B------:R-:W-:Y:S01]  /*14880*/  IADD3 R21, R233, R10, RZ ;  /* 0x0000000ae9157210 */ /* 0x000fe20007ffe0ff */
[----:B------:R-:W-:Y:S01]  /*14890*/  IMAD R2, R2, c[0x0][0x3d8], RZ ;  /* 0x0000f60002027a24 */ /* 0x000fe200078e02ff */
[----:B------:R-:W-:-:S05]  /*148a0*/  MOV R20, R232 ;  /* 0x000000e800147202 */ /* 0x000fca0000000f00 */
[----:B------:R-:W-:-:S04]  /*148b0*/  IMAD.WIDE.U32 R20, R9, c[0x0][0x3d8], R20 ;  /* 0x0000f60009147a25 */ /* 0x000fc800078e0014 */
[----:B------:R-:W-:Y:S01]  /*148c0*/  IMAD R9, R9, c[0x0][0x3dc], R2 ;  /* 0x0000f70009097a24 */ /* 0x000fe200078e0202 */
[----:B------:R-:W-:-:S04]  /*148d0*/  LEA R3, P0, R20, c[0x0][0x380], 0x1 ;  /* 0x0000e00014037a11 */ /* 0x000fc800078008ff */
[----:B------:R-:W-:-:S04]  /*148e0*/  IADD3 R2, R21, R9, RZ ;  /* 0x0000000915027210 */ /* 0x000fc80007ffe0ff */
[----:B------:R-:W-:Y:S01]  /*148f0*/  LEA.HI.X R2, R20, c[0x0][0x384], R2, 0x1, P0 ;  /* 0x0000e10014027a11 */ /* 0x000fe200000f0c02 */
[----:B------:R-:W-:Y:S05]  /*14900*/  BRA.DIV ~URZ, `(.L_x_344) ;  /* 0x00002bf27f007947 */ /* 0x000fea000b800000 */
[----:B--234-:R2:W3:Y:S02]  /*14910*/  SHFL.IDX PT, R8, R2, RZ, 0x181f ;  /* 0x00181fff02087589 */ /* 0x01c4e400000e0000 */
.L_x_401:
[----:B------:R-:W-:Y:S05]  /*14920*/  BRA.DIV ~URZ, `(.L_x_345) ;  /* 0x00002c427f007947 */ /* 0x000fea000b800000 */
[----:B------:R4:W2:Y:S02]  /*14930*/  SHFL.IDX PT, R9, R3, RZ, 0x181f ;  /* 0x00181fff03097589 */ /* 0x0008a400000e0000 */
.L_x_402:
[----:B------:R-:W-:Y:S01]  /*14940*/  ISETP.GE.AND P0, PT, R209, R26, PT ;  /* 0x0000001ad100720c */ /* 0x000fe20003f06270 */
[----:B------:R-:W-:-:S12]  /*14950*/  BSSY B0, `(.L_x_346) ;  /* 0x000000a000007945 */ /* 0x000fd80003800000 */
[----:B------:R-:W-:Y:S05]  /*14960*/  @P0 BRA `(.L_x_347) ;  /* 0x0000008000000947 */ /* 0x000fea0003800000 */
[----:B------:R-:W-:Y:S02]  /*14970*/  ISETP.GE.AND P1, PT, R11, c[0x0][0x3c8], PT ;  /* 0x0000f2000b007a0c */ /* 0x000fe40003f26270 */
[----:B------:R-:W-:-:S11]  /*14980*/  ISETP.GE.AND P0, PT, R217, c[0x0][0x3c8], PT ;  /* 0x0000f200d9007a0c */ /* 0x000fd60003f06270 */
[-C--:B--2---:R-:W-:Y:S02]  /*14990*/  @!P1 LEA R20, P3, R11, R9.reuse, 0x1 ;  /* 0x000000090b149211 */ /* 0x084fe400078608ff */
[----:B------:R-:W-:Y:S02]  /*149a0*/  @!P0 LEA R24, P2, R217, R9, 0x1 ;  /* 0x00000009d9188211 */ /* 0x000fe400078408ff */
[-C--:B---3--:R-:W-:Y:S02]  /*149b0*/  @!P1 LEA.HI.X R21, R11, R8.reuse, R23, 0x1, P3 ;  /* 0x000000080b159211 */ /* 0x088fe400018f0c17 */
[----:B------:R-:W-:-:S03]  /*149c0*/  @!P0 LEA.HI.X R25, R217, R8, R22, 0x1, P2 ;  /* 0x00000008d9198211 */ /* 0x000fc600010f0c16 */
[----:B------:R2:W-:Y:S04]  /*149d0*/  @!P1 ST.E.128 [R20.64], R40 ;  /* 0x0000002814009985 */ /* 0x0005e8000c101d0a */
[----:B-1----:R2:W-:Y:S02]  /*149e0*/  @!P0 ST.E.128 [R24.64], R16 ;  /* 0x0000001018008985 */ /* 0x0025e4000c101d0a */
.L_x_347:
[----:B------:R-:W-:Y:S05]  /*149f0*/  BSYNC B0 ;  /* 0x0000000000007941 */ /* 0x000fea0003800000 */
.L_x_346:
[----:B------:R-:W-:Y:S05]  /*14a00*/  BRA.DIV ~URZ, `(.L_x_348) ;  /* 0x00002bd27f007947 */ /* 0x000fea000b800000 */
[----:B---3--:R3:W4:Y:S04]  /*14a10*/  SHFL.IDX PT, R8, R2, 0x1, 0x181f ;  /* 0x00381f0002087f89 */ /* 0x00872800000e0000 */
[----:B------:R3:W2:Y:S02]  /*14a20*/  SHFL.IDX PT, R10, R3, 0x1, 0x181f ;  /* 0x00381f00030a7f89 */ /* 0x0006a400000e0000 */
.L_x_403:
[----:B--2---:R-:W-:Y:S01]  /*14a30*/  IADD3 R9, R209, 0x20, RZ ;  /* 0x00000020d1097810 */ /* 0x004fe20007ffe0ff */
[----:B------:R-:W-:Y:S03]  /*14a40*/  BSSY B0, `(.L_x_349) ;  /* 0x000000b000007945 */ /* 0x000fe60003800000 */
[----:B------:R-:W-:-:S13]  /*14a50*/  ISETP.GE.AND P0, PT, R9, R26, PT ;  /* 0x0000001a0900720c */ /* 0x000fda0003f06270 */
[----:B------:R-:W-:Y:S05]  /*14a60*/  @P0 BRA `(.L_x_350) ;  /* 0x0000008000000947 */ /* 0x000fea0003800000 */
[----:B------:R-:W-:Y:S02]  /*14a70*/  ISETP.GE.AND P1, PT, R11, c[0x0][0x3c8], PT ;  /* 0x0000f2000b007a0c */ /* 0x000fe40003f26270 */
[----:B------:R-:W-:-:S11]  /*14a80*/  ISETP.GE.AND P0, PT, R217, c[0x0][0x3c8], PT ;  /* 0x0000f200d9007a0c */ /* 0x000fd60003f06270 */
[-C--:B-1----:R-:W-:Y:S02]  /*14a90*/  @!P1 LEA R16, P3, R11, R10.reuse, 0x1 ;  /* 0x0000000a0b109211 */ /* 0x082fe400078608ff */
[----:B------:R-:W-:Y:S02]  /*14aa0*/  @!P0 LEA R18, P2, R217, R10, 0x1 ;  /* 0x0000000ad9128211 */ /* 0x000fe400078408ff */
[-C--:B----4-:R-:W-:Y:S02]  /*14ab0*/  @!P1 LEA.HI.X R17, R11, R8.reuse, R23, 0x1, P3 ;  /* 0x000000080b119211 */ /* 0x090fe400018f0c17 */
[----:B------:R-:W-:-:S03]  /*14ac0*/  @!P0 LEA.HI.X R19, R217, R8, R22, 0x1, P2 ;  /* 0x00000008d9138211 */ /* 0x000fc600010f0c16 */
[----:B------:R1:W-:Y:S04]  /*14ad0*/  @!P1 ST.E.128 [R16.64], R36 ;  /* 0x0000002410009985 */ /* 0x0003e8000c101d0a */
[----:B------:R1:W-:Y:S02]  /*14ae0*/  @!P0 ST.E.128 [R18.64], R12 ;  /* 0x0000000c12008985 */ /* 0x0003e4000c101d0a */
.L_x_350:
[----:B------:R-:W-:Y:S05]  /*14af0*/  BSYNC B0 ;  /* 0x0000000000007941 */ /* 0x000fea0003800000 */
.L_x_349:
[----:B------:R-:W-:Y:S05]  /*14b00*/  BRA.DIV ~URZ, `(.L_x_351) ;  /* 0x00002ba27f007947 */ /* 0x000fea000b800000 */
[----:B----4-:R2:W4:Y:S02]  /*14b10*/  SHFL.IDX PT, R8, R2, 0x2, 0x181f ;  /* 0x00581f0002087f89 */ /* 0x01052400000e0000 */
.L_x_404:
[----:B------:R-:W-:Y:S05]  /*14b20*/  BRA.DIV ~URZ, `(.L_x_352) ;  /* 0x00002bf27f007947 */ /* 0x000fea000b800000 */
[----:B------:R2:W3:Y:S02]  /*14b30*/  SHFL.IDX PT, R10, R3, 0x2, 0x181f ;  /* 0x00581f00030a7f89 */ /* 0x0004e400000e0000 */
.L_x_405:
[----:B------:R-:W-:Y:S01]  /*14b40*/  IADD3 R9, R209, 0x40, RZ ;  /* 0x00000040d1097810 */ /* 0x000fe20007ffe0ff */
[----:B------:R-:W-:Y:S03]  /*14b50*/  BSSY B0, `(.L_x_353) ;  /* 0x000000b000007945 */ /* 0x000fe60003800000 */
[----:B------:R-:W-:-:S13]  /*14b60*/  ISETP.GE.AND P0, PT, R9, R26, PT ;  /* 0x0000001a0900720c */ /* 0x000fda0003f06270 */
[----:B------:R-:W-:Y:S05]  /*14b70*/  @P0 BRA `(.L_x_354) ;  /* 0x0000008000000947 */ /* 0x000fea0003800000 */
[----:B------:R-:W-:Y:S02]  /*14b80*/  ISETP.GE.AND P1, PT, R11, c[0x0][0x3c8], PT ;  /* 0x0000f2000b007a0c */ /* 0x000fe40003f26270 */
[----:B------:R-:W-:-:S11]  /*14b90*/  ISETP.GE.AND P0, PT, R217, c[0x0][0x3c8], PT ;  /* 0x0000f200d9007a0c */ /* 0x000fd60003f06270 */
[-C--:B-1-3--:R-:W-:Y:S02]  /*14ba0*/  @!P1 LEA R12, P3, R11, R10.reuse, 0x1 ;  /* 0x0000000a0b0c9211 */ /* 0x08afe400078608ff */
[----:B------:R-:W-:Y:S02]  /*14bb0*/  @!P0 LEA R14, P2, R217, R10, 0x1 ;  /* 0x0000000ad90e8211 */ /* 0x000fe400078408ff */
[-C--:B----4-:R-:W-:Y:S02]  /*14bc0*/  @!P1 LEA.HI.X R13, R11, R8.reuse, R23, 0x1, P3 ;  /* 0x000000080b0d9211 */ /* 0x090fe400018f0c17 */
[----:B------:R-:W-:-:S03]  /*14bd0*/  @!P0 LEA.HI.X R15, R217, R8, R22, 0x1, P2 ;  /* 0x00000008d90f8211 */ /* 0x000fc600010f0c16 */
[----:B------:R1:W-:Y:S04]  /*14be0*/  @!P1 ST.E.128 [R12.64], R32 ;  /* 0x000000200c009985 */ /* 0x0003e8000c101d0a */
[----:B------:R1:W-:Y:S02]  /*14bf0*/  @!P0 ST.E.128 [R14.64], R4 ;  /* 0x000000040e008985 */ /* 0x0003e4000c101d0a */
.L_x_354:
[----:B------:R-:W-:Y:S05]  /*14c00*/  BSYNC B0 ;  /* 0x0000000000007941 */ /* 0x000fea0003800000 */
.L_x_353:
[----:B------:R-:W-:Y:S05]  /*14c10*/  BRA.DIV ~URZ, `(.L_x_355) ;  /* 0x00002b727f007947 */ /* 0x000fea000b800000 */
[----:B--23--:R-:W2:Y:S04]  /*14c20*/  SHFL.IDX PT, R2, R2, 0x3, 0x181f ;  /* 0x00781f0002027f89 */ /* 0x00cea800000e0000 */
[----:B------:R-:W3:Y:S02]  /*14c30*/  SHFL.IDX PT, R3, R3, 0x3, 0x181f ;  /* 0x00781f0003037f89 */ /* 0x000ee400000e0000 */
.L_x_406:
[----:B------:R-:W-:-:S04]  /*14c40*/  IADD3 R209, R209, 0x60, RZ ;  /* 0x00000060d1d17810 */ /* 0x000fc80007ffe0ff */
[----:B------:R-:W-:-:S13]  /*14c50*/  ISETP.GE.AND P0, PT, R209, R26, PT ;  /* 0x0000001ad100720c */ /* 0x000fda0003f06270 */
[----:B------:R-:W-:Y:S05]  /*14c60*/  @P0 BRA `(.L_x_356) ;  /* 0x0000185000000947 */ /* 0x000fea0003800000 */
[----:B------:R-:W-:-:S13]  /*14c70*/  ISETP.GE.AND P0, PT, R11, c[0x0][0x3c8], PT ;  /* 0x0000f2000b007a0c */ /* 0x000fda0003f06270 */
[----:B-1-3--:R-:W-:-:S04]  /*14c80*/  @!P0 LEA R4, P1, R11, R3, 0x1 ;  /* 0x000000030b048211 */ /* 0x00afc800078208ff */
[----:B--2---:R-:W-:-:S05]  /*14c90*/  @!P0 LEA.HI.X R5, R11, R2, R23, 0x1, P1 ;  /* 0x000000020b058211 */ /* 0x004fca00008f0c17 */
[----:B------:R1:W-:Y:S01]  /*14ca0*/  @!P0 ST.E.128 [R4.64], R28 ;  /* 0x0000001c04008985 */ /* 0x0003e2000c101d0a */
[----:B------:R-:W-:-:S13]  /*14cb0*/  ISETP.GE.AND P0, PT, R217, c[0x0][0x3c8], PT ;  /* 0x0000f200d9007a0c */ /* 0x000fda0003f06270 */
[----:B------:R-:W-:Y:S05]  /*14cc0*/  @P0 BRA `(.L_x_356) ;  /* 0x000017f000000947 */ /* 0x000fea0003800000 */
[----:B-1----:R-:W-:-:S04]  /*14cd0*/  LEA R4, P0, R217, R3, 0x1 ;  /* 0x00000003d9047211 */ /* 0x002fc800078008ff */
[----:B------:R-:W-:-:S05]  /*14ce0*/  LEA.HI.X R5, R217, R2, R22, 0x1, P0 ;  /* 0x00000002d9057211 */ /* 0x000fca00000f0c16 */
[----:B------:R1:W-:Y:S01]  /*14cf0*/  ST.E.128 [R4.64], R236 ;  /* 0x000000ec04007985 */ /* 0x0003e2000c101d0a */
[----:B------:R-:W-:Y:S05]  /*14d00*/  BRA `(.L_x_356) ;  /* 0x000017b000007947 */ /* 0x000fea0003800000 */
.L_x_343:
[----:B------:R-:W-:Y:S01]  /*14d10*/  IMAD R30, R30, c[0x0][0x408], RZ ;  /* 0x000102001e1e7a24 */ /* 0x000fe200078e02ff */
[----:B-1----:R-:W-:Y:S01]  /*14d20*/  SHF.R.S32.HI R3, RZ, 0x1f, R232 ;  /* 0x0000001fff037819 */ /* 0x002fe200000114e8 */
[----:B------:R-:W-:Y:S01]  /*14d30*/  IMAD.WIDE.U32 R22, R24, c[0x0][0x408], RZ ;  /* 0x0001020018167a25 */ /* 0x000fe200078e00ff */
[----:B------:R-:W-:-:S03]  /*14d40*/  MOV R11, R25 ;  /* 0x00000019000b7202 */ /* 0x000fc60000000f00 */
[----:B------:R-:W-:Y:S02]  /*14d50*/  IMAD R30, R24, c[0x0][0x40c], R30 ;  /* 0x00010300181e7a24 */ /* 0x000fe400078e021e */
[----:B------:R-:W-:Y:S02]  /*14d60*/  IMAD R3, R3, c[0x0][0x440], RZ ;  /* 0x0001100003037a24 */ /* 0x000fe400078e02ff */
[----:B------:R-:W-:Y:S01]  /*14d70*/  @P3 IMAD.HI.U32 R9, R25, c[0x0][0x4ec], RZ ;  /* 0x00013b0019093a27 */ /* 0x000fe200078e00ff */
[----:B------:R-:W-:-:S03]  /*14d80*/  IADD3 R23, R23, R30, RZ ;  /* 0x0000001e17177210 */ /* 0x000fc60007ffe0ff */
[----:B------:R-:W-:Y:S01]  /*14d90*/  IMAD R3, R232, c[0x0][0x444], R3 ;  /* 0x00011100e8037a24 */ /* 0x000fe200078e0203 */
[----:B------:R-:W-:Y:S01]  /*14da0*/  @P3 SHF.R.U32.HI R11, RZ, c[0x0][0x4f0], R9 ;  /* 0x00013c00ff0b3a19 */ /* 0x000fe20000011609 */
[----:B------:R-:W-:-:S03]  /*14db0*/  IMAD.WIDE.U32 R22, R233, c[0x0][0x438], R22 ;  /* 0x00010e00e9167a25 */ /* 0x000fc600078e0016 */
[----:B------:R-:W-:Y:S01]  /*14dc0*/  SHF.R.S32.HI R9, RZ, 0x1f, R11 ;  /* 0x0000001fff097819 */ /* 0x000fe2000001140b */
[----:B------:R-:W-:-:S04]  /*14dd0*/  IMAD R23, R233, c[0x0][0x43c], R23 ;  /* 0x00010f00e9177a24 */ /* 0x000fc800078e0217 */
[----:B------:R-:W-:-:S04]  /*14de0*/  IMAD.WIDE.U32 R22, R232, c[0x0][0x440], R22 ;  /* 0x00011000e8167a25 */ /* 0x000fc800078e0016 */
[----:B------:R-:W-:Y:S01]  /*14df0*/  IMAD R9, R9, c[0x0][0x430], RZ ;  /* 0x00010c0009097a24 */ /* 0x000fe200078e02ff */
[----:B------:R-:W-:Y:S02]  /*14e00*/  IADD3 R23, R23, R3, RZ ;  /* 0x0000000317177210 */ /* 0x000fe40007ffe0ff */
[C---:B------:R-:W-:Y:S01]  /*14e10*/  IADD3 R3, -R11.reuse, RZ, RZ ;  /* 0x000000ff0b037210 */ /* 0x040fe20007ffe1ff */
[----:B------:R-:W-:Y:S02]  /*14e20*/  IMAD R9, R11, c[0x0][0x434], R9 ;  /* 0x00010d000b097a24 */ /* 0x000fe400078e0209 */
[----:B------:R-:W-:-:S04]  /*14e30*/  IMAD.WIDE.U32 R22, R235, c[0x0][0x448], R22 ;  /* 0x00011200eb167a25 */ /* 0x000fc800078e0016 */
[----:B------:R-:W-:Y:S02]  /*14e40*/  IMAD R23, R235, c[0x0][0x44c], R23 ;  /* 0x00011300eb177a24 */ /* 0x000fe400078e0217 */
[----:B------:R-:W-:Y:S02]  /*14e50*/  IMAD R3, R3, c[0x0][0x4e8], R25 ;  /* 0x00013a0003037a24 */ /* 0x000fe400078e0219 */
[----:B------:R-:W-:-:S03]  /*14e60*/  IMAD.WIDE.U32 R22, R11, c[0x0][0x430], R22 ;  /* 0x00010c000b167a25 */ /* 0x000fc600078e0016 */
[----:B------:R-:W-:Y:S02]  /*14e70*/  SHF.R.S32.HI R11, RZ, 0x1f, R3 ;  /* 0x0000001fff0b7819 */ /* 0x000fe40000011403 */
[----:B------:R-:W-:-:S03]  /*14e80*/  IADD3 R23, R23, R9, RZ ;  /* 0x0000000917177210 */ /* 0x000fc60007ffe0ff */
[----:B------:R-:W-:Y:S02]  /*14e90*/  IMAD R11, R11, c[0x0][0x428], RZ ;  /* 0x00010a000b0b7a24 */ /* 0x000fe400078e02ff */
[----:B------:R-:W-:-:S04]  /*14ea0*/  IMAD.WIDE.U32 R22, R3, c[0x0][0x428], R22 ;  /* 0x00010a0003167a25 */ /* 0x000fc800078e0016 */
[----:B------:R-:W-:Y:S01]  /*14eb0*/  IMAD R11, R3, c[0x0][0x42c], R11 ;  /* 0x00010b00030b7a24 */ /* 0x000fe200078e020b */
[----:B------:R-:W-:-:S04]  /*14ec0*/  LEA R49, P1, R22, c[0x0][0x400], 0x2 ;  /* 0x0001000016317a11 */ /* 0x000fc800078210ff */
[----:B------:R-:W-:-:S04]  /*14ed0*/  IADD3 R11, R23, R11, RZ ;  /* 0x0000000b170b7210 */ /* 0x000fc80007ffe0ff */
[----:B------:R-:W-:Y:S01]  /*14ee0*/  LEA.HI.X R48, R22, c[0x0][0x404], R11, 0x2, P1 ;  /* 0x0001010016307a11 */ /* 0x000fe200008f140b */
[----:B------:R-:W-:Y:S05]  /*14ef0*/  BRA.DIV ~URZ, `(.L_x_357) ;  /* 0x000029627f007947 */ /* 0x000fea000b800000 */
[----:B------:R1:W2:Y:S02]  /*14f00*/  SHFL.IDX PT, R54, R48, RZ, 0x1c1f ;  /* 0x001c1fff30367589 */ /* 0x0002a400000e0000 */
.L_x_407:
[----:B------:R-:W-:Y:S05]  /*14f10*/  BRA.DIV ~URZ, `(.L_x_358) ;  /* 0x000029b27f007947 */ /* 0x000fea000b800000 */
[----:B------:R3:W4:Y:S02]  /*14f20*/  SHFL.IDX PT, R50, R49, RZ, 0x1c1f ;  /* 0x001c1fff31327589 */ /* 0x00072400000e0000 */
.L_x_408:
[----:B------:R-:W-:Y:S01]  /*14f30*/  LOP3.LUT R8, R8, 0x7ffffffc, RZ, 0xc0, !PT ;  /* 0x7ffffffc08087812 */ /* 0x000fe200078ec0ff */
[----:B------:R-:W-:Y:S04]  /*14f40*/  BSSY B0, `(.L_x_359) ;  /* 0x0000062000007945 */ /* 0x000fe80003800000 */
[----:B------:R-:W-:-:S04]  /*14f50*/  IMAD.IADD R8, R10, 0x1, -R8 ;  /* 0x000000010a087824 */ /* 0x000fc800078e0a08 */
[----:B------:R-:W-:-:S05]  /*14f60*/  IMAD.SHL.U32 R47, R8, 0x2, RZ ;  /* 0x00000002082f7824 */ /* 0x000fca00078e00ff */
        /* <DEDUP_REMOVED lines=36> */
[----:B--2---:R-:W-:Y:S02]  /*151b0*/  @!P1 IMAD.MOV.U32 R51, RZ, RZ, R54 ;  /* 0x000000ffff339224 */ /* 0x004fe400078e0036 */
[C---:B----4-:R-:W-:Y:S02]  /*151c0*/  @!P0 LEA R52, P2, R34.reuse, R50, 0x2 ;  /* 0x0000003222348211 */ /* 0x050fe400078410ff */
[----:B------:R-:W-:Y:S02]  /*151d0*/  @!P1 IMAD.WIDE R56, R47, 0x4, R50 ;  /* 0x000000042f389825 */ /* 0x000fe400078e0232 */
[----:B------:R-:W-:Y:S02]  /*151e0*/  @!P0 LEA.HI.X R53, R34, R54, R33, 0x2, P2 ;  /* 0x0000003622358211 */ /* 0x000fe400010f1421 */
[----:B------:R-:W-:Y:S01]  /*151f0*/  ISETP.GE.AND P2, PT, R9, c[0x0][0x3c8], PT ;  /* 0x0000f20009007a0c */ /* 0x000fe20003f46270 */
[----:B------:R2:W-:Y:S01]  /*15200*/  @!P1 ST.E.64 [R56.64], R120 ;  /* 0x0000007838009985 */ /* 0x0005e2000c101b0a */
[----:B------:R-:W-:-:S03]  /*15210*/  ISETP.GE.AND P1, PT, R29, c[0x0][0x3c8], PT ;  /* 0x0000f2001d007a0c */ /* 0x000fc60003f26270 */
[----:B------:R4:W-:Y:S01]  /*15220*/  @!P0 ST.E.64 [R52.64], R116 ;  /* 0x0000007434008985 */ /* 0x0009e2000c101b0a */
[-C--:B--2---:R-:W-:Y:S02]  /*15230*/  @!P3 LEA R56, P5, R24, R50.reuse, 0x2 ;  /* 0x000000321838b211 */ /* 0x084fe400078a10ff */
[----:B----4-:R-:W-:Y:S02]  /*15240*/  @!P4 LEA R52, P0, R22, R50, 0x2 ;  /* 0x000000321634c211 */ /* 0x010fe400078010ff */
[-C--:B------:R-:W-:Y:S02]  /*15250*/  @!P3 LEA.HI.X R57, R24, R54.reuse, R23, 0x2, P5 ;  /* 0x000000361839b211 */ /* 0x080fe400028f1417 */
[----:B------:R-:W-:-:S03]  /*15260*/  @!P4 LEA.HI.X R53, R22, R54, R11, 0x2, P0 ;  /* 0x000000361635c211 */ /* 0x000fc600000f140b */
[----:B------:R2:W-:Y:S01]  /*15270*/  @!P3 ST.E.64 [R56.64], R60 ;  /* 0x0000003c3800b985 */ /* 0x0005e2000c101b0a */
[----:B------:R-:W-:-:S03]  /*15280*/  ISETP.GE.AND P3, PT, R35, c[0x0][0x3c8], PT ;  /* 0x0000f20023007a0c */ /* 0x000fc60003f66270 */
[----:B------:R4:W-:Y:S01]  /*15290*/  @!P4 ST.E.64 [R52.64], R64 ;  /* 0x000000403400c985 */ /* 0x0009e2000c101b0a */
[----:B------:R-:W-:Y:S02]  /*152a0*/  ISETP.GE.AND P4, PT, R32, c[0x0][0x3c8], PT ;  /* 0x0000f20020007a0c */ /* 0x000fe40003f86270 */
        /* <DEDUP_REMOVED lines=13> */
[----:B------:R2:W-:Y:S04]  /*15380*/  @!P3 ST.E.64 [R56.64], R4 ;  /* 0x000000043800b985 */ /* 0x0005e8000c101b0a */
[----:B------:R4:W-:Y:S01]  /*15390*/  @!P4 ST.E.64 [R52.64], R6 ;  /* 0x000000063400c985 */ /* 0x0009e2000c101b0a */
[----:B------:R-:W-:-:S02]  /*153a0*/  ISETP.GE.AND P4, PT, R45, c[0x0][0x3c8], PT ;  /* 0x0000f2002d007a0c */ /* 0x000fc40003f86270 */
[CC--:B--2---:R-:W-:Y:S02]  /*153b0*/  @!P2 LEA R4, P0, R26.reuse, R50.reuse, 0x2 ;  /* 0x000000321a04a211 */ /* 0x0c4fe400078010ff */
[C---:B----4-:R-:W-:Y:S02]  /*153c0*/  @!P1 LEA R52, P3, R27.reuse, R50, 0x2 ;  /* 0x000000321b349211 */ /* 0x050fe400078610ff */
[-C--:B------:R-:W-:Y:S02]  /*153d0*/  @!P2 LEA.HI.X R5, R26, R54.reuse, R25, 0x2, P0 ;  /* 0x000000361a05a211 */ /* 0x080fe400000f1419 */
[----:B------:R-:W-:Y:S02]  /*153e0*/  @!P1 LEA.HI.X R53, R27, R54, R10, 0x2, P3 ;  /* 0x000000361b359211 */ /* 0x000fe400018f140a */
[----:B------:R-:W-:Y:S01]  /*153f0*/  @!P6 LEA R6, P0, R41, R50, 0x2 ;  /* 0x000000322906e211 */ /* 0x000fe200078010ff */
[----:B------:R2:W-:Y:S01]  /*15400*/  @!P2 ST.E.64 [R4.64], R12 ;  /* 0x0000000c0400a985 */ /* 0x0005e2000c101b0a */
[----:B------:R-:W-:-:S02]  /*15410*/  ISETP.GE.AND P2, PT, R43, c[0x0][0x3c8], PT ;  /* 0x0000f2002b007a0c */ /* 0x000fc40003f46270 */
[----:B------:R-:W-:Y:S01]  /*15420*/  @!P6 LEA.HI.X R7, R41, R54, R40, 0x2, P0 ;  /* 0x000000362907e211 */ /* 0x000fe200000f1428 */
[----:B------:R-:W-:Y:S01]  /*15430*/  @!P1 ST.E.64 [R52.64], R14 ;  /* 0x0000000e34009985 */ /* 0x000fe2000c101b0a */
[----:B------:R-:W-:Y:S02]  /*15440*/  ISETP.GE.AND P1, PT, R39, c[0x0][0x3c8], PT ;  /* 0x0000f20027007a0c */ /* 0x000fe40003f26270 */
[----:B------:R-:W-:Y:S01]  /*15450*/  ISETP.GE.AND P0, PT, R37, c[0x0][0x3c8], PT ;  /* 0x0000f20025007a0c */ /* 0x000fe20003f06270 */
[----:B------:R4:W-:Y:S01]  /*15460*/  @!P6 ST.E.64 [R6.64], R112 ;  /* 0x000000700600e985 */ /* 0x0009e2000c101b0a */
[----:B--2---:R-:W-:-:S04]  /*15470*/  @!P5 LEA R4, P3, R46, R50, 0x2 ;  /* 0x000000322e04d211 */ /* 0x004fc800078610ff */
[----:B------:R-:W-:Y:S02]  /*15480*/  @!P5 LEA.HI.X R5, R46, R54, R30, 0x2, P3 ;  /* 0x000000362e05d211 */ /* 0x000fe400018f141e */
[-C--:B------:R-:W-:Y:S02]  /*15490*/  @!P2 LEA R12, P3, R43, R50.reuse, 0x2 ;  /* 0x000000322b0ca211 */ /* 0x080fe400078610ff */
[----:B----4-:R-:W-:Y:S01]  /*154a0*/  @!P4 LEA R6, P6, R45, R50, 0x2 ;  /* 0x000000322d06c211 */ /* 0x010fe200078c10ff */
[----:B------:R2:W-:Y:S01]  /*154b0*/  @!P5 ST.E.64 [R4.64], R92 ;  /* 0x0000005c0400d985 */ /* 0x0005e2000c101b0a */
[-C--:B------:R-:W-:Y:S02]  /*154c0*/  @!P2 LEA.HI.X R13, R43, R54.reuse, R42, 0x2, P3 ;  /* 0x000000362b0da211 */ /* 0x080fe400018f142a */
[----:B------:R-:W-:-:S05]  /*154d0*/  @!P4 LEA.HI.X R7, R45, R54, R44, 0x2, P6 ;  /* 0x000000362d07c211 */ /* 0x000fca00030f142c */
[----:B------:R4:W-:Y:S04]  /*154e0*/  @!P4 ST.E.64 [R6.64], R96 ;  /* 0x000000600600c985 */ /* 0x0009e8000c101b0a */
[----:B------:R4:W-:Y:S01]  /*154f0*/  @!P2 ST.E.64 [R12.64], R100 ;  /* 0x000000640c00a985 */ /* 0x0009e2000c101b0a */
[-C--:B--2---:R-:W-:Y:S02]  /*15500*/  @!P1 LEA R4, P5, R39, R50.reuse, 0x2 ;  /* 0x0000003227049211 */ /* 0x084fe400078a10ff */
[----:B------:R-:W-:Y:S02]  /*15510*/  @!P0 LEA R50, P3, R37, R50, 0x2 ;  /* 0x0000003225328211 */ /* 0x000fe400078610ff */
[-C--:B------:R-:W-:Y:S02]  /*15520*/  @!P1 LEA.HI.X R5, R39, R54.reuse, R38, 0x2, P5 ;  /* 0x0000003627059211 */ /* 0x080fe400028f1426 */
[----:B------:R-:W-:-:S03]  /*15530*/  @!P0 LEA.HI.X R51, R37, R54, R36, 0x2, P3 ;  /* 0x0000003625338211 */ /* 0x000fc600018f1424 */
[----:B------:R4:W-:Y:S04]  /*15540*/  @!P1 ST.E.64 [R4.64], R108 ;  /* 0x0000006c04009985 */ /* 0x0009e8000c101b0a */
[----:B------:R4:W-:Y:S02]  /*15550*/  @!P0 ST.E.64 [R50.64], R104 ;  /* 0x0000006832008985 */ /* 0x0009e4000c101b0a */
.L_x_360:
[----:B------:R-:W-:Y:S05]  /*15560*/  BSYNC B0 ;  /* 0x0000000000007941 */ /* 0x000fea0003800000 */
.L_x_359:
[----:B------:R-:W-:Y:S05]  /*15570*/  BRA.DIV ~URZ, `(.L_x_361) ;  /* 0x000023c27f007947 */ /* 0x000fea000b800000 */
[----:B-1----:R-:W1:Y:S04]  /*15580*/  SHFL.IDX PT, R48, R48, 0x1, 0x1c1f ;  /* 0x003c1f0030307f89 */ /* 0x002e6800000e0000 */
[----:B---3--:R-:W3:Y:S02]  /*15590*/  SHFL.IDX PT, R49, R49, 0x1, 0x1c1f ;  /* 0x003c1f0031317f89 */ /* 0x008ee400000e0000 */
.L_x_409:
[----:B------:R-:W-:-:S13]  /*155a0*/  ISETP.NE.AND P0, PT, R2, RZ, PT ;  /* 0x000000ff0200720c */ /* 0x000fda0003f05270 */
[----:B------:R-:W-:Y:S05]  /*155b0*/  @P0 BRA `(.L_x_356) ;  /* 0x00000f0000000947 */ /* 0x000fea0003800000 */
[----:B------:R-:W-:Y:S02]  /*155c0*/  ISETP.GE.AND P2, PT, R47, c[0x0][0x3c8], PT ;  /* 0x0000f2002f007a0c */ /* 0x000fe40003f46270 */
[----:B------:R-:W-:Y:S02]  /*155d0*/  ISETP.GE.AND P1, PT, R34, c[0x0][0x3c8], PT ;  /* 0x0000f20022007a0c */ /* 0x000fe40003f26270 */
[----:B------:R-:W-:Y:S02]  /*155e0*/  ISETP.GE.AND P0, PT, R24, c[0x0][0x3c8], PT ;  /* 0x0000f20018007a0c */ /* 0x000fe40003f06270 */
[----:B------:R-:W-:Y:S02]  /*155f0*/  ISETP.GE.AND P5, PT, R22, c[0x0][0x3c8], PT ;  /* 0x0000f20016007a0c */ /* 0x000fe40003fa6270 */
[----:B------:R-:W-:-:S05]  /*15600*/  ISETP.GE.AND P6, PT, R9, c[0x0][0x3c8], PT ;  /* 0x0000f20009007a0c */ /* 0x000fca0003fc6270 */
[----:B---34-:R-:W-:Y:S02]  /*15610*/  @!P2 IMAD.MOV.U32 R6, RZ, RZ, R49 ;  /* 0x000000ffff06a224 */ /* 0x018fe400078e0031 */
[----:B-1----:R-:W-:Y:S01]  /*15620*/  @!P2 IMAD.MOV.U32 R7, RZ, RZ, R48 ;  /* 0x000000ffff07a224 */ /* 0x002fe200078e0030 */
[----:B------:R-:W-:-:S03]  /*15630*/  @!P1 LEA R4, P4, R34, R49, 0x2 ;  /* 0x0000003122049211 */ /* 0x000fc600078810ff */
[----:B------:R-:W-:Y:S01]  /*15640*/  @!P2 IMAD.WIDE R12, R47, 0x4, R6 ;  /* 0x000000042f0ca825 */ /* 0x000fe200078e0206 */
[----:B------:R-:W-:Y:S02]  /*15650*/  @!P0 LEA R6, P3, R24, R49, 0x2 ;  /* 0x0000003118068211 */ /* 0x000fe400078610ff */
[-C--:B------:R-:W-:Y:S02]  /*15660*/  @!P1 LEA.HI.X R5, R34, R48.reuse, R33, 0x2, P4 ;  /* 0x0000003022059211 */ /* 0x080fe400020f1421 */
[----:B------:R-:W-:Y:S01]  /*15670*/  ISETP.GE.AND P4, PT, R29, c[0x0][0x3c8], PT ;  /* 0x0000f2001d007a0c */ /* 0x000fe20003f86270 */
[----:B------:R-:W-:Y:S01]  /*15680*/  @!P2 ST.E.64 [R12.64], R122 ;  /* 0x0000007a0c00a985 */ /* 0x000fe2000c101b0a */
[----:B------:R-:W-:Y:S02]  /*15690*/  @!P0 LEA.HI.X R7, R24, R48, R23, 0x2, P3 ;  /* 0x0000003018078211 */ /* 0x000fe400018f1417 */
[----:B------:R-:W-:Y:S01]  /*156a0*/  ISETP.GE.AND P3, PT, R35, c[0x0][0x3c8], PT ;  /* 0x0000f20023007a0c */ /* 0x000fe20003f66270 */
[----:B------:R1:W-:Y:S01]  /*156b0*/  @!P1 ST.E.64 [R4.64], R118 ;  /* 0x0000007604009985 */ /* 0x0003e2000c101b0a */
[----:B------:R-:W-:-:S03]  /*156c0*/  ISETP.GE.AND P2, PT, R32, c[0x0][0x3c8], PT ;  /* 0x0000f20020007a0c */ /* 0x000fc60003f46270 */
[----:B------:R3:W-:Y:S01]  /*156d0*/  @!P0 ST.E.64 [R6.64], R62 ;  /* 0x0000003e06008985 */ /* 0x0007e2000c101b0a */
[CC--:B-1----:R-:W-:Y:S02]  /*156e0*/  @!P6 LEA R4, P1, R9.reuse, R49.reuse, 0x2 ;  /* 0x000000310904e211 */ /* 0x0c2fe400078210ff */
[CC--:B---3--:R-:W-:Y:S02]  /*156f0*/  @!P5 LEA R6, P0, R22.reuse, R49.reuse, 0x2 ;  /* 0x000000311606d211 */ /* 0x0c8fe400078010ff */
[-C--:B------:R-:W-:Y:S02]  /*15700*/  @!P6 LEA.HI.X R5, R9, R48.reuse, R8, 0x2, P1 ;  /* 0x000000300905e211 */ /* 0x080fe400008f1408 */
[-C--:B------:R-:W-:Y:S02]  /*15710*/  @!P5 LEA.HI.X R7, R22, R48.reuse, R11, 0x2, P0 ;  /* 0x000000301607d211 */ /* 0x080fe400000f140b */
[C---:B------:R-:W-:Y:S02]  /*15720*/  @!P4 LEA R2, P0, R29.reuse, R49, 0x2 ;  /* 0x000000311d02c211 */ /* 0x040fe400078010ff */
[----:B------:R-:W-:Y:S01]  /*15730*/  ISETP.GE.AND P1, PT, R26, c[0x0][0x3c8], PT ;  /* 0x0000f2001a007a0c */ /* 0x000fe20003f26270 */
[----:B------:R-:W-:Y:S01]  /*15740*/  @!P5 ST.E.64 [R6.64], R66 ;  /* 0x000000420600d985 */ /* 0x000fe2000c101b0a */
[----:B------:R-:W-:-:S02]  /*15750*/  @!P4 LEA.HI.X R3, R29, R48, R3, 0x2, P0 ;  /* 0x000000301d03c211 */ /* 0x000fc400000f1403 */
[-C--:B------:R-:W-:Y:S02]  /*15760*/  @!P3 LEA R12, P0, R35, R49.reuse, 0x2 ;  /* 0x00000031230cb211 */ /* 0x080fe400078010ff */
[----:B------:R-:W-:Y:S02]  /*15770*/  ISETP.GE.AND P6, PT, R27, c[0x0][0x3c8], PT ;  /* 0x0000f2001b007a0c */ /* 0x000fe40003fc6270 */
[-C--:B------:R-:W-:Y:S02]  /*15780*/  @!P3 LEA.HI.X R13, R35, R48.reuse, R28, 0x2, P0 ;  /* 0x00000030230db211 */ /* 0x080fe400000f141c */
[C---:B------:R-:W-:Y:S02]  /*15790*/  @!P2 LEA R14, P0, R32.reuse, R49, 0x2 ;  /* 0x00000031200ea211 */ /* 0x040fe400078010ff */
[----:B------:R-:W-:Y:S02]  /*157a0*/  ISETP.GE.AND P5, PT, R41, c[0x0][0x3c8], PT ;  /* 0x0000f20029007a0c */ /* 0x000fe40003fa6270 */
[----:B------:R-:W-:-:S02]  /*157b0*/  @!P2 LEA.HI.X R15, R32, R48, R31, 0x2, P0 ;  /* 0x00000030200fa211 */ /* 0x000fc400000f141f */
[----:B------:R-:W-:-:S04]  /*157c0*/  @!P1 LEA R22, P0, R26, R49, 0x2 ;  /* 0x000000311a169211 */ /* 0x000fc800078010ff */
[----:B------:R-:W-:Y:S02]  /*157d0*/  @!P1 LEA.HI.X R23, R26, R48, R25, 0x2, P0 ;  /* 0x000000301a179211 */ /* 0x000fe400000f1419 */
[----:B------:R-:W-:-:S13]  /*157e0*/  ISETP.GE.AND P0, PT, R9, c[0x0][0x3c8], PT ;  /* 0x0000f20009007a0c */ /* 0x000fda0003f06270 */
[----:B------:R1:W-:Y:S04]  /*157f0*/  @!P0 ST.E.64 [R4.64], R70 ;  /* 0x0000004604008985 */ /* 0x0003e8000c101b0a */
[----:B------:R3:W-:Y:S01]  /*15800*/  @!P4 ST.E.64 [R2.64], R74 ;  /* 0x0000004a0200c985 */ /* 0x0007e2000c101b0a */
[----:B------:R-:W-:-:S03]  /*15810*/  ISETP.GE.AND P4, PT, R46, c[0x0][0x3c8], PT ;  /* 0x0000f2002e007a0c */ /* 0x000fc60003f86270 */
[----:B------:R4:W-:Y:S01]  /*15820*/  @!P3 ST.E.64 [R12.64], R16 ;  /* 0x000000100c00b985 */ /* 0x0009e2000c101b0a */
[----:B------:R-:W-:-:S03]  /*15830*/  ISETP.GE.AND P3, PT, R45, c[0x0][0x3c8], PT ;  /* 0x0000f2002d007a0c */ /* 0x000fc60003f66270 */
[----:B------:R2:W-:Y:S01]  /*15840*/  @!P2 ST.E.64 [R14.64], R18 ;  /* 0x000000120e00a985 */ /* 0x0005e2000c101b0a */
[----:B------:R-:W-:-:S03]  /*15850*/  ISETP.GE.AND P2, PT, R43, c[0x0][0x3c8], PT ;  /* 0x0000f2002b007a0c */ /* 0x000fc60003f46270 */
[----:B------:R2:W-:Y:S01]  /*15860*/  @!P1 ST.E.64 [R22.64], R20 ;  /* 0x0000001416009985 */ /* 0x0005e2000c101b0a */
[-C--:B-1----:R-:W-:Y:S02]  /*15870*/  @!P6 LEA R4, P0, R27, R49.reuse, 0x2 ;  /* 0x000000311b04e211 */ /* 0x082fe400078010ff */
[-C--:B---3--:R-:W-:Y:S02]  /*15880*/  @!P5 LEA R2, P1, R41, R49.reuse, 0x2 ;  /* 0x000000312902d211 */ /* 0x088fe400078210ff */
[-C--:B------:R-:W-:Y:S02]  /*15890*/  @!P6 LEA.HI.X R5, R27, R48.reuse, R10, 0x2, P0 ;  /* 0x000000301b05e211 */ /* 0x080fe400000f140a */
[----:B------:R-:W-:Y:S02]  /*158a0*/  @!P4 LEA R6, P0, R46, R49, 0x2 ;  /* 0x000000312e06c211 */ /* 0x000fe400078010ff */
[----:B------:R-:W-:Y:S01]  /*158b0*/  @!P5 LEA.HI.X R3, R41, R48, R40, 0x2, P1 ;  /* 0x000000302903d211 */ /* 0x000fe200008f1428 */
[----:B------:R2:W-:Y:S01]  /*158c0*/  @!P6 ST.E.64 [R4.64], R90 ;  /* 0x0000005a0400e985 */ /* 0x0005e2000c101b0a */
[----:B------:R-:W-:-:S02]  /*158d0*/  ISETP.GE.AND P1, PT, R39, c[0x0][0x3c8], PT ;  /* 0x0000f20027007a0c */ /* 0x000fc40003f26270 */
[----:B------:R-:W-:Y:S01]  /*158e0*/  @!P4 LEA.HI.X R7, R46, R48, R30, 0x2, P0 ;  /* 0x000000302e07c211 */ /* 0x000fe200000f141e */
[----:B------:R2:W-:Y:S01]  /*158f0*/  @!P5 ST.E.64 [R2.64], R114 ;  /* 0x000000720200d985 */ /* 0x0005e2000c101b0a */
[----:B------:R-:W-:-:S03]  /*15900*/  @!P3 LEA R8, P0, R45, R49, 0x2 ;  /* 0x000000312d08b211 */ /* 0x000fc600078010ff */
[----:B------:R2:W-:Y:S01]  /*15910*/  @!P4 ST.E.64 [R6.64], R94 ;  /* 0x0000005e0600c985 */ /* 0x0005e2000c101b0a */
[----:B------:R-:W-:Y:S02]  /*15920*/  @!P3 LEA.HI.X R9, R45, R48, R44, 0x2, P0 ;  /* 0x000000302d09b211 */ /* 0x000fe400000f142c */
[----:B------:R-:W-:-:S03]  /*15930*/  @!P2 LEA R10, P0, R43, R49, 0x2 ;  /* 0x000000312b0aa211 */ /* 0x000fc600078010ff */
[----:B------:R2:W-:Y:S01]  /*15940*/  @!P3 ST.E.64 [R8.64], R98 ;  /* 0x000000620800b985 */ /* 0x0005e2000c101b0a */
[----:B------:R-:W-:Y:S02]  /*15950*/  @!P2 LEA.HI.X R11, R43, R48, R42, 0x2, P0 ;  /* 0x000000302b0ba211 */ /* 0x000fe400000f142a */
[----:B----4-:R-:W-:-:S03]  /*15960*/  @!P1 LEA R12, P0, R39, R49, 0x2 ;  /* 0x00000031270c9211 */ /* 0x010fc600078010ff */
[----:B------:R2:W-:Y:S01]  /*15970*/  @!P2 ST.E.64 [R10.64], R102 ;  /* 0x000000660a00a985 */ /* 0x0005e2000c101b0a */
[----:B------:R-:W-:Y:S02]  /*15980*/  @!P1 LEA.HI.X R13, R39, R48, R38, 0x2, P0 ;  /* 0x00000030270d9211 */ /* 0x000fe400000f1426 */
[----:B------:R-:W-:-:S03]  /*15990*/  ISETP.GE.AND P0, PT, R37, c[0x0][0x3c8], PT ;  /* 0x0000f20025007a0c */ /* 0x000fc60003f06270 */
[----:B------:R2:W-:Y:S10]  /*159a0*/  @!P1 ST.E.64 [R12.64], R110 ;  /* 0x0000006e0c009985 */ /* 0x0005f4000c101b0a */
[----:B------:R-:W-:Y:S05]  /*159b0*/  @P0 BRA `(.L_x_356) ;  /* 0x00000b0000000947 */ /* 0x000fea0003800000 */
[----:B--2---:R-:W-:-:S04]  /*159c0*/  LEA R2, P0, R37, R49, 0x2 ;  /* 0x0000003125027211 */ /* 0x004fc800078010ff */
[----:B------:R-:W-:-:S05]  /*159d0*/  LEA.HI.X R3, R37, R48, R36, 0x2, P0 ;  /* 0x0000003025037211 */ /* 0x000fca00000f1424 */
[----:B------:R1:W-:Y:S01]  /*159e0*/  ST.E.64 [R2.64], R106 ;  /* 0x0000006a02007985 */ /* 0x0003e2000c101b0a */
[----:B------:R-:W-:Y:S05]  /*159f0*/  BRA `(.L_x_356) ;  /* 0x00000ac000007947 */ /* 0x000fea0003800000 */
.L_x_341:
[----:B------:R-:W-:Y:S01]  /*15a00*/  ISETP.NE.U32.AND P0, PT, RZ, c[0x0][0x508], PT ;  /* 0x00014200ff007a0c */ /* 0x000fe20003f05070 */
[----:B------:R-:W-:Y:S01]  /*15a10*/  IMAD.MOV.U32 R4, RZ, RZ, 0x4 ;  /* 0x00000004ff047424 */ /* 0x000fe200078e00ff */
[----:B------:R-:W-:Y:S01]  /*15a20*/  ISETP.NE.U32.AND P2, PT, RZ, c[0x0][0x500], PT ;  /* 0x00014000ff007a0c */ /* 0x000fe20003f45070 */
[----:B------:R-:W-:Y:S01]  /*15a30*/  IMAD.MOV.U32 R3, RZ, RZ, RZ ;  /* 0x000000ffff037224 */ /* 0x000fe200078e00ff */
[----:B------:R-:W-:Y:S01]  /*15a40*/  ISETP.NE.AND.EX P1, PT, RZ, c[0x0][0x50c], PT, P0 ;  /* 0x00014300ff007a0c */ /* 0x000fe20003f25300 */
[----:B------:R-:W-:Y:S01]  /*15a50*/  IMAD.MOV.U32 R2, RZ, RZ, c[0x0][0x388] ;  /* 0x0000e200ff027624 */ /* 0x000fe200078e00ff */
[----:B------:R-:W-:Y:S01]  /*15a60*/  ISETP.NE.AND.EX P2, PT, RZ, c[0x0][0x504], PT, P2 ;  /* 0x00014100ff007a0c */ /* 0x000fe20003f45320 */
[----:B------:R-:W-:-:S10]  /*15a70*/  IMAD.WIDE R4, R232, R4, c[0x0][0x500] ;  /* 0x00014000e8047625 */ /* 0x000fd400078e0204 */
[C---:B------:R-:W-:Y:S02]  /*15a80*/  @P1 LEA R6, P0, R232.reuse, c[0x0][0x508], 0x2 ;  /* 0x00014200e8061a11 */ /* 0x040fe400078010ff */
[----:B------:R1:W5:Y:S02]  /*15a90*/  @P2 LDG.E R3, [R4.64] ;  /* 0x0000000a04032981 */ /* 0x000364000c1e1900 */
[----:B------:R-:W-:-:S05]  /*15aa0*/  @P1 LEA.HI.X R7, R232, c[0x0][0x50c], R25, 0x2, P0 ;  /* 0x00014300e8071a11 */ /* 0x000fca00000f1419 */
        /* <DEDUP_REMOVED lines=8> */
.L_x_362:
[----:B------:R-:W-:Y:S01]  /*15b30*/  ISETP.GT.AND P0, PT, R215, 0x7f, PT ;  /* 0x0000007fd700780c */ /* 0x000fe20003f04270 */
[----:B------:R-:W-:Y:S01]  /*15b40*/  BSSY B0, `(.L_x_363) ;  /* 0x0000034000007945 */ /* 0x000fe20003800000 */
[----:B------:R-:W-:Y:S02]  /*15b50*/  SEL R232, R232, RZ, !P2 ;  /* 0x000000ffe8e87207 */ /* 0x000fe40005000000 */
[----:B------:R-:W-:-:S02]  /*15b60*/  SEL R25, R25, RZ, !P2 ;  /* 0x000000ff19197207 */ /* 0x000fc40005000000 */
[----:B-1---5:R-:W-:-:S07]  /*15b70*/  SHF.R.S32.HI R5, RZ, 0x1f, R3 ;  /* 0x0000001fff057819 */ /* 0x022fce0000011403 */
[----:B------:R-:W-:Y:S05]  /*15b80*/  @P0 BRA `(.L_x_364) ;  /* 0x000002f000000947 */ /* 0x000fea0003800000 */
[----:B------:R-:W-:Y:S01]  /*15b90*/  IMAD R6, R2, c[0x0][0x4e8], RZ ;  /* 0x00013a0002067a24 */ /* 0x000fe200078e02ff */
[----:B------:R-:W-:-:S04]  /*15ba0*/  LEA R4, R209, R215, 0x7 ;  /* 0x000000d7d1047211 */ /* 0x000fc800078e38ff */
[----:B------:R-:W-:-:S13]  /*15bb0*/  ISETP.GE.AND P0, PT, R4, R6, PT ;  /* 0x000000060400720c */ /* 0x000fda0003f06270 */
[----:B------:R-:W-:Y:S05]  /*15bc0*/  @P0 BRA `(.L_x_364) ;  /* 0x000002b000000947 */ /* 0x000fea0003800000 */
[----:B------:R-:W-:Y:S01]  /*15bd0*/  IMAD.MOV.U32 R24, RZ, RZ, 0x368 ;  /* 0x00000368ff187424 */ /* 0x000fe200078e00ff */
[----:B------:R-:W-:Y:S01]  /*15be0*/  ISETP.GT.AND P2, PT, R210, 0x1, PT ;  /* 0x00000001d200780c */ /* 0x000fe20003f44270 */
[----:B------:R-:W-:Y:S01]  /*15bf0*/  IMAD.MOV.U32 R6, RZ, RZ, c[0x0][0x4e8] ;  /* 0x00013a00ff067624 */ /* 0x000fe200078e00ff */
[----:B------:R-:W-:Y:S02]  /*15c00*/  MOV R9, R4 ;  /* 0x0000000400097202 */ /* 0x000fe40000000f00 */
[----:B------:R-:W-:Y:S02]  /*15c10*/  SEL R24, R24, 0x328, P2 ;  /* 0x0000032818187807 */ /* 0x000fe40001000000 */
[----:B------:R-:W-:Y:S02]  /*15c20*/  ISETP.NE.AND P0, PT, R6, 0x1, PT ;  /* 0x000000010600780c */ /* 0x000fe40003f05270 */
[----:B------:R-:W1:Y:S01]  /*15c30*/  LDC.64 R20, c[0x0][R24+0x170] ;  /* 0x00005c0018147b82 */ /* 0x000e620000000a00 */
[----:B------:R-:W-:-:S07]  /*15c40*/  SEL R235, R235, RZ, P2 ;  /* 0x000000ffebeb7207 */ /* 0x000fce0001000000 */
[----:B------:R-:W3:Y:S03]  /*15c50*/  LDC.64 R14, c[0x0][R24+0x168] ;  /* 0x00005a00180e7b82 */ /* 0x000ee60000000a00 */
[----:B------:R-:W-:-:S05]  /*15c60*/  @P0 IMAD.HI.U32 R8, R4, c[0x0][0x4ec], RZ ;  /* 0x00013b0004080a27 */ /* 0x000fca00078e00ff */
[----:B------:R-:W4:Y:S01]  /*15c70*/  LDC.64 R18, c[0x0][R24+0x178] ;  /* 0x00005e0018127b82 */ /* 0x000f220000000a00 */
[----:B------:R-:W-:-:S05]  /*15c80*/  @P0 SHF.R.U32.HI R9, RZ, c[0x0][0x4f0], R8 ;  /* 0x00013c00ff090a19 */ /* 0x000fca0000011608 */
[----:B------:R-:W-:Y:S02]  /*15c90*/  IMAD.MOV R8, RZ, RZ, -R9 ;  /* 0x000000ffff087224 */ /* 0x000fe400078e0a09 */
[----:B------:R-:W5:Y:S02]  /*15ca0*/  LDC.64 R16, c[0x0][R24+0x160] ;  /* 0x0000580018107b82 */ /* 0x000f640000000a00 */
[----:B------:R-:W-:Y:S02]  /*15cb0*/  IMAD R8, R8, c[0x0][0x4e8], R4 ;  /* 0x00013a0008087a24 */ /* 0x000fe400078e0204 */
[-C--:B-1----:R-:W-:Y:S02]  /*15cc0*/  IMAD R6, R21, R232.reuse, RZ ;  /* 0x000000e815067224 */ /* 0x082fe400078e02ff */
[----:B------:R-:W-:-:S04]  /*15cd0*/  IMAD.WIDE.U32 R12, R20, R232, RZ ;  /* 0x000000e8140c7225 */ /* 0x000fc800078e00ff */
[----:B------:R-:W-:Y:S02]  /*15ce0*/  IMAD R6, R20, R25, R6 ;  /* 0x0000001914067224 */ /* 0x000fe400078e0206 */
[-C--:B---3--:R-:W-:Y:S02]  /*15cf0*/  IMAD R7, R15, R233.reuse, RZ ;  /* 0x000000e90f077224 */ /* 0x088fe400078e02ff */
[----:B------:R-:W-:Y:S01]  /*15d00*/  IMAD.WIDE.U32 R14, R14, R233, RZ ;  /* 0x000000e90e0e7225 */ /* 0x000fe200078e00ff */
[----:B------:R-:W-:-:S03]  /*15d10*/  IADD3 R6, R13, R6, RZ ;  /* 0x000000060d067210 */ /* 0x000fc60007ffe0ff */
[----:B------:R-:W-:Y:S01]  /*15d20*/  IMAD.IADD R7, R15, 0x1, R7 ;  /* 0x000000010f077824 */ /* 0x000fe200078e0207 */
[----:B------:R-:W-:Y:S01]  /*15d30*/  IADD3 R14, P1, P0, R12, R14, R3 ;  /* 0x0000000e0c0e7210 */ /* 0x000fe2000783e003 */
[-C--:B----4-:R-:W-:Y:S02]  /*15d40*/  IMAD R10, R19, R235.reuse, RZ ;  /* 0x000000eb130a7224 */ /* 0x090fe400078e02ff */
[----:B------:R-:W-:Y:S01]  /*15d50*/  IMAD.WIDE.U32 R18, R18, R235, RZ ;  /* 0x000000eb12127225 */ /* 0x000fe200078e00ff */
[----:B------:R-:W-:Y:S02]  /*15d60*/  IADD3.X R6, R6, R7, R5, P1, P0 ;  /* 0x0000000706067210 */ /* 0x000fe40000fe0405 */
[----:B------:R-:W-:Y:S02]  /*15d70*/  SHF.R.S32.HI R7, RZ, 0x1f, R8 ;  /* 0x0000001fff077819 */ /* 0x000fe40000011408 */
[----:B------:R-:W-:Y:S01]  /*15d80*/  IADD3 R14, P1, P0, R9, R14, R18 ;  /* 0x0000000e090e7210 */ /* 0x000fe2000783e012 */
[----:B-----5:R-:W-:Y:S01]  /*15d90*/  IMAD R4, R17, R8, RZ ;  /* 0x0000000811047224 */ /* 0x020fe200078e02ff */
[----:B------:R-:W-:-:S02]  /*15da0*/  IADD3 R10, R19, R10, RZ ;  /* 0x0000000a130a7210 */ /* 0x000fc40007ffe0ff */
[----:B------:R-:W-:Y:S01]  /*15db0*/  SHF.R.S32.HI R9, RZ, 0x1f, R9 ;  /* 0x0000001fff097819 */ /* 0x000fe20000011409 */
[----:B------:R-:W-:Y:S01]  /*15dc0*/  IMAD R4, R16, R7, R4 ;  /* 0x0000000710047224 */ /* 0x000fe200078e0204 */
[----:B------:R-:W-:Y:S02]  /*15dd0*/  MOV R7, c[0x0][0x4ac] ;  /* 0x00012b0000077a02 */ /* 0x000fe40000000f00 */
[----:B------:R-:W-:Y:S01]  /*15de0*/  IADD3.X R15, R9, R6, R10, P1, P0 ;  /* 0x00000006090f7210 */ /* 0x000fe20000fe040a */
[----:B------:R-:W-:Y:S01]  /*15df0*/  IMAD.MOV.U32 R6, RZ, RZ, c[0x0][0x4a8] ;  /* 0x00012a00ff067624 */ /* 0x000fe200078e00ff */
[----:B------:R-:W-:-:S03]  /*15e00*/  SEL R7, R7, c[0x0][0x454], P2 ;  /* 0x0001150007077a07 */ /* 0x000fc60001000000 */
[----:B------:R-:W-:Y:S01]  /*15e10*/  IMAD.WIDE.U32 R14, R16, R8, R14 ;  /* 0x00000008100e7225 */ /* 0x000fe200078e000e */
[----:B------:R-:W-:-:S03]  /*15e20*/  SEL R6, R6, c[0x0][0x450], P2 ;  /* 0x0001140006067a07 */ /* 0x000fc60001000000 */
[----:B------:R-:W-:Y:S01]  /*15e30*/  IMAD.IADD R4, R15, 0x1, R4 ;  /* 0x000000010f047824 */ /* 0x000fe200078e0204 */
[----:B------:R-:W-:-:S04]  /*15e40*/  LEA R6, P0, R14, R6, 0x2 ;  /* 0x000000060e067211 */ /* 0x000fc800078010ff */
[----:B------:R-:W-:Y:S02]  /*15e50*/  LEA.HI.X R7, R14, R7, R4, 0x2, P0 ;  /* 0x000000070e077211 */ /* 0x000fe400000f1404 */
[----:B------:R-:W-:-:S05]  /*15e60*/  MOV R4, 0xff800000 ;  /* 0xff80000000047802 */ /* 0x000fca0000000f00 */
[----:B------:R1:W-:Y:S02]  /*15e70*/  STG.E [R6.64], R4 ;  /* 0x0000000406007986 */ /* 0x0003e4000c10190a */
.L_x_364:
[----:B------:R-:W-:Y:S05]  /*15e80*/  BSYNC B0 ;  /* 0x0000000000007941 */ /* 0x000fea0003800000 */
.L_x_363:
[----:B------:R-:W-:-:S13]  /*15e90*/  ISETP.GT.AND P0, PT, R210, 0x1, PT ;  /* 0x00000001d200780c */ /* 0x000fda0003f04270 */
[----:B------:R-:W-:Y:S05]  /*15ea0*/  @P0 BRA `(.L_x_356) ;  /* 0x0000061000000947 */ /* 0x000fea0003800000 */
[----:B-1----:R-:W-:Y:S01]  /*15eb0*/  MOV R4, c[0x0][0x4e8] ;  /* 0x00013a0000047a02 */ /* 0x002fe20000000f00 */
[----:B------:R-:W-:Y:S02]  /*15ec0*/  IMAD R6, R5, c[0x0][0x3a0], RZ ;  /* 0x0000e80005067a24 */ /* 0x000fe400078e02ff */
[----:B------:R-:W-:Y:S01]  /*15ed0*/  IMAD R25, R25, c[0x0][0x3f0], RZ ;  /* 0x0000fc0019197a24 */ /* 0x000fe200078e02ff */
[----:B------:R-:W-:Y:S01]  /*15ee0*/  ISETP.NE.AND P0, PT, R4, 0x1, PT ;  /* 0x000000010400780c */ /* 0x000fe20003f05270 */
[----:B------:R-:W-:-:S04]  /*15ef0*/  IMAD.WIDE.U32 R4, R3, c[0x0][0x3a0], RZ ;  /* 0x0000e80003047a25 */ /* 0x000fc800078e00ff */
[----:B------:R-:W-:Y:S01]  /*15f00*/  IMAD R6, R3, c[0x0][0x3a4], R6 ;  /* 0x0000e90003067a24 */ /* 0x000fe200078e0206 */
[----:B------:R-:W-:Y:S01]  /*15f10*/  LEA R3, R222, R223, 0x5 ;  /* 0x000000dfde037211 */ /* 0x000fe200078e28ff */
[----:B------:R-:W-:Y:S01]  /*15f20*/  IMAD R25, R232, c[0x0][0x3f4], R25 ;  /* 0x0000fd00e8197a24 */ /* 0x000fe200078e0219 */
[----:B------:R-:W-:Y:S02]  /*15f30*/  MOV R8, R4 ;  /* 0x0000000400087202 */ /* 0x000fe40000000f00 */
[----:B------:R-:W-:Y:S02]  /*15f40*/  LEA R3, R209, R3, 0x7 ;  /* 0x00000003d1037211 */ /* 0x000fe400078e38ff */
[----:B------:R-:W-:Y:S02]  /*15f50*/  IADD3 R9, R5, R6, RZ ;  /* 0x0000000605097210 */ /* 0x000fe40007ffe0ff */
[----:B------:R-:W-:Y:S01]  /*15f60*/  MOV R6, R3 ;  /* 0x0000000300067202 */ /* 0x000fe20000000f00 */
[----:B------:R-:W-:Y:S01]  /*15f70*/  @P0 IMAD.HI.U32 R5, R3, c[0x0][0x4ec], RZ ;  /* 0x00013b0003050a27 */ /* 0x000fe200078e00ff */
[----:B------:R-:W-:-:S03]  /*15f80*/  LEA R209, R209, R223, 0x7 ;  /* 0x000000dfd1d17211 */ /* 0x000fc600078e38ff */
        /* <DEDUP_REMOVED lines=20> */
[----:B------:R1:W3:Y:S02]  /*160d0*/  SHFL.IDX PT, R5, R4, RZ, 0x181f ;  /* 0x00181fff04057589 */ /* 0x0002e400000e0000 */
.L_x_410:
[----:B------:R-:W-:Y:S05]  /*160e0*/  BRA.DIV ~URZ, `(.L_x_366) ;  /* 0x000019927f007947 */ /* 0x000fea000b800000 */
[----:B------:R4:W1:Y:S02]  /*160f0*/  SHFL.IDX PT, R6, R3, RZ, 0x181f ;  /* 0x00181fff03067589 */ /* 0x00086400000e0000 */
.L_x_411:
[----:B------:R-:W-:Y:S01]  /*16100*/  IMAD R2, R2, c[0x0][0x4e8], RZ ;  /* 0x00013a0002027a24 */ /* 0x000fe200078e02ff */
[----:B------:R-:W-:Y:S04]  /*16110*/  BSSY B0, `(.L_x_367) ;  /* 0x000000b000007945 */ /* 0x000fe80003800000 */
[----:B------:R-:W-:-:S13]  /*16120*/  ISETP.GE.AND P0, PT, R209, R2, PT ;  /* 0x00000002d100720c */ /* 0x000fda0003f06270 */
[----:B------:R-:W-:Y:S05]  /*16130*/  @P0 BRA `(.L_x_368) ;  /* 0x0000008000000947 */ /* 0x000fea0003800000 */
[----:B------:R-:W-:Y:S02]  /*16140*/  ISETP.GE.AND P1, PT, R11, c[0x0][0x3c8], PT ;  /* 0x0000f2000b007a0c */ /* 0x000fe40003f26270 */
[----:B------:R-:W-:-:S11]  /*16150*/  ISETP.GE.AND P0, PT, R217, c[0x0][0x3c8], PT ;  /* 0x0000f200d9007a0c */ /* 0x000fd60003f06270 */
[-C--:B-1----:R-:W-:Y:S02]  /*16160*/  @!P1 LEA R8, P3, R11, R6.reuse, 0x1 ;  /* 0x000000060b089211 */ /* 0x082fe400078608ff */
[----:B------:R-:W-:Y:S02]  /*16170*/  @!P0 LEA R6, P2, R217, R6, 0x1 ;  /* 0x00000006d9068211 */ /* 0x000fe400078408ff */
[-C--:B---3--:R-:W-:Y:S02]  /*16180*/  @!P1 LEA.HI.X R9, R11, R5.reuse, R23, 0x1, P3 ;  /* 0x000000050b099211 */ /* 0x088fe400018f0c17 */
[----:B------:R-:W-:-:S03]  /*16190*/  @!P0 LEA.HI.X R7, R217, R5, R22, 0x1, P2 ;  /* 0x00000005d9078211 */ /* 0x000fc600010f0c16 */
[----:B------:R1:W-:Y:S04]  /*161a0*/  @!P1 ST.E.128 [R8.64], RZ ;  /* 0x000000ff08009985 */ /* 0x0003e8000c101d0a */
[----:B------:R1:W-:Y:S02]  /*161b0*/  @!P0 ST.E.128 [R6.64], RZ ;  /* 0x000000ff06008985 */ /* 0x0003e4000c101d0a */
.L_x_368:
[----:B------:R-:W-:Y:S05]  /*161c0*/  BSYNC B0 ;  /* 0x0000000000007941 */ /* 0x000fea0003800000 */
.L_x_367:
[----:B------:R-:W-:Y:S05]  /*161d0*/  BRA.DIV ~URZ, `(.L_x_369) ;  /* 0x000019127f007947 */ /* 0x000fea000b800000 */
[----:B---3--:R3:W2:Y:S04]  /*161e0*/  SHFL.IDX PT, R5, R4, 0x1, 0x181f ;  /* 0x00381f0004057f89 */ /* 0x0086a800000e0000 */
[----:B-1----:R3:W1:Y:S02]  /*161f0*/  SHFL.IDX PT, R6, R3, 0x1, 0x181f ;  /* 0x00381f0003067f89 */ /* 0x00266400000e0000 */
.L_x_412:
[----:B------:R-:W-:Y:S01]  /*16200*/  IADD3 R7, R209, 0x20, RZ ;  /* 0x00000020d1077810 */ /* 0x000fe20007ffe0ff */
[----:B------:R-:W-:Y:S03]  /*16210*/  BSSY B0, `(.L_x_370) ;  /* 0x000000b000007945 */ /* 0x000fe60003800000 */
[----:B------:R-:W-:-:S13]  /*16220*/  ISETP.GE.AND P0, PT, R7, R2, PT ;  /* 0x000000020700720c */ /* 0x000fda0003f06270 */
[----:B------:R-:W-:Y:S05]  /*16230*/  @P0 BRA `(.L_x_371) ;  /* 0x0000008000000947 */ /* 0x000fea0003800000 */
[----:B------:R-:W-:Y:S02]  /*16240*/  ISETP.GE.AND P1, PT, R11, c[0x0][0x3c8], PT ;  /* 0x0000f2000b007a0c */ /* 0x000fe40003f26270 */
[----:B------:R-:W-:-:S11]  /*16250*/  ISETP.GE.AND P0, PT, R217, c[0x0][0x3c8], PT ;  /* 0x0000f200d9007a0c */ /* 0x000fd60003f06270 */
[-C--:B-1----:R-:W-:Y:S02]  /*16260*/  @!P1 LEA R8, P3, R11, R6.reuse, 0x1 ;  /* 0x000000060b089211 */ /* 0x082fe400078608ff */
[----:B------:R-:W-:Y:S02]  /*16270*/  @!P0 LEA R6, P2, R217, R6, 0x1 ;  /* 0x00000006d9068211 */ /* 0x000fe400078408ff */
[-C--:B--2---:R-:W-:Y:S02]  /*16280*/  @!P1 LEA.HI.X R9, R11, R5.reuse, R23, 0x1, P3 ;  /* 0x000000050b099211 */ /* 0x084fe400018f0c17 */
[----:B------:R-:W-:-:S03]  /*16290*/  @!P0 LEA.HI.X R7, R217, R5, R22, 0x1, P2 ;  /* 0x00000005d9078211 */ /* 0x000fc600010f0c16 */
[----:B------:R1:W-:Y:S04]  /*162a0*/  @!P1 ST.E.128 [R8.64], RZ ;  /* 0x000000ff08009985 */ /* 0x0003e8000c101d0a */
[----:B------:R1:W-:Y:S02]  /*162b0*/  @!P0 ST.E.128 [R6.64], RZ ;  /* 0x000000ff06008985 */ /* 0x0003e4000c101d0a */
.L_x_371:
[----:B------:R-:W-:Y:S05]  /*162c0*/  BSYNC B0 ;  /* 0x0000000000007941 */ /* 0x000fea0003800000 */
.L_x_370:
[----:B------:R-:W-:Y:S05]  /*162d0*/  BRA.DIV ~URZ, `(.L_x_372) ;  /* 0x000018e27f007947 */ /* 0x000fea000b800000 */
[----:B--2---:R2:W3:Y:S02]  /*162e0*/  SHFL.IDX PT, R5, R4, 0x2, 0x181f ;  /* 0x00581f0004057f89 */ /* 0x0044e400000e0000 */
.L_x_413:
[----:B------:R-:W-:Y:S05]  /*162f0*/  BRA.DIV ~URZ, `(.L_x_373) ;  /* 0x000019327f007947 */ /* 0x000fea000b800000 */
[----:B-1----:R1:W2:Y:S02]  /*16300*/  SHFL.IDX PT, R6, R3, 0x2, 0x181f ;  /* 0x00581f0003067f89 */ /* 0x0022a400000e0000 */
.L_x_414:
[----:B------:R-:W-:Y:S01]  /*16310*/  IADD3 R7, R209, 0x40, RZ ;  /* 0x00000040d1077810 */ /* 0x000fe20007ffe0ff */
[----:B------:R-:W-:Y:S03]  /*16320*/  BSSY B0, `(.L_x_374) ;  /* 0x000000b000007945 */ /* 0x000fe60003800000 */
[----:B------:R-:W-:-:S13]  /*16330*/  ISETP.GE.AND P0, PT, R7, R2, PT ;  /* 0x000000020700720c */ /* 0x000fda0003f06270 */
[----:B------:R-:W-:Y:S05]  /*16340*/  @P0 BRA `(.L_x_375) ;  /* 0x0000008000000947 */ /* 0x000fea0003800000 */
[----:B------:R-:W-:Y:S02]  /*16350*/  ISETP.GE.AND P1, PT, R11, c[0x0][0x3c8], PT ;  /* 0x0000f2000b007a0c */ /* 0x000fe40003f26270 */
[----:B------:R-:W-:-:S11]  /*16360*/  ISETP.GE.AND P0, PT, R217, c[0x0][0x3c8], PT ;  /* 0x0000f200d9007a0c */ /* 0x000fd60003f06270 */
[-C--:B--2---:R-:W-:Y:S02]  /*16370*/  @!P1 LEA R8, P3, R11, R6.reuse, 0x1 ;  /* 0x000000060b089211 */ /* 0x084fe400078608ff */
[----:B------:R-:W-:Y:S02]  /*16380*/  @!P0 LEA R6, P2, R217, R6, 0x1 ;  /* 0x00000006d9068211 */ /* 0x000fe400078408ff */
[-C--:B---3--:R-:W-:Y:S02]  /*16390*/  @!P1 LEA.HI.X R9, R11, R5.reuse, R23, 0x1, P3 ;  /* 0x000000050b099211 */ /* 0x088fe400018f0c17 */
[----:B------:R-:W-:-:S03]  /*163a0*/  @!P0 LEA.HI.X R7, R217, R5, R22, 0x1, P2 ;  /* 0x00000005d9078211 */ /* 0x000fc600010f0c16 */
[----:B------:R2:W-:Y:S04]  /*163b0*/  @!P1 ST.E.128 [R8.64], RZ ;  /* 0x000000ff08009985 */ /* 0x0005e8000c101d0a */
[----:B------:R2:W-:Y:S02]  /*163c0*/  @!P0 ST.E.128 [R6.64], RZ ;  /* 0x000000ff06008985 */ /* 0x0005e4000c101d0a */
.L_x_375:
[----:B------:R-:W-:Y:S05]  /*163d0*/  BSYNC B0 ;  /* 0x0000000000007941 */ /* 0x000fea0003800000 */
.L_x_374:
[----:B------:R-:W-:Y:S05]  /*163e0*/  BRA.DIV ~URZ, `(.L_x_376) ;  /* 0x000018b27f007947 */ /* 0x000fea000b800000 */
[----:B--23--:R-:W2:Y:S04]  /*163f0*/  SHFL.IDX PT, R4, R4, 0x3, 0x181f ;  /* 0x00781f0004047f89 */ /* 0x00cea800000e0000 */
[----:B-1--4-:R-:W1:Y:S02]  /*16400*/  SHFL.IDX PT, R3, R3, 0x3, 0x181f ;  /* 0x00781f0003037f89 */ /* 0x012e6400000e0000 */
.L_x_415:
[----:B------:R-:W-:-:S04]  /*16410*/  IADD3 R209, R209, 0x60, RZ ;  /* 0x00000060d1d17810 */ /* 0x000fc80007ffe0ff */
        /* <DEDUP_REMOVED lines=10> */
.L_x_356:
[----:B------:R-:W-:Y:S05]  /*164c0*/  BSYNC B1 ;  /* 0x0000000000017941 */ /* 0x000fea0003800000 */
.L_x_340:
[----:B------:R-:W-:-:S13]  /*164d0*/  ISETP.NE.AND P0, PT, R224, RZ, PT ;  /* 0x000000ffe000720c */ /* 0x000fda0003f05270 */
[----:B------:R-:W-:Y:S01]  /*164e0*/  @P0 WARPSYNC 0xffffffff ;  /* 0xffffffff00000948 */ /* 0x000fe20003800000 */
[----:B------:R-:W-:Y:S06]  /*164f0*/  @P0 BAR.SYNC.DEFER_BLOCKING 0x5, 0x100 ;  /* 0x0144000000000b1d */ /* 0x000fec0000010000 */
[----:B------:R-:W4:Y:S04]  /*16500*/  @P0 LDS.128 R208, [0xf100] ;  /* 0x00f10000ffd00984 */ /* 0x000f280000000c00 */
[----:B------:R-:W-:Y:S06]  /*16510*/  @P0 BAR.ARV 0x4, 0x100 ;  /* 0x0104000000000b1d */ /* 0x000fec0000002000 */
[----:B------:R-:W-:Y:S05]  /*16520*/  @P0 BRA `(.L_x_377) ;  /* 0x00000a6000000947 */ /* 0x000fea0003800000 */
[----:B-12---:R-:W-:Y:S01]  /*16530*/  LOP3.LUT R2, R215, 0x1f, RZ, 0xc0, !PT ;  /* 0x0000001fd7027812 */ /* 0x006fe200078ec0ff */
[----:B----4-:R-:W-:-:S03]  /*16540*/  IMAD.MOV.U32 R4, RZ, RZ, RZ ;  /* 0x000000ffff047224 */ /* 0x010fc600078e00ff */
[----:B------:R-:W-:Y:S01]  /*16550*/  ISETP.NE.AND P6, PT, R2, 0x1f, PT ;  /* 0x0000001f0200780c */ /* 0x000fe20003fc5270 */
[----:B------:R-:W-:Y:S10]  /*16560*/  BRA.DIV ~URZ, `(.L_x_378) ;  /* 0x000018027f007947 */ /* 0x000ff4000b800000 */
[----:B---3--:R1:W2:Y:S02]  /*16570*/  SHFL.IDX PT, R3, R0, RZ, 0x1f ;  /* 0x00001fff00037589 */ /* 0x0082a400000e0000 */
.L_x_416:
[----:B------:R-:W-:Y:S05]  /*16580*/  BRA.DIV ~URZ, `(.L_x_379) ;  /* 0x000018527f007947 */ /* 0x000fea000b800000 */
[----:B-1----:R-:W1:Y:S02]  /*16590*/  SHFL.IDX PT, R0, R0, 0x1, 0x1f ;  /* 0x00201f0000007f89 */ /* 0x002e6400000e0000 */
.L_x_417:
[----:B------:R-:W-:Y:S02]  /*165a0*/  IMAD.IADD R8, R211, 0x1, R2 ;  /* 0x00000001d3087824 */ /* 0x000fe400078e0202 */
[----:B------:R-:W-:-:S03]  /*165b0*/  IMAD.MOV.U32 R5, RZ, RZ, RZ ;  /* 0x000000ffff057224 */ /* 0x000fc600078e00ff */
[----:B------:R-:W-:-:S13]  /*165c0*/  ISETP.GE.OR P0, PT, R8, c[0x0][0x53c], !P6 ;  /* 0x00014f0008007a0c */ /* 0x000fda0007706670 */
[----:B------:R-:W-:Y:S01]  /*165d0*/  @!P0 IMAD.MOV.U32 R7, RZ, RZ, 0x4 ;  /* 0x00000004ff078424 */ /* 0x000fe200078e00ff */
[----:B------:R-:W-:-:S03]  /*165e0*/  @!P0 MOV R6, 0x4 ;  /* 0x0000000400068802 */ /* 0x000fc60000000f00 */
[----:B------:R-:W-:-:S04]  /*165f0*/  @!P0 IMAD.WIDE R10, R8, R7, c[0x0][0x580] ;  /* 0x00016000080a8625 */ /* 0x000fc800078e0207 */
[----:B------:R-:W-:Y:S01]  /*16600*/  @!P0 IMAD.WIDE R6, R8, R6, c[0x0][0x578] ;  /* 0x00015e0008068625 */ /* 0x000fe200078e0206 */
[----:B------:R-:W3:Y:S04]  /*16610*/  @!P0 LDG.E R5, [R10.64] ;  /* 0x0000000a0a058981 */ /* 0x000ee8000c1e1900 */
[----:B------:R-:W3:Y:S01]  /*16620*/  @!P0 LDG.E R4, [R6.64] ;  /* 0x0000000a06048981 */ /* 0x000ee2000c1e1900 */
[C---:B------:R-:W-:Y:S02]  /*16630*/  ISETP.GE.U32.AND P4, PT, R2.reuse, 0x10, PT ;  /* 0x000000100200780c */ /* 0x040fe40003f86070 */
[C---:B------:R-:W-:Y:S02]  /*16640*/  ISETP.GE.U32.AND P3, PT, R2.reuse, 0x8, PT ;  /* 0x000000080200780c */ /* 0x040fe40003f66070 */
[----:B------:R-:W-:-:S02]  /*16650*/  ISETP.GE.U32.AND P2, PT, R2, 0x4, PT ;  /* 0x000000040200780c */ /* 0x000fc40003f46070 */
[C---:B------:R-:W-:Y:S02]  /*16660*/  ISETP.GE.U32.AND P1, PT, R2.reuse, 0x2, PT ;  /* 0x000000020200780c */ /* 0x040fe40003f26070 */
[----:B------:R-:W-:Y:S02]  /*16670*/  ISETP.NE.AND P5, PT, R2, RZ, PT ;  /* 0x000000ff0200720c */ /* 0x000fe40003fa5270 */
[----:B------:R-:W-:Y:S01]  /*16680*/  MOV R8, RZ ;  /* 0x000000ff00087202 */ /* 0x000fe20000000f00 */
[----:B---3--:R-:W-:Y:S01]  /*16690*/  IMAD R7, R4, R5, RZ ;  /* 0x0000000504077224 */ /* 0x008fe200078e02ff */
[----:B------:R-:W-:Y:S07]  /*166a0*/  BRA.DIV ~URZ, `(.L_x_380) ;  /* 0x000017a27f007947 */ /* 0x000fee000b800000 */
[----:B------:R3:W4:Y:S02]  /*166b0*/  SHFL.UP PT, R6, R7, 0x1, RZ ;  /* 0x0420000007067989 */ /* 0x00072400000e00ff */
.L_x_418:
[----:B----4-:R-:W-:-:S04]  /*166c0*/  SEL R6, R6, RZ, P5 ;  /* 0x000000ff06067207 */ /* 0x010fc80002800000 */
[----:B---3--:R-:W-:Y:S01]  /*166d0*/  IADD3 R7, R7, R6, RZ ;  /* 0x0000000607077210 */ /* 0x008fe20007ffe0ff */
[----:B------:R-:W-:Y:S05]  /*166e0*/  BRA.DIV ~URZ, `(.L_x_381) ;  /* 0x000017a27f007947 */ /* 0x000fea000b800000 */
        /* <DEDUP_REMOVED lines=12> */
[----:B------:R3:W4:Y:S02]  /*167b0*/  SHFL.IDX PT, R6, R7, 0x1f, 0x1f ;  /* 0x03e01f0007067f89 */ /* 0x00072400000e0000 */
.L_x_419:
[----:B----4-:R-:W-:Y:S01]  /*167c0*/  IMAD R6, R6, c[0x0][0x538], RZ ;  /* 0x00014e0006067a24 */ /* 0x010fe200078e02ff */
[----:B------:R-:W-:Y:S04]  /*167d0*/  BSSY B1, `(.L_x_382) ;  /* 0x0000076000017945 */ /* 0x000fe80003800000 */
[----:B-1----:R-:W-:-:S04]  /*167e0*/  IADD3 R208, R6, R0, RZ ;  /* 0x0000000006d07210 */ /* 0x002fc80007ffe0ff */
[----:B--2---:R-:W-:-:S13]  /*167f0*/  ISETP.GT.AND P0, PT, R208, R3, PT ;  /* 0x00000003d000720c */ /* 0x004fda0003f04270 */
[----:B------:R-:W-:Y:S05]  /*16800*/  @P0 BRA `(.L_x_383) ;  /* 0x0000023000000947 */ /* 0x000fea0003800000 */
.L_x_387:
[----:B------:R-:W-:-:S04]  /*16810*/  IADD3 R211, R211, 0x1f, RZ ;  /* 0x0000001fd3d37810 */ /* 0x000fc80007ffe0ff */
[----:B------:R-:W-:-:S13]  /*16820*/  ISETP.GE.AND P0, PT, R211, c[0x0][0x53c], PT ;  /* 0x00014f00d3007a0c */ /* 0x000fda0003f06270 */
[----:B------:R-:W-:Y:S05]  /*16830*/  @P0 BRA `(.L_x_384) ;  /* 0x000006b000000947 */ /* 0x000fea0003800000 */
[----:B---3--:R-:W-:Y:S01]  /*16840*/  IADD3 R7, R211, R2, RZ ;  /* 0x00000002d3077210 */ /* 0x008fe20007ffe0ff */
[----:B------:R-:W-:-:S03]  /*16850*/  CS2R R4, SRZ ;  /* 0x0000000000047805 */ /* 0x000fc6000001ff00 */
[----:B------:R-:W-:-:S13]  /*16860*/  ISETP.GE.OR P0, PT, R7, c[0x0][0x53c], !P6 ;  /* 0x00014f0007007a0c */ /* 0x000fda0007706670 */
        /* <DEDUP_REMOVED lines=9> */
.L_x_420:
        /* <DEDUP_REMOVED lines=16> */
.L_x_421:
[----:B--2---:R-:W-:-:S05]  /*16a00*/  IMAD R6, R6, c[0x0][0x538], RZ ;  /* 0x00014e0006067a24 */ /* 0x004fca00078e02ff */
[----:B------:R-:W-:-:S04]  /*16a10*/  IADD3 R208, R6, R208, RZ ;  /* 0x000000d006d07210 */ /* 0x000fc80007ffe0ff */
[----:B------:R-:W-:-:S13]  /*16a20*/  ISETP.GT.AND P0, PT, R208, R3, PT ;  /* 0x00000003d000720c */ /* 0x000fda0003f04270 */
[----:B-1----:R-:W-:Y:S05]  /*16a30*/  @!P0 BRA `(.L_x_387) ;  /* 0xfffffdd000008947 */ /* 0x002fea000383ffff */
.L_x_383:
[----:B------:R-:W-:-:S05]  /*16a40*/  IADD3 R208, -R6, R208, RZ ;  /* 0x000000d006d07210 */ /* 0x000fca0007ffe1ff */
[----:B------:R-:W-:-:S05]  /*16a50*/  IMAD R0, R7, c[0x0][0x538], R208 ;  /* 0x00014e0007007a24 */ /* 0x000fca00078e02d0 */
[----:B------:R-:W-:Y:S01]  /*16a60*/  ISETP.GT.AND P0, PT, R0, R3, PT ;  /* 0x000000030000720c */ /* 0x000fe20003f04270 */
[----:B------:R-:W-:-:S12]  /*16a70*/  BRA.DIV ~URZ, `(.L_x_388) ;  /* 0x000017d27f007947 */ /* 0x000fd8000b800000 */
[----:B------:R-:W-:-:S04]  /*16a80*/  VOTE.ANY R6, PT, !P0 ;  /* 0x0000000000067806 */ /* 0x000fc800040e0100 */
.L_x_422:
[----:B------:R1:W2:Y:S01]  /*16a90*/  POPC R0, R6 ;  /* 0x0000000600007309 */ /* 0x0002a20000000000 */
[----:B------:R-:W-:Y:S05]  /*16aa0*/  BRA.DIV ~URZ, `(.L_x_389) ;  /* 0x000017e27f007947 */ /* 0x000fea000b800000 */
[----:B--2---:R2:W4:Y:S04]  /*16ab0*/  SHFL.IDX PT, R5, R5, R0, 0x1f ;  /* 0x00001f0005057589 */ /* 0x00452800000e0000 */
[----:B------:R2:W1:Y:S02]  /*16ac0*/  SHFL.IDX PT, R4, R4, R0, 0x1f ;  /* 0x00001f0004047589 */ /* 0x00046400000e0000 */
.L_x_423:
[----:B------:R-:W-:Y:S01]  /*16ad0*/  ISETP.NE.AND P0, PT, R6, RZ, PT ;  /* 0x000000ff0600720c */ /* 0x000fe20003f05270 */
[----:B------:R-:W-:-:S12]  /*16ae0*/  BSSY B0, `(.L_x_390) ;  /* 0x0000005000007945 */ /* 0x000fd80003800000 */
[----:B------:R-:W-:Y:S05]  /*16af0*/  @!P0 BRA `(.L_x_391) ;  /* 0x0000003000008947 */ /* 0x000fea0003800000 */
[----:B------:R-:W-:Y:S01]  /*16b00*/  IADD3 R8, R0, -0x1, RZ ;  /* 0xffffffff00087810 */ /* 0x000fe20007ffe0ff */
[----:B------:R-:W-:Y:S05]  /*16b10*/  BRA.DIV ~URZ, `(.L_x_392) ;  /* 0x000018427f007947 */ /* 0x000fea000b800000 */
[----:B------:R2:W3:Y:S02]  /*16b20*/  SHFL.IDX PT, R8, R7, R8, 0x1f ;  /* 0x00001f0807087589 */ /* 0x0004e400000e0000 */
.L_x_391:
[----:B------:R-:W-:Y:S05]  /*16b30*/  BSYNC B0 ;  /* 0x0000000000007941 */ /* 0x000fea0003800000 */
.L_x_390:
[-C--:B-1--4-:R-:W-:Y:S01]  /*16b40*/  IABS R6, R5.reuse ;  /* 0x0000000500067213 */ /* 0x092fe20000000000 */
[----:B---3--:R-:W-:Y:S01]  /*16b50*/  IMAD R208, R8, c[0x0][0x538], R208 ;  /* 0x00014e0008d07a24 */ /* 0x008fe200078e02d0 */
[----:B------:R-:W-:Y:S01]  /*16b60*/  IABS R10, R4 ;  /* 0x00000004000a7213 */ /* 0x000fe20000000000 */
[----:B------:R-:W-:Y:S01]  /*16b70*/  IMAD.MOV.U32 R8, RZ, RZ, RZ ;  /* 0x000000ffff087224 */ /* 0x000fe200078e00ff */
[----:B------:R-:W1:Y:S01]  /*16b80*/  I2F.RP R9, R6 ;  /* 0x0000000600097306 */ /* 0x000e620000209400 */
[----:B------:R-:W-:Y:S01]  /*16b90*/  IMAD.IADD R209, R3, 0x1, -R208 ;  /* 0x0000000103d17824 */ /* 0x000fe200078e0ad0 */
[----:B------:R-:W-:Y:S02]  /*16ba0*/  IABS R3, R5 ;  /* 0x0000000500037213 */ /* 0x000fe40000000000 */
[----:B------:R-:W-:Y:S02]  /*16bb0*/  IADD3 R211, R0, R211, RZ ;  /* 0x000000d300d37210 */ /* 0x000fe40007ffe0ff */
[----:B--2---:R-:W-:Y:S01]  /*16bc0*/  IABS R7, R209 ;  /* 0x000000d100077213 */ /* 0x004fe20000000000 */
[----:B------:R-:W-:Y:S01]  /*16bd0*/  IMAD.MOV R3, RZ, RZ, -R3 ;  /* 0x000000ffff037224 */ /* 0x000fe200078e0a03 */
[----:B------:R-:W2:Y:S08]  /*16be0*/  I2F.RP R12, R10 ;  /* 0x0000000a000c7306 */ /* 0x000eb00000209400 */
[----:B-1----:R-:W1:Y:S08]  /*16bf0*/  MUFU.RCP R9, R9 ;  /* 0x0000000900097308 */ /* 0x002e700000001000 */
[----:B--2---:R-:W2:Y:S01]  /*16c00*/  MUFU.RCP R12, R12 ;  /* 0x0000000c000c7308 */ /* 0x004ea20000001000 */
[----:B-1----:R-:W-:-:S07]  /*16c10*/  IADD3 R9, R9, 0xffffffe, RZ ;  /* 0x0ffffffe09097810 */ /* 0x002fce0007ffe0ff */
[----:B------:R-:W1:Y:S01]  /*16c20*/  F2I.FTZ.U32.TRUNC.NTZ R9, R9 ;  /* 0x0000000900097305 */ /* 0x000e62000021f000 */
[----:B--2---:R-:W-:-:S07]  /*16c30*/  IADD3 R12, R12, 0xffffffe, RZ ;  /* 0x0ffffffe0c0c7810 */ /* 0x004fce0007ffe0ff */
[----:B------:R-:W2:Y:S01]  /*16c40*/  F2I.FTZ.U32.TRUNC.NTZ R13, R12 ;  /* 0x0000000c000d7305 */ /* 0x000ea2000021f000 */
[----:B-1----:R-:W-:-:S04]  /*16c50*/  IMAD.MOV R11, RZ, RZ, -R9 ;  /* 0x000000ffff0b7224 */ /* 0x002fc800078e0a09 */
[----:B------:R-:W-:-:S04]  /*16c60*/  IMAD R11, R11, R6, RZ ;  /* 0x000000060b0b7224 */ /* 0x000fc800078e02ff */
[----:B------:R-:W-:-:S04]  /*16c70*/  IMAD.HI.U32 R11, R9, R11, R8 ;  /* 0x0000000b090b7227 */ /* 0x000fc800078e0008 */
[----:B--2---:R-:W-:Y:S02]  /*16c80*/  IMAD.MOV R8, RZ, RZ, -R13 ;  /* 0x000000ffff087224 */ /* 0x004fe400078e0a0d */
[----:B------:R-:W-:-:S04]  /*16c90*/  IMAD.HI.U32 R11, R11, R7, RZ ;  /* 0x000000070b0b7227 */ /* 0x000fc800078e00ff */
[----:B------:R-:W-:Y:S02]  /*16ca0*/  IMAD R3, R11, R3, R7 ;  /* 0x000000030b037224 */ /* 0x000fe400078e0207 */
[----:B------:R-:W-:Y:S02]  /*16cb0*/  IMAD R8, R8, R10, RZ ;  /* 0x0000000a08087224 */ /* 0x000fe400078e02ff */
[----:B------:R-:W-:Y:S01]  /*16cc0*/  IMAD.MOV.U32 R12, RZ, RZ, RZ ;  /* 0x000000ffff0c7224 */ /* 0x000fe200078e00ff */
[----:B------:R-:W-:-:S03]  /*16cd0*/  ISETP.GT.U32.AND P0, PT, R6, R3, PT ;  /* 0x000000030600720c */ /* 0x000fc60003f04070 */
[----:B------:R-:W-:-:S10]  /*16ce0*/  IMAD.HI.U32 R8, R13, R8, R12 ;  /* 0x000000080d087227 */ /* 0x000fd400078e000c */
        /* <DEDUP_REMOVED lines=8> */
[----:B------:R-:W-:-:S03]  /*16d70*/  IMAD.MOV R3, RZ, RZ, -R3 ;  /* 0x000000ffff037224 */ /* 0x000fc600078e0a03 */
[----:B------:R-:W-:-:S05]  /*16d80*/  MOV R7, R11 ;  /* 0x0000000b00077202 */ /* 0x000fca0000000f00 */
        /* <DEDUP_REMOVED lines=8> */
[-C--:B------:R-:W-:Y:S02]  /*16e10*/  @!P0 IADD3 R3, R3, -R10.reuse, RZ ;  /* 0x8000000a03038210 */ /* 0x080fe40007ffe0ff */
[----:B------:R-:W-:Y:S02]  /*16e20*/  @!P0 IADD3 R8, R8, 0x1, RZ ;  /* 0x0000000108088810 */ /* 0x000fe40007ffe0ff */
[----:B------:R-:W-:Y:S02]  /*16e30*/  ISETP.GE.U32.AND P2, PT, R3, R10, PT ;  /* 0x0000000a0300720c */ /* 0x000fe40003f46070 */
[----:B------:R-:W-:Y:S02]  /*16e40*/  LOP3.LUT R3, R7, R4, RZ, 0x3c, !PT ;  /* 0x0000000407037212 */ /* 0x000fe400078e3cff */
[----:B------:R-:W-:Y:S02]  /*16e50*/  ISETP.NE.AND P0, PT, R4, RZ, PT ;  /* 0x000000ff0400720c */ /* 0x000fe40003f05270 */
        /* <DEDUP_REMOVED lines=9> */
.L_x_384:
[----:B------:R-:W-:Y:S01]  /*16ef0*/  IMAD.MOV.U32 R208, RZ, RZ, R3 ;  /* 0x000000ffffd07224 */ /* 0x000fe200078e0003 */
[----:B------:R-:W-:Y:S01]  /*16f00*/  MOV R210, RZ ;  /* 0x000000ff00d27202 */ /* 0x000fe20000000f00 */
[----:B------:R-:W-:Y:S01]  /*16f10*/  IMAD.MOV.U32 R209, RZ, RZ, RZ ;  /* 0x000000ffffd17224 */ /* 0x000fe200078e00ff */
[----:B------:R-:W-:Y:S02]  /*16f20*/  MOV R211, c[0x0][0x53c] ;  /* 0x00014f0000d37a02 */ /* 0x000fe40000000f00 */
.L_x_393:
[----:B------:R-:W-:Y:S05]  /*16f30*/  BSYNC B1 ;  /* 0x0000000000017941 */ /* 0x000fea0003800000 */
.L_x_382:
[----:B------:R-:W-:Y:S01]  /*16f40*/  WARPSYNC 0xffffffff ;  /* 0xffffffff00007948 */ /* 0x000fe20003800000 */
[----:B------:R-:W-:Y:S01]  /*16f50*/  BAR.SYNC.DEFER_BLOCKING 0x4, 0x100 ;  /* 0x0104000000007b1d */ /* 0x000fe20000010000 */
[----:B------:R-:W-:-:S13]  /*16f60*/  ISETP.NE.AND P0, PT, R2, RZ, PT ;  /* 0x000000ff0200720c */ /* 0x000fda0003f05270 */
[----:B------:R1:W-:Y:S04]  /*16f70*/  @!P0 STS.128 [0xf100], R208 ;  /* 0x00f100d0ff008388 */ /* 0x0003e80000000c00 */
[----:B------:R-:W-:Y:S06]  /*16f80*/  BAR.ARV 0x5, 0x100 ;  /* 0x0144000000007b1d */ /* 0x000fec0000002000 */
.L_x_377:
[----:B----4-:R-:W-:-:S13]  /*16f90*/  ISETP.GE.AND P0, PT, R211, c[0x0][0x53c], PT ;  /* 0x00014f00d3007a0c */ /* 0x010fda0003f06270 */
[----:B-123--:R-:W-:Y:S01]  /*16fa0*/  @P0 CALL.REL.NOINC `(.L_x_394) ;  /* 0x0000001000000944 */ /* 0x00efe20003c00000 */
[----:B------:R-:W-:Y:S05]  /*16fb0*/  BRA `(.L_x_395) ;  /* 0xfffea11000007947 */ /* 0x000fea000383ffff */
.L_x_394:
[----:B------:R-:W-:Y:S05]  /*16fc0*/  EXIT ;  /* 0x000000000000794d */ /* 0x000fea0003800000 */
.L_x_236:
[----:B------:R-:W-:Y:S01]  /*16fd0*/  IMAD.MOV.U32 R7, RZ, RZ, R5 ;  /* 0x000000ffff077224 */ /* 0x000fe200078e0005 */
[----:B------:R-:W-:Y:S02]  /*16fe0*/  MOV R6, 0x1 ;  /* 0x0000000100067802 */ /* 0x000fe40000000f00 */
[----:B------:R-:W-:Y:S02]  /*16ff0*/  MOV R10, 0x17010 ;  /* 0x00017010000a7802 */ /* 0x000fe40000000f00 */
[----:B------:R-:W-:Y:S05]  /*17000*/  CALL.REL.NOINC `($__internal_8_$__cuda_sm70_shflsync_up_p) ;  /* 0x0000145000007944 */ /* 0x000fea0003c00000 */
[----:B-12---:R-:W-:Y:S05]  /*17010*/  BRA `(.L_x_396) ;  /* 0xfffe945000007947 */ /* 0x006fea000383ffff */
.L_x_237:
[----:B------:R-:W-:Y:S01]  /*17020*/  IMAD.MOV.U32 R7, RZ, RZ, R5 ;  /* 0x000000ffff077224 */ /* 0x000fe200078e0005 */
[----:B------:R-:W-:Y:S02]  /*17030*/  MOV R6, 0x2 ;  /* 0x0000000200067802 */ /* 0x000fe40000000f00 */
[----:B------:R-:W-:Y:S02]  /*17040*/  MOV R10, 0x17060 ;  /* 0x00017060000a7802 */ /* 0x000fe40000000f00 */
[----:B------:R-:W-:Y:S05]  /*17050*/  CALL.REL.NOINC `($__internal_8_$__cuda_sm70_shflsync_up_p) ;  /* 0x0000140000007944 */ /* 0x000fea0003c00000 */
[----:B--2---:R-:W-:Y:S02]  /*17060*/  SEL R6, R6, RZ, P4 ;  /* 0x000000ff06067207 */ /* 0x004fe40002000000 */
[----:B------:R-:W-:-:S03]  /*17070*/  MOV R10, 0x170c0 ;  /* 0x000170c0000a7802 */ /* 0x000fc60000000f00 */
[----:B------:R-:W-:Y:S01]  /*17080*/  IMAD.IADD R5, R5, 0x1, R6 ;  /* 0x0000000105057824 */ /* 0x000fe200078e0206 */
[----:B------:R-:W-:-:S03]  /*17090*/  MOV R6, 0x4 ;  /* 0x0000000400067802 */ /* 0x000fc60000000f00 */
[----:B-1----:R-:W-:Y:S02]  /*170a0*/  IMAD.MOV.U32 R7, RZ, RZ, R5 ;  /* 0x000000ffff077224 */ /* 0x002fe400078e0005 */
        /* <DEDUP_REMOVED lines=13> */
[----:B--2---:R-:W-:Y:S01]  /*17180*/  SEL R6, R6, RZ, P1 ;  /* 0x000000ff06067207 */ /* 0x004fe20000800000 */
[----:B------:R-:W-:Y:S01]  /*17190*/  IMAD.MOV.U32 R52, RZ, RZ, 0x1f ;  /* 0x0000001fff347424 */ /* 0x000fe200078e00ff */
[----:B------:R-:W-:Y:S02]  /*171a0*/  MOV R51, 0x1f ;  /* 0x0000001f00337802 */ /* 0x000fe40000000f00 */
[----:B------:R-:W-:Y:S01]  /*171b0*/  MOV R50, 0x171f0 ;  /* 0x000171f000327802 */ /* 0x000fe20000000f00 */
[----:B------:R-:W-:-:S04]  /*171c0*/  IMAD.IADD R5, R5, 0x1, R6 ;  /* 0x0000000105057824 */ /* 0x000fc800078e0206 */
[----:B------:R-:W-:Y:S02]  /*171d0*/  IMAD.MOV.U32 R53, RZ, RZ, R5 ;  /* 0x000000ffff357224 */ /* 0x000fe400078e0005 */
[----:B-1----:R-:W-:Y:S05]  /*171e0*/  CALL.REL.NOINC `($__internal_7_$__cuda_sm70_shflsync_idx_p) ;  /* 0x0000122000007944 */ /* 0x002fea0003c00000 */
[----:B------:R-:W-:Y:S05]  /*171f0*/  BRA `(.L_x_397) ;  /* 0xfffe937000007947 */ /* 0x000fea000383ffff */
.L_x_239:
[----:B------:R-:W-:Y:S02]  /*17200*/  SEL R0, RZ, 0x1, P0 ;  /* 0x00000001ff007807 */ /* 0x000fe40000000000 */
[----:B------:R-:W-:Y:S02]  /*17210*/  MOV R10, 0x17230 ;  /* 0x00017230000a7802 */ /* 0x000fe40000000f00 */
[----:B------:R-:W-:Y:S05]  /*17220*/  CALL.REL.NOINC `($__internal_9_$__cuda_sm70_votesync_ballot) ;  /* 0x0000127000007944 */ /* 0x000fea0003c00000 */
[----:B------:R-:W-:Y:S05]  /*17230*/  BRA `(.L_x_398) ;  /* 0xfffe93c000007947 */ /* 0x000fea000383ffff */
.L_x_240:
[----:B------:R-:W-:Y:S01]  /*17240*/  IMAD.MOV.U32 R53, RZ, RZ, R4 ;  /* 0x000000ffff357224 */ /* 0x000fe200078e0004 */
[----:B--2---:R-:W-:Y:S01]  /*17250*/  MOV R52, R0 ;  /* 0x0000000000347202 */ /* 0x004fe20000000f00 */
[----:B------:R-:W-:Y:S01]  /*17260*/  IMAD.MOV.U32 R51, RZ, RZ, 0x1f ;  /* 0x0000001fff337424 */ /* 0x000fe200078e00ff */
[----:B------:R-:W-:Y:S02]  /*17270*/  MOV R50, 0x17290 ;  /* 0x0001729000327802 */ /* 0x000fe40000000f00 */
[----:B-1----:R-:W-:Y:S05]  /*17280*/  CALL.REL.NOINC `($__internal_7_$__cuda_sm70_shflsync_idx_p) ;  /* 0x0000118000007944 */ /* 0x002fea0003c00000 */
[----:B------:R-:W-:Y:S01]  /*17290*/  IMAD.MOV.U32 R4, RZ, RZ, R51 ;  /* 0x000000ffff047224 */ /* 0x000fe200078e0033 */
[----:B------:R-:W-:Y:S01]  /*172a0*/  MOV R53, R3 ;  /* 0x0000000300357202 */ /* 0x000fe20000000f00 */
[----:B------:R-:W-:Y:S01]  /*172b0*/  IMAD.MOV.U32 R7, RZ, RZ, RZ ;  /* 0x000000ffff077224 */ /* 0x000fe200078e00ff */
[----:B------:R-:W-:Y:S01]  /*172c0*/  MOV R52, R0 ;  /* 0x0000000000347202 */ /* 0x000fe20000000f00 */
[----:B------:R-:W-:Y:S01]  /*172d0*/  IMAD.MOV.U32 R51, RZ, RZ, 0x1f ;  /* 0x0000001fff337424 */ /* 0x000fe200078e00ff */
[----:B------:R-:W-:-:S02]  /*172e0*/  MOV R50, 0x17300 ;  /* 0x0001730000327802 */ /* 0x000fc40000000f00 */
[----:B------:R-:W-:Y:S05]  /*172f0*/  CALL.REL.NOINC `($__internal_7_$__cuda_sm70_shflsync_idx_p) ;  /* 0x0000111000007944 */ /* 0x000fea0003c00000 */
[----:B------:R-:W-:Y:S01]  /*17300*/  MOV R3, R51 ;  /* 0x0000003300037202 */ /* 0x000fe20000000f00 */
[----:B------:R-:W-:Y:S05]  /*17310*/  BRA `(.L_x_399) ;  /* 0xfffe933000007947 */ /* 0x000fea000383ffff */
.L_x_243:
[----:B------:R-:W-:Y:S01]  /*17320*/  IMAD.MOV.U32 R53, RZ, RZ, R5 ;  /* 0x000000ffff357224 */ /* 0x000fe200078e0005 */
[----:B------:R-:W-:Y:S01]  /*17330*/  MOV R52, R7 ;  /* 0x0000000700347202 */ /* 0x000fe20000000f00 */
[----:B------:R-:W-:Y:S01]  /*17340*/  IMAD.MOV.U32 R51, RZ, RZ, 0x1f ;  /* 0x0000001fff337424 */ /* 0x000fe200078e00ff */
[----:B------:R-:W-:-:S02]  /*17350*/  MOV R50, 0x17370 ;  /* 0x0001737000327802 */ /* 0x000fc40000000f00 */
[----:B-1234-:R-:W-:Y:S05]  /*17360*/  CALL.REL.NOINC `($__internal_7_$__cuda_sm70_shflsync_idx_p) ;  /* 0x000010a000007944 */ /* 0x01efea0003c00000 */
[----:B------:R-:W-:Y:S01]  /*17370*/  MOV R7, R51 ;  /* 0x0000003300077202 */ /* 0x000fe20000000f00 */
[----:B------:R-:W-:Y:S05]  /*17380*/  BRA `(.L_x_242) ;  /* 0xfffe932000007947 */ /* 0x000fea000383ffff */
.L_x_337:
[----:B------:R-:W-:Y:S01]  /*17390*/  IMAD.MOV.U32 R7, RZ, RZ, R252 ;  /* 0x000000ffff077224 */ /* 0x000fe200078e00fc */
[----:B------:R-:W-:Y:S01]  /*173a0*/  MOV R5, 0x1f ;  /* 0x0000001f00057802 */ /* 0x000fe20000000f00 */
[----:B------:R-:W-:Y:S01]  /*173b0*/  IMAD.MOV.U32 R6, RZ, RZ, 0x2 ;  /* 0x00000002ff067424 */ /* 0x000fe200078e00ff */
[----:B------:R-:W-:-:S02]  /*173c0*/  MOV R4, 0xffffffff ;  /* 0xffffffff00047802 */ /* 0x000fc40000000f00 */
[----:B------:R-:W-:Y:S02]  /*173d0*/  MOV R8, 0x173f0 ;  /* 0x000173f000087802 */ /* 0x000fe40000000f00 */
[----:B------:R-:W-:Y:S05]  /*173e0*/  CALL.REL.NOINC `($__internal_6_$__cuda_sm70_shflsync_bfly_p) ;  /* 0x00000fe000007944 */ /* 0x000fea0003c00000 */
[----:B--2---:R-:W-:Y:S01]  /*173f0*/  FADD.FTZ R3, R252, R6 ;  /* 0x00000006fc037221 */ /* 0x004fe20000010000 */
[----:B------:R-:W-:Y:S02]  /*17400*/  MOV R6, 0x1 ;  /* 0x0000000100067802 */ /* 0x000fe40000000f00 */
[----:B------:R-:W-:Y:S02]  /*17410*/  MOV R8, 0x17440 ;  /* 0x0001744000087802 */ /* 0x000fe40000000f00 */
[----:B-1----:R-:W-:Y:S02]  /*17420*/  MOV R7, R3 ;  /* 0x0000000300077202 */ /* 0x002fe40000000f00 */
[----:B------:R-:W-:Y:S05]  /*17430*/  CALL.REL.NOINC `($__internal_6_$__cuda_sm70_shflsync_bfly_p) ;  /* 0x00000f9000007944 */ /* 0x000fea0003c00000 */
[----:B--2---:R-:W-:Y:S01]  /*17440*/  FADD.FTZ R3, R3, R6 ;  /* 0x0000000603037221 */ /* 0x004fe20000010000 */
[----:B-1----:R-:W-:Y:S02]  /*17450*/  MOV R7, R247 ;  /* 0x000000f700077202 */ /* 0x002fe40000000f00 */
[----:B------:R-:W-:Y:S02]  /*17460*/  MOV R6, 0x2 ;  /* 0x0000000200067802 */ /* 0x000fe40000000f00 */
[----:B------:R-:W-:-:S02]  /*17470*/  MOV R8, 0x17490 ;  /* 0x0001749000087802 */ /* 0x000fc40000000f00 */
[----:B------:R-:W-:Y:S05]  /*17480*/  CALL.REL.NOINC `($__internal_6_$__cuda_sm70_shflsync_bfly_p) ;  /* 0x00000f4000007944 */ /* 0x000fea0003c00000 */
[----:B--2---:R-:W-:Y:S01]  /*17490*/  FADD.FTZ R247, R247, R6 ;  /* 0x00000006f7f77221 */ /* 0x004fe20000010000 */
[----:B------:R-:W-:-:S02]  /*174a0*/  MOV R6, 0x1 ;  /* 0x0000000100067802 */ /* 0x000fc40000000f00 */
[----:B------:R-:W-:Y:S02]  /*174b0*/  MOV R8, 0x174e0 ;  /* 0x000174e000087802 */ /* 0x000fe40000000f00 */
[----:B-1----:R-:W-:Y:S02]  /*174c0*/  MOV R7, R247 ;  /* 0x000000f700077202 */ /* 0x002fe40000000f00 */
[----:B------:R-:W-:Y:S05]  /*174d0*/  CALL.REL.NOINC `($__internal_6_$__cuda_sm70_shflsync_bfly_p) ;  /* 0x00000ef000007944 */ /* 0x000fea0003c00000 */
[----:B--2---:R-:W-:Y:S01]  /*174e0*/  MOV R9, R6 ;  /* 0x0000000600097202 */ /* 0x004fe20000000f00 */
[----:B-1----:R-:W-:Y:S05]  /*174f0*/  BRA `(.L_x_400) ;  /* 0xffffbf4000007947 */ /* 0x002fea000383ffff */
.L_x_344:
[----:B--234-:R-:W-:Y:S01]  /*17500*/  IMAD.MOV.U32 R53, RZ, RZ, R2 ;  /* 0x000000ffff357224 */ /* 0x01cfe200078e0002 */
[----:B------:R-:W-:Y:S01]  /*17510*/  MOV R52, RZ ;  /* 0x000000ff00347202 */ /* 0x000fe20000000f00 */
[----:B------:R-:W-:Y:S01]  /*17520*/  IMAD.MOV.U32 R51, RZ, RZ, 0x181f ;  /* 0x0000181fff337424 */ /* 0x000fe200078e00ff */
[----:B------:R-:W-:Y:S02]  /*17530*/  MOV R50, 0x17550 ;  /* 0x0001755000327802 */ /* 0x000fe40000000f00 */
[----:B-1----:R-:W-:Y:S05]  /*17540*/  CALL.REL.NOINC `($__internal_7_$__cuda_sm70_shflsync_idx_p) ;  /* 0x00000ec000007944 */ /* 0x002fea0003c00000 */
[----:B------:R-:W-:Y:S01]  /*17550*/  MOV R8, R51 ;  /* 0x0000003300087202 */ /* 0x000fe20000000f00 */
[----:B------:R-:W-:Y:S05]  /*17560*/  BRA `(.L_x_401) ;  /* 0xffffd3b000007947 */ /* 0x000fea000383ffff */
.L_x_345:
[----:B------:R-:W-:Y:S01]  /*17570*/  IMAD.MOV.U32 R53, RZ, RZ, R3 ;  /* 0x000000ffff357224 */ /* 0x000fe200078e0003 */
[----:B------:R-:W-:Y:S01]  /*17580*/  MOV R52, RZ ;  /* 0x000000ff00347202 */ /* 0x000fe20000000f00 */
[----:B------:R-:W-:Y:S01]  /*17590*/  IMAD.MOV.U32 R51, RZ, RZ, 0x181f ;  /* 0x0000181fff337424 */ /* 0x000fe200078e00ff */
[----:B------:R-:W-:-:S02]  /*175a0*/  MOV R50, 0x175c0 ;  /* 0x000175c000327802 */ /* 0x000fc40000000f00 */
[----:B-123--:R-:W-:Y:S05]  /*175b0*/  CALL.REL.NOINC `($__internal_7_$__cuda_sm70_shflsync_idx_p) ;  /* 0x00000e5000007944 */ /* 0x00efea0003c00000 */
[----:B------:R-:W-:Y:S01]  /*175c0*/  MOV R9, R51 ;  /* 0x0000003300097202 */ /* 0x000fe20000000f00 */
[----:B------:R-:W-:Y:S05]  /*175d0*/  BRA `(.L_x_402) ;  /* 0xffffd36000007947 */ /* 0x000fea000383ffff */
.L_x_348:
[----:B------:R-:W-:Y:S01]  /*175e0*/  IMAD.MOV.U32 R53, RZ, RZ, R2 ;  /* 0x000000ffff357224 */ /* 0x000fe200078e0002 */
[----:B------:R-:W-:Y:S01]  /*175f0*/  MOV R52, 0x1 ;  /* 0x0000000100347802 */ /* 0x000fe20000000f00 */
[----:B------:R-:W-:Y:S01]  /*17600*/  IMAD.MOV.U32 R51, RZ, RZ, 0x181f ;  /* 0x0000181fff337424 */ /* 0x000fe200078e00ff */
[----:B------:R-:W-:-:S02]  /*17610*/  MOV R50, 0x17630 ;  /* 0x0001763000327802 */ /* 0x000fc40000000f00 */
[----:B-1234-:R-:W-:Y:S05]  /*17620*/  CALL.REL.NOINC `($__internal_7_$__cuda_sm70_shflsync_idx_p) ;  /* 0x00000de000007944 */ /* 0x01efea0003c00000 */
[----:B------:R-:W-:Y:S01]  /*17630*/  IMAD.MOV.U32 R8, RZ, RZ, R51 ;  /* 0x000000ffff087224 */ /* 0x000fe200078e0033 */
[----:B------:R-:W-:Y:S01]  /*17640*/  MOV R52, 0x1 ;  /* 0x0000000100347802 */ /* 0x000fe20000000f00 */
[----:B------:R-:W-:Y:S01]  /*17650*/  IMAD.MOV.U32 R53, RZ, RZ, R3 ;  /* 0x000000ffff357224 */ /* 0x000fe200078e0003 */
[----:B------:R-:W-:-:S02]  /*17660*/  MOV R51, 0x181f ;  /* 0x0000181f00337802 */ /* 0x000fc40000000f00 */
[----:B------:R-:W-:Y:S02]  /*17670*/  MOV R50, 0x17690 ;  /* 0x0001769000327802 */ /* 0x000fe40000000f00 */
[----:B------:R-:W-:Y:S05]  /*17680*/  CALL.REL.NOINC `($__internal_7_$__cuda_sm70_shflsync_idx_p) ;  /* 0x00000d8000007944 */ /* 0x000fea0003c00000 */
[----:B------:R-:W-:Y:S01]  /*17690*/  MOV R10, R51 ;  /* 0x00000033000a7202 */ /* 0x000fe20000000f00 */
[----:B------:R-:W-:Y:S05]  /*176a0*/  BRA `(.L_x_403) ;  /* 0xffffd38000007947 */ /* 0x000fea000383ffff */
.L_x_351:
[----:B------:R-:W-:Y:S01]  /*176b0*/  IMAD.MOV.U32 R53, RZ, RZ, R2 ;  /* 0x000000ffff357224 */ /* 0x000fe200078e0002 */
[----:B------:R-:W-:Y:S01]  /*176c0*/  MOV R52, 0x2 ;  /* 0x0000000200347802 */ /* 0x000fe20000000f00 */
[----:B------:R-:W-:Y:S01]  /*176d0*/  IMAD.MOV.U32 R51, RZ, RZ, 0x181f ;  /* 0x0000181fff337424 */ /* 0x000fe200078e00ff */
[----:B------:R-:W-:Y:S02]  /*176e0*/  MOV R50, 0x17700 ;  /* 0x0001770000327802 */ /* 0x000fe40000000f00 */
[----:B-1-34-:R-:W-:Y:S05]  /*176f0*/  CALL.REL.NOINC `($__internal_7_$__cuda_sm70_shflsync_idx_p) ;  /* 0x00000d1000007944 */ /* 0x01afea0003c00000 */
[----:B------:R-:W-:Y:S01]  /*17700*/  MOV R8, R51 ;  /* 0x0000003300087202 */ /* 0x000fe20000000f00 */
[----:B------:R-:W-:Y:S05]  /*17710*/  BRA `(.L_x_404) ;  /* 0xffffd40000007947 */ /* 0x000fea000383ffff */
.L_x_352:
[----:B------:R-:W-:Y:S01]  /*17720*/  IMAD.MOV.U32 R53, RZ, RZ, R3 ;  /* 0x000000ffff357224 */ /* 0x000fe200078e0003 */
[----:B------:R-:W-:Y:S01]  /*17730*/  MOV R52, 0x2 ;  /* 0x0000000200347802 */ /* 0x000fe20000000f00 */
[----:B------:R-:W-:Y:S01]  /*17740*/  IMAD.MOV.U32 R51, RZ, RZ, 0x181f ;  /* 0x0000181fff337424 */ /* 0x000fe200078e00ff */
[----:B------:R-:W-:Y:S02]  /*17750*/  MOV R50, 0x17770 ;  /* 0x0001777000327802 */ /* 0x000fe40000000f00 */
[----:B-1234-:R-:W-:Y:S05]  /*17760*/  CALL.REL.NOINC `($__internal_7_$__cuda_sm70_shflsync_idx_p) ;  /* 0x00000ca000007944 */ /* 0x01efea0003c00000 */
[----:B------:R-:W-:Y:S01]  /*17770*/  MOV R10, R51 ;  /* 0x00000033000a7202 */ /* 0x000fe20000000f00 */
[----:B------:R-:W-:Y:S05]  /*17780*/  BRA `(.L_x_405) ;  /* 0xffffd3b000007947 */ /* 0x000fea000383ffff */
.L_x_355:
        /* <DEDUP_REMOVED lines=13> */
.L_x_357:
[----:B------:R-:W-:Y:S01]  /*17860*/  IMAD.MOV.U32 R53, RZ, RZ, R48 ;  /* 0x000000ffff357224 */ /* 0x000fe200078e0030 */
[----:B------:R-:W-:Y:S01]  /*17870*/  MOV R52, RZ ;  /* 0x000000ff00347202 */ /* 0x000fe20000000f00 */
[----:B------:R-:W-:Y:S01]  /*17880*/  IMAD.MOV.U32 R51, RZ, RZ, 0x1c1f ;  /* 0x00001c1fff337424 */ /* 0x000fe200078e00ff */
[----:B------:R-:W-:Y:S02]  /*17890*/  MOV R50, 0x178b0 ;  /* 0x000178b000327802 */ /* 0x000fe40000000f00 */
[----:B------:R-:W-:Y:S05]  /*178a0*/  CALL.REL.NOINC `($__internal_7_$__cuda_sm70_shflsync_idx_p) ;  /* 0x00000b6000007944 */ /* 0x000fea0003c00000 */
[----:B------:R-:W-:Y:S01]  /*178b0*/  MOV R54, R51 ;  /* 0x0000003300367202 */ /* 0x000fe20000000f00 */
[----:B------:R-:W-:Y:S05]  /*178c0*/  BRA `(.L_x_407) ;  /* 0xffffd64000007947 */ /* 0x000fea000383ffff */
.L_x_358:
[----:B------:R-:W-:Y:S01]  /*178d0*/  IMAD.MOV.U32 R53, RZ, RZ, R49 ;  /* 0x000000ffff357224 */ /* 0x000fe200078e0031 */
[----:B------:R-:W-:Y:S01]  /*178e0*/  MOV R52, RZ ;  /* 0x000000ff00347202 */ /* 0x000fe20000000f00 */
[----:B------:R-:W-:Y:S01]  /*178f0*/  IMAD.MOV.U32 R51, RZ, RZ, 0x1c1f ;  /* 0x00001c1fff337424 */ /* 0x000fe200078e00ff */
[----:B------:R-:W-:Y:S02]  /*17900*/  MOV R50, 0x17920 ;  /* 0x0001792000327802 */ /* 0x000fe40000000f00 */
[----:B-12---:R-:W-:Y:S05]  /*17910*/  CALL.REL.NOINC `($__internal_7_$__cuda_sm70_shflsync_idx_p) ;  /* 0x00000af000007944 */ /* 0x006fea0003c00000 */
[----:B------:R-:W-:Y:S01]  /*17920*/  MOV R50, R51 ;  /* 0x0000003300327202 */ /* 0x000fe20000000f00 */
[----:B------:R-:W-:Y:S05]  /*17930*/  BRA `(.L_x_408) ;  /* 0xffffd5f000007947 */ /* 0x000fea000383ffff */
.L_x_361:
[----:B------:R-:W-:Y:S01]  /*17940*/  IMAD.MOV.U32 R53, RZ, RZ, R48 ;  /* 0x000000ffff357224 */ /* 0x000fe200078e0030 */
[----:B------:R-:W-:Y:S01]  /*17950*/  MOV R52, 0x1 ;  /* 0x0000000100347802 */ /* 0x000fe20000000f00 */
[----:B----4-:R-:W-:Y:S01]  /*17960*/  IMAD.MOV.U32 R51, RZ, RZ, 0x1c1f ;  /* 0x00001c1fff337424 */ /* 0x010fe200078e00ff */
[----:B------:R-:W-:-:S02]  /*17970*/  MOV R50, 0x17990 ;  /* 0x0001799000327802 */ /* 0x000fc40000000f00 */
[----:B-123--:R-:W-:Y:S05]  /*17980*/  CALL.REL.NOINC `($__internal_7_$__cuda_sm70_shflsync_idx_p) ;  /* 0x00000a8000007944 */ /* 0x00efea0003c00000 */
        /* <DEDUP_REMOVED lines=8> */
.L_x_365:
[----:B------:R-:W-:Y:S01]  /*17a10*/  IMAD.MOV.U32 R53, RZ, RZ, R4 ;  /* 0x000000ffff357224 */ /* 0x000fe200078e0004 */
[----:B------:R-:W-:Y:S01]  /*17a20*/  MOV R52, RZ ;  /* 0x000000ff00347202 */ /* 0x000fe20000000f00 */
[----:B------:R-:W-:Y:S01]  /*17a30*/  IMAD.MOV.U32 R51, RZ, RZ, 0x181f ;  /* 0x0000181fff337424 */ /* 0x000fe200078e00ff */
[----:B------:R-:W-:Y:S02]  /*17a40*/  MOV R50, 0x17a60 ;  /* 0x00017a6000327802 */ /* 0x000fe40000000f00 */
[----:B--2---:R-:W-:Y:S05]  /*17a50*/  CALL.REL.NOINC `($__internal_7_$__cuda_sm70_shflsync_idx_p) ;  /* 0x000009b000007944 */ /* 0x004fea0003c00000 */
[----:B------:R-:W-:Y:S01]  /*17a60*/  MOV R5, R51 ;  /* 0x0000003300057202 */ /* 0x000fe20000000f00 */
[----:B------:R-:W-:Y:S05]  /*17a70*/  BRA `(.L_x_410) ;  /* 0xffffe66000007947 */ /* 0x000fea000383ffff */
.L_x_366:
[----:B------:R-:W-:Y:S01]  /*17a80*/  IMAD.MOV.U32 R53, RZ, RZ, R3 ;  /* 0x000000ffff357224 */ /* 0x000fe200078e0003 */
[----:B------:R-:W-:Y:S01]  /*17a90*/  MOV R52, RZ ;  /* 0x000000ff00347202 */ /* 0x000fe20000000f00 */
[----:B------:R-:W-:Y:S01]  /*17aa0*/  IMAD.MOV.U32 R51, RZ, RZ, 0x181f ;  /* 0x0000181fff337424 */ /* 0x000fe200078e00ff */
[----:B------:R-:W-:Y:S02]  /*17ab0*/  MOV R50, 0x17ad0 ;  /* 0x00017ad000327802 */ /* 0x000fe40000000f00 */
[----:B-123--:R-:W-:Y:S05]  /*17ac0*/  CALL.REL.NOINC `($__internal_7_$__cuda_sm70_shflsync_idx_p) ;  /* 0x0000094000007944 */ /* 0x00efea0003c00000 */
[----:B------:R-:W-:Y:S01]  /*17ad0*/  MOV R6, R51 ;  /* 0x0000003300067202 */ /* 0x000fe20000000f00 */
[----:B------:R-:W-:Y:S05]  /*17ae0*/  BRA `(.L_x_411) ;  /* 0xffffe61000007947 */ /* 0x000fea000383ffff */
.L_x_369:
        /* <DEDUP_REMOVED lines=13> */
.L_x_372:
[----:B------:R-:W-:Y:S01]  /*17bc0*/  IMAD.MOV.U32 R53, RZ, RZ, R4 ;  /* 0x000000ffff357224 */ /* 0x000fe200078e0004 */
[----:B------:R-:W-:Y:S01]  /*17bd0*/  MOV R52, 0x2 ;  /* 0x0000000200347802 */ /* 0x000fe20000000f00 */
[----:B------:R-:W-:Y:S01]  /*17be0*/  IMAD.MOV.U32 R51, RZ, RZ, 0x181f ;  /* 0x0000181fff337424 */ /* 0x000fe200078e00ff */
[----:B------:R-:W-:Y:S02]  /*17bf0*/  MOV R50, 0x17c10 ;  /* 0x00017c1000327802 */ /* 0x000fe40000000f00 */
[----:B-1234-:R-:W-:Y:S05]  /*17c00*/  CALL.REL.NOINC `($__internal_7_$__cuda_sm70_shflsync_idx_p) ;  /* 0x0000080000007944 */ /* 0x01efea0003c00000 */
[----:B------:R-:W-:Y:S01]  /*17c10*/  MOV R5, R51 ;  /* 0x0000003300057202 */ /* 0x000fe20000000f00 */
[----:B------:R-:W-:Y:S05]  /*17c20*/  BRA `(.L_x_413) ;  /* 0xffffe6c000007947 */ /* 0x000fea000383ffff */
.L_x_373:
[----:B------:R-:W-:Y:S01]  /*17c30*/  IMAD.MOV.U32 R53, RZ, RZ, R3 ;  /* 0x000000ffff357224 */ /* 0x000fe200078e0003 */
[----:B------:R-:W-:Y:S01]  /*17c40*/  MOV R52, 0x2 ;  /* 0x0000000200347802 */ /* 0x000fe20000000f00 */
[----:B------:R-:W-:Y:S01]  /*17c50*/  IMAD.MOV.U32 R51, RZ, RZ, 0x181f ;  /* 0x0000181fff337424 */ /* 0x000fe200078e00ff */
[----:B------:R-:W-:Y:S02]  /*17c60*/  MOV R50, 0x17c80 ;  /* 0x00017c8000327802 */ /* 0x000fe40000000f00 */
[----:B-1234-:R-:W-:Y:S05]  /*17c70*/  CALL.REL.NOINC `($__internal_7_$__cuda_sm70_shflsync_idx_p) ;  /* 0x0000079000007944 */ /* 0x01efea0003c00000 */
[----:B------:R-:W-:Y:S01]  /*17c80*/  MOV R6, R51 ;  /* 0x0000003300067202 */ /* 0x000fe20000000f00 */
[----:B------:R-:W-:Y:S05]  /*17c90*/  BRA `(.L_x_414) ;  /* 0xffffe67000007947 */ /* 0x000fea000383ffff */
.L_x_376:
        /* <DEDUP_REMOVED lines=13> */
.L_x_378:
[----:B------:R-:W-:Y:S01]  /*17d70*/  IMAD.MOV.U32 R53, RZ, RZ, R0 ;  /* 0x000000ffff357224 */ /* 0x000fe200078e0000 */
[----:B------:R-:W-:Y:S01]  /*17d80*/  MOV R52, RZ ;  /* 0x000000ff00347202 */ /* 0x000fe20000000f00 */
[----:B------:R-:W-:Y:S01]  /*17d90*/  IMAD.MOV.U32 R51, RZ, RZ, 0x1f ;  /* 0x0000001fff337424 */ /* 0x000fe200078e00ff */
[----:B------:R-:W-:Y:S02]  /*17da0*/  MOV R50, 0x17dc0 ;  /* 0x00017dc000327802 */ /* 0x000fe40000000f00 */
[----:B---3--:R-:W-:Y:S05]  /*17db0*/  CALL.REL.NOINC `($__internal_7_$__cuda_sm70_shflsync_idx_p) ;  /* 0x0000065000007944 */ /* 0x008fea0003c00000 */
[----:B------:R-:W-:Y:S01]  /*17dc0*/  MOV R3, R51 ;  /* 0x0000003300037202 */ /* 0x000fe20000000f00 */
[----:B------:R-:W-:Y:S05]  /*17dd0*/  BRA `(.L_x_416) ;  /* 0xffffe7a000007947 */ /* 0x000fea000383ffff */
.L_x_379:
[----:B------:R-:W-:Y:S01]  /*17de0*/  IMAD.MOV.U32 R53, RZ, RZ, R0 ;  /* 0x000000ffff357224 */ /* 0x000fe200078e0000 */
[----:B------:R-:W-:Y:S01]  /*17df0*/  MOV R52, 0x1 ;  /* 0x0000000100347802 */ /* 0x000fe20000000f00 */
[----:B------:R-:W-:Y:S01]  /*17e00*/  IMAD.MOV.U32 R51, RZ, RZ, 0x1f ;  /* 0x0000001fff337424 */ /* 0x000fe200078e00ff */
[----:B------:R-:W-:Y:S02]  /*17e10*/  MOV R50, 0x17e30 ;  /* 0x00017e3000327802 */ /* 0x000fe40000000f00 */
[----:B-12---:R-:W-:Y:S05]  /*17e20*/  CALL.REL.NOINC `($__internal_7_$__cuda_sm70_shflsync_idx_p) ;  /* 0x000005e000007944 */ /* 0x006fea0003c00000 */
[----:B------:R-:W-:Y:S01]  /*17e30*/  MOV R0, R51 ;  /* 0x0000003300007202 */ /* 0x000fe20000000f00 */
[----:B------:R-:W-:Y:S05]  /*17e40*/  BRA `(.L_x_417) ;  /* 0xffffe75000007947 */ /* 0x000fea000383ffff */
.L_x_380:
[----:B------:R-:W-:Y:S02]  /*17e50*/  MOV R6, 0x1 ;  /* 0x0000000100067802 */ /* 0x000fe40000000f00 */
[----:B------:R-:W-:-:S02]  /*17e60*/  MOV R10, 0x17e80 ;  /* 0x00017e80000a7802 */ /* 0x000fc40000000f00 */
[----:B-12---:R-:W-:Y:S05]  /*17e70*/  CALL.REL.NOINC `($__internal_8_$__cuda_sm70_shflsync_up_p) ;  /* 0x000005e000007944 */ /* 0x006fea0003c00000 */
[----:B-12---:R-:W-:Y:S05]  /*17e80*/  BRA `(.L_x_418) ;  /* 0xffffe83000007947 */ /* 0x006fea000383ffff */
.L_x_381:
[----:B------:R-:W-:Y:S02]  /*17e90*/  MOV R6, 0x2 ;  /* 0x0000000200067802 */ /* 0x000fe40000000f00 */
[----:B------:R-:W-:-:S02]  /*17ea0*/  MOV R10, 0x17ec0 ;  /* 0x00017ec0000a7802 */ /* 0x000fc40000000f00 */
[----:B-12---:R-:W-:Y:S05]  /*17eb0*/  CALL.REL.NOINC `($__internal_8_$__cuda_sm70_shflsync_up_p) ;  /* 0x000005a000007944 */ /* 0x006fea0003c00000 */
[----:B--2---:R-:W-:Y:S02]  /*17ec0*/  SEL R6, R6, RZ, P1 ;  /* 0x000000ff06067207 */ /* 0x004fe40000800000 */
[----:B------:R-:W-:-:S03]  /*17ed0*/  MOV R10, 0x17f10 ;  /* 0x00017f10000a7802 */ /* 0x000fc60000000f00 */
[----:B-1----:R-:W-:Y:S02]  /*17ee0*/  IMAD.IADD R7, R7, 0x1, R6 ;  /* 0x0000000107077824 */ /* 0x002fe400078e0206 */
[----:B------:R-:W-:Y:S02]  /*17ef0*/  IMAD.MOV.U32 R6, RZ, RZ, 0x4 ;  /* 0x00000004ff067424 */ /* 0x000fe400078e00ff */
[----:B------:R-:W-:Y:S05]  /*17f00*/  CALL.REL.NOINC `($__internal_8_$__cuda_sm70_shflsync_up_p) ;  /* 0x0000055000007944 */ /* 0x000fea0003c00000 */
        /* <DEDUP_REMOVED lines=10> */
[----:B--2---:R-:W-:Y:S01]  /*17fb0*/  SEL R6, R6, RZ, P4 ;  /* 0x000000ff06067207 */ /* 0x004fe20002000000 */
[----:B------:R-:W-:Y:S01]  /*17fc0*/  IMAD.MOV.U32 R52, RZ, RZ, 0x1f ;  /* 0x0000001fff347424 */ /* 0x000fe200078e00ff */
[----:B------:R-:W-:Y:S02]  /*17fd0*/  MOV R51, 0x1f ;  /* 0x0000001f00337802 */ /* 0x000fe40000000f00 */
[----:B------:R-:W-:Y:S01]  /*17fe0*/  MOV R50, 0x18020 ;  /* 0x0001802000327802 */ /* 0x000fe20000000f00 */
[----:B-1----:R-:W-:-:S04]  /*17ff0*/  IMAD.IADD R7, R6, 0x1, R7 ;  /* 0x0000000106077824 */ /* 0x002fc800078e0207 */
[----:B------:R-:W-:Y:S02]  /*18000*/  IMAD.MOV.U32 R53, RZ, RZ, R7 ;  /* 0x000000ffff357224 */ /* 0x000fe400078e0007 */
[----:B------:R-:W-:Y:S05]  /*18010*/  CALL.REL.NOINC `($__internal_7_$__cuda_sm70_shflsync_idx_p) ;  /* 0x000003f000007944 */ /* 0x000fea0003c00000 */
[----:B------:R-:W-:Y:S01]  /*18020*/  MOV R6, R51 ;  /* 0x0000003300067202 */ /* 0x000fe20000000f00 */
[----:B------:R-:W-:Y:S05]  /*18030*/  BRA `(.L_x_419) ;  /* 0xffffe78000007947 */ /* 0x000fea000383ffff */
.L_x_385:
[----:B------:R-:W-:Y:S01]  /*18040*/  IMAD.MOV.U32 R7, RZ, RZ, R0 ;  /* 0x000000ffff077224 */ /* 0x000fe200078e0000 */
[----:B------:R-:W-:Y:S02]  /*18050*/  MOV R6, 0x1 ;  /* 0x0000000100067802 */ /* 0x000fe40000000f00 */
[----:B------:R-:W-:Y:S02]  /*18060*/  MOV R10, 0x18080 ;  /* 0x00018080000a7802 */ /* 0x000fe40000000f00 */
[----:B------:R-:W-:Y:S05]  /*18070*/  CALL.REL.NOINC `($__internal_8_$__cuda_sm70_shflsync_up_p) ;  /* 0x000003e000007944 */ /* 0x000fea0003c00000 */
[----:B-12---:R-:W-:Y:S05]  /*18080*/  BRA `(.L_x_420) ;  /* 0xffffe87000007947 */ /* 0x006fea000383ffff */
.L_x_386:
[----:B------:R-:W-:Y:S01]  /*18090*/  IMAD.MOV.U32 R7, RZ, RZ, R0 ;  /* 0x000000ffff077224 */ /* 0x000fe200078e0000 */
[----:B------:R-:W-:Y:S02]  /*180a0*/  MOV R6, 0x2 ;  /* 0x0000000200067802 */ /* 0x000fe40000000f00 */
[----:B------:R-:W-:Y:S02]  /*180b0*/  MOV R10, 0x180d0 ;  /* 0x000180d0000a7802 */ /* 0x000fe40000000f00 */
[----:B------:R-:W-:Y:S05]  /*180c0*/  CALL.REL.NOINC `($__internal_8_$__cuda_sm70_shflsync_up_p) ;  /* 0x0000039000007944 */ /* 0x000fea0003c00000 */
[----:B-12---:R-:W-:Y:S01]  /*180d0*/  SEL R7, R6, RZ, P1 ;  /* 0x000000ff06077207 */ /* 0x006fe20000800000 */
[----:B------:R-:W-:Y:S01]  /*180e0*/  IMAD.MOV.U32 R6, RZ, RZ, 0x4 ;  /* 0x00000004ff067424 */ /* 0x000fe200078e00ff */
[----:B------:R-:W-:-:S03]  /*180f0*/  MOV R10, 0x18120 ;  /* 0x00018120000a7802 */ /* 0x000fc60000000f00 */
[----:B------:R-:W-:Y:S02]  /*18100*/  IMAD.IADD R7, R0, 0x1, R7 ;  /* 0x0000000100077824 */ /* 0x000fe400078e0207 */
        /* <DEDUP_REMOVED lines=20> */
.L_x_388:
[----:B------:R-:W-:Y:S02]  /*18250*/  SEL R0, RZ, 0x1, P0 ;  /* 0x00000001ff007807 */ /* 0x000fe40000000000 */
[----:B------:R-:W-:Y:S02]  /*18260*/  MOV R10, 0x18280 ;  /* 0x00018280000a7802 */ /* 0x000fe40000000f00 */
[----:B---3--:R-:W-:Y:S05]  /*18270*/  CALL.REL.NOINC `($__internal_9_$__cuda_sm70_votesync_ballot) ;  /* 0x0000022000007944 */ /* 0x008fea0003c00000 */
[----:B------:R-:W-:Y:S05]  /*18280*/  BRA `(.L_x_422) ;  /* 0xffffe80000007947 */ /* 0x000fea000383ffff */
.L_x_389:
[----:B------:R-:W-:Y:S01]  /*18290*/  IMAD.MOV.U32 R53, RZ, RZ, R5 ;  /* 0x000000ffff357224 */ /* 0x000fe200078e0005 */
[----:B--2---:R-:W-:Y:S01]  /*182a0*/  MOV R52, R0 ;  /* 0x0000000000347202 */ /* 0x004fe20000000f00 */
[----:B------:R-:W-:Y:S01]  /*182b0*/  IMAD.MOV.U32 R51, RZ, RZ, 0x1f ;  /* 0x0000001fff337424 */ /* 0x000fe200078e00ff */
[----:B------:R-:W-:Y:S02]  /*182c0*/  MOV R50, 0x182e0 ;  /* 0x000182e000327802 */ /* 0x000fe40000000f00 */
[----:B-1-3--:R-:W-:Y:S05]  /*182d0*/  CALL.REL.NOINC `($__internal_7_$__cuda_sm70_shflsync_idx_p) ;  /* 0x0000013000007944 */ /* 0x00afea0003c00000 */
[----:B------:R-:W-:Y:S01]  /*182e0*/  IMAD.MOV.U32 R5, RZ, RZ, R51 ;  /* 0x000000ffff057224 */ /* 0x000fe200078e0033 */
[----:B------:R-:W-:Y:S01]  /*182f0*/  MOV R52, R0 ;  /* 0x0000000000347202 */ /* 0x000fe20000000f00 */
[----:B------:R-:W-:Y:S01]  /*18300*/  IMAD.MOV.U32 R53, RZ, RZ, R4 ;  /* 0x000000ffff357224 */ /* 0x000fe200078e0004 */
[----:B------:R-:W-:Y:S02]  /*18310*/  MOV R51, 0x1f ;  /* 0x0000001f00337802 */ /* 0x000fe40000000f00 */
[----:B------:R-:W-:-:S02]  /*18320*/  MOV R50, 0x18340 ;  /* 0x0001834000327802 */ /* 0x000fc40000000f00 */
[----:B------:R-:W-:Y:S05]  /*18330*/  CALL.REL.NOINC `($__internal_7_$__cuda_sm70_shflsync_idx_p) ;  /* 0x000000d000007944 */ /* 0x000fea0003c00000 */
[----:B------:R-:W-:Y:S01]  /*18340*/  MOV R4, R51 ;  /* 0x0000003300047202 */ /* 0x000fe20000000f00 */
[----:B------:R-:W-:Y:S05]  /*18350*/  BRA `(.L_x_423) ;  /* 0xffffe77000007947 */ /* 0x000fea000383ffff */
.L_x_392:
[----:B------:R-:W-:Y:S01]  /*18360*/  IMAD.MOV.U32 R53, RZ, RZ, R7 ;  /* 0x000000ffff357224 */ /* 0x000fe200078e0007 */
[----:B------:R-:W-:Y:S01]  /*18370*/  MOV R52, R8 ;  /* 0x0000000800347202 */ /* 0x000fe20000000f00 */
[----:B------:R-:W-:Y:S01]  /*18380*/  IMAD.MOV.U32 R51, RZ, RZ, 0x1f ;  /* 0x0000001fff337424 */ /* 0x000fe200078e00ff */
[----:B------:R-:W-:-:S02]  /*18390*/  MOV R50, 0x183b0 ;  /* 0x000183b000327802 */ /* 0x000fc40000000f00 */
[----:B-1234-:R-:W-:Y:S05]  /*183a0*/  CALL.REL.NOINC `($__internal_7_$__cuda_sm70_shflsync_idx_p) ;  /* 0x0000006000007944 */ /* 0x01efea0003c00000 */
[----:B------:R-:W-:Y:S01]  /*183b0*/  MOV R8, R51 ;  /* 0x0000003300087202 */ /* 0x000fe20000000f00 */
[----:B------:R-:W-:Y:S05]  /*183c0*/  BRA `(.L_x_391) ;  /* 0xffffe76000007947 */ /* 0x000fea000383ffff */
        .weak           $__internal_6_$__cuda_sm70_shflsync_bfly_p
        .type           $__internal_6_$__cuda_sm70_shflsync_bfly_p,@function
        .size           $__internal_6_$__cuda_sm70_shflsync_bfly_p,($__internal_7_$__cuda_sm70_shflsync_idx_p - $__internal_6_$__cuda_sm70_shflsync_bfly_p)
$__internal_6_$__cuda_sm70_shflsync_bfly_p:
[----:B------:R-:W-:Y:S01]  /*183d0*/  MOV R9, 0x0 ;  /* 0x0000000000097802 */ /* 0x000fe20000000f00 */
[----:B------:R-:W-:Y:S04]  /*183e0*/  WARPSYNC R4 ;  /* 0x0000000400007348 */ /* 0x000fe80003800000 */
[----:B------:R1:W2:Y:S01]  /*183f0*/  SHFL.BFLY PT, R6, R7, R6, R5 ;  /* 0x0c00000607067389 */ /* 0x0002a200000e0005 */
[----:B------:R-:W-:Y:S05]  /*18400*/  RET.REL.NODEC R8 `(_ZN7cutlass13device_kernelIN5flash19enable_sm80_to_sm89INS1_16FlashAttnFwdSm80INS1_25CollectiveMainloopFwdSm80ILi8ELi1ELb1EN4cute5tupleIJNS5_1CILi128EEENS7_ILi112EEES8_EEELi128ENS_10bfloat16_tEfNS_4arch4Sm80ELb0ELb0ELb0ELb1ELb0ELb1ELb1ELb1EEENS1_21CollectiveEpilogueFwdINS6_IJS8_S8_S9_EEENS6_IJNS7_ILi1EEESH_SH_EEESB_SD_Li256ELb1ELb1ELb1ELb0EEENS1_36VarlenDynamicPersistentTileSchedulerILi128ELi112ELi256ELi256ELb1ELb1ELb0ELb0ELb1ELb1EEEEEEEEEvNT_6ParamsE) ;  /* 0xfffe7bf008007950 */ /* 0x000fea0003c3ffff */
        .weak           $__internal_7_$__cuda_sm70_shflsync_idx_p
        .type           $__internal_7_$__cuda_sm70_shflsync_idx_p,@function
        .size           $__internal_7_$__cuda_sm70_shflsync_idx_p,($__internal_8_$__cuda_sm70_shflsync_up_p - $__internal_7_$__cuda_sm70_shflsync_idx_p)
$__internal_7_$__cuda_sm70_shflsync_idx_p:
[----:B------:R-:W-:Y:S04]  /*18410*/  WARPSYNC R212 ;  /* 0x000000d400007348 */ /* 0x000fe80003800000 */
[----:B------:R1:W2:Y:S02]  /*18420*/  SHFL.IDX PT, R51, R53, R52, R51 ;  /* 0x0000003435337389 */ /* 0x0002a400000e0033 */
[----:B-1----:R-:W-:-:S02]  /*18430*/  MOV R52, R50 ;  /* 0x0000003200347202 */ /* 0x002fc40000000f00 */
[----:B------:R-:W-:-:S04]  /*18440*/  MOV R53, 0x0 ;  /* 0x0000000000357802 */ /* 0x000fc80000000f00 */
[----:B--2---:R-:W-:Y:S05]  /*18450*/  RET.REL.NODEC R52 `(_ZN7cutlass13device_kernelIN5flash19enable_sm80_to_sm89INS1_16FlashAttnFwdSm80INS1_25CollectiveMainloopFwdSm80ILi8ELi1ELb1EN4cute5tupleIJNS5_1CILi128EEENS7_ILi112EEES8_EEELi128ENS_10bfloat16_tEfNS_4arch4Sm80ELb0ELb0ELb0ELb1ELb0ELb1ELb1ELb1EEENS1_21CollectiveEpilogueFwdINS6_IJS8_S8_S9_EEENS6_IJNS7_ILi1EEESH_SH_EEESB_SD_Li256ELb1ELb1ELb1ELb0EEENS1_36VarlenDynamicPersistentTileSchedulerILi128ELi112ELi256ELi256ELb1ELb1ELb0ELb0ELb1ELb1EEEEEEEEEvNT_6ParamsE) ;  /* 0xfffe7ba034007950 */ /* 0x004fea0003c3ffff */
        .weak           $__internal_8_$__cuda_sm70_shflsync_up_p
        .type           $__internal_8_$__cuda_sm70_shflsync_up_p,@function
        .size           $__internal_8_$__cuda_sm70_shflsync_up_p,($__internal_9_$__cuda_sm70_votesync_ballot - $__internal_8_$__cuda_sm70_shflsync_up_p)
$__internal_8_$__cuda_sm70_shflsync_up_p:
[----:B------:R-:W-:Y:S01]  /*18460*/  MOV R11, 0x0 ;  /* 0x00000000000b7802 */ /* 0x000fe20000000f00 */
[----:B------:R-:W-:Y:S04]  /*18470*/  WARPSYNC R213 ;  /* 0x000000d500007348 */ /* 0x000fe80003800000 */
[----:B------:R1:W2:Y:S01]  /*18480*/  SHFL.UP PT, R6, R7, R6, R214 ;  /* 0x0400000607067389 */ /* 0x0002a200000e00d6 */
[----:B------:R-:W-:Y:S05]  /*18490*/  RET.REL.NODEC R10 `(_ZN7cutlass13device_kernelIN5flash19enable_sm80_to_sm89INS1_16FlashAttnFwdSm80INS1_25CollectiveMainloopFwdSm80ILi8ELi1ELb1EN4cute5tupleIJNS5_1CILi128EEENS7_ILi112EEES8_EEELi128ENS_10bfloat16_tEfNS_4arch4Sm80ELb0ELb0ELb0ELb1ELb0ELb1ELb1ELb1EEENS1_21CollectiveEpilogueFwdINS6_IJS8_S8_S9_EEENS6_IJNS7_ILi1EEESH_SH_EEESB_SD_Li256ELb1ELb1ELb1ELb0EEENS1_36VarlenDynamicPersistentTileSchedulerILi128ELi112ELi256ELi256ELb1ELb1ELb0ELb0ELb1ELb1EEEEEEEEEvNT_6ParamsE) ;  /* 0xfffe7b600a007950 */ /* 0x000fea0003c3ffff */
        .weak           $__internal_9_$__cuda_sm70_votesync_ballot
        .type           $__internal_9_$__cuda_sm70_votesync_ballot,@function
        .size           $__internal_9_$__cuda_sm70_votesync_ballot,(.L_x_1347 - $__internal_9_$__cuda_sm70_votesync_ballot)
$__internal_9_$__cuda_sm70_votesync_ballot:
[----:B------:R-:W-:Y:S01]  /*184a0*/  ISETP.NE.U32.AND P0, PT, R0, 0x1, PT ;  /* 0x000000010000780c */ /* 0x000fe20003f05070 */
[----:B------:R-:W-:Y:S01]  /*184b0*/  IMAD.MOV.U32 R11, RZ, RZ, 0x0 ;  /* 0x00000000ff0b7424 */ /* 0x000fe200078e00ff */
[----:B------:R-:W-:Y:S11]  /*184c0*/  WARPSYNC R207 ;  /* 0x000000cf00007348 */ /* 0x000ff60003800000 */
[----:B------:R-:W-:-:S04]  /*184d0*/  VOTE.ANY R6, PT, !P0 ;  /* 0x0000000000067806 */ /* 0x000fc800040e0100 */
[----:B------:R-:W-:Y:S01]  /*184e0*/  LOP3.LUT R6, R6, R207, RZ, 0xc0, !PT ;  /* 0x000000cf06067212 */ /* 0x000fe200078ec0ff */
[----:B------:R-:W-:Y:S06]  /*184f0*/  RET.REL.NODEC R10 `(_ZN7cutlass13device_kernelIN5flash19enable_sm80_to_sm89INS1_16FlashAttnFwdSm80INS1_25CollectiveMainloopFwdSm80ILi8ELi1ELb1EN4cute5tupleIJNS5_1CILi128EEENS7_ILi112EEES8_EEELi128ENS_10bfloat16_tEfNS_4arch4Sm80ELb0ELb0ELb0ELb1ELb0ELb1ELb1ELb1EEENS1_21CollectiveEpilogueFwdINS6_IJS8_S8_S9_EEENS6_IJNS7_ILi1EEESH_SH_EEESB_SD_Li256ELb1ELb1ELb1ELb0EEENS1_36VarlenDynamicPersistentTileSchedulerILi128ELi112ELi256ELi256ELb1ELb1ELb0ELb0ELb1ELb1EEEEEEEEEvNT_6ParamsE) ;  /* 0xfffe7b000a007950 */ /* 0x000fec0003c3ffff */
.L_x_424:
        /* <DEDUP_REMOVED lines=16> */
.L_x_1347:


//--------------------- .text._ZN7cutlass13device_kernelIN5flash19enable_sm80_to_sm89INS1_16FlashAttnFwdSm80INS1_25CollectiveMainloopFwdSm80ILi4ELi1ELb0EN4cute5tupleIJNS5_1CILi128EEENS7_ILi48EEES8_EEELi128ENS_10bfloat16_tEfNS_4arch4Sm80ELb0ELb1ELb0ELb0ELb0ELb0ELb1ELb1EEENS1_21CollectiveEpilogueFwdINS6_IJS8_S8_S9_EEENS6_IJNS7_ILi1EEESH_SH_EEESB_SD_Li128ELb0ELb1ELb1ELb0EEENS1_19SingleTileSchedulerILb0ELb1ELb1ELi128EEEEEEEEEvNT_6ParamsE --------------------------
	.section	.text._ZN7cutlass13device_kernelIN5flash19enable_sm80_to_sm89INS1_16FlashAttnFwdSm80INS1_25CollectiveMainloopFwdSm80ILi4ELi1ELb0EN4cute5tupleIJNS5_1CILi128EEENS7_ILi48EEES8_EEELi128ENS_10bfloat16_tEfNS_4arch4Sm80ELb0ELb1ELb0ELb0ELb0ELb0ELb1ELb1EEENS1_21CollectiveEpilogueFwdINS6_IJS8_S8_S9_EEENS6_IJNS7_ILi1EEESH_SH_EEESB_SD_Li128ELb0ELb1ELb1ELb0EEENS1_19SingleTileSchedulerILb0ELb1ELb1ELi128EEEEEEEEEvNT_6ParamsE,"ax",@progbits
	.sectioninfo	@"SHI_REGISTERS=255"
	.align	128
.text._ZN7cutlass13device_kernelIN5flash19enable_sm80_to_sm89INS1_16FlashAttnFwdSm80INS1_25CollectiveMainloopFwdSm80ILi4ELi1ELb0EN4cute5tupleIJNS5_1CILi128EEENS7_ILi48EEES8_EEELi128ENS_10bfloat16_tEfNS_4arch4Sm80ELb0ELb1ELb0ELb0ELb0ELb0ELb1ELb1EEENS1_21CollectiveEpilogueFwdINS6_IJS8_S8_S9_EEENS6_IJNS7_ILi1EEESH_SH_EEESB_SD_Li128ELb0ELb1ELb1ELb0EEENS1_19SingleTileSchedulerILb0ELb1ELb1ELi128EEEEEEEEEvNT_6ParamsE:
        .type           _ZN7cutlass13device_kernelIN5flash19enable_sm80_to_sm89INS1_16FlashAttnFwdSm80INS1_25CollectiveMainloopFwdSm80ILi4ELi1ELb0EN4cute5tupleIJNS5_1CILi128EEENS7_ILi48EEES8_EEELi128ENS_10bfloat16_tEfNS_4arch4Sm80ELb0ELb1ELb0ELb0ELb0ELb0ELb1ELb1EEENS1_21CollectiveEpilogueFwdINS6_IJS8_S8_S9_EEENS6_IJNS7_ILi1EEESH_SH_EEESB_SD_Li128ELb0ELb1ELb1ELb0EEENS1_19SingleTileSchedulerILb0ELb1ELb1ELi128EEEEEEEEEvNT_6ParamsE,@function
        .size           _ZN7cutlass13device_kernelIN5flash19enable_sm80_to_sm89INS1_16FlashAttnFwdSm80INS1_25CollectiveMainloopFwdSm80ILi4ELi1ELb0EN4cute5tupleIJNS5_1CILi128EEENS7_ILi48EEES8_EEELi128ENS_10bfloat16_tEfNS_4arch4Sm80ELb0ELb1ELb0ELb0ELb0ELb0ELb1ELb1EEENS1_21CollectiveEpilogueFwdINS6_IJS8_S8_S9_EEENS6_IJNS7_ILi1EEESH_SH_EEESB_SD_Li128ELb0ELb1ELb1ELb0EEENS1_19SingleTileSchedulerILb0ELb1ELb1ELi128EEEEEEEEEvNT_6ParamsE,(.L_x_1352 - _ZN7cutlass13device_kernelIN5flash19enable_sm80_to_sm89INS1_16FlashAttnFwdSm80INS1_25CollectiveMainloopFwdSm80ILi4ELi1ELb0EN4cute5tupleIJNS5_1CILi128EEENS7_ILi48EEES8_EEELi128ENS_10bfloat16_tEfNS_4arch4Sm80ELb0ELb1ELb0ELb0ELb0ELb0ELb1ELb1EEENS1_21CollectiveEpilogueFwdINS6_IJS8_S8_S9_EEENS6_IJNS7_ILi1EEESH_SH_EEESB_SD_Li128ELb0ELb1ELb1ELb0EEENS1_19SingleTileSchedulerILb0ELb1ELb1ELi128EEEEEEEEEvNT_6ParamsE)
        .other          _ZN7cutlass13device_kernelIN5flash19enable_sm80_to_sm89INS1_16FlashAttnFwdSm80INS1_25CollectiveMainloopFwdSm80ILi4ELi1ELb0EN4cute5tupleIJNS5_1CILi128EEENS7_ILi48EEES8_EEELi128ENS_10bfloat16_tEfNS_4arch4Sm80ELb0ELb1ELb0ELb0ELb0ELb0ELb1ELb1EEENS1_21CollectiveEpilogueFwdINS6_IJS8_S8_S9_EEENS6_IJNS7_ILi1EEESH_SH_EEESB_SD_Li128ELb0ELb1ELb1ELb0EEENS1_19SingleTileSchedulerILb0ELb1ELb1ELi128EEEEEEEEEvNT_6ParamsE,@"STO_CUDA_ENTRY STV_DEFAULT"
_ZN7cutlass13device_kernelIN5flash19enable_sm80_to_sm89INS1_16FlashAttnFwdSm80INS1_25CollectiveMainloopFwdSm80ILi4ELi1ELb0EN4cute5tupleIJNS5_1CILi128EEENS7_ILi48EEES8_EEELi128ENS_10bfloat16_tEfNS_4arch4Sm80ELb0ELb1ELb0ELb0ELb0ELb0ELb1ELb1EEENS1_21CollectiveEpilogueFwdINS6_IJS8_S8_S9_EEENS6_IJNS7_ILi1EEESH_SH_EEESB_SD_Li128ELb0ELb1ELb1ELb0EEENS1_19SingleTileSchedulerILb0ELb1ELb1ELi128EEEEEEEEEvNT_6ParamsE:
        /* <DEDUP_REMOVED lines=18> */
.L_x_425:
[----:B---3--:R-:W-:Y:S02]  /*0120*/  ULDC.64 UR4, c[0x0][0x550] ;  /* 0x0001540000047ab9 */ /* 0x008fe40000000a00 */
[----:B------:R-:W-:Y:S02]  /*0130*/  UISETP.NE.AND UP0, UPT, UR4, 0x1, UPT ;  /* 0x000000010400788c */ /* 0x000fe4000bf05270 */
[----:B------:R-:W-:-:S02]  /*0140*/  UIMAD.WIDE.U32 UR8, UR6, UR5, URZ ;  /* 0x00000005060872a5 */ /* 0x000fc4000f8e003f */
[----:B------:R-:W-:Y:S02]  /*0150*/  ULDC UR4, c[0x0][0x558] ;  /* 0x0001560000047ab9 */ /* 0x000fe40000000800 */
[----:B------:R-:W-:-:S05]  /*0160*/  UMOV UR10, UR6 ;  /* 0x00000006000a7c82 */ /* 0x000fca0008000000 */
[----:B------:R-:W-:-:S03]  /*0170*/  @UP0 USHF.R.U32.HI UR10, URZ, UR4, UR9 ;  /* 0x000000043f0a0299 */ /* 0x000fc60008011609 */
.L_x_426:
        /* <DEDUP_REMOVED lines=35> */
.L_x_428:
[----:B------:R-:W-:Y:S02]  /*03b0*/  ULDC UR4, c[0x0][0x32c] ;  /* 0x0000cb0000047ab9 */ /* 0x000fe40000000800 */
[----:B------:R-:W-:-:S03]  /*03c0*/  UISETP.NE.AND UP0, UPT, UR9, UR4, UPT ;  /* 0x000000040900728c */ /* 0x000fc6000bf05270 */
[----:B------:R-:W-:Y:S02]  /*03d0*/  ULDC.64 UR4, c[0x0][0x330] ;  /* 0x0000cc0000047ab9 */ /* 0x000fe40000000a00 */
[----:B------:R-:W-:-:S06]  /*03e0*/  UIMAD.WIDE.U32 UR12, UR7, UR4, URZ ;  /* 0x00000004070c72a5 */ /* 0x000fcc000f8e003f */
[----:B------:R-:W-:Y:S02]  /*03f0*/  @UP0 USHF.R.U32.HI UR7, URZ, UR5, UR13 ;  /* 0x000000053f070299 */ /* 0x000fe4000801160d */
.L_x_429:
[----:B------:R-:W-:Y:S02]  /*0400*/  ULDC UR4, c[0x0][0x32c] ;  /* 0x0000cb0000047ab9 */ /* 0x000fe40000000800 */
[----:B------:R-:W-:-:S04]  /*0410*/  UIMAD UR4, UR7, UR4, UR4 ;  /* 0x00000004070472a4 */ /* 0x000fc8000f8e0204 */
[----:B------:R-:W-:-:S04]  /*0420*/  UISETP.LT.AND UP0, UPT, UR6, UR4, UPT ;  /* 0x000000040600728c */ /* 0x000fc8000bf01270 */
[----:B------:R-:W-:Y:S02]  /*0430*/  USEL UR6, UR6, UR4, UP0 ;  /* 0x0000000406067287 */ /* 0x000fe40008000000 */
.L_x_427:
[----:B------:R-:W-:Y:S01]  /*0440*/  UMOV UR14, 0x2f ;  /* 0x0000002f000e7882 */ /* 0x000fe20000000000 */
[----:B------:R-:W-:Y:S01]  /*0450*/  PLOP3.LUT P0, PT, PT, PT, UP2, 0x40, 0x0 ;  /* 0x000000000000781c */ /* 0x000fe20003f0e828 */
[----:B------:R-:W-:Y:S02]  /*0460*/  ULDC UR16, c[0x0][0x1d0] ;  /* 0x0000740000107ab9 */ /* 0x000fe40000000800 */
[----:B------:R-:W-:Y:S02]  /*0470*/  ULDC.64 UR4, c[0x0][0x2c8] ;  /* 0x0000b20000047ab9 */ /* 0x000fe40000000a00 */
[----:B------:R-:W-:Y:S02]  /*0480*/  UIADD3 UR14, UR14, UR16, URZ ;  /* 0x000000100e0e7290 */ /* 0x000fe4000fffe03f */
[----:B------:R-:W-:Y:S02]  /*0490*/  UIMAD.WIDE.U32 UR12, UR17, UR4, URZ ;  /* 0x00000004110c72a5 */ /* 0x000fe4000f8e003f */
[----:B------:R-:W-:-:S02]  /*04a0*/  UIMAD.WIDE UR14, UR14, 0x2aaaaaab, URZ ;  /* 0x2aaaaaab0e0e78a5 */ /* 0x000fc4000f8e023f */
[----:B------:R-:W-:Y:S02]  /*04b0*/  UIADD3 UR6, UR6, 0x2f, URZ ;  /* 0x0000002f06067890 */ /* 0x000fe4000fffe03f */
[----:B------:R-:W-:Y:S02]  /*04c0*/  UMOV UR4, UR17 ;  /* 0x0000001100047c82 */ /* 0x000fe40008000000 */
[----:B------:R-:W-:Y:S02]  /*04d0*/  UIMAD.WIDE UR6, UR6, 0x2aaaaaab, URZ ;  /* 0x2aaaaaab060678a5 */ /* 0x000fe4000f8e023f */
[----:B------:R-:W-:Y:S02]  /*04e0*/  @UP3 UMOV UR9, UR13 ;  /* 0x0000000d00093c82 */ /* 0x000fe40008000000 */
[----:B------:R-:W-:Y:S02]  /*04f0*/  ULDC UR12, c[0x0][0x168] ;  /* 0x00005a00000c7ab9 */ /* 0x000fe40000000800 */
[----:B------:R-:W-:-:S02]  /*0500*/  @UP3 USHF.R.U32.HI UR4, URZ, UR5, UR9 ;  /* 0x000000053f043299 */ /* 0x000fc40008011609 */
[----:B------:R-:W-:Y:S02]  /*0510*/  UMOV UR11, UR15 ;  /* 0x0000000f000b7c82 */ /* 0x000fe40008000000 */
[----:B------:R-:W-:Y:S02]  /*0520*/  UIADD3 UR16, UR16, -UR12, URZ ;  /* 0x8000000c10107290 */ /* 0x000fe4000fffe03f */
[----:B------:R-:W-:Y:S02]  /*0530*/  USHF.R.U32.HI UR6, URZ, 0x1f, UR7 ;  /* 0x0000001f3f067899 */ /* 0x000fe40008011607 */
[----:B------:R-:W-:Y:S02]  /*0540*/  USHF.R.U32.HI UR9, URZ, 0x1f, UR11 ;  /* 0x0000001f3f097899 */ /* 0x000fe4000801160b */
[----:B------:R-:W-:Y:S02]  /*0550*/  UIADD3 UR4, UR16, UR4, URZ ;  /* 0x0000000410047290 */ /* 0x000fe4000fffe03f */
[----:B------:R-:W-:-:S02]  /*0560*/  ULDC UR5, c[0x0][0x324] ;  /* 0x0000c90000057ab9 */ /* 0x000fc40000000800 */
[----:B------:R-:W-:Y:S02]  /*0570*/  ULEA.HI.SX32 UR6, UR7, UR6, 0x1d ;  /* 0x0000000607067291 */ /* 0x000fe4000f8fea3f */
        /* <DEDUP_REMOVED lines=16> */
.L_x_431:
[----:B------:R-:W-:-:S04]  /*0680*/  MOV R2, c[0x0][0x32c] ;  /* 0x0000cb0000027a02 */ /* 0x000fc80000000f00 */
[----:B------:R-:W-:-:S13]  /*0690*/  ISETP.NE.AND P0, PT, R2, 0x1, PT ;  /* 0x000000010200780c */ /* 0x000fda0003f05270 */
[----:B------:R-:W-:-:S05]  /*06a0*/  @P0 IMAD.HI.U32 R2, R0, c[0x0][0x330], RZ ;  /* 0x0000cc0000020a27 */ /* 0x000fca00078e00ff */
[----:B------:R-:W-:-:S05]  /*06b0*/  @P0 SHF.R.U32.HI R0, RZ, c[0x0][0x334], R2 ;  /* 0x0000cd00ff000a19 */ /* 0x000fca0000011602 */
.L_x_432:
[----:B------:R-:W-:-:S05]  /*06c0*/  IMAD R0, R0, c[0x0][0x32c], RZ ;  /* 0x0000cb0000007a24 */ /* 0x000fca00078e02ff */
[----:B------:R-:W-:-:S05]  /*06d0*/  IMNMX R3, R3, R0, !PT ;  /* 0x0000000003037217 */ /* 0x000fca0007800200 */
.L_x_430:
[----:B------:R-:W-:Y:S01]  /*06e0*/  IMAD.HI R0, R3, 0x2aaaaaab, RZ ;  /* 0x2aaaaaab03007827 */ /* 0x000fe200078e02ff */
[----:B------:R-:W-:Y:S02]  /*06f0*/  USHF.R.U32.HI UR5, URZ, 0x10, UR8 ;  /* 0x000000103f057899 */ /* 0x000fe40008011608 */
[----:B------:R-:W-:Y:S02]  /*0700*/  ULDC UR4, c[0x0][0x338] ;  /* 0x0000ce0000047ab9 */ /* 0x000fe40000000800 */
[----:B------:R-:W-:Y:S01]  /*0710*/  SHF.R.U32.HI R2, RZ, 0x1f, R0 ;  /* 0x0000001fff027819 */ /* 0x000fe20000011600 */
[----:B------:R-:W-:-:S03]  /*0720*/  UISETP.NE.AND UP0, UPT, UR5, URZ, UPT ;  /* 0x0000003f0500728c */ /* 0x000fc6000bf05270 */
[----:B------:R-:W-:Y:S01]  /*0730*/  LEA.HI.SX32 R0, R0, R2, 0x1d ;  /* 0x0000000200007211 */ /* 0x000fe200078feaff */
[----:B------:R-:W-:-:S03]  /*0740*/  USEL UR4, UR5, UR4, UP0 ;  /* 0x0000000405047287 */ /* 0x000fc60008000000 */
[----:B------:R-:W-:Y:S01]  /*0750*/  IMNMX R9, RZ, R0, !PT ;  /* 0x00000000ff097217 */ /* 0x000fe20007800200 */
[----:B------:R-:W-:-:S03]  /*0760*/  IMAD.MOV.U32 R0, RZ, RZ, RZ ;  /* 0x000000ffff007224 */ /* 0x000fc600078e00ff */
[----:B------:R-:W-:-:S13]  /*0770*/  ISETP.LT.AND P0, PT, R9, UR6, PT ;  /* 0x0000000609007c0c */ /* 0x000fda000bf01270 */
[----:B------:R-:W-:Y:S05]  /*0780*/  @!P0 BRA `(.L_x_433) ;  /* 0x000001f000008947 */ /* 0x000fea0003800000 */
[----:B------:R-:W-:Y:S01]  /*0790*/  IMAD.U32 R5, RZ, RZ, UR4 ;  /* 0x00000004ff057e24 */ /* 0x000fe2000f8e00ff */
[----:B------:R-:W-:-:S04]  /*07a0*/  UIADD3 UR5, UR4, -0x1, UR6 ;  /* 0xffffffff04057890 */ /* 0x000fc8000fffe006 */
[----:B------:R-:W-:Y:S02]  /*07b0*/  IABS R0, R5 ;  /* 0x0000000500007213 */ /* 0x000fe40000000000 */
[----:B------:R-:W-:-:S03]  /*07c0*/  IADD3 R8, -R9, UR5, RZ ;  /* 0x0000000509087c10 */ /* 0x000fc6000fffe1ff */
[----:B------:R-:W-:Y:S01]  /*07d0*/  IMAD.MOV.U32 R4, RZ, RZ, R0 ;  /* 0x000000ffff047224 */ /* 0x000fe200078e0000 */
[----:B------:R-:W-:-:S03]  /*07e0*/  IABS R7, R8 ;  /* 0x0000000800077213 */ /* 0x000fc60000000000 */
[----:B------:R-:W1:Y:S08]  /*07f0*/  I2F.RP R2, R4 ;  /* 0x0000000400027306 */ /* 0x000e700000209400 */
[----:B-1----:R-:W1:Y:S02]  /*0800*/  MUFU.RCP R2, R2 ;  /* 0x0000000200027308 */ /* 0x002e640000001000 */
[----:B-1----:R-:W-:-:S06]  /*0810*/  IADD3 R2, R2, 0xffffffe, RZ ;  /* 0x0ffffffe02027810 */ /* 0x002fcc0007ffe0ff */
[----:B------:R-:W1:Y:S02]  /*0820*/  F2I.FTZ.U32.TRUNC.NTZ R3, R2 ;  /* 0x0000000200037305 */ /* 0x000e64000021f000 */
[----:B-1----:R-:W-:-:S04]  /*0830*/  IMAD.MOV R0, RZ, RZ, -R3 ;  /* 0x000000ffff007224 */ /* 0x002fc800078e0a03 */
[----:B------:R-:W-:Y:S01]  /*0840*/  IMAD.MOV.U32 R2, RZ, RZ, R0 ;  /* 0x000000ffff027224 */ /* 0x000fe200078e0000 */
[----:B------:R-:W-:-:S03]  /*0850*/  IABS R0, R5 ;  /* 0x0000000500007213 */ /* 0x000fc60000000000 */
[----:B------:R-:W-:Y:S01]  /*0860*/  IMAD R5, R2, R4, RZ ;  /* 0x0000000402057224 */ /* 0x000fe200078e02ff */
[----:B------:R-:W-:Y:S01]  /*0870*/  MOV R2, RZ ;  /* 0x000000ff00027202 */ /* 0x000fe20000000f00 */
[----:B------:R-:W-:-:S04]  /*0880*/  IMAD.MOV R6, RZ, RZ, -R0 ;  /* 0x000000ffff067224 */ /* 0x000fc800078e0a00 */
[----:B------:R-:W-:-:S04]  /*0890*/  IMAD.HI.U32 R0, R3, R5, R2 ;  /* 0x0000000503007227 */ /* 0x000fc800078e0002 */
[----:B------:R-:W-:Y:S02]  /*08a0*/  IMAD.MOV.U32 R2, RZ, RZ, R7 ;  /* 0x000000ffff027224 */ /* 0x000fe400078e0007 */
[----:B------:R-:W-:Y:S02]  /*08b0*/  IMAD.MOV.U32 R3, RZ, RZ, R6 ;  /* 0x000000ffff037224 */ /* 0x000fe400078e0006 */
[----:B------:R-:W-:-:S04]  /*08c0*/  IMAD.HI.U32 R0, R0, R2, RZ ;  /* 0x0000000200007227 */ /* 0x000fc800078e00ff */
[----:B------:R-:W-:-:S05]  /*08d0*/  IMAD R2, R0, R3, R2 ;  /* 0x0000000300027224 */ /* 0x000fca00078e0202 */
[----:B------:R-:W-:-:S13]  /*08e0*/  ISETP.GT.U32.AND P1, PT, R4, R2, PT ;  /* 0x000000020400720c */ /* 0x000fda0003f24070 */
[-C--:B------:R-:W-:Y:S02]  /*08f0*/  @!P1 IADD3 R2, R2, -R4.reuse, RZ ;  /* 0x8000000402029210 */ /* 0x080fe40007ffe0ff */
[----:B------:R-:W-:Y:S02]  /*0900*/  @!P1 IADD3 R0, R0, 0x1, RZ ;  /* 0x0000000100009810 */ /* 0x000fe40007ffe0ff */
[----:B------:R-:W-:Y:S02]  /*0910*/  ISETP.GE.U32.AND P2, PT, R2, R4, PT ;  /* 0x000000040200720c */ /* 0x000fe40003f46070 */
[----:B------:R-:W-:Y:S02]  /*0920*/  LOP3.LUT R2, R8, UR4, RZ, 0x3c, !PT ;  /* 0x0000000408027c12 */ /* 0x000fe4000f8e3cff */
[----:B------:R-:W-:Y:S02]  /*0930*/  ISETP.NE.AND P1, PT, RZ, UR4, PT ;  /* 0x00000004ff007c0c */ /* 0x000fe4000bf25270 */
[----:B------:R-:W-:-:S07]  /*0940*/  ISETP.GE.AND P0, PT, R2, RZ, PT ;  /* 0x000000ff0200720c */ /* 0x000fce0003f06270 */
[----:B------:R-:W-:-:S06]  /*0950*/  @P2 IADD3 R0, R0, 0x1, RZ ;  /* 0x0000000100002810 */ /* 0x000fcc0007ffe0ff */
[----:B------:R-:W-:Y:S01]  /*0960*/  @!P0 IMAD.MOV R0, RZ, RZ, -R0 ;  /* 0x000000ffff008224 */ /* 0x000fe200078e0a00 */
[----:B------:R-:W-:Y:S02]  /*0970*/  @!P1 LOP3.LUT R0, RZ, UR4, RZ, 0x33, !PT ;  /* 0x00000004ff009c12 */ /* 0x000fe4000f8e33ff */
.L_x_433:
[----:B------:R-:W-:Y:S01]  /*0980*/  ULOP3.LUT UR8, UR8, 0xffff, URZ, 0xc0, !UPT ;  /* 0x0000ffff08087892 */ /* 0x000fe2000f8ec03f */
[----:B------:R-:W-:Y:S01]  /*0990*/  PLOP3.LUT P4, PT, PT, PT, PT, 0x80, 0x0 ;  /* 0x000000000000781c */ /* 0x000fe20003f8f070 */
[----:B------:R-:W-:Y:S01]  /*09a0*/  ULDC.64 UR14, c[0x0][0x118] ;  /* 0x00004600000e7ab9 */ /* 0x000fe20000000a00 */
[----:B------:R-:W-:Y:S01]  /*09b0*/  CS2R R20, SRZ ;  /* 0x0000000000147805 */ /* 0x000fe2000001ff00 */
[----:B------:R-:W-:Y:S01]  /*09c0*/  CS2R R18, SRZ ;  /* 0x0000000000127805 */ /* 0x000fe2000001ff00 */
        /* <DEDUP_REMOVED lines=75> */
[----:B------:R-:W-:-:S05]  /*0e80*/  @P1 IMAD.WIDE R2, R25, R2, c[0x0][0x340] ;  /* 0x0000d00019021625 */ /* 0x000fca00078e0202 */
[----:B------:R1:W2:Y:S01]  /*0e90*/  @P1 LDG.E R18, [R2.64] ;  /* 0x0000000e02121981 */ /* 0x0002a2000c1e1900 */
[----:B------:R-:W-:Y:S01]  /*0ea0*/  PLOP3.LUT P2, PT, PT, PT, UP3, 0x80, 0x0 ;  /* 0x000000000000781c */ /* 0x000fe20003f4f038 */
[----:B------:R-:W-:Y:S01]  /*0eb0*/  UIMAD.WIDE.U32 UR6, UR10, UR4, URZ ;  /* 0x000000040a0672a5 */ /* 0x000fe2000f8e003f */
[----:B------:R-:W-:Y:S01]  /*0ec0*/  PLOP3.LUT P0, PT, PT, PT, UP3, 0x80, 0x0 ;  /* 0x000000000000781c */ /* 0x000fe20003f0f038 */
[----:B------:R-:W-:Y:S01]  /*0ed0*/  UIMAD UR4, UR8, UR4, URZ ;  /* 0x00000004080472a4 */ /* 0x000fe2000f8e023f */
[----:B------:R-:W-:Y:S01]  /*0ee0*/  SHF.R.S32.HI R24, RZ, 0x1f, R25 ;  /* 0x0000001fff187819 */ /* 0x000fe20000011419 */
[----:B------:R-:W-:Y:S01]  /*0ef0*/  BSSY B0, `(.L_x_435) ;  /* 0x0000075000007945 */ /* 0x000fe20003800000 */
[----:B------:R-:W-:Y:S01]  /*0f00*/  LEA.HI R23, R126, R164, RZ, 0x4 ;  /* 0x000000a47e177211 */ /* 0x000fe200078f20ff */
[----:B------:R-:W-:Y:S02]  /*0f10*/  UIMAD UR4, UR10, UR5, UR4 ;  /* 0x000000050a0472a4 */ /* 0x000fe4000f8e0204 */
[----:B------:R-:W-:-:S02]  /*0f20*/  IMAD R12, R24, c[0x0][0x1c0], RZ ;  /* 0x00007000180c7a24 */ /* 0x000fc400078e02ff */
[----:B------:R-:W-:Y:S02]  /*0f30*/  UIADD3 UR4, UR7, UR4, URZ ;  /* 0x0000000407047290 */ /* 0x000fe4000fffe03f */
[C---:B------:R-:W-:Y:S01]  /*0f40*/  IMAD R12, R25.reuse, c[0x0][0x1c4], R12 ;  /* 0x00007100190c7a24 */ /* 0x040fe200078e020c */
[----:B-1----:R-:W-:Y:S02]  /*0f50*/  LEA.HI R2, R126, R164, RZ, 0x3 ;  /* 0x000000a47e027211 */ /* 0x002fe400078f18ff */
[----:B------:R-:W-:Y:S01]  /*0f60*/  MOV R3, UR7 ;  /* 0x0000000700037c02 */ /* 0x000fe20008000f00 */
[----:B------:R-:W-:Y:S01]  /*0f70*/  IMAD.U32 R3, RZ, RZ, UR4 ;  /* 0x00000004ff037e24 */ /* 0x000fe2000f8e00ff */
[----:B------:R-:W-:Y:S01]  /*0f80*/  LOP3.LUT R0, R2, 0xfffffff8, RZ, 0xc0, !PT ;  /* 0xfffffff802007812 */ /* 0x000fe200078ec0ff */
[----:B------:R-:W-:Y:S01]  /*0f90*/  ULDC.64 UR4, c[0x0][0x210] ;  /* 0x0000840000047ab9 */ /* 0x000fe20000000a00 */
[----:B------:R-:W-:Y:S01]  /*0fa0*/  SHF.R.S32.HI R19, RZ, 0x3, R2 ;  /* 0x00000003ff137819 */ /* 0x000fe20000011402 */
[----:B------:R-:W-:Y:S01]  /*0fb0*/  IMAD.U32 R2, RZ, RZ, UR6 ;  /* 0x00000006ff027e24 */ /* 0x000fe2000f8e00ff */
[----:B------:R-:W-:Y:S01]  /*0fc0*/  ULDC.64 UR6, c[0x0][0x1e8] ;  /* 0x00007a0000067ab9 */ /* 0x000fe20000000a00 */
[----:B------:R-:W-:Y:S01]  /*0fd0*/  IMAD.IADD R26, R164, 0x1, -R0 ;  /* 0x00000001a41a7824 */ /* 0x000fe200078e0a00 */
[----:B------:R-:W-:Y:S01]  /*0fe0*/  SHF.R.S32.HI R4, RZ, 0x1f, R19 ;  /* 0x0000001fff047819 */ /* 0x000fe20000011413 */
[----:B------:R-:W-:Y:S01]  /*0ff0*/  IMAD.WIDE.U32 R2, R25, c[0x0][0x1c0], R2 ;  /* 0x0000700019027a25 */ /* 0x000fe200078e0002 */
[----:B------:R-:W-:-:S02]  /*1000*/  UIMAD UR6, UR8, UR6, URZ ;  /* 0x00000006080672a4 */ /* 0x000fc4000f8e023f */
[C---:B------:R-:W-:Y:S01]  /*1010*/  SHF.L.U32 R10, R26.reuse, 0x3, RZ ;  /* 0x000000031a0a7819 */ /* 0x040fe200000006ff */
[----:B------:R-:W-:Y:S01]  /*1020*/  IMAD R0, R26, 0x10, R19 ;  /* 0x000000101a007824 */ /* 0x000fe200078e0213 */
[----:B------:R-:W-:Y:S01]  /*1030*/  UIMAD UR4, UR8, UR4, URZ ;  /* 0x00000004080472a4 */ /* 0x000fe2000f8e023f */
[----:B------:R-:W-:Y:S01]  /*1040*/  IMAD R5, R4, c[0x0][0x1e0], RZ ;  /* 0x0000780004057a24 */ /* 0x000fe200078e02ff */
[----:B------:R-:W-:Y:S01]  /*1050*/  SHF.R.S32.HI R11, RZ, 0x1f, R10 ;  /* 0x0000001fff0b7819 */ /* 0x000fe2000001140a */
[----:B------:R-:W-:Y:S01]  /*1060*/  IMAD.IADD R3, R3, 0x1, R12 ;  /* 0x0000000103037824 */ /* 0x000fe200078e020c */
[----:B------:R-:W-:Y:S01]  /*1070*/  IADD3 R9, R0, UR17, RZ ;  /* 0x0000001100097c10 */ /* 0x000fe2000fffe0ff */
[C---:B------:R-:W-:Y:S01]  /*1080*/  IMAD R14, R19.reuse, c[0x0][0x1e4], R5 ;  /* 0x00007900130e7a24 */ /* 0x040fe200078e0205 */
[----:B------:R-:W-:Y:S01]  /*1090*/  UIMAD UR6, UR10, UR7, UR6 ;  /* 0x000000070a0672a4 */ /* 0x000fe2000f8e0206 */
[----:B------:R-:W-:Y:S01]  /*10a0*/  IMAD.WIDE.U32 R6, R19, c[0x0][0x1e0], R10 ;  /* 0x0000780013067a25 */ /* 0x000fe200078e000a */
[----:B------:R-:W-:Y:S01]  /*10b0*/  UIMAD UR4, UR10, UR5, UR4 ;  /* 0x000000050a0472a4 */ /* 0x000fe2000f8e0204 */
[----:B------:R-:W-:-:S02]  /*10c0*/  ISETP.GE.AND P4, PT, R10, c[0x0][0x1d4], PT ;  /* 0x000075000a007a0c */ /* 0x000fc40003f86270 */
[----:B------:R-:W-:Y:S01]  /*10d0*/  @P2 IMAD.HI.U32 R0, R9, c[0x0][0x2c8], RZ ;  /* 0x0000b20009002a27 */ /* 0x000fe200078e00ff */
[----:B------:R-:W-:-:S03]  /*10e0*/  ULDC UR5, c[0x0][0x2c4] ;  /* 0x0000b10000057ab9 */ /* 0x000fc60000000800 */
[--C-:B------:R-:W-:Y:S01]  /*10f0*/  IMAD.MOV.U32 R8, RZ, RZ, R9.reuse ;  /* 0x000000ffff087224 */ /* 0x100fe200078e0009 */
[----:B------:R-:W-:Y:S01]  /*1100*/  @P0 SHF.R.U32.HI R8, RZ, c[0x0][0x2cc], R0 ;  /* 0x0000b300ff080a19 */ /* 0x000fe20000011600 */
[----:B------:R-:W-:Y:S02]  /*1110*/  IMAD.SHL.U32 R0, R19, 0x40, RZ ;  /* 0x0000004013007824 */ /* 0x000fe400078e00ff */
[----:B------:R-:W-:Y:S02]  /*1120*/  IMAD.IADD R7, R7, 0x1, R14 ;  /* 0x0000000107077824 */ /* 0x000fe400078e020e */
[----:B------:R-:W-:Y:S01]  /*1130*/  IMAD.MOV R12, RZ, RZ, -R8 ;  /* 0x000000ffff0c7224 */ /* 0x000fe200078e0a08 */
[----:B------:R-:W-:Y:S01]  /*1140*/  LOP3.LUT R0, R0, 0x1c0, RZ, 0xc0, !PT ;  /* 0x000001c000007812 */ /* 0x000fe200078ec0ff */
[----:B------:R-:W-:Y:S02]  /*1150*/  IMAD R4, R4, c[0x0][0x208], RZ ;  /* 0x0000820004047a24 */ /* 0x000fe400078e02ff */
[----:B------:R-:W-:Y:S01]  /*1160*/  IMAD R12, R12, c[0x0][0x2c4], R9 ;  /* 0x0000b1000c0c7a24 */ /* 0x000fe200078e0209 */
[----:B------:R-:W-:Y:S01]  /*1170*/  LOP3.LUT R13, R0, 0x38, R10, 0xf8, !PT ;  /* 0x00000038000d7812 */ /* 0x000fe200078ef80a */
[----:B------:R-:W-:Y:S01]  /*1180*/  IMAD.WIDE.U32 R2, R8, c[0x0][0x1b0], R2 ;  /* 0x00006c0008027a25 */ /* 0x000fe200078e0002 */
[----:B------:R-:W-:-:S03]  /*1190*/  SHF.R.U32.HI R0, RZ, 0x3, R0 ;  /* 0x00000003ff007819 */ /* 0x000fc60000011600 */
[----:B------:R-:W-:Y:S01]  /*11a0*/  IMAD R15, R19, c[0x0][0x20c], R4 ;  /* 0x00008300130f7a24 */ /* 0x000fe200078e0204 */
[----:B------:R-:W-:Y:S01]  /*11b0*/  LOP3.LUT R20, R13, R0, RZ, 0x3c, !PT ;  /* 0x000000000d147212 */ /* 0x000fe200078e3cff */
[----:B------:R-:W-:Y:S01]  /*11c0*/  IMAD.U32 R0, RZ, RZ, UR10 ;  /* 0x0000000aff007e24 */ /* 0x000fe2000f8e00ff */
[----:B------:R-:W-:Y:S01]  /*11d0*/  SHF.R.S32.HI R13, RZ, 0x1f, R8 ;  /* 0x0000001fff0d7819 */ /* 0x000fe20000011408 */
[----:B------:R-:W-:-:S04]  /*11e0*/  IMAD.WIDE.U32 R4, R19, c[0x0][0x208], R10 ;  /* 0x0000820013047a25 */ /* 0x000fc800078e000a */
[----:B------:R-:W-:Y:S01]  /*11f0*/  IMAD.WIDE.U32 R6, R0, c[0x0][0x1e8], R6 ;  /* 0x00007a0000067a25 */ /* 0x000fe200078e0006 */
[----:B------:R-:W-:Y:S02]  /*1200*/  LOP3.LUT R0, R23, 0xfffffff0, RZ, 0xc0, !PT ;  /* 0xfffffff017007812 */ /* 0x000fe400078ec0ff */
[----:B------:R-:W-:Y:S01]  /*1210*/  IADD3 R5, R5, R15, RZ ;  /* 0x0000000f05057210 */ /* 0x000fe20007ffe0ff */
[----:B------:R-:W-:Y:S01]  /*1220*/  IMAD R9, R13, c[0x0][0x1b0], RZ ;  /* 0x00006c000d097a24 */ /* 0x000fe200078e02ff */
[----:B------:R-:W-:Y:S01]  /*1230*/  IADD3 R7, R7, UR6, RZ ;  /* 0x0000000607077c10 */ /* 0x000fe2000fffe0ff */
[----:B------:R-:W-:Y:S01]  /*1240*/  IMAD.IADD R0, R164, 0x1, -R0 ;  /* 0x00000001a4007824 */ /* 0x000fe200078e0a00 */
[----:B------:R-:W-:Y:S01]  /*1250*/  IADD3 R15, R19, UR17, RZ ;  /* 0x00000011130f7c10 */ /* 0x000fe2000fffe0ff */
[----:B------:R-:W-:Y:S01]  /*1260*/  IMAD R9, R8, c[0x0][0x1b4], R9 ;  /* 0x00006d0008097a24 */ /* 0x000fe200078e0209 */
[----:B------:R-:W-:Y:S01]  /*1270*/  SHF.R.S32.HI R8, RZ, 0x1f, R12 ;  /* 0x0000001fff087819 */ /* 0x000fe2000001140c */
[----:B------:R-:W-:-:S02]  /*1280*/  IMAD.U32 R13, RZ, RZ, UR10 ;  /* 0x0000000aff0d7e24 */ /* 0x000fc4000f8e00ff */
[----:B------:R-:W-:Y:S01]  /*1290*/  IMAD.SHL.U32 R14, R26, 0x8, RZ ;  /* 0x000000081a0e7824 */ /* 0x000fe200078e00ff */
[----:B------:R-:W-:Y:S01]  /*12a0*/  IADD3 R3, R3, R9, RZ ;  /* 0x0000000903037210 */ /* 0x000fe20007ffe0ff */
[----:B------:R-:W-:Y:S01]  /*12b0*/  IMAD R8, R8, c[0x0][0x1a8], RZ ;  /* 0x00006a0008087a24 */ /* 0x000fe200078e02ff */
[----:B------:R-:W-:Y:S01]  /*12c0*/  SHF.R.S32.HI R9, RZ, 0x1f, R0 ;  /* 0x0000001fff097819 */ /* 0x000fe20000011400 */
[----:B------:R-:W-:Y:S01]  /*12d0*/  IMAD.WIDE.U32 R4, R13, c[0x0][0x210], R4 ;  /* 0x000084000d047a25 */ /* 0x000fe200078e0004 */
[----:B------:R-:W-:Y:S02]  /*12e0*/  ISETP.GE.AND P6, PT, R14, c[0x0][0x198], PT ;  /* 0x000066000e007a0c */ /* 0x000fe40003fc6270 */
        /* <DEDUP_REMOVED lines=13> */
[----:B------:R1:W3:Y:S01]  /*13c0*/  SHFL.IDX PT, R8, R17, RZ, 0x181f ;  /* 0x00181fff11087589 */ /* 0x0002e200000e0000 */
[----:B------:R-:W-:Y:S01]  /*13d0*/  ISETP.GE.AND P5, PT, R15, UR4, PT ;  /* 0x000000040f007c0c */ /* 0x000fe2000bfa6270 */
[----:B------:R-:W-:Y:S01]  /*13e0*/  IMAD.SHL.U32 R13, R13, 0x8, RZ ;  /* 0x000000080d0d7824 */ /* 0x000fe200078e00ff */
[----:B------:R-:W-:-:S04]  /*13f0*/  LEA.HI.X R16, R2, c[0x0][0x164], R0, 0x1, P0 ;  /* 0x0000590002107a11 */ /* 0x000fc800000f0c00 */
[----:B------:R-:W-:Y:S01]  /*1400*/  LOP3.LUT R13, R20, 0xfffffe00, R13, 0xf8, !PT ;  /* 0xfffffe00140d7812 */ /* 0x000fe200078ef80d */
[----:B------:R1:W4:Y:S01]  /*1410*/  SHFL.IDX PT, R9, R16, RZ, 0x181f ;  /* 0x00181fff10097589 */ /* 0x00032200000e0000 */
[----:B--2---:R-:W-:Y:S01]  /*1420*/  @P1 SHF.R.S32.HI R3, RZ, 0x1f, R18 ;  /* 0x0000001fff031819 */ /* 0x004fe20000011412 */
[----:B------:R-:W-:Y:S02]  /*1430*/  @!P1 IMAD.MOV.U32 R3, RZ, RZ, R24 ;  /* 0x000000ffff039224 */ /* 0x000fe400078e0018 */
[----:B------:R-:W-:Y:S01]  /*1440*/  @P1 IMAD.MOV.U32 R2, RZ, RZ, R18 ;  /* 0x000000ffff021224 */ /* 0x000fe200078e0012 */
[----:B------:R-:W-:Y:S01]  /*1450*/  @!P1 MOV R2, R25 ;  /* 0x0000001900029202 */ /* 0x000fe20000000f00 */
[C---:B------:R-:W-:Y:S01]  /*1460*/  IMAD R12, R3.reuse, c[0x0][0x1f0], RZ ;  /* 0x00007c00030c7a24 */ /* 0x040fe200078e02ff */
[----:B------:R-:W-:Y:S01]  /*1470*/  IADD3 R18, R14, 0x40, RZ ;  /* 0x000000400e127810 */ /* 0x000fe20007ffe0ff */
[----:B------:R-:W-:Y:S01]  /*1480*/  IMAD R0, R3, c[0x0][0x218], RZ ;  /* 0x0000860003007a24 */ /* 0x000fe200078e02ff */
[----:B------:R-:W-:Y:S01]  /*1490*/  MOV R25, 0x20 ;  /* 0x0000002000197802 */ /* 0x000fe20000000f00 */
[----:B------:R-:W-:Y:S01]  /*14a0*/  IMAD R12, R2, c[0x0][0x1f4], R12 ;  /* 0x00007d00020c7a24 */ /* 0x000fe200078e020c */
[----:B------:R-:W-:Y:S01]  /*14b0*/  ISETP.GE.AND P0, PT, R18, c[0x0][0x198], PT ;  /* 0x0000660012007a0c */ /* 0x000fe20003f06270 */
[----:B------:R-:W-:-:S02]  /*14c0*/  IMAD R0, R2, c[0x0][0x21c], R0 ;  /* 0x0000870002007a24 */ /* 0x000fc400078e0200 */
[----:B------:R-:W-:Y:S01]  /*14d0*/  IMAD.WIDE.U32 R30, R2, c[0x0][0x1f0], R6 ;  /* 0x00007c00021e7a25 */ /* 0x000fe200078e0006 */
[----:B------:R-:W-:-:S03]  /*14e0*/  R2P PR, R21, 0x6 ;  /* 0x0000000615007804 */ /* 0x000fc60000000000 */
[----:B------:R-:W-:Y:S01]  /*14f0*/  IMAD.WIDE.U32 R78, R2, c[0x0][0x218], R4 ;  /* 0x00008600024e7a25 */ /* 0x000fe200078e0004 */
[----:B------:R-:W-:Y:S01]  /*1500*/  IADD3 R33, R31, R12, RZ ;  /* 0x0000000c1f217210 */ /* 0x000fe20007ffe0ff */
[----:B------:R1:W-:Y:S01]  /*1510*/  STL.64 [R1+0x40], R30 ;  /* 0x0000401e01007387 */ /* 0x0003e20000100a00 */
[----:B------:R-:W-:Y:S01]  /*1520*/  SEL R2, R25, 0xffffffe0, !P2 ;  /* 0xffffffe019027807 */ /* 0x000fe20005000000 */
[----:B------:R-:W-:Y:S02]  /*1530*/  IMAD.IADD R29, R79, 0x1, R0 ;  /* 0x000000014f1d7824 */ /* 0x000fe400078e0200 */
[----:B------:R1:W-:Y:S01]  /*1540*/  STL.64 [R1+0x48], R78 ;  /* 0x0000484e01007387 */ /* 0x0003e20000100a00 */
[----:B------:R-:W-:-:S03]  /*1550*/  IMAD.MOV.U32 R24, RZ, RZ, 0x10 ;  /* 0x00000010ff187424 */ /* 0x000fc600078e00ff */
[----:B------:R1:W-:Y:S02]  /*1560*/  STL [R1+0x3c], R29 ;  /* 0x00003c1d01007387 */ /* 0x0003e40000100800 */
[----:B------:R-:W-:Y:S02]  /*1570*/  SEL R3, R24, 0xfffffff0, !P1 ;  /* 0xfffffff018037807 */ /* 0x000fe40004800000 */
[----:B------:R1:W-:Y:S01]  /*1580*/  STL [R1+0x34], R33 ;  /* 0x0000342101007387 */ /* 0x0003e20000100800 */
[----:B------:R-:W-:Y:S05]  /*1590*/  @P5 BRA `(.L_x_436) ;  /* 0x000000a000005947 */ /* 0x000fea0003800000 */
[----:B---34-:R-:W-:Y:S02]  /*15a0*/  SHF.R.S32.HI R0, RZ, 0x1f, R18 ;  /* 0x0000001fff007819 */ /* 0x018fe40000011412 */
[----:B------:R-:W-:Y:S02]  /*15b0*/  LEA R4, P1, R14, R8, 0x1 ;  /* 0x000000080e047211 */ /* 0x000fe400078208ff */
[----:B------:R-:W-:Y:S02]  /*15c0*/  LEA.HI R0, R0, R18, RZ, 0x3 ;  /* 0x0000001200007211 */ /* 0x000fe400078f18ff */
[----:B------:R-:W-:-:S02]  /*15d0*/  LEA.HI.X R5, R14, R9, R11, 0x1, P1 ;  /* 0x000000090e057211 */ /* 0x000fc400008f0c0b */
[----:B------:R-:W-:Y:S01]  /*15e0*/  LOP3.LUT R6, R0, 0xfffffff8, RZ, 0xc0, !PT ;  /* 0xfffffff800067812 */ /* 0x000fe200078ec0ff */
[----:B------:R-:W-:-:S04]  /*15f0*/  IMAD.SHL.U32 R0, R13, 0x2, RZ ;  /* 0x000000020d007824 */ /* 0x000fc800078e00ff */
[----:B------:R-:W-:Y:S01]  /*1600*/  IMAD.WIDE R8, R6, 0x2, R8 ;  /* 0x0000000206087825 */ /* 0x000fe200078e0208 */
[----:B------:R-:W-:Y:S01]  /*1610*/  @!PT LDS RZ, [RZ] ;  /* 0x00000000fffff984 */ /* 0x000fe20000000800 */
[----:B------:R2:W-:Y:S04]  /*1620*/  LDGSTS.E.BYPASS.LTC128B.128 [R0+0x6100], [R4.64], !P6 ;  /* 0x0610000004007fae */ /* 0x0005e8000f101d4e */
[----:B------:R2:W-:Y:S02]  /*1630*/  LDGSTS.E.BYPASS.LTC128B.128 [R0+0xa100], [R8.64], !P0 ;  /* 0x0a10000008007fae */ /* 0x0005e4000c101d4e */
.L_x_436:
[----:B---34-:R-:W-:Y:S05]  /*1640*/  BSYNC B0 ;  /* 0x0000000000007941 */ /* 0x018fea0003800000 */
.L_x_435:
[----:B--2---:R-:W-:Y:S01]  /*1650*/  IADD3 R0, R15, 0x10, RZ ;  /* 0x000000100f007810 */ /* 0x004fe20007ffe0ff */
[----:B------:R2:W3:Y:S01]  /*1660*/  SHFL.IDX PT, R5, R16, 0x1, 0x181f ;  /* 0x00381f0010057f89 */ /* 0x0004e200000e0000 */
[----:B------:R-:W-:Y:S02]  /*1670*/  BSSY B0, `(.L_x_437) ;  /* 0x000000e000007945 */ /* 0x000fe40003800000 */
[----:B------:R-:W-:Y:S01]  /*1680*/  ISETP.GE.AND P1, PT, R0, UR4, PT ;  /* 0x0000000400007c0c */ /* 0x000fe2000bf26270 */
[----:B------:R2:W4:-:S12]  /*1690*/  SHFL.IDX PT, R4, R17, 0x1, 0x181f ;  /* 0x00381f0011047f89 */ /* 0x00051800000e0000 */
[----:B------:R-:W-:Y:S05]  /*16a0*/  @P1 BRA `(.L_x_438) ;  /* 0x000000a000001947 */ /* 0x000fea0003800000 */
[----:B------:R-:W-:Y:S02]  /*16b0*/  SHF.R.S32.HI R0, RZ, 0x1f, R18 ;  /* 0x0000001fff007819 */ /* 0x000fe40000011412 */
[----:B----4-:R-:W-:Y:S02]  /*16c0*/  LEA R6, P1, R14, R4, 0x1 ;  /* 0x000000040e067211 */ /* 0x010fe400078208ff */
        /* <DEDUP_REMOVED lines=8> */
.L_x_438:
[----:B------:R-:W-:Y:S05]  /*1750*/  BSYNC B0 ;  /* 0x0000000000007941 */ /* 0x000fea0003800000 */
.L_x_437:
[----:B---3--:R-:W-:Y:S01]  /*1760*/  IADD3 R0, R15, 0x20, RZ ;  /* 0x000000200f007810 */ /* 0x008fe20007ffe0ff */
[----:B------:R3:W1:Y:S01]  /*1770*/  SHFL.IDX PT, R5, R16, 0x2, 0x181f ;  /* 0x00581f0010057f89 */ /* 0x00066200000e0000 */
[----:B------:R-:W-:Y:S02]  /*1780*/  BSSY B0, `(.L_x_439) ;  /* 0x000000e000007945 */ /* 0x000fe40003800000 */
[----:B------:R-:W-:Y:S01]  /*1790*/  ISETP.GE.AND P1, PT, R0, UR4, PT ;  /* 0x0000000400007c0c */ /* 0x000fe2000bf26270 */
[----:B----4-:R3:W4:-:S12]  /*17a0*/  SHFL.IDX PT, R4, R17, 0x2, 0x181f ;  /* 0x00581f0011047f89 */ /* 0x01071800000e0000 */
[----:B------:R-:W-:Y:S05]  /*17b0*/  @P1 BRA `(.L_x_440) ;  /* 0x000000a000001947 */ /* 0x000fea0003800000 */
[----:B------:R-:W-:Y:S02]  /*17c0*/  SHF.R.S32.HI R0, RZ, 0x1f, R18 ;  /* 0x0000001fff007819 */ /* 0x000fe40000011412 */
[----:B----4-:R-:W-:Y:S02]  /*17d0*/  LEA R6, P1, R14, R4, 0x1 ;  /* 0x000000040e067211 */ /* 0x010fe400078208ff */
        /* <DEDUP_REMOVED lines=8> */
.L_x_440:
[----:B------:R-:W-:Y:S05]  /*1860*/  BSYNC B0 ;  /* 0x0000000000007941 */ /* 0x000fea0003800000 */
.L_x_439:
[----:B-1----:R-:W-:Y:S01]  /*1870*/  IADD3 R0, R15, 0x30, RZ ;  /* 0x000000300f007810 */ /* 0x002fe20007ffe0ff */
[----:B------:R1:W2:Y:S01]  /*1880*/  SHFL.IDX PT, R5, R16, 0x3, 0x181f ;  /* 0x00781f0010057f89 */ /* 0x0002a200000e0000 */
[----:B------:R-:W-:Y:S02]  /*1890*/  BSSY B0, `(.L_x_441) ;  /* 0x000000e000007945 */ /* 0x000fe40003800000 */
[----:B------:R-:W-:Y:S01]  /*18a0*/  ISETP.GE.AND P1, PT, R0, UR4, PT ;  /* 0x0000000400007c0c */ /* 0x000fe2000bf26270 */
[----:B----4-:R1:W4:-:S12]  /*18b0*/  SHFL.IDX PT, R4, R17, 0x3, 0x181f ;  /* 0x00781f0011047f89 */ /* 0x01031800000e0000 */
[----:B------:R-:W-:Y:S05]  /*18c0*/  @P1 BRA `(.L_x_442) ;  /* 0x000000a000001947 */ /* 0x000fea0003800000 */
[----:B------:R-:W-:Y:S02]  /*18d0*/  SHF.R.S32.HI R0, RZ, 0x1f, R18 ;  /* 0x0000001fff007819 */ /* 0x000fe40000011412 */
[----:B----4-:R-:W-:Y:S02]  /*18e0*/  LEA R6, P1, R14, R4, 0x1 ;  /* 0x000000040e067211 */ /* 0x010fe400078208ff */
        /* <DEDUP_REMOVED lines=8> */
.L_x_442:
[----:B------:R-:W-:Y:S05]  /*1970*/  BSYNC B0 ;  /* 0x0000000000007941 */ /* 0x000fea0003800000 */
.L_x_441:
[----:B--2---:R-:W-:Y:S01]  /*1980*/  IADD3 R0, R15, 0x40, RZ ;  /* 0x000000400f007810 */ /* 0x004fe20007ffe0ff */
        /* <DEDUP_REMOVED lines=15> */
.L_x_444:
[----:B------:R-:W-:Y:S05]  /*1a80*/  BSYNC B0 ;  /* 0x0000000000007941 */ /* 0x000fea0003800000 */
.L_x_443:
        /* <DEDUP_REMOVED lines=16> */
.L_x_446:
[----:B------:R-:W-:Y:S05]  /*1b90*/  BSYNC B0 ;  /* 0x0000000000007941 */ /* 0x000fea0003800000 */
.L_x_445:
        /* <DEDUP_REMOVED lines=16> */
.L_x_448:
[----:B------:R-:W-:Y:S05]  /*1ca0*/  BSYNC B0 ;  /* 0x0000000000007941 */ /* 0x000fea0003800000 */
.L_x_447:
[----:B-1--4-:R-:W1:Y:S01]  /*1cb0*/  SHFL.IDX PT, R4, R17, 0x7, 0x181f ;  /* 0x00f81f0011047f89 */ /* 0x012e6200000e0000 */
[----:B------:R-:W-:Y:S01]  /*1cc0*/  IADD3 R0, R15, 0x70, RZ ;  /* 0x000000700f007810 */ /* 0x000fe20007ffe0ff */
[----:B------:R-:W-:Y:S01]  /*1cd0*/  IMAD.MOV.U32 R8, RZ, RZ, 0x30 ;  /* 0x00000030ff087424 */ /* 0x000fe200078e00ff */
[----:B------:R-:W-:Y:S01]  /*1ce0*/  IADD3 R122, R242, -0x1, RZ ;  /* 0xfffffffff27a7810 */ /* 0x000fe20007ffe0ff */
[----:B------:R-:W4:Y:S01]  /*1cf0*/  SHFL.IDX PT, R5, R16, 0x7, 0x181f ;  /* 0x00f81f0010057f89 */ /* 0x000f2200000e0000 */
[----:B------:R-:W-:Y:S01]  /*1d00*/  ISETP.GE.AND P1, PT, R0, UR4, PT ;  /* 0x0000000400007c0c */ /* 0x000fe2000bf26270 */
[----:B------:R-:W-:Y:S01]  /*1d10*/  IMAD R24, R242, -0x30, R8 ;  /* 0xffffffd0f2187824 */ /* 0x000fe200078e0208 */
[----:B------:R-:W-:Y:S01]  /*1d20*/  SHF.R.S32.HI R27, RZ, 0x1f, R122 ;  /* 0x0000001fff1b7819 */ /* 0x000fe2000001147a */
[----:B------:R-:W-:Y:S01]  /*1d30*/  IMAD.SHL.U32 R243, R13, 0x2, RZ ;  /* 0x000000020df37824 */ /* 0x000fe200078e00ff */
[----:B------:R-:W-:Y:S01]  /*1d40*/  ULDC.64 UR6, c[0x0][0x1e0] ;  /* 0x0000780000067ab9 */ /* 0x000fe20000000a00 */
[----:B------:R-:W-:Y:S01]  /*1d50*/  IMAD R9, R8, c[0x0][0x1e4], RZ ;  /* 0x0000790008097a24 */ /* 0x000fe200078e02ff */
[----:B------:R-:W-:Y:S01]  /*1d60*/  IADD3 R25, R24, c[0x0][0x1d0], -R19 ;  /* 0x0000740018197a10 */ /* 0x000fe20007ffe813 */
[----:B------:R-:W-:Y:S01]  /*1d70*/  IMAD.WIDE.U32 R128, R8, c[0x0][0x1e0], RZ ;  /* 0x0000780008807a25 */ /* 0x000fe200078e00ff */
[----:B------:R-:W-:Y:S01]  /*1d80*/  UIMAD.WIDE.U32 UR12, UR6, 0x20, URZ ;  /* 0x00000020060c78a5 */ /* 0x000fe2000f8e003f */
[----:B------:R-:W-:Y:S01]  /*1d90*/  LEA.HI R124, R126, R164, RZ, 0x5 ;  /* 0x000000a47e7c7211 */ /* 0x000fe200078f28ff */
[----:B------:R-:W-:Y:S01]  /*1da0*/  USHF.L.U32 UR8, UR7, 0x5, URZ ;  /* 0x0000000507087899 */ /* 0x000fe2000800063f */
[----:B------:R-:W-:Y:S01]  /*1db0*/  IMAD.IADD R125, R129, 0x1, R9 ;  /* 0x00000001817d7824 */ /* 0x000fe200078e0209 */
[C---:B------:R-:W-:Y:S01]  /*1dc0*/  ISETP.GE.AND P5, PT, R25.reuse, 0x11, PT ;  /* 0x000000111900780c */ /* 0x040fe20003fa6270 */
[----:B------:R-:W-:Y:S01]  /*1dd0*/  IMAD.MOV.U32 R130, RZ, RZ, R32 ;  /* 0x000000ffff827224 */ /* 0x000fe200078e0020 */
[----:B------:R-:W-:Y:S01]  /*1de0*/  @!P1 SHF.R.S32.HI R0, RZ, 0x1f, R18 ;  /* 0x0000001fff009819 */ /* 0x000fe20000011412 */
[----:B------:R-:W-:Y:S01]  /*1df0*/  IMAD.MOV.U32 R131, RZ, RZ, R33 ;  /* 0x000000ffff837224 */ /* 0x000fe200078e0021 */
[----:B------:R-:W-:Y:S01]  /*1e00*/  UIADD3 UR8, UR13, UR8, URZ ;  /* 0x000000080d087290 */ /* 0x000fe2000fffe03f */
[----:B------:R-:W-:Y:S01]  /*1e10*/  IMAD.MOV.U32 R130, RZ, RZ, R30 ;  /* 0x000000ffff827224 */ /* 0x000fe200078e001e */
[----:B------:R-:W-:Y:S01]  /*1e20*/  @!P1 LEA.HI R0, R0, R18, RZ, 0x3 ;  /* 0x0000001200009211 */ /* 0x000fe200078f18ff */
[----:B------:R-:W-:Y:S01]  /*1e30*/  IMAD.MOV.U32 R10, RZ, RZ, c[0x0][0x1e0] ;  /* 0x00007800ff0a7624 */ /* 0x000fe200078e00ff */
[----:B-1----:R-:W-:Y:S01]  /*1e40*/  @!P1 LEA R6, P2, R14, R4, 0x1 ;  /* 0x000000040e069211 */ /* 0x002fe200078408ff */
[----:B------:R-:W-:Y:S01]  /*1e50*/  IMAD.MOV.U32 R76, RZ, RZ, R28 ;  /* 0x000000ffff4c7224 */ /* 0x000fe200078e001c */
[----:B------:R-:W-:Y:S01]  /*1e60*/  @!P1 LOP3.LUT R0, R0, 0xfffffff8, RZ, 0xc0, !PT ;  /* 0xfffffff800009812 */ /* 0x000fe200078ec0ff */
[----:B------:R-:W-:Y:S01]  /*1e70*/  IMAD.MOV.U32 R77, RZ, RZ, R29 ;  /* 0x000000ffff4d7224 */ /* 0x000fe200078e001d */
[----:B----4-:R-:W-:Y:S01]  /*1e80*/  @!P1 LEA.HI.X R7, R14, R5, R11, 0x1, P2 ;  /* 0x000000050e079211 */ /* 0x010fe200010f0c0b */
[----:B------:R-:W-:Y:S01]  /*1e90*/  IMAD.MOV.U32 R76, RZ, RZ, R78 ;  /* 0x000000ffff4c7224 */ /* 0x000fe200078e004e */
[C---:B------:R-:W-:Y:S01]  /*1ea0*/  ISETP.GE.AND P2, PT, R25.reuse, 0x21, PT ;  /* 0x000000211900780c */ /* 0x040fe20003f46270 */
[----:B------:R-:W-:Y:S01]  /*1eb0*/  @!P1 IMAD.WIDE R4, R0, 0x2, R4 ;  /* 0x0000000200049825 */ /* 0x000fe200078e0204 */
[----:B------:R-:W-:Y:S01]  /*1ec0*/  SHF.R.S32.HI R11, RZ, 0x4, R23 ;  /* 0x00000004ff0b7819 */ /* 0x000fe20000011417 */
[----:B------:R-:W-:Y:S01]  /*1ed0*/  @!PT LDS RZ, [RZ] ;  /* 0x00000000fffff984 */ /* 0x000fe20000000800 */
[----:B------:R1:W-:Y:S01]  /*1ee0*/  @!P1 LDGSTS.E.BYPASS.LTC128B.128 [R243+0x9900], [R6.64], !P6 ;  /* 0x0990000006f39fae */ /* 0x0003e2000f101d4e */
[----:B------:R-:W-:Y:S01]  /*1ef0*/  ISETP.GE.AND P6, PT, R25, 0x1, PT ;  /* 0x000000011900780c */ /* 0x000fe20003fc6270 */
[----:B------:R-:W-:Y:S01]  /*1f00*/  IMAD R0, R125, R122, RZ ;  /* 0x0000007a7d007224 */ /* 0x000fe200078e02ff */
[----:B------:R-:W-:Y:S01]  /*1f10*/  LEA.HI R12, R23, R11, RZ, 0x1 ;  /* 0x0000000b170c7211 */ /* 0x000fe200078f08ff */
[----:B------:R4:W-:Y:S01]  /*1f20*/  @!P1 LDGSTS.E.BYPASS.LTC128B.128 [R243+0xd900], [R4.64], !P0 ;  /* 0x0d90000004f39fae */ /* 0x0009e2000c101d4e */
[----:B------:R-:W-:Y:S01]  /*1f30*/  SHF.R.S32.HI R123, RZ, 0x5, R124 ;  /* 0x00000005ff7b7819 */ /* 0x000fe2000001147c */
[----:B------:R-:W-:Y:S01]  /*1f40*/  IMAD R0, R27, R128, R0 ;  /* 0x000000801b007224 */ /* 0x000fe200078e0200 */
[----:B------:R-:W-:Y:S01]  /*1f50*/  ULDC.64 UR4, c[0x0][0x208] ;  /* 0x0000820000047ab9 */ /* 0x000fe20000000a00 */
[----:B------:R-:W0:Y:S01]  /*1f60*/  LDGDEPBAR ;  /* 0x00000000000079af */ /* 0x000e220000000000 */
[----:B------:R-:W-:-:S02]  /*1f70*/  USHF.L.U32 UR9, UR4, 0x5, URZ ;  /* 0x0000000504097899 */ /* 0x000fc4000800063f */
[----:B------:R-:W-:Y:S01]  /*1f80*/  UMOV UR11, 0x5 ;  /* 0x00000005000b7882 */ /* 0x000fe20000000000 */
[----:B------:R-:W-:Y:S01]  /*1f90*/  STL.64 [R1+0x30], R130 ;  /* 0x0000308201007387 */ /* 0x000fe20000100a00 */
[----:B------:R-:W-:-:S03]  /*1fa0*/  USHF.L.U64.HI UR11, UR4, UR11, UR5 ;  /* 0x0000000b040b7299 */ /* 0x000fc60008010205 */
[----:B------:R-:W-:Y:S01]  /*1fb0*/  STL.64 [R1+0x38], R76 ;  /* 0x0000384c01007387 */ /* 0x000fe20000100a00 */
[----:B-1----:R-:W-:Y:S02]  /*1fc0*/  IMAD.MOV.U32 R6, RZ, RZ, c[0x0][0x1e4] ;  /* 0x00007900ff067624 */ /* 0x002fe400078e00ff */
[----:B----4-:R-:W-:-:S04]  /*1fd0*/  IMAD.WIDE.U32 R4, R122, R128, R130 ;  /* 0x000000807a047225 */ /* 0x010fc800078e0082 */
[----:B------:R-:W-:Y:S01]  /*1fe0*/  IMAD.IADD R0, R5, 0x1, R0 ;  /* 0x0000000105007824 */ /* 0x000fe200078e0200 */
[----:B------:R-:W-:Y:S01]  /*1ff0*/  BAR.SYNC.DEFER_BLOCKING 0x0 ;  /* 0x0000000000007b1d */ /* 0x000fe20000010000 */
[----:B------:R-:W-:Y:S02]  /*2000*/  @P5 LEA R7, P0, R10, R4, 0x4 ;  /* 0x000000040a075211 */ /* 0x000fe400078020ff */
[----:B------:R-:W-:Y:S02]  /*2010*/  @P6 LEA R8, P1, R4, c[0x0][0x1c8], 0x1 ;  /* 0x0000720004086a11 */ /* 0x000fe400078208ff */
[----:B------:R-:W-:Y:S02]  /*2020*/  @P5 LEA.HI.X R10, R10, R0, R6, 0x4, P0 ;  /* 0x000000000a0a5211 */ /* 0x000fe400000f2406 */
[----:B------:R-:W-:Y:S02]  /*2030*/  @P6 LEA.HI.X R9, R4, c[0x0][0x1cc], R0, 0x1, P1 ;  /* 0x0000730004096a11 */ /* 0x000fe400008f0c00 */
[----:B------:R-:W-:-:S02]  /*2040*/  @P5 LEA R6, P0, R7, c[0x0][0x1c8], 0x1 ;  /* 0x0000720007065a11 */ /* 0x000fc400078008ff */
[----:B------:R-:W-:Y:S02]  /*2050*/  @P2 IADD3 R5, P1, R4, UR12, RZ ;  /* 0x0000000c04052c10 */ /* 0x000fe4000ff3e0ff */
[----:B------:R-:W-:Y:S02]  /*2060*/  @P5 LEA.HI.X R7, R7, c[0x0][0x1cc], R10, 0x1, P0 ;  /* 0x0000730007075a11 */ /* 0x000fe400000f0c0a */
[C---:B------:R-:W-:Y:S02]  /*2070*/  @P2 LEA R4, P0, R5.reuse, c[0x0][0x1c8], 0x1 ;  /* 0x0000720005042a11 */ /* 0x040fe400078008ff */
[----:B------:R-:W-:Y:S02]  /*2080*/  @P2 IADD3.X R0, R0, UR8, RZ, P1, !PT ;  /* 0x0000000800002c10 */ /* 0x000fe40008ffe4ff */
[----:B------:R-:W-:Y:S02]  /*2090*/  LOP3.LUT R10, R12, 0xfffffffe, RZ, 0xc0, !PT ;  /* 0xfffffffe0c0a7812 */ /* 0x000fe400078ec0ff */
[----:B------:R-:W-:Y:S01]  /*20a0*/  @P2 LEA.HI.X R5, R5, c[0x0][0x1cc], R0, 0x1, P0 ;  /* 0x0000730005052a11 */ /* 0x000fe200000f0c00 */
[C---:B------:R-:W-:Y:S01]  /*20b0*/  IMAD.SHL.U32 R0, R26.reuse, 0x40, RZ ;  /* 0x000000401a007824 */ /* 0x040fe200078e00ff */
[----:B------:R-:W-:Y:S01]  /*20c0*/  LOP3.LUT P0, RZ, R26, 0x2, RZ, 0xc0, !PT ;  /* 0x000000021aff7812 */ /* 0x000fe2000780c0ff */
[----:B------:R-:W-:Y:S01]  /*20d0*/  @!PT LDS RZ, [RZ] ;  /* 0x00000000fffff984 */ /* 0x000fe20000000800 */
[----:B------:R-:W-:Y:S01]  /*20e0*/  @!PT LDS RZ, [RZ] ;  /* 0x00000000fffff984 */ /* 0x000fe20000000800 */
[----:B------:R-:W-:Y:S01]  /*20f0*/  @!PT LDS RZ, [RZ] ;  /* 0x00000000fffff984 */ /* 0x000fe20000000800 */
[----:B------:R1:W-:Y:S01]  /*2100*/  @P6 LDGSTS.E.BYPASS.LTC128B.128 [R243+0x3100], [R8.64], !P4 ;  /* 0x0310000008f36fae */ /* 0x0003e2000e101d4e */
[----:B------:R-:W-:Y:S01]  /*2110*/  IMAD.IADD R10, R11, 0x1, -R10 ;  /* 0x000000010b0a7824 */ /* 0x000fe200078e0a0a */
[----:B------:R-:W-:-:S02]  /*2120*/  ISETP.LT.OR P1, PT, R25, 0x1, P4 ;  /* 0x000000011900780c */ /* 0x000fc40002721670 */
[----:B------:R1:W-:Y:S01]  /*2130*/  @P6 LDGSTS.E.BYPASS.LTC128B.128 [R243+0x4900], [R8.64+0x80], !P3 ;  /* 0x0490008008f36fae */ /* 0x0003e2000d901d4e */
[----:B------:R-:W-:Y:S02]  /*2140*/  LOP3.LUT R0, R0, 0x1c0, RZ, 0xc0, !PT ;  /* 0x000001c000007812 */ /* 0x000fe400078ec0ff */
[----:B------:R-:W-:Y:S01]  /*2150*/  ISETP.LT.OR P6, PT, R25, 0x1, P3 ;  /* 0x000000011900780c */ /* 0x000fe20001fc1670 */
[----:B------:R4:W-:Y:S04]  /*2160*/  @P5 LDGSTS.E.BYPASS.LTC128B.128 [R243+0x3900], [R6.64], !P4 ;  /* 0x0390000006f35fae */ /* 0x0009e8000e101d4e */
[----:B------:R4:W-:Y:S04]  /*2170*/  @P5 LDGSTS.E.BYPASS.LTC128B.128 [R243+0x5100], [R6.64+0x80], !P3 ;  /* 0x0510008006f35fae */ /* 0x0009e8000d901d4e */
[----:B------:R5:W-:Y:S04]  /*2180*/  @P2 LDGSTS.E.BYPASS.LTC128B.128 [R243+0x4100], [R4.64], !P4 ;  /* 0x0410000004f32fae */ /* 0x000be8000e101d4e */
[----:B------:R5:W-:Y:S04]  /*2190*/  @P2 LDGSTS.E.BYPASS.LTC128B.128 [R243+0x5900], [R4.64+0x80], !P3 ;  /* 0x0590008004f32fae */ /* 0x000be8000d901d4e */
[----:B------:R-:W0:Y:S01]  /*21a0*/  LDGDEPBAR ;  /* 0x00000000000079af */ /* 0x000e220000000000 */
[----:B----4-:R-:W-:-:S02]  /*21b0*/  IMAD.SHL.U32 R6, R21, 0x40, RZ ;  /* 0x0000004015067824 */ /* 0x010fc400078e00ff */
[----:B------:R-:W-:-:S05]  /*21c0*/  IMAD.SHL.U32 R7, R19, 0x8, RZ ;  /* 0x0000000813077824 */ /* 0x000fca00078e00ff */
[----:B------:R-:W-:Y:S01]  /*21d0*/  LOP3.LUT R7, R0, 0x8, R7, 0xf8, !PT ;  /* 0x0000000800077812 */ /* 0x000fe200078ef807 */
[----:B-----5:R-:W-:Y:S01]  /*21e0*/  IMAD.SHL.U32 R5, R22, 0x40, RZ ;  /* 0x0000004016057824 */ /* 0x020fe200078e00ff */
[----:B------:R-:W-:-:S04]  /*21f0*/  DEPBAR.LE SB0, 0x1 ;  /* 0x000080400000791a */ /* 0x000fc80000000000 */
[----:B------:R-:W-:Y:S01]  /*2200*/  LOP3.LUT R4, R6, 0x1c0, RZ, 0xc0, !PT ;  /* 0x000001c006047812 */ /* 0x000fe200078ec0ff */
[----:B------:R-:W-:-:S04]  /*2210*/  DEPBAR.LE SB0, 0x0 ;  /* 0x000080000000791a */ /* 0x000fc80000000000 */
[----:B------:R-:W-:Y:S01]  /*2220*/  IMAD.SHL.U32 R6, R10, 0x8, RZ ;  /* 0x000000080a067824 */ /* 0x000fe200078e00ff */
[----:B------:R-:W-:Y:S02]  /*2230*/  LOP3.LUT R121, R5, 0xfffffe00, RZ, 0xc0, !PT ;  /* 0xfffffe0005797812 */ /* 0x000fe400078ec0ff */
[----:B------:R-:W-:Y:S02]  /*2240*/  SHF.R.U32.HI R0, RZ, 0x3, R0 ;  /* 0x00000003ff007819 */ /* 0x000fe40000011600 */
[----:B------:R-:W-:Y:S02]  /*2250*/  LOP3.LUT R5, R4, 0x8, R6, 0xf8, !PT ;  /* 0x0000000804057812 */ /* 0x000fe400078ef806 */
[----:B------:R-:W-:Y:S02]  /*2260*/  SHF.R.U32.HI R4, RZ, 0x3, R4 ;  /* 0x00000003ff047819 */ /* 0x000fe40000011604 */
[----:B------:R-:W-:Y:S02]  /*2270*/  LOP3.LUT R0, R7, R0, RZ, 0x3c, !PT ;  /* 0x0000000007007212 */ /* 0x000fe400078e3cff */
[----:B------:R-:W-:Y:S01]  /*2280*/  LOP3.LUT R120, R5, R4, RZ, 0x3c, !PT ;  /* 0x0000000405787212 */ /* 0x000fe200078e3cff */
[----:B------:R-:W-:-:S02]  /*2290*/  IMAD R4, R123, 0x400, R121 ;  /* 0x000004007b047824 */ /* 0x000fc400078e0279 */
[----:B------:R-:W-:Y:S02]  /*22a0*/  IMAD R0, R10, 0x200, R0 ;  /* 0x000002000a007824 */ /* 0x000fe400078e0200 */
[----:B------:R-:W-:Y:S02]  /*22b0*/  IMAD.IADD R4, R120, 0x1, R4 ;  /* 0x0000000178047824 */ /* 0x000fe400078e0204 */
[----:B------:R-:W-:Y:S01]  /*22c0*/  IMAD.SHL.U32 R224, R0, 0x2, RZ ;  /* 0x0000000200e07824 */ /* 0x000fe200078e00ff */
[----:B------:R-:W-:Y:S01]  /*22d0*/  BAR.SYNC.DEFER_BLOCKING 0x0 ;  /* 0x0000000000007b1d */ /* 0x000fe20000010000 */
[----:B------:R-:W-:-:S03]  /*22e0*/  IMAD.SHL.U32 R231, R4, 0x2, RZ ;  /* 0x0000000204e77824 */ /* 0x000fc600078e00ff */
[C---:B------:R-:W-:Y:S01]  /*22f0*/  IADD3 R0, R224.reuse, 0x3100, RZ ;  /* 0x00003100e0007810 */ /* 0x040fe20007ffe0ff */
[--C-:B------:R-:W-:Y:S01]  /*2300*/  IMAD R233, R3, 0x2, R231.reuse ;  /* 0x0000000203e97824 */ /* 0x100fe200078e02e7 */
[----:B------:R-:W-:Y:S01]  /*2310*/  IADD3 R235, R224, 0x3120, RZ ;  /* 0x00003120e0eb7810 */ /* 0x000fe20007ffe0ff */
[----:B------:R-:W-:Y:S01]  /*2320*/  IMAD R232, R2, 0x2, R231 ;  /* 0x0000000202e87824 */ /* 0x000fe200078e02e7 */
[----:B------:R-:W-:Y:S01]  /*2330*/  @P0 IADD3 R235, R0, -0x20, RZ ;  /* 0xffffffe000eb0810 */ /* 0x000fe20007ffe0ff */
[----:B------:R-:W-:Y:S02]  /*2340*/  IMAD R0, R27, c[0x0][0x208], RZ ;  /* 0x000082001b007a24 */ /* 0x000fe400078e02ff */
[----:B------:R-:W-:Y:S01]  /*2350*/  IMAD R234, R2, 0x2, R233 ;  /* 0x0000000202ea7824 */ /* 0x000fe200078e02e9 */
[C---:B------:R-:W-:Y:S01]  /*2360*/  IADD3 R241, R235.reuse, 0x800, RZ ;  /* 0x00000800ebf17810 */ /* 0x040fe20007ffe0ff */
[----:B------:R-:W-:Y:S01]  /*2370*/  IMAD R0, R122, c[0x0][0x20c], R0 ;  /* 0x000083007a007a24 */ /* 0x000fe200078e0200 */
[----:B------:R-:W-:Y:S01]  /*2380*/  IADD3 R240, R235, 0x1000, RZ ;  /* 0x00001000ebf07810 */ /* 0x000fe20007ffe0ff */
[----:B------:R-:W-:Y:S01]  /*2390*/  IMAD R236, R3, 0x2, R232 ;  /* 0x0000000203ec7824 */ /* 0x000fe200078e02e8 */
[----:B------:R-:W-:-:S02]  /*23a0*/  IADD3 R239, R235, 0x1800, RZ ;  /* 0x00001800ebef7810 */ /* 0x000fc40007ffe0ff */
[C---:B------:R-:W-:Y:S02]  /*23b0*/  IADD3 R238, R235.reuse, 0x2000, RZ ;  /* 0x00002000ebee7810 */ /* 0x040fe40007ffe0ff */
[----:B------:R-:W-:Y:S01]  /*23c0*/  IADD3 R237, R235, 0x2800, RZ ;  /* 0x00002800ebed7810 */ /* 0x000fe20007ffe0ff */
[----:B-1----:R-:W-:Y:S04]  /*23d0*/  LDSM.16.M88.4 R8, [R231+0x6100] ;  /* 0x00610000e708783b */ /* 0x002fe80000000200 */
[----:B------:R-:W-:Y:S04]  /*23e0*/  LDSM.16.M88.4 R4, [R231+0x8100] ;  /* 0x00810000e704783b */ /* 0x000fe80000000200 */
[----:B--23--:R-:W1:Y:S04]  /*23f0*/  LDSM.16.M88.4 R16, [R224+0x3900] ;  /* 0x00390000e010783b */ /* 0x00ce680000000200 */
[----:B------:R-:W2:Y:S04]  /*2400*/  LDSM.16.M88.4 R12, [R224+0x3100] ;  /* 0x00310000e00c783b */ /* 0x000ea80000000200 */
[----:B------:R-:W3:Y:S04]  /*2410*/  LDSM.16.M88.4 R20, [R224+0x4100] ;  /* 0x00410000e014783b */ /* 0x000ee80000000200 */
[----:B------:R-:W-:Y:S04]  /*2420*/  LDSM.16.M88.4 R40, [R235] ;  /* 0x00000000eb28783b */ /* 0x000fe80000000200 */
[----:B------:R-:W-:Y:S04]  /*2430*/  LDSM.16.M88.4 R44, [R235+0x800] ;  /* 0x00080000eb2c783b */ /* 0x000fe80000000200 */
[----:B------:R-:W-:Y:S01]  /*2440*/  LDSM.16.M88.4 R52, [R235+0x1000] ;  /* 0x00100000eb34783b */ /* 0x000fe20000000200 */
[-C--:B-1----:R-:W-:Y:S08]  /*2450*/  HMMA.16816.F32.BF16 R68, R8, R16.reuse, RZ ;  /* 0x000000100844723c */ /* 0x082ff000000418ff */
[----:B------:R-:W-:Y:S07]  /*2460*/  HMMA.16816.F32.BF16 R36, R4, R16, RZ ;  /* 0x000000100424723c */ /* 0x000fee00000418ff */
[----:B------:R-:W-:Y:S01]  /*2470*/  IMAD.WIDE.U32 R16, R122, c[0x0][0x208], RZ ;  /* 0x000082007a107a25 */ /* 0x000fe200078e00ff */
[----:B--2---:R-:W-:Y:S03]  /*2480*/  HMMA.16816.F32.BF16 R72, R8, R12, RZ ;  /* 0x0000000c0848723c */ /* 0x004fe600000418ff */
[----:B------:R-:W-:-:S04]  /*2490*/  IMAD.IADD R0, R17, 0x1, R0 ;  /* 0x0000000111007824 */ /* 0x000fc800078e0200 */
[----:B------:R-:W-:Y:S01]  /*24a0*/  IMAD R0, R0, 0x30, RZ ;  /* 0x0000003000007824 */ /* 0x000fe200078e02ff */
[C---:B------:R-:W-:Y:S08]  /*24b0*/  HMMA.16816.F32.BF16 R32, R4.reuse, R12, RZ ;  /* 0x0000000c0420723c */ /* 0x040ff000000418ff */
[-C--:B------:R-:W-:Y:S08]  /*24c0*/  HMMA.16816.F32.BF16 R56, R4, R14.reuse, RZ ;  /* 0x0000000e0438723c */ /* 0x080ff000000418ff */
[----:B------:R-:W-:Y:S01]  /*24d0*/  HMMA.16816.F32.BF16 R88, R8, R14, RZ ;  /* 0x0000000e0858723c */ /* 0x000fe200000418ff */
[----:B------:R-:W1:Y:S07]  /*24e0*/  LDSM.16.M88.4 R12, [R233+0x8100] ;  /* 0x00810000e90c783b */ /* 0x000e6e0000000200 */
[C---:B------:R-:W-:Y:S08]  /*24f0*/  HMMA.16816.F32.BF16 R48, R4.reuse, R18, RZ ;  /* 0x000000120430723c */ /* 0x040ff000000418ff */
[C---:B---3--:R-:W-:Y:S08]  /*2500*/  HMMA.16816.F32.BF16 R28, R4.reuse, R20, RZ ;  /* 0x00000014041c723c */ /* 0x048ff000000418ff */
[----:B------:R-:W-:Y:S07]  /*2510*/  HMMA.16816.F32.BF16 R60, R4, R22, RZ ;  /* 0x00000016043c723c */ /* 0x000fee00000418ff */
[----:B------:R-:W-:Y:S01]  /*2520*/  IMAD.WIDE.U32 R6, R16, 0x30, R76 ;  /* 0x0000003010067825 */ /* 0x000fe200078e004c */
[----:B------:R-:W-:Y:S03]  /*2530*/  HMMA.16816.F32.BF16 R64, R8, R20, RZ ;  /* 0x000000140840723c */ /* 0x000fe600000418ff */
[----:B------:R-:W-:Y:S01]  /*2540*/  IMAD.IADD R0, R7, 0x1, R0 ;  /* 0x0000000107007824 */ /* 0x000fe200078e0200 */
[----:B------:R-:W-:-:S04]  /*2550*/  LEA R4, P0, R6, c[0x0][0x1f8], 0x1 ;  /* 0x00007e0006047a11 */ /* 0x000fc800078008ff */
[----:B------:R-:W-:Y:S01]  /*2560*/  LEA.HI.X R5, R6, c[0x0][0x1fc], R0, 0x1, P0 ;  /* 0x00007f0006057a11 */ /* 0x000fe200000f0c00 */
[----:B------:R-:W-:Y:S01]  /*2570*/  IMAD.U32 R0, RZ, RZ, UR9 ;  /* 0x00000009ff007e24 */ /* 0x000fe2000f8e00ff */
[----:B------:R-:W-:Y:S01]  /*2580*/  IADD3 R6, P2, R4, UR9, RZ ;  /* 0x0000000904067c10 */ /* 0x000fe2000ff5e0ff */
[----:B------:R-:W-:Y:S01]  /*2590*/  HMMA.16816.F32.BF16 R96, R8, R18, RZ ;  /* 0x000000120860723c */ /* 0x000fe200000418ff */
[----:B------:R-:W-:Y:S01]  /*25a0*/  ISETP.LT.OR P0, PT, R25, 0x11, P4 ;  /* 0x000000111900780c */ /* 0x000fe20002701670 */
[----:B------:R-:W2:Y:S01]  /*25b0*/  LDSM.16.M88.4 R16, [R233+0x6100] ;  /* 0x00610000e910783b */ /* 0x000ea20000000200 */
[----:B------:R-:W-:-:S03]  /*25c0*/  IADD3.X R7, R5, UR11, RZ, P2, !PT ;  /* 0x0000000b05077c10 */ /* 0x000fc600097fe4ff */
[----:B------:R-:W-:Y:S01]  /*25d0*/  @!PT LDS RZ, [RZ] ;  /* 0x00000000fffff984 */ /* 0x000fe20000000800 */
[----:B------:R-:W-:Y:S01]  /*25e0*/  @!PT LDS RZ, [RZ] ;  /* 0x00000000fffff984 */ /* 0x000fe20000000800 */
[----:B------:R-:W-:Y:S01]  /*25f0*/  @!PT LDS RZ, [RZ] ;  /* 0x00000000fffff984 */ /* 0x000fe20000000800 */
[----:B------:R3:W-:Y:S01]  /*2600*/  LDGSTS.E.BYPASS.LTC128B.128 [R243+0x100], [R4.64], !P1 ;  /* 0x0010000004f37fae */ /* 0x0007e2000c901d4e */
[----:B------:R-:W-:Y:S01]  /*2610*/  LOP3.LUT P1, RZ, R26, 0x4, RZ, 0xc0, !PT ;  /* 0x000000041aff7812 */ /* 0x000fe2000782c0ff */
[----:B------:R-:W-:Y:S02]  /*2620*/  HMMA.16816.F32.BF16 R20, R8, R22, RZ ;  /* 0x000000160814723c */ /* 0x000fe400000418ff */
[----:B------:R3:W-:Y:S01]  /*2630*/  LDGSTS.E.BYPASS.LTC128B.128 [R243+0x1900], [R4.64+0x80], !P6 ;  /* 0x0190008004f37fae */ /* 0x0007e2000f101d4e */
[----:B------:R-:W-:-:S03]  /*2640*/  ISETP.LT.OR P6, PT, R25, 0x11, P3 ;  /* 0x000000111900780c */ /* 0x000fc60001fc1670 */
[----:B------:R4:W-:Y:S01]  /*2650*/  LDGSTS.E.BYPASS.LTC128B.128 [R243+0x900], [R6.64], !P0 ;  /* 0x0090000006f37fae */ /* 0x0009e2000c101d4e */
[----:B------:R-:W-:Y:S01]  /*2660*/  IADD3 R8, P5, P2, R0, 0x80, R4 ;  /* 0x0000008000087810 */ /* 0x000fe20007abe004 */
[----:B------:R-:W-:Y:S01]  /*2670*/  IMAD.MOV.U32 R0, RZ, RZ, 0x40 ;  /* 0x00000040ff007424 */ /* 0x000fe200078e00ff */
[C---:B-1----:R-:W-:Y:S02]  /*2680*/  HMMA.16816.F32.BF16 R104, R12.reuse, R40, R32 ;  /* 0x000000280c68723c */ /* 0x042fe40000041820 */
[----:B------:R-:W-:Y:S02]  /*2690*/  IADD3.X R9, RZ, UR11, R5, P5, P2 ;  /* 0x0000000bff097c10 */ /* 0x000fe4000afe4405 */
[C---:B------:R-:W-:Y:S02]  /*26a0*/  ISETP.LT.OR P5, PT, R25.reuse, 0x21, P4 ;  /* 0x000000211900780c */ /* 0x040fe400027a1670 */
[----:B------:R-:W-:Y:S01]  /*26b0*/  ISETP.LT.OR P2, PT, R25, 0x21, P3 ;  /* 0x000000211900780c */ /* 0x000fe20001f41670 */
[----:B------:R1:W-:Y:S01]  /*26c0*/  LDGSTS.E.BYPASS.LTC128B.128 [R243+0x2100], [R8.64], !P6 ;  /* 0x0210000008f37fae */ /* 0x0003e2000f101d4e */
[----:B------:R-:W-:Y:S01]  /*26d0*/  SEL R0, R0, 0xffffffc0, !P1 ;  /* 0xffffffc000007807 */ /* 0x000fe20004800000 */
[----:B------:R-:W-:Y:S04]  /*26e0*/  HMMA.16816.F32.BF16 R100, R12, R44, R36 ;  /* 0x0000002c0c64723c */ /* 0x000fe80000041824 */
[----:B------:R-:W-:-:S02]  /*26f0*/  IMAD.IADD R230, R224, 0x1, R0 ;  /* 0x00000001e0e67824 */ /* 0x000fc400078e0200 */
[----:B------:R-:W-:Y:S02]  /*2700*/  IMAD.IADD R229, R0, 0x1, R235 ;  /* 0x0000000100e57824 */ /* 0x000fe400078e02eb */
[----:B------:R-:W-:Y:S01]  /*2710*/  HMMA.16816.F32.BF16 R92, R12, R52, R28 ;  /* 0x000000340c5c723c */ /* 0x000fe2000004181c */
[----:B---3--:R-:W-:-:S04]  /*2720*/  IADD3 R4, P0, R6, UR9, RZ ;  /* 0x0000000906047c10 */ /* 0x008fc8000ff1e0ff */
[----:B------:R-:W-:-:S03]  /*2730*/  IADD3.X R5, R7, UR11, RZ, P0, !PT ;  /* 0x0000000b07057c10 */ /* 0x000fc600087fe4ff */
[C---:B------:R-:W-:Y:S01]  /*2740*/  HMMA.16816.F32.BF16 R84, R12.reuse, R42, R56 ;  /* 0x0000002a0c54723c */ /* 0x040fe20000041838 */
[----:B------:R-:W-:Y:S01]  /*2750*/  ISETP.GT.AND P0, PT, R122, R249, PT ;  /* 0x000000f97a00720c */ /* 0x000fe20003f04270 */
[----:B------:R4:W-:Y:S04]  /*2760*/  LDGSTS.E.BYPASS.LTC128B.128 [R243+0x1100], [R4.64], !P5 ;  /* 0x0110000004f37fae */ /* 0x0009e8000e901d4e */
[----:B------:R4:W-:Y:S02]  /*2770*/  LDGSTS.E.BYPASS.LTC128B.128 [R243+0x2900], [R4.64+0x80], !P2 ;  /* 0x0290008004f37fae */ /* 0x0009e4000d101d4e */
[C---:B------:R-:W-:Y:S02]  /*2780*/  HMMA.16816.F32.BF16 R80, R12.reuse, R46, R48 ;  /* 0x0000002e0c50723c */ /* 0x040fe40000041830 */
[----:B-1----:R-:W-:Y:S04]  /*2790*/  LDSM.16.M88.4 R8, [R232+0x8100] ;  /* 0x00810000e808783b */ /* 0x002fe80000000200 */
[----:B------:R-:W1:Y:S02]  /*27a0*/  LDSM.16.M88.4 R32, [R230+0x3100] ;  /* 0x00310000e620783b */ /* 0x000e640000000200 */
[----:B------:R-:W-:Y:S02]  /*27b0*/  HMMA.16816.F32.BF16 R76, R12, R54, R60 ;  /* 0x000000360c4c723c */ /* 0x000fe4000004183c */
[----:B------:R-:W3:Y:S04]  /*27c0*/  LDSM.16.M88.4 R36, [R230+0x4100] ;  /* 0x00410000e624783b */ /* 0x000ee80000000200 */
[----:B------:R-:W5:Y:S02]  /*27d0*/  LDSM.16.M88.4 R28, [R230+0x3900] ;  /* 0x00390000e61c783b */ /* 0x000f640000000200 */
[C---:B--2---:R-:W-:Y:S02]  /*27e0*/  HMMA.16816.F32.BF16 R72, R16.reuse, R40, R72 ;  /* 0x000000281048723c */ /* 0x044fe40000041848 */
[----:B------:R-:W2:Y:S04]  /*27f0*/  LDSM.16.M88.4 R12, [R232+0x6100] ;  /* 0x00610000e80c783b */ /* 0x000ea80000000200 */
[----:B------:R-:W0:Y:S02]  /*2800*/  LDGDEPBAR ;  /* 0x00000000000079af */ /* 0x000e240000000000 */
[C---:B------:R-:W-:Y:S02]  /*2810*/  HMMA.16816.F32.BF16 R60, R16.reuse, R44, R68 ;  /* 0x0000002c103c723c */ /* 0x040fe40000041844 */
[----:B----4-:R-:W-:Y:S04]  /*2820*/  LDSM.16.M88.4 R4, [R234+0x8100] ;  /* 0x00810000ea04783b */ /* 0x010fe80000000200 */
[----:B------:R-:W-:Y:S02]  /*2830*/  LDSM.16.M88.4 R68, [R229+0x1000] ;  /* 0x00100000e544783b */ /* 0x000fe40000000200 */
[C---:B------:R-:W-:Y:S02]  /*2840*/  HMMA.16816.F32.BF16 R56, R16.reuse, R52, R64 ;  /* 0x000000341038723c */ /* 0x040fe40000041840 */
[----:B------:R-:W-:Y:S06]  /*2850*/  LDSM.16.M88.4 R64, [R229+0x800] ;  /* 0x00080000e540783b */ /* 0x000fec0000000200 */
[C---:B------:R-:W-:Y:S01]  /*2860*/  HMMA.16816.F32.BF16 R48, R16.reuse, R42, R88 ;  /* 0x0000002a1030723c */ /* 0x040fe20000041858 */
[----:B------:R-:W4:Y:S07]  /*2870*/  LDSM.16.M88.4 R40, [R229] ;  /* 0x00000000e528783b */ /* 0x000f2e0000000200 */
[C---:B------:R-:W-:Y:S08]  /*2880*/  HMMA.16816.F32.BF16 R44, R16.reuse, R46, R96 ;  /* 0x0000002e102c723c */ /* 0x040ff00000041860 */
[----:B------:R-:W-:Y:S01]  /*2890*/  HMMA.16816.F32.BF16 R52, R16, R54, R20 ;  /* 0x000000361034723c */ /* 0x000fe20000041814 */
[----:B------:R-:W2:Y:S04]  /*28a0*/  LDSM.16.M88.4 R20, [R234+0x6100] ;  /* 0x00610000ea14783b */ /* 0x000ea80000000200 */
[----:B------:R-:W-:Y:S03]  /*28b0*/  LDSM.16.M88.4 R16, [R231+0xc100] ;  /* 0x00c10000e710783b */ /* 0x000fe60000000200 */
[C---:B-1----:R-:W-:Y:S08]  /*28c0*/  HMMA.16816.F32.BF16 R88, R8.reuse, R32, R104 ;  /* 0x000000200858723c */ /* 0x042ff00000041868 */
[C---:B---3--:R-:W-:Y:S08]  /*28d0*/  HMMA.16816.F32.BF16 R104, R8.reuse, R36, R92 ;  /* 0x000000240868723c */ /* 0x048ff0000004185c */
[C---:B-----5:R-:W-:Y:S08]  /*28e0*/  HMMA.16816.F32.BF16 R92, R8.reuse, R30, R80 ;  /* 0x0000001e085c723c */ /* 0x060ff00000041850 */
[C---:B------:R-:W-:Y:S08]  /*28f0*/  HMMA.16816.F32.BF16 R96, R8.reuse, R28, R100 ;  /* 0x0000001c0860723c */ /* 0x040ff00000041864 */
[C---:B------:R-:W-:Y:S08]  /*2900*/  HMMA.16816.F32.BF16 R84, R8.reuse, R34, R84 ;  /* 0x000000220854723c */ /* 0x040ff00000041854 */
[----:B------:R-:W-:Y:S08]  /*2910*/  HMMA.16816.F32.BF16 R80, R8, R38, R76 ;  /* 0x000000260850723c */ /* 0x000ff0000004184c */
[C---:B--2---:R-:W-:Y:S08]  /*2920*/  HMMA.16816.F32.BF16 R8, R12.reuse, R32, R72 ;  /* 0x000000200c08723c */ /* 0x044ff00000041848 */
[C---:B------:R-:W-:Y:S01]  /*2930*/  HMMA.16816.F32.BF16 R48, R12.reuse, R34, R48 ;  /* 0x000000220c30723c */ /* 0x040fe20000041830 */
[----:B------:R-:W1:Y:S07]  /*2940*/  LDSM.16.M88.4 R32, [R224+0x4900] ;  /* 0x00490000e020783b */ /* 0x000e6e0000000200 */
[C---:B------:R-:W-:Y:S08]  /*2950*/  HMMA.16816.F32.BF16 R112, R12.reuse, R36, R56 ;  /* 0x000000240c70723c */ /* 0x040ff00000041838 */
[C---:B------:R-:W-:Y:S08]  /*2960*/  HMMA.16816.F32.BF16 R60, R12.reuse, R28, R60 ;  /* 0x0000001c0c3c723c */ /* 0x040ff0000004183c */
[C---:B------:R-:W-:Y:S01]  /*2970*/  HMMA.16816.F32.BF16 R108, R12.reuse, R30, R44 ;  /* 0x0000001e0c6c723c */ /* 0x040fe2000004182c */
[----:B------:R-:W2:Y:S07]  /*2980*/  LDSM.16.M88.4 R28, [R224+0x5100] ;  /* 0x00510000e01c783b */ /* 0x000eae0000000200 */
[----:B------:R-:W-:Y:S01]  /*2990*/  HMMA.16816.F32.BF16 R56, R12, R38, R52 ;  /* 0x000000260c38723c */ /* 0x000fe20000041834 */
[----:B------:R-:W3:Y:S04]  /*29a0*/  LDSM.16.M88.4 R12, [R224+0x5900] ;  /* 0x00590000e00c783b */ /* 0x000ee80000000200 */
[----:B------:R-:W-:Y:S03]  /*29b0*/  LDSM.16.M88.4 R52, [R235+0x1800] ;  /* 0x00180000eb34783b */ /* 0x000fe60000000200 */
[C---:B----4-:R-:W-:Y:S08]  /*29c0*/  HMMA.16816.F32.BF16 R44, R4.reuse, R40, R88 ;  /* 0x00000028042c723c */ /* 0x050ff00000041858 */
[C---:B------:R-:W-:Y:S08]  /*29d0*/  HMMA.16816.F32.BF16 R36, R4.reuse, R42, R84 ;  /* 0x0000002a0424723c */ /* 0x040ff00000041854 */
[C---:B------:R-:W-:Y:S08]  /*29e0*/  HMMA.16816.F32.BF16 R72, R4.reuse, R64, R96 ;  /* 0x000000400448723c */ /* 0x040ff00000041860 */
[----:B------:R-:W-:Y:S08]  /*29f0*/  HMMA.16816.F32.BF16 R104, R4, R68, R104 ;  /* 0x000000440468723c */ /* 0x000ff00000041868 */
[----:B------:R-:W-:Y:S01]  /*2a00*/  HMMA.16816.F32.BF16 R96, R20, R40, R8 ;  /* 0x000000281460723c */ /* 0x000fe20000041808 */
[----:B------:R-:W4:Y:S07]  /*2a10*/  LDSM.16.M88.4 R8, [R231+0xa100] ;  /* 0x00a10000e708783b */ /* 0x000f2e0000000200 */
[C---:B------:R-:W-:Y:S08]  /*2a20*/  HMMA.16816.F32.BF16 R76, R4.reuse, R66, R92 ;  /* 0x00000042044c723c */ /* 0x040ff0000004185c */
[----:B------:R-:W-:Y:S01]  /*2a30*/  HMMA.16816.F32.BF16 R100, R4, R70, R80 ;  /* 0x000000460464723c */ /* 0x000fe20000041850 */
[----:B------:R-:W-:Y:S07]  /*2a40*/  LDSM.16.M88.4 R4, [R233+0xc100] ;  /* 0x00c10000e904783b */ /* 0x000fee0000000200 */
[C---:B------:R-:W-:Y:S01]  /*2a50*/  HMMA.16816.F32.BF16 R88, R20.reuse, R42, R48 ;  /* 0x0000002a1458723c */ /* 0x040fe20000041830 */
[----:B------:R-:W5:Y:S07]  /*2a60*/  LDSM.16.M88.4 R48, [R235+0x2000] ;  /* 0x00200000eb30783b */ /* 0x000f6e0000000200 */
[C---:B------:R-:W-:Y:S01]  /*2a70*/  HMMA.16816.F32.BF16 R92, R20.reuse, R64, R60 ;  /* 0x00000040145c723c */ /* 0x040fe2000004183c */
[----:B------:R-:W2:Y:S07]  /*2a80*/  LDSM.16.M88.4 R60, [R235+0x2800] ;  /* 0x00280000eb3c783b */ /* 0x000eae0000000200 */
[C---:B------:R-:W-:Y:S08]  /*2a90*/  HMMA.16816.F32.BF16 R108, R20.reuse, R66, R108 ;  /* 0x00000042146c723c */ /* 0x040ff0000004186c */
[C---:B------:R-:W-:Y:S08]  /*2aa0*/  HMMA.16816.F32.BF16 R112, R20.reuse, R68, R112 ;  /* 0x000000441470723c */ /* 0x040ff00000041870 */
[----:B------:R-:W-:Y:S01]  /*2ab0*/  HMMA.16816.F32.BF16 R84, R20, R70, R56 ;  /* 0x000000461454723c */ /* 0x000fe20000041838 */
[----:B------:R-:W4:Y:S07]  /*2ac0*/  LDSM.16.M88.4 R20, [R233+0xa100] ;  /* 0x00a10000e914783b */ /* 0x000f2e0000000200 */
[C---:B-1----:R-:W-:Y:S08]  /*2ad0*/  HMMA.16816.F32.BF16 R80, R16.reuse, R32, R44 ;  /* 0x000000201050723c */ /* 0x042ff0000004182c */
[C---:B------:R-:W-:Y:S08]  /*2ae0*/  HMMA.16816.F32.BF16 R56, R16.reuse, R34, R36 ;  /* 0x000000221038723c */ /* 0x040ff00000041824 */
[C---:B--2---:R-:W-:Y:S08]  /*2af0*/  HMMA.16816.F32.BF16 R44, R16.reuse, R28, R72 ;  /* 0x0000001c102c723c */ /* 0x044ff00000041848 */
[C---:B---3--:R-:W-:Y:S08]  /*2b00*/  HMMA.16816.F32.BF16 R36, R16.reuse, R12, R104 ;  /* 0x0000000c1024723c */ /* 0x048ff00000041868 */
[C---:B------:R-:W-:Y:S08]  /*2b10*/  HMMA.16816.F32.BF16 R40, R16.reuse, R30, R76 ;  /* 0x0000001e1028723c */ /* 0x040ff0000004184c */
[----:B------:R-:W-:Y:S01]  /*2b20*/  HMMA.16816.F32.BF16 R68, R16, R14, R100 ;  /* 0x0000000e1044723c */ /* 0x000fe20000041864 */
[----:B------:R-:W-:Y:S07]  /*2b30*/  LDSM.16.M88.4 R16, [R232+0xc100] ;  /* 0x00c10000e810783b */ /* 0x000fee0000000200 */
[C---:B----4-:R-:W-:Y:S08]  /*2b40*/  HMMA.16816.F32.BF16 R76, R8.reuse, R32, R96 ;  /* 0x00000020084c723c */ /* 0x050ff00000041860 */
[C---:B------:R-:W-:Y:S08]  /*2b50*/  HMMA.16816.F32.BF16 R72, R8.reuse, R34, R88 ;  /* 0x000000220848723c */ /* 0x040ff00000041858 */
[C---:B------:R-:W-:Y:S08]  /*2b60*/  HMMA.16816.F32.BF16 R64, R8.reuse, R28, R92 ;  /* 0x0000001c0840723c */ /* 0x040ff0000004185c */
[C---:B------:R-:W-:Y:S08]  /*2b70*/  HMMA.16816.F32.BF16 R32, R8.reuse, R30, R108 ;  /* 0x0000001e0820723c */ /* 0x040ff0000004186c */
[C---:B------:R-:W-:Y:S08]  /*2b80*/  HMMA.16816.F32.BF16 R28, R8.reuse, R12, R112 ;  /* 0x0000000c081c723c */ /* 0x040ff00000041870 */
[----:B------:R-:W-:Y:S01]  /*2b90*/  HMMA.16816.F32.BF16 R84, R8, R14, R84 ;  /* 0x0000000e0854723c */ /* 0x000fe20000041854 */
[----:B------:R-:W-:Y:S04]  /*2ba0*/  LDSM.16.M88.4 R12, [R232+0xa100] ;  /* 0x00a10000e80c783b */ /* 0x000fe80000000200 */
[----:B------:R-:W-:Y:S03]  /*2bb0*/  LDSM.16.M88.4 R8, [R234+0xa100] ;  /* 0x00a10000ea08783b */ /* 0x000fe60000000200 */
[C---:B-----5:R-:W-:Y:S01]  /*2bc0*/  HMMA.16816.F32.BF16 R112, R4.reuse, R48, R44 ;  /* 0x000000300470723c */ /* 0x060fe2000004182c */
[----:B------:R-:W1:Y:S07]  /*2bd0*/  LDSM.16.M88.4 R44, [R230+0x4900] ;  /* 0x00490000e62c783b */ /* 0x000e6e0000000200 */
[C---:B------:R-:W-:Y:S01]  /*2be0*/  HMMA.16816.F32.BF16 R104, R4.reuse, R60, R36 ;  /* 0x0000003c0468723c */ /* 0x040fe20000041824 */
[----:B------:R-:W2:Y:S07]  /*2bf0*/  LDSM.16.M88.4 R36, [R230+0x5900] ;  /* 0x00590000e624783b */ /* 0x000eae0000000200 */
[C---:B------:R-:W-:Y:S01]  /*2c00*/  HMMA.16816.F32.BF16 R108, R4.reuse, R50, R40 ;  /* 0x00000032046c723c */ /* 0x040fe20000041828 */
[----:B------:R-:W3:Y:S07]  /*2c10*/  LDSM.16.M88.4 R40, [R230+0x5100] ;  /* 0x00510000e628783b */ /* 0x000eee0000000200 */
[C---:B------:R-:W-:Y:S08]  /*2c20*/  HMMA.16816.F32.BF16 R116, R4.reuse, R52, R80 ;  /* 0x000000340474723c */ /* 0x040ff00000041850 */
[C---:B------:R-:W-:Y:S08]  /*2c30*/  HMMA.16816.F32.BF16 R80, R4.reuse, R54, R56 ;  /* 0x000000360450723c */ /* 0x040ff00000041838 */
[----:B------:R-:W-:Y:S01]  /*2c40*/  HMMA.16816.F32.BF16 R56, R4, R62, R68 ;  /* 0x0000003e0438723c */ /* 0x000fe20000041844 */
[----:B------:R-:W-:Y:S07]  /*2c50*/  LDSM.16.M88.4 R4, [R236+0xc100] ;  /* 0x00c10000ec04783b */ /* 0x000fee0000000200 */
[C---:B------:R-:W-:Y:S08]  /*2c60*/  HMMA.16816.F32.BF16 R100, R20.reuse, R52, R76 ;  /* 0x000000341464723c */ /* 0x040ff0000004184c */
[C---:B------:R-:W-:Y:S08]  /*2c70*/  HMMA.16816.F32.BF16 R96, R20.reuse, R54, R72 ;  /* 0x000000361460723c */ /* 0x040ff00000041848 */
[C---:B------:R-:W-:Y:S08]  /*2c80*/  HMMA.16816.F32.BF16 R92, R20.reuse, R48, R64 ;  /* 0x00000030145c723c */ /* 0x040ff00000041840 */
[C---:B------:R-:W-:Y:S01]  /*2c90*/  HMMA.16816.F32.BF16 R88, R20.reuse, R50, R32 ;  /* 0x000000321458723c */ /* 0x040fe20000041820 */
[----:B------:R-:W-:Y:S07]  /*2ca0*/  LDSM.16.M88.4 R32, [R229+0x1800] ;  /* 0x00180000e520783b */ /* 0x000fee0000000200 */
[C---:B------:R-:W-:Y:S01]  /*2cb0*/  HMMA.16816.F32.BF16 R64, R20.reuse, R60, R28 ;  /* 0x0000003c1440723c */ /* 0x040fe2000004181c */
[----:B------:R-:W-:Y:S07]  /*2cc0*/  LDSM.16.M88.4 R28, [R229+0x2000] ;  /* 0x00200000e51c783b */ /* 0x000fee0000000200 */
[----:B------:R-:W-:Y:S01]  /*2cd0*/  HMMA.16816.F32.BF16 R60, R20, R62, R84 ;  /* 0x0000003e143c723c */ /* 0x000fe20000041854 */
[----:B------:R-:W4:Y:S01]  /*2ce0*/  LDSM.16.M88.4 R20, [R229+0x2800] ;  /* 0x00280000e514783b */ /* 0x000f220000000200 */
[----:B------:R-:W-:-:S06]  /*2cf0*/  DEPBAR.LE SB0, 0x0 ;  /* 0x000080000000791a */ /* 0x000fcc0000000000 */
[C---:B-1----:R-:W-:Y:S08]  /*2d00*/  HMMA.16816.F32.BF16 R84, R16.reuse, R44, R116 ;  /* 0x0000002c1054723c */ /* 0x042ff00000041874 */
[C---:B------:R-:W-:Y:S08]  /*2d10*/  HMMA.16816.F32.BF16 R80, R16.reuse, R46, R80 ;  /* 0x0000002e1050723c */ /* 0x040ff00000041850 */
[----:B--2---:R-:W-:Y:S08]  /*2d20*/  HMMA.16816.F32.BF16 R56, R16, R38, R56 ;  /* 0x000000261038723c */ /* 0x004ff00000041838 */
[C---:B------:R-:W-:Y:S08]  /*2d30*/  HMMA.16816.F32.BF16 R52, R12.reuse, R44, R100 ;  /* 0x0000002c0c34723c */ /* 0x040ff00000041864 */
[----:B------:R-:W-:Y:S08]  /*2d40*/  HMMA.16816.F32.BF16 R48, R12, R46, R96 ;  /* 0x0000002e0c30723c */ /* 0x000ff00000041860 */
[C---:B---3--:R-:W-:Y:S08]  /*2d50*/  HMMA.16816.F32.BF16 R76, R16.reuse, R40, R112 ;  /* 0x00000028104c723c */ /* 0x048ff00000041870 */
[C---:B------:R-:W-:Y:S08]  /*2d60*/  HMMA.16816.F32.BF16 R72, R16.reuse, R42, R108 ;  /* 0x0000002a1048723c */ /* 0x040ff0000004186c */
[----:B------:R-:W-:Y:S08]  /*2d70*/  HMMA.16816.F32.BF16 R68, R16, R36, R104 ;  /* 0x000000241044723c */ /* 0x000ff00000041868 */
[C---:B------:R-:W-:Y:S08]  /*2d80*/  HMMA.16816.F32.BF16 R44, R12.reuse, R40, R92 ;  /* 0x000000280c2c723c */ /* 0x040ff0000004185c */
[C---:B------:R-:W-:Y:S08]  /*2d90*/  HMMA.16816.F32.BF16 R40, R12.reuse, R42, R88 ;  /* 0x0000002a0c28723c */ /* 0x040ff00000041858 */
[C---:B------:R-:W-:Y:S08]  /*2da0*/  HMMA.16816.F32.BF16 R16, R12.reuse, R36, R64 ;  /* 0x000000240c10723c */ /* 0x040ff00000041840 */
[----:B------:R-:W-:Y:S08]  /*2db0*/  HMMA.16816.F32.BF16 R12, R12, R38, R60 ;  /* 0x000000260c0c723c */ /* 0x000ff0000004183c */
[----:B----4-:R-:W-:Y:S08]  /*2dc0*/  HMMA.16816.F32.BF16 R160, R4, R22, R56 ;  /* 0x0000001604a0723c */ /* 0x010ff00000041838 */
[C---:B------:R-:W-:Y:S08]  /*2dd0*/  HMMA.16816.F32.BF16 R56, R8.reuse, R32, R52 ;  /* 0x000000200838723c */ /* 0x040ff00000041834 */
[----:B------:R-:W-:Y:S08]  /*2de0*/  HMMA.16816.F32.BF16 R36, R8, R28, R44 ;  /* 0x0000001c0824723c */ /* 0x000ff0000004182c */
[C---:B------:R-:W-:Y:S08]  /*2df0*/  HMMA.16816.F32.BF16 R84, R4.reuse, R32, R84 ;  /* 0x000000200454723c */ /* 0x040ff00000041854 */
[-C--:B------:R-:W-:Y:S08]  /*2e00*/  HMMA.16816.F32.BF16 R80, R4, R34.reuse, R80 ;  /* 0x000000220450723c */ /* 0x080ff00000041850 */
[C---:B------:R-:W-:Y:S08]  /*2e10*/  HMMA.16816.F32.BF16 R52, R8.reuse, R34, R48 ;  /* 0x000000220834723c */ /* 0x040ff00000041830 */
[----:B------:R-:W-:Y:S08]  /*2e20*/  HMMA.16816.F32.BF16 R44, R8, R30, R40 ;  /* 0x0000001e082c723c */ /* 0x000ff00000041828 */
[C---:B------:R-:W-:Y:S08]  /*2e30*/  HMMA.16816.F32.BF16 R76, R4.reuse, R28, R76 ;  /* 0x0000001c044c723c */ /* 0x040ff0000004184c */
[C---:B------:R-:W-:Y:S08]  /*2e40*/  HMMA.16816.F32.BF16 R72, R4.reuse, R30, R72 ;  /* 0x0000001e0448723c */ /* 0x040ff00000041848 */
[-C--:B------:R-:W-:Y:S08]  /*2e50*/  HMMA.16816.F32.BF16 R64, R4, R20.reuse, R68 ;  /* 0x000000140440723c */ /* 0x080ff00000041844 */
        /* <DEDUP_REMOVED lines=14> */
[----:B------:R-:W-:Y:S02]  /*2f40*/  IADD3 R6, P5, R4, UR4, RZ ;  /* 0x0000000404067c10 */ /* 0x000fe4000ffbe0ff */
[----:B------:R-:W-:Y:S02]  /*2f50*/  IADD3 R10, P2, P1, R7, 0x80, R4 ;  /* 0x00000080070a7810 */ /* 0x000fe4000795e004 */
[----:B------:R-:W-:Y:S02]  /*2f60*/  LEA.HI.X R5, R8, c[0x0][0x1cc], R0, 0x1, P0 ;  /* 0x0000730008057a11 */ /* 0x000fe400000f0c00 */
[----:B------:R-:W-:-:S02]  /*2f70*/  IADD3 R8, P0, R6, UR4, RZ ;  /* 0x0000000406087c10 */ /* 0x000fc4000ff1e0ff */
[----:B------:R-:W-:Y:S01]  /*2f80*/  IADD3.X R7, R5, UR6, RZ, P5, !PT ;  /* 0x0000000605077c10 */ /* 0x000fe2000affe4ff */
[----:B------:R-:W-:Y:S01]  /*2f90*/  @!PT LDS RZ, [RZ] ;  /* 0x00000000fffff984 */ /* 0x000fe20000000800 */
[----:B------:R-:W-:Y:S01]  /*2fa0*/  @!PT LDS RZ, [RZ] ;  /* 0x00000000fffff984 */ /* 0x000fe20000000800 */
[----:B------:R-:W-:Y:S01]  /*2fb0*/  @!PT LDS RZ, [RZ] ;  /* 0x00000000fffff984 */ /* 0x000fe20000000800 */
[----:B------:R1:W-:Y:S01]  /*2fc0*/  LDGSTS.E.BYPASS.LTC128B.128 [R243+0x3100], [R4.64], !P4 ;  /* 0x0310000004f37fae */ /* 0x0003e2000e101d4e */
[----:B------:R-:W-:Y:S02]  /*2fd0*/  IADD3.X R11, RZ, UR6, R5, P2, P1 ;  /* 0x00000006ff0b7c10 */ /* 0x000fe400097e2405 */
[----:B------:R-:W-:Y:S01]  /*2fe0*/  IADD3.X R9, R7, UR6, RZ, P0, !PT ;  /* 0x0000000607097c10 */ /* 0x000fe200087fe4ff */
[----:B------:R1:W-:Y:S04]  /*2ff0*/  LDGSTS.E.BYPASS.LTC128B.128 [R243+0x4900], [R4.64+0x80], !P3 ;  /* 0x0490008004f37fae */ /* 0x0003e8000d901d4e */
[----:B------:R1:W-:Y:S04]  /*3000*/  LDGSTS.E.BYPASS.LTC128B.128 [R243+0x3900], [R6.64], !P4 ;  /* 0x0390000006f37fae */ /* 0x0003e8000e101d4e */
[----:B------:R1:W-:Y:S04]  /*3010*/  LDGSTS.E.BYPASS.LTC128B.128 [R243+0x5100], [R10.64], !P3 ;  /* 0x051000000af37fae */ /* 0x0003e8000d901d4e */
[----:B------:R1:W-:Y:S04]  /*3020*/  LDGSTS.E.BYPASS.LTC128B.128 [R243+0x4100], [R8.64], !P4 ;  /* 0x0410000008f37fae */ /* 0x0003e8000e101d4e */
[----:B------:R1:W-:Y:S02]  /*3030*/  LDGSTS.E.BYPASS.LTC128B.128 [R243+0x5900], [R8.64+0x80], !P3 ;  /* 0x0590008008f37fae */ /* 0x0003e4000d901d4e */
.L_x_449:
[----:B------:R-:W-:Y:S01]  /*3040*/  LOP3.LUT R0, R124, 0xffffffe0, RZ, 0xc0, !PT ;  /* 0xffffffe07c007812 */ /* 0x000fe200078ec0ff */
[----:B------:R-:W-:Y:S01]  /*3050*/  ULDC UR6, c[0x0][0x324] ;  /* 0x0000c90000067ab9 */ /* 0x000fe20000000800 */
[----:B-1----:R-:W-:Y:S01]  /*3060*/  LEA.HI R5, R126, R164, RZ, 0x2 ;  /* 0x000000a47e057211 */ /* 0x002fe200078f10ff */
[----:B------:R-:W-:Y:S01]  /*3070*/  ULOP3.LUT UR6, URZ, UR6, URZ, 0x33, !UPT ;  /* 0x000000063f067292 */ /* 0x000fe2000f8e333f */
[----:B------:R-:W-:Y:S01]  /*3080*/  SHF.R.S32.HI R4, RZ, 0x1f, R123 ;  /* 0x0000001fff047819 */ /* 0x000fe2000001147b */
[----:B------:R-:W-:Y:S01]  /*3090*/  IMAD.IADD R0, R164, 0x1, -R0 ;  /* 0x00000001a4007824 */ /* 0x000fe200078e0a00 */
[----:B------:R-:W-:Y:S01]  /*30a0*/  LOP3.LUT R5, R5, 0xfffffffc, RZ, 0xc0, !PT ;  /* 0xfffffffc05057812 */ /* 0x000fe200078ec0ff */
[----:B------:R-:W0:Y:S01]  /*30b0*/  LDGDEPBAR ;  /* 0x00000000000079af */ /* 0x000e220000000000 */
[----:B------:R-:W-:-:S02]  /*30c0*/  LEA.HI R4, R4, R123, RZ, 0x2 ;  /* 0x0000007b04047211 */ /* 0x000fc400078f10ff */
[----:B------:R-:W-:Y:S01]  /*30d0*/  SHF.R.S32.HI R7, RZ, 0x1f, R0 ;  /* 0x0000001fff077819 */ /* 0x000fe20000011400 */
[----:B------:R-:W-:Y:S01]  /*30e0*/  IMAD.IADD R5, R164, 0x1, -R5 ;  /* 0x00000001a4057824 */ /* 0x000fe200078e0a05 */
[----:B------:R-:W-:Y:S02]  /*30f0*/  LOP3.LUT R6, R4, 0xffffffc, RZ, 0xc0, !PT ;  /* 0x0ffffffc04067812 */ /* 0x000fe400078ec0ff */
[----:B------:R-:W-:Y:S02]  /*3100*/  LEA.HI R7, R7, R0, RZ, 0x2 ;  /* 0x0000000007077211 */ /* 0x000fe400078f10ff */
[----:B------:R-:W-:Y:S01]  /*3110*/  LEA.HI R4, R5, R5, RZ, 0x1 ;  /* 0x0000000505047211 */ /* 0x000fe200078f08ff */
[----:B------:R-:W-:Y:S01]  /*3120*/  IMAD.IADD R8, R123, 0x1, -R6 ;  /* 0x000000017b087824 */ /* 0x000fe200078e0a06 */
[----:B------:R-:W-:Y:S02]  /*3130*/  LEA.HI.SX32 R6, R7, UR17, 0x1e ;  /* 0x0000001107067c11 */ /* 0x000fe4000f8ff2ff */
[----:B------:R-:W-:Y:S01]  /*3140*/  PLOP3.LUT P1, PT, PT, PT, UP3, 0x80, 0x0 ;  /* 0x000000000000781c */ /* 0x000fe20003f2f038 */
[C---:B------:R-:W-:Y:S01]  /*3150*/  IMAD.SHL.U32 R9, R4.reuse, 0x20, RZ ;  /* 0x0000002004097824 */ /* 0x040fe200078e00ff */
[----:B------:R-:W-:Y:S01]  /*3160*/  LOP3.LUT R4, R4, 0x1ffffffe, RZ, 0xc0, !PT ;  /* 0x1ffffffe04047812 */ /* 0x000fe200078ec0ff */
[----:B------:R-:W-:Y:S01]  /*3170*/  IMAD R8, R8, 0x10, R6 ;  /* 0x0000001008087824 */ /* 0x000fe200078e0206 */
[----:B------:R-:W-:-:S02]  /*3180*/  PLOP3.LUT P0, PT, PT, PT, UP3, 0x80, 0x0 ;  /* 0x000000000000781c */ /* 0x000fc40003f0f038 */
[----:B------:R-:W-:Y:S01]  /*3190*/  LOP3.LUT R6, R9, 0xffffffc0, RZ, 0xc0, !PT ;  /* 0xffffffc009067812 */ /* 0x000fe200078ec0ff */
[----:B------:R-:W-:-:S04]  /*31a0*/  IMAD.IADD R5, R5, 0x1, -R4 ;  /* 0x0000000105057824 */ /* 0x000fc800078e0a04 */
[----:B------:R-:W-:-:S04]  /*31b0*/  IMAD.IADD R4, R6, 0x1, R8 ;  /* 0x0000000106047824 */ /* 0x000fc800078e0208 */
[----:B------:R-:W-:-:S04]  /*31c0*/  IMAD R10, R5, 0x8, R4 ;  /* 0x00000008050a7824 */ /* 0x000fc800078e0204 */
[----:B------:R-:W-:Y:S01]  /*31d0*/  @P1 IMAD.HI.U32 R4, R10, c[0x0][0x2c8], RZ ;  /* 0x0000b2000a041a27 */ /* 0x000fe200078e00ff */
[----:B------:R1:W-:Y:S03]  /*31e0*/  STL [R1+0x28], R10 ;  /* 0x0000280a01007387 */ /* 0x0003e60000100800 */
[----:B------:R-:W-:Y:S01]  /*31f0*/  IMAD.MOV.U32 R9, RZ, RZ, R10 ;  /* 0x000000ffff097224 */ /* 0x000fe200078e000a */
[----:B------:R-:W-:Y:S02]  /*3200*/  @P0 SHF.R.U32.HI R9, RZ, c[0x0][0x2cc], R4 ;  /* 0x0000b300ff090a19 */ /* 0x000fe40000011604 */
[----:B------:R-:W-:Y:S02]  /*3210*/  LOP3.LUT R4, R7, 0x7ffffffc, RZ, 0xc0, !PT ;  /* 0x7ffffffc07047812 */ /* 0x000fe400078ec0ff */
[----:B------:R-:W-:Y:S01]  /*3220*/  PLOP3.LUT P0, PT, PT, PT, UP2, 0x40, 0x0 ;  /* 0x000000000000781c */ /* 0x000fe20003f0e828 */
[----:B------:R-:W2:Y:S02]  /*3230*/  SHFL.IDX PT, R6, R9, RZ, 0x1c1f ;  /* 0x001c1fff09067589 */ /* 0x000ea400000e0000 */
[----:B------:R-:W-:Y:S01]  /*3240*/  IMAD.IADD R4, R0, 0x1, -R4 ;  /* 0x0000000100047824 */ /* 0x000fe200078e0a04 */
[----:B------:R-:W-:-:S03]  /*3250*/  IADD3.X R0, R24, c[0x0][0x1d0], RZ, PT, !PT ;  /* 0x0000740018007a10 */ /* 0x000fc60003ffe4ff */
[----:B------:R-:W-:-:S04]  /*3260*/  IMAD.SHL.U32 R8, R4, 0x2, RZ ;  /* 0x0000000204087824 */ /* 0x000fc800078e00ff */
[--C-:B------:R-:W-:Y:S01]  /*3270*/  IMAD.IADD R13, R24, 0x1, -R8.reuse ;  /* 0x00000001180d7824 */ /* 0x100fe200078e0a08 */
[----:B------:R3:W-:Y:S01]  /*3280*/  STL [R1+0x8], R8 ;  /* 0x0000080801007387 */ /* 0x0007e20000100800 */
[----:B------:R-:W-:Y:S02]  /*3290*/  IADD3 R0, R0, -c[0x0][0x168], -R8 ;  /* 0x80005a0000007a10 */ /* 0x000fe40007ffe808 */
[----:B------:R-:W-:Y:S02]  /*32a0*/  IADD3 R11, -R8, c[0x0][0x1d0], R24 ;  /* 0x00007400080b7a10 */ /* 0x000fe40007ffe118 */
[C---:B-1----:R-:W-:Y:S02]  /*32b0*/  IADD3 R10, R0.reuse, c[0x0][0x328], RZ ;  /* 0x0000ca00000a7a10 */ /* 0x042fe40007ffe0ff */
[----:B------:R-:W-:Y:S01]  /*32c0*/  IADD3 R12, R0, UR6, RZ ;  /* 0x00000006000c7c10 */ /* 0x000fe2000fffe0ff */
[----:B------:R-:W-:Y:S02]  /*32d0*/  IMAD.IADD R0, R121, 0x1, R120 ;  /* 0x0000000179007824 */ /* 0x000fe400078e0278 */
[----:B--2---:R-:W-:-:S02]  /*32e0*/  IMAD.IADD R5, R10, 0x1, R6 ;  /* 0x000000010a057824 */ /* 0x004fc400078e0206 */
        /* <DEDUP_REMOVED lines=15> */
.L_x_452:
[----:B------:R-:W-:-:S04]  /*33e0*/  MOV R7, c[0x0][0x32c] ;  /* 0x0000cb0000077a02 */ /* 0x000fc80000000f00 */
[----:B------:R-:W-:-:S13]  /*33f0*/  ISETP.NE.AND P0, PT, R7, 0x1, PT ;  /* 0x000000010700780c */ /* 0x000fda0003f05270 */
[----:B------:R-:W-:-:S05]  /*3400*/  @P0 IMAD.HI.U32 R7, R6, c[0x0][0x330], RZ ;  /* 0x0000cc0006070a27 */ /* 0x000fca00078e00ff */
[----:B------:R-:W-:Y:S02]  /*3410*/  @P0 SHF.R.U32.HI R6, RZ, c[0x0][0x334], R7 ;  /* 0x0000cd00ff060a19 */ /* 0x000fe40000011607 */
.L_x_453:
[----:B------:R-:W-:Y:S05]  /*3420*/  BSYNC B0 ;  /* 0x0000000000007941 */ /* 0x000fea0003800000 */
.L_x_451:
[----:B------:R-:W-:-:S05]  /*3430*/  IMAD R6, R6, c[0x0][0x32c], R13 ;  /* 0x0000cb0006067a24 */ /* 0x000fca00078e020d */
[----:B------:R-:W-:Y:S02]  /*3440*/  IADD3 R7, R6, c[0x0][0x32c], RZ ;  /* 0x0000cb0006077a10 */ /* 0x000fe40007ffe0ff */
[----:B------:R-:W-:Y:S02]  /*3450*/  IMNMX R4, R4, R6, !PT ;  /* 0x0000000604047217 */ /* 0x000fe40007800200 */
[----:B------:R-:W-:Y:S02]  /*3460*/  IMNMX R5, R5, R7, PT ;  /* 0x0000000705057217 */ /* 0x000fe40003800200 */
.L_x_450:
[----:B---3--:R-:W1:Y:S01]  /*3470*/  SHFL.IDX PT, R8, R9, 0x1, 0x1c1f ;  /* 0x003c1f0009087f89 */ /* 0x008e6200000e0000 */
        /* <DEDUP_REMOVED lines=17> */
.L_x_456:
[----:B------:R-:W-:-:S04]  /*3590*/  MOV R14, c[0x0][0x32c] ;  /* 0x0000cb00000e7a02 */ /* 0x000fc80000000f00 */
[----:B------:R-:W-:-:S13]  /*35a0*/  ISETP.NE.AND P0, PT, R14, 0x1, PT ;  /* 0x000000010e00780c */ /* 0x000fda0003f05270 */
[----:B------:R-:W-:-:S05]  /*35b0*/  @P0 IMAD.HI.U32 R14, R8, c[0x0][0x330], RZ ;  /* 0x0000cc00080e0a27 */ /* 0x000fca00078e00ff */
[----:B------:R-:W-:Y:S02]  /*35c0*/  @P0 SHF.R.U32.HI R8, RZ, c[0x0][0x334], R14 ;  /* 0x0000cd00ff080a19 */ /* 0x000fe4000001160e */
.L_x_457:
[----:B------:R-:W-:Y:S05]  /*35d0*/  BSYNC B0 ;  /* 0x0000000000007941 */ /* 0x000fea0003800000 */
.L_x_455:
[----:B------:R-:W-:-:S05]  /*35e0*/  IMAD R8, R8, c[0x0][0x32c], R13 ;  /* 0x0000cb0008087a24 */ /* 0x000fca00078e020d */
[----:B------:R-:W-:Y:S02]  /*35f0*/  IADD3 R14, R8, c[0x0][0x32c], RZ ;  /* 0x0000cb00080e7a10 */ /* 0x000fe40007ffe0ff */
[----:B------:R-:W-:Y:S02]  /*3600*/  IMNMX R6, R6, R8, !PT ;  /* 0x0000000806067217 */ /* 0x000fe40007800200 */
[----:B------:R-:W-:Y:S02]  /*3610*/  IMNMX R7, R7, R14, PT ;  /* 0x0000000e07077217 */ /* 0x000fe40003800200 */
.L_x_454:
[C---:B------:R-:W-:Y:S01]  /*3620*/  ISETP.GE.AND P0, PT, R24.reuse, 0x2, PT ;  /* 0x000000021800780c */ /* 0x040fe20003f06270 */
[----:B------:R-:W1:Y:S01]  /*3630*/  SHFL.IDX PT, R8, R9, 0x2, 0x1c1f ;  /* 0x005c1f0009087f89 */ /* 0x000e6200000e0000 */
        /* <DEDUP_REMOVED lines=10> */
[----:B------:R-:W-:Y:S02]  /*36e0*/  ISETP.GT.AND P1, PT, R4, 0x8, !P1 ;  /* 0x000000080400780c */ /* 0x000fe40004f24270 */
        /* <DEDUP_REMOVED lines=19> */
[C---:B------:R-:W-:Y:S02]  /*3820*/  ISETP.GE.AND P6, PT, R24.reuse, 0x21, PT ;  /* 0x000000211800780c */ /* 0x040fe40003fc6270 */
        /* <DEDUP_REMOVED lines=8> */
[----:B------:R-:W-:Y:S02]  /*38b0*/  ISETP.GT.AND P0, PT, R4, 0x21, !P5 ;  /* 0x000000210400780c */ /* 0x000fe40006f04270 */
[----:B------:R-:W-:Y:S02]  /*38c0*/  P2R R29, PR, RZ, 0x2 ;  /* 0x00000002ff1d7803 */ /* 0x000fe40000000000 */
[----:B------:R-:W-:Y:S02]  /*38d0*/  ISETP.LT.OR P0, PT, R5, 0x22, P0 ;  /* 0x000000220500780c */ /* 0x000fe40000701670 */
[----:B------:R-:W-:Y:S02]  /*38e0*/  ISETP.GE.AND P1, PT, R24, 0x1, PT ;  /* 0x000000011800780c */ /* 0x000fe40003f26270 */
[----:B------:R-:W-:Y:S02]  /*38f0*/  FSEL R170, R41, -INF , !P0 ;  /* 0xff80000029aa7808 */ /* 0x000fe40004000000 */
[----:B------:R-:W-:-:S02]  /*3900*/  ISETP.GT.AND P0, PT, R4, 0x28, !P2 ;  /* 0x000000280400780c */ /* 0x000fc40005704270 */
[----:B------:R-:W-:Y:S02]  /*3910*/  P2R R22, PR, RZ, 0x2 ;  /* 0x00000002ff167803 */ /* 0x000fe40000000000 */
[----:B------:R-:W-:-:S04]  /*3920*/  ISETP.LT.OR P0, PT, R5, 0x29, P0 ;  /* 0x000000290500780c */ /* 0x000fc80000701670 */
[----:B------:R-:W-:Y:S02]  /*3930*/  FSEL R166, R32, -INF , !P0 ;  /* 0xff80000020a67808 */ /* 0x000fe40004000000 */
[----:B------:R-:W-:Y:S02]  /*3940*/  ISETP.GT.AND P0, PT, R4, RZ, !P1 ;  /* 0x000000ff0400720c */ /* 0x000fe40004f04270 */
[----:B------:R-:W-:Y:S02]  /*3950*/  ISETP.GE.AND P1, PT, R24, 0x2a, PT ;  /* 0x0000002a1800780c */ /* 0x000fe40003f26270 */
[----:B------:R-:W-:-:S04]  /*3960*/  ISETP.LT.OR P0, PT, R5, 0x1, P0 ;  /* 0x000000010500780c */ /* 0x000fc80000701670 */
[----:B------:R-:W-:Y:S02]  /*3970*/  FSEL R25, R56, -INF , !P0 ;  /* 0xff80000038197808 */ /* 0x000fe40004000000 */
[----:B------:R-:W-:Y:S01]  /*3980*/  ISETP.GT.AND P0, PT, R4, 0x29, !P1 ;  /* 0x000000290400780c */ /* 0x000fe20004f04270 */
[----:B-1----:R-:W-:-:S03]  /*3990*/  IMAD.IADD R4, R12, 0x1, R8 ;  /* 0x000000010c047824 */ /* 0x002fc600078e0208 */
[----:B------:R-:W-:Y:S01]  /*39a0*/  ISETP.LT.OR P0, PT, R5, 0x2a, P0 ;  /* 0x0000002a0500780c */ /* 0x000fe20000701670 */
[----:B------:R-:W-:-:S03]  /*39b0*/  IMAD.IADD R5, R10, 0x1, R8 ;  /* 0x000000010a057824 */ /* 0x000fc600078e0208 */
[----:B------:R-:W-:Y:S02]  /*39c0*/  FSEL R158, R33, -INF , !P0 ;  /* 0xff800000219e7808 */ /* 0x000fe40004000000 */
[----:B------:R-:W-:Y:S02]  /*39d0*/  PLOP3.LUT P0, PT, PT, PT, UP2, 0x40, 0x0 ;  /* 0x000000000000781c */ /* 0x000fe40003f0e828 */
[----:B------:R-:W-:-:S11]  /*39e0*/  IMNMX R5, R5, R11, PT ;  /* 0x0000000b05057217 */ /* 0x000fd60003800200 */
        /* <DEDUP_REMOVED lines=13> */
.L_x_460:
[----:B------:R-:W-:-:S04]  /*3ac0*/  MOV R19, c[0x0][0x32c] ;  /* 0x0000cb0000137a02 */ /* 0x000fc80000000f00 */
[----:B------:R-:W-:-:S13]  /*3ad0*/  ISETP.NE.AND P0, PT, R19, 0x1, PT ;  /* 0x000000011300780c */ /* 0x000fda0003f05270 */
[----:B------:R-:W-:-:S05]  /*3ae0*/  @P0 IMAD.HI.U32 R19, R8, c[0x0][0x330], RZ ;  /* 0x0000cc0008130a27 */ /* 0x000fca00078e00ff */
[----:B------:R-:W-:Y:S02]  /*3af0*/  @P0 SHF.R.U32.HI R8, RZ, c[0x0][0x334], R19 ;  /* 0x0000cd00ff080a19 */ /* 0x000fe40000011613 */
.L_x_461:
[----:B------:R-:W-:Y:S05]  /*3b00*/  BSYNC B0 ;  /* 0x0000000000007941 */ /* 0x000fea0003800000 */
.L_x_459:
[----:B------:R-:W-:-:S05]  /*3b10*/  IMAD R8, R8, c[0x0][0x32c], R13 ;  /* 0x0000cb0008087a24 */ /* 0x000fca00078e020d */
[----:B------:R-:W-:Y:S02]  /*3b20*/  IADD3 R19, R8, c[0x0][0x32c], RZ ;  /* 0x0000cb0008137a10 */ /* 0x000fe40007ffe0ff */
[----:B------:R-:W-:Y:S02]  /*3b30*/  IMNMX R4, R4, R8, !PT ;  /* 0x0000000804047217 */ /* 0x000fe40007800200 */
[----:B------:R-:W-:Y:S02]  /*3b40*/  IMNMX R5, R5, R19, PT ;  /* 0x0000001305057217 */ /* 0x000fe40003800200 */
.L_x_458:
[----:B------:R-:W-:Y:S02]  /*3b50*/  ISETP.NE.AND P0, PT, R17, RZ, PT ;  /* 0x000000ff1100720c */ /* 0x000fe40003f05270 */
[----:B------:R-:W-:Y:S02]  /*3b60*/  P2R R19, PR, RZ, 0x10 ;  /* 0x00000010ff137803 */ /* 0x000fe40000000000 */
[----:B------:R-:W-:Y:S02]  /*3b70*/  ISETP.GT.AND P0, PT, R6, 0x8, !P0 ;  /* 0x000000080600780c */ /* 0x000fe40004704270 */
[----:B------:R-:W-:-:S02]  /*3b80*/  ISETP.NE.AND P4, PT, R21, RZ, PT ;  /* 0x000000ff1500720c */ /* 0x000fc40003f85270 */
[----:B------:R-:W-:Y:S02]  /*3b90*/  ISETP.LT.OR P0, PT, R7, 0x9, P0 ;  /* 0x000000090700780c */ /* 0x000fe40000701670 */
[----:B------:R-:W-:Y:S02]  /*3ba0*/  P2R R8, PR, RZ, 0x8 ;  /* 0x00000008ff087803 */ /* 0x000fe40000000000 */
[----:B------:R-:W-:Y:S02]  /*3bb0*/  FSEL R27, R54, -INF , !P0 ;  /* 0xff800000361b7808 */ /* 0x000fe40004000000 */
[----:B------:R-:W-:Y:S02]  /*3bc0*/  ISETP.NE.AND P0, PT, R16, RZ, PT ;  /* 0x000000ff1000720c */ /* 0x000fe40003f05270 */
[----:B------:R-:W-:Y:S02]  /*3bd0*/  ISETP.NE.AND P3, PT, R29, RZ, PT ;  /* 0x000000ff1d00720c */ /* 0x000fe40003f65270 */
[----:B------:R-:W-:-:S02]  /*3be0*/  ISETP.GT.AND P0, PT, R6, 0x9, !P0 ;  /* 0x000000090600780c */ /* 0x000fc40004704270 */
[----:B------:R-:W-:Y:S02]  /*3bf0*/  P2R R20, PR, RZ, 0x10 ;  /* 0x00000010ff147803 */ /* 0x000fe40000000000 */
        /* <DEDUP_REMOVED lines=10> */
[----:B------:R-:W-:Y:S02]  /*3ca0*/  ISETP.GT.AND P0, PT, R6, 0x18, !P4 ;  /* 0x000000180600780c */ /* 0x000fe40006704270 */
[----:B------:R-:W-:Y:S02]  /*3cb0*/  ISETP.NE.AND P4, PT, R22, RZ, PT ;  /* 0x000000ff1600720c */ /* 0x000fe40003f85270 */
[----:B------:R-:W-:-:S04]  /*3cc0*/  ISETP.LT.OR P0, PT, R7, 0x19, P0 ;  /* 0x000000190700780c */ /* 0x000fc80000701670 */
[----:B------:R-:W-:Y:S02]  /*3cd0*/  FSEL R49, R46, -INF , !P0 ;  /* 0xff8000002e317808 */ /* 0x000fe40004000000 */
[----:B------:R-:W-:-:S04]  /*3ce0*/  ISETP.GT.AND P0, PT, R6, 0x19, !P3 ;  /* 0x000000190600780c */ /* 0x000fc80005f04270 */
        /* <DEDUP_REMOVED lines=8> */
[----:B------:R-:W-:-:S04]  /*3d70*/  ISETP.NE.AND P0, PT, R18, RZ, PT ;  /* 0x000000ff1200720c */ /* 0x000fc80003f05270 */
[----:B------:R-:W-:-:S04]  /*3d80*/  ISETP.GT.AND P0, PT, R6, 0x1, !P0 ;  /* 0x000000010600780c */ /* 0x000fc80004704270 */
[----:B------:R-:W-:-:S04]  /*3d90*/  ISETP.LT.OR P0, PT, R7, 0x2, P0 ;  /* 0x000000020700780c */ /* 0x000fc80000701670 */
[----:B------:R-:W-:Y:S02]  /*3da0*/  FSEL R24, R59, -INF , !P0 ;  /* 0xff8000003b187808 */ /* 0x000fe40004000000 */
[----:B------:R-:W-:-:S04]  /*3db0*/  ISETP.GT.AND P0, PT, R6, RZ, !P4 ;  /* 0x000000ff0600720c */ /* 0x000fc80006704270 */
        /* <DEDUP_REMOVED lines=8> */
[----:B------:R-:W-:Y:S02]  /*3e40*/  ISETP.GT.AND P0, PT, R4, RZ, !P4 ;  /* 0x000000ff0400720c */ /* 0x000fe40006704270 */
[----:B------:R-:W-:Y:S02]  /*3e50*/  ISETP.NE.AND P4, PT, R20, RZ, PT ;  /* 0x000000ff1400720c */ /* 0x000fe40003f85270 */
        /* <DEDUP_REMOVED lines=39> */
[----:B------:R-:W-:Y:S02]  /*40d0*/  ISETP.GT.AND P0, PT, R4, 0x29, !P1 ;  /* 0x000000290400780c */ /* 0x000fe40004f04270 */
[----:B------:R-:W1:Y:S02]  /*40e0*/  SHFL.IDX PT, R4, R9, 0x3, 0x1c1f ;  /* 0x007c1f0009047f89 */ /* 0x000e6400000e0000 */
[----:B------:R-:W-:-:S04]  /*40f0*/  ISETP.LT.OR P0, PT, R5, 0x2a, P0 ;  /* 0x0000002a0500780c */ /* 0x000fc80000701670 */
        /* <DEDUP_REMOVED lines=18> */
.L_x_464:
[----:B------:R-:W-:-:S04]  /*4220*/  MOV R5, c[0x0][0x32c] ;  /* 0x0000cb0000057a02 */ /* 0x000fc80000000f00 */
[----:B------:R-:W-:-:S13]  /*4230*/  ISETP.NE.AND P0, PT, R5, 0x1, PT ;  /* 0x000000010500780c */ /* 0x000fda0003f05270 */
[----:B------:R-:W-:-:S05]  /*4240*/  @P0 IMAD.HI.U32 R5, R4, c[0x0][0x330], RZ ;  /* 0x0000cc0004050a27 */ /* 0x000fca00078e00ff */
[----:B------:R-:W-:Y:S02]  /*4250*/  @P0 SHF.R.U32.HI R4, RZ, c[0x0][0x334], R5 ;  /* 0x0000cd00ff040a19 */ /* 0x000fe40000011605 */
.L_x_465:
[----:B------:R-:W-:Y:S05]  /*4260*/  BSYNC B0 ;  /* 0x0000000000007941 */ /* 0x000fea0003800000 */
.L_x_463:
[----:B------:R-:W-:-:S05]  /*4270*/  IMAD R4, R4, c[0x0][0x32c], R13 ;  /* 0x0000cb0004047a24 */ /* 0x000fca00078e020d */
[----:B------:R-:W-:Y:S02]  /*4280*/  IADD3 R5, R4, c[0x0][0x32c], RZ ;  /* 0x0000cb0004057a10 */ /* 0x000fe40007ffe0ff */
[----:B------:R-:W-:Y:S02]  /*4290*/  IMNMX R8, R8, R4, !PT ;  /* 0x0000000408087217 */ /* 0x000fe40007800200 */
[----:B------:R-:W-:Y:S02]  /*42a0*/  IMNMX R9, R9, R5, PT ;  /* 0x0000000509097217 */ /* 0x000fe40003800200 */
.L_x_462:
[----:B------:R-:W-:Y:S01]  /*42b0*/  FMNMX.FTZ R169, R25, R26, !PT ;  /* 0x0000001a19a97209 */ /* 0x000fe20007810000 */
[----:B------:R-:W-:Y:S01]  /*42c0*/  IMAD.SHL.U32 R225, R0, 0x2, RZ ;  /* 0x0000000200e17824 */ /* 0x000fe200078e00ff */
[----:B------:R-:W-:Y:S01]  /*42d0*/  FMNMX.FTZ R168, R23, R24, !PT ;  /* 0x0000001817a87209 */ /* 0x000fe20007810000 */
[----:B------:R-:W-:Y:S01]  /*42e0*/  STL [R1+0x68], R234 ;  /* 0x000068ea01007387 */ /* 0x000fe20000100800 */
[----:B------:R-:W-:Y:S01]  /*42f0*/  FMNMX.FTZ R169, R30, R169, !PT ;  /* 0x000000a91ea97209 */ /* 0x000fe20007810000 */
[----:B------:R-:W-:Y:S01]  /*4300*/  IMAD R226, R3, 0x2, R225 ;  /* 0x0000000203e27824 */ /* 0x000fe200078e02e1 */
[----:B------:R-:W-:Y:S01]  /*4310*/  FMNMX.FTZ R168, R27, R168, !PT ;  /* 0x000000a81ba87209 */ /* 0x000fe20007810000 */
[----:B------:R-:W-:Y:S01]  /*4320*/  STL [R1+0x64], R233 ;  /* 0x000064e901007387 */ /* 0x000fe20000100800 */
[----:B------:R-:W-:Y:S01]  /*4330*/  FMNMX.FTZ R169, R31, R169, !PT ;  /* 0x000000a91fa97209 */ /* 0x000fe20007810000 */
[----:B------:R-:W-:Y:S01]  /*4340*/  IMAD R227, R2, 0x2, R226 ;  /* 0x0000000202e37824 */ /* 0x000fe200078e02e2 */
[----:B------:R-:W-:Y:S01]  /*4350*/  ISETP.NE.AND P0, PT, R17, RZ, PT ;  /* 0x000000ff1100720c */ /* 0x000fe20003f05270 */
[----:B------:R-:W-:Y:S01]  /*4360*/  LDSM.16.MT88.4 R44, [R225+0x100] ;  /* 0x00010000e12c783b */ /* 0x000fe20000004200 */
[----:B------:R-:W-:Y:S01]  /*4370*/  FMNMX.FTZ R169, R36, R169, !PT ;  /* 0x000000a924a97209 */ /* 0x000fe20007810000 */
[----:B------:R-:W-:Y:S01]  /*4380*/  ULDC.64 UR4, c[0x0][0x2c8] ;  /* 0x0000b20000047ab9 */ /* 0x000fe20000000a00 */
[----:B------:R-:W-:Y:S01]  /*4390*/  FMNMX.FTZ R168, R28, R168, !PT ;  /* 0x000000a81ca87209 */ /* 0x000fe20007810000 */
[----:B------:R-:W-:Y:S01]  /*43a0*/  LDSM.16.MT88.4 R60, [R227+0x100] ;  /* 0x00010000e33c783b */ /* 0x000fe20000004200 */
[----:B------:R-:W-:-:S02]  /*43b0*/  FMNMX.FTZ R169, R37, R169, !PT ;  /* 0x000000a925a97209 */ /* 0x000fc40007810000 */
[----:B------:R-:W-:Y:S01]  /*43c0*/  ISETP.GT.AND P0, PT, R8, 0x8, !P0 ;  /* 0x000000080800780c */ /* 0x000fe20004704270 */
[----:B------:R-:W-:Y:S01]  /*43d0*/  STL [R1+0x60], R232 ;  /* 0x000060e801007387 */ /* 0x000fe20000100800 */
[----:B------:R-:W-:Y:S02]  /*43e0*/  FMNMX.FTZ R169, R48, R169, !PT ;  /* 0x000000a930a97209 */ /* 0x000fe40007810000 */
[----:B------:R-:W-:Y:S01]  /*43f0*/  FMNMX.FTZ R168, R38, R168, !PT ;  /* 0x000000a826a87209 */ /* 0x000fe20007810000 */
[----:B------:R-:W-:Y:S01]  /*4400*/  STL [R1+0x5c], R231 ;  /* 0x00005ce701007387 */ /* 0x000fe20000100800 */
[----:B------:R-:W-:Y:S02]  /*4410*/  FMNMX.FTZ R169, R50, R169, !PT ;  /* 0x000000a932a97209 */ /* 0x000fe40007810000 */
[----:B------:R-:W-:Y:S01]  /*4420*/  ISETP.LT.OR P0, PT, R9, 0x9, P0 ;  /* 0x000000090900780c */ /* 0x000fe20000701670 */
[----:B------:R-:W-:Y:S01]  /*4430*/  STL [R1+0x58], R230 ;  /* 0x000058e601007387 */ /* 0x000fe20000100800 */
[----:B------:R-:W-:-:S02]  /*4440*/  FMNMX.FTZ R169, R171, R169, !PT ;  /* 0x000000a9aba97209 */ /* 0x000fc40007810000 */
[----:B------:R-:W-:Y:S01]  /*4450*/  FMNMX.FTZ R168, R39, R168, !PT ;  /* 0x000000a827a87209 */ /* 0x000fe20007810000 */
[----:B------:R-:W-:Y:S01]  /*4460*/  STL [R1+0x54], R229 ;  /* 0x000054e501007387 */ /* 0x000fe20000100800 */
[----:B------:R-:W-:Y:S02]  /*4470*/  FMNMX.FTZ R169, R170, R169, !PT ;  /* 0x000000a9aaa97209 */ /* 0x000fe40007810000 */
[----:B------:R-:W-:Y:S01]  /*4480*/  FSEL R104, R82, -INF , !P0 ;  /* 0xff80000052687808 */ /* 0x000fe20004000000 */
[----:B------:R-:W-:Y:S01]  /*4490*/  STL [R1+0x50], R224 ;  /* 0x000050e001007387 */ /* 0x000fe20000100800 */
[----:B------:R-:W-:Y:S02]  /*44a0*/  FMNMX.FTZ R169, R166, R169, !PT ;  /* 0x000000a9a6a97209 */ /* 0x000fe40007810000 */
[----:B------:R-:W-:Y:S01]  /*44b0*/  FMNMX.FTZ R168, R49, R168, !PT ;  /* 0x000000a831a87209 */ /* 0x000fe20007810000 */
[----:B------:R-:W-:Y:S01]  /*44c0*/  LDSM.16.MT88.4 R32, [R226+0x100] ;  /* 0x00010000e220783b */ /* 0x000fe20000004200 */
[----:B------:R-:W-:-:S02]  /*44d0*/  FMNMX.FTZ R169, R158, R169, !PT ;  /* 0x000000a99ea97209 */ /* 0x000fc40007810000 */
[----:B------:R-:W-:Y:S01]  /*44e0*/  ISETP.NE.AND P0, PT, R16, RZ, PT ;  /* 0x000000ff1000720c */ /* 0x000fe20003f05270 */
[----:B------:R-:W-:Y:S01]  /*44f0*/  LDSM.16.MT88.4 R120, [R227+0x1900] ;  /* 0x00190000e378783b */ /* 0x000fe20000004200 */
[----:B------:R-:W-:Y:S02]  /*4500*/  FMNMX.FTZ R168, R51, R168, !PT ;  /* 0x000000a833a87209 */ /* 0x000fe40007810000 */
[----:B------:R-:W-:Y:S01]  /*4510*/  ISETP.GT.AND P0, PT, R8, 0x9, !P0 ;  /* 0x000000090800780c */ /* 0x000fe20004704270 */
[----:B------:R-:W1:Y:S01]  /*4520*/  SHFL.BFLY PT, R4, R169, 0x2, 0x1f ;  /* 0x0c401f00a9047f89 */ /* 0x000e6200000e0000 */
[----:B------:R-:W-:Y:S02]  /*4530*/  FMNMX.FTZ R168, R156, R168, !PT ;  /* 0x000000a89ca87209 */ /* 0x000fe40007810000 */
[----:B------:R-:W-:Y:S01]  /*4540*/  ISETP.LT.OR P0, PT, R9, 0xa, P0 ;  /* 0x0000000a0900780c */ /* 0x000fe20000701670 */
[----:B------:R-:W-:Y:S01]  /*4550*/  LDSM.16.MT88.4 R52, [R227+0x900] ;  /* 0x00090000e334783b */ /* 0x000fe20000004200 */
[----:B------:R-:W-:-:S02]  /*4560*/  FMNMX.FTZ R168, R157, R168, !PT ;  /* 0x000000a89da87209 */ /* 0x000fc40007810000 */
[----:B------:R-:W-:Y:S02]  /*4570*/  FSEL R71, R83, -INF , !P0 ;  /* 0xff80000053477808 */ /* 0x000fe40004000000 */
[----:B------:R-:W-:Y:S01]  /*4580*/  ISETP.NE.AND P0, PT, R15, RZ, PT ;  /* 0x000000ff0f00720c */ /* 0x000fe20003f05270 */
[----:B------:R-:W-:Y:S01]  /*4590*/  LDSM.16.MT88.4 R80, [R225+0x900] ;  /* 0x00090000e150783b */ /* 0x000fe20000004200 */
[----:B------:R-:W-:Y:S02]  /*45a0*/  FMNMX.FTZ R168, R165, R168, !PT ;  /* 0x000000a8a5a87209 */ /* 0x000fe40007810000 */
[----:B------:R-:W-:Y:S02]  /*45b0*/  ISETP.GT.AND P0, PT, R8, 0x10, !P0 ;  /* 0x000000100800780c */ /* 0x000fe40004704270 */
[----:B------:R-:W-:Y:S02]  /*45c0*/  FMNMX.FTZ R168, R159, R168, !PT ;  /* 0x000000a89fa87209 */ /* 0x000fe40007810000 */
[----:B------:R-:W-:-:S02]  /*45d0*/  ISETP.LT.OR P0, PT, R9, 0x11, P0 ;  /* 0x000000110900780c */ /* 0x000fc40000701670 */
[----:B------:R-:W-:Y:S02]  /*45e0*/  LEA R228, R2, R225, 0x1 ;  /* 0x000000e102e47211 */ /* 0x000fe400078e08ff */
[----:B------:R-:W-:Y:S02]  /*45f0*/  FSEL R117, R78, -INF , !P0 ;  /* 0xff8000004e757808 */ /* 0x000fe40004000000 */
[----:B------:R-:W-:Y:S01]  /*4600*/  ISETP.NE.AND P0, PT, R14, RZ, PT ;  /* 0x000000ff0e00720c */ /* 0x000fe20003f05270 */
[----:B------:R-:W-:Y:S01]  /*4610*/  LDSM.16.MT88.4 R40, [R228+0x100] ;  /* 0x00010000e428783b */ /* 0x000fe20000004200 */
[----:B-1----:R-:W-:Y:S02]  /*4620*/  FMNMX.FTZ R169, R169, R4, !PT ;  /* 0x00000004a9a97209 */ /* 0x002fe40007810000 */
[C---:B------:R-:W-:Y:S01]  /*4630*/  ISETP.GT.AND P0, PT, R8.reuse, 0x11, !P0 ;  /* 0x000000110800780c */ /* 0x040fe20004704270 */
[----:B------:R-:W-:Y:S01]  /*4640*/  LDSM.16.MT88.4 R100, [R228+0x1900] ;  /* 0x00190000e464783b */ /* 0x000fe20000004200 */
[----:B------:R-:W-:-:S02]  /*4650*/  ISETP.GT.AND P6, PT, R8, 0x20, !P6 ;  /* 0x000000200800780c */ /* 0x000fc400077c4270 */
[----:B------:R-:W-:Y:S01]  /*4660*/  ISETP.LT.OR P0, PT, R9, 0x12, P0 ;  /* 0x000000120900780c */ /* 0x000fe20000701670 */
[----:B------:R-:W1:Y:S01]  /*4670*/  SHFL.BFLY PT, R4, R169, 0x1, 0x1f ;  /* 0x0c201f00a9047f89 */ /* 0x000e6200000e0000 */
[----:B------:R-:W-:Y:S02]  /*4680*/  ISETP.GT.AND P5, PT, R8, 0x21, !P5 ;  /* 0x000000210800780c */ /* 0x000fe40006fa4270 */
[----:B------:R-:W-:Y:S01]  /*4690*/  FSEL R119, R79, -INF , !P0 ;  /* 0xff8000004f777808 */ /* 0x000fe20004000000 */
[----:B------:R-:W-:Y:S01]  /*46a0*/  LDSM.16.MT88.4 R56, [R228+0x900] ;  /* 0x00090000e438783b */ /* 0x000fe20000004200 */
[----:B------:R-:W-:Y:S02]  /*46b0*/  ISETP.NE.AND P0, PT, R18, RZ, PT ;  /* 0x000000ff1200720c */ /* 0x000fe40003f05270 */
[C---:B------:R-:W-:Y:S02]  /*46c0*/  ISETP.GT.AND P2, PT, R8.reuse, 0x28, !P2 ;  /* 0x000000280800780c */ /* 0x040fe40005744270 */
[----:B------:R-:W-:-:S02]  /*46d0*/  ISETP.GT.AND P0, PT, R8, 0x1, !P0 ;  /* 0x000000010800780c */ /* 0x000fc40004704270 */
[----:B------:R-:W-:Y:S02]  /*46e0*/  ISETP.GT.AND P1, PT, R8, 0x29, !P1 ;  /* 0x000000290800780c */ /* 0x000fe40004f24270 */
[C---:B------:R-:W-:Y:S02]  /*46f0*/  ISETP.LT.OR P0, PT, R9.reuse, 0x2, P0 ;  /* 0x000000020900780c */ /* 0x040fe40000701670 */
[----:B------:R-:W-:Y:S02]  /*4700*/  ISETP.LT.OR P6, PT, R9, 0x21, P6 ;  /* 0x000000210900780c */ /* 0x000fe400037c1670 */
[----:B------:R-:W-:Y:S02]  /*4710*/  FSEL R70, R87, -INF , !P0 ;  /* 0xff80000057467808 */ /* 0x000fe40004000000 */
[----:B------:R-:W-:Y:S02]  /*4720*/  ISETP.NE.AND P0, PT, R22, RZ, PT ;  /* 0x000000ff1600720c */ /* 0x000fe40003f05270 */
[----:B------:R-:W-:-:S02]  /*4730*/  ISETP.LT.OR P5, PT, R9, 0x22, P5 ;  /* 0x000000220900780c */ /* 0x000fc40002fa1670 */
[----:B------:R-:W-:Y:S02]  /*4740*/  ISETP.GT.AND P0, PT, R8, RZ, !P0 ;  /* 0x000000ff0800720c */ /* 0x000fe40004704270 */
[----:B-1----:R-:W-:Y:S02]  /*4750*/  FMNMX.FTZ R169, R169, R4, !PT ;  /* 0x00000004a9a97209 */ /* 0x002fe40007810000 */
[----:B------:R-:W1:Y:S01]  /*4760*/  SHFL.BFLY PT, R4, R168, 0x2, 0x1f ;  /* 0x0c401f00a8047f89 */ /* 0x000e6200000e0000 */
[----:B------:R-:W-:Y:S02]  /*4770*/  ISETP.LT.OR P0, PT, R9, 0x1, P0 ;  /* 0x000000010900780c */ /* 0x000fe40000701670 */
[----:B------:R-:W-:Y:S01]  /*4780*/  FMUL.FTZ R13, R169, c[0x0][0x2d0] ;  /* 0x0000b400a90d7a20 */ /* 0x000fe20000410000 */
[----:B------:R-:W-:Y:S02]  /*4790*/  FSEL R160, R66, -INF , !P6 ;  /* 0xff80000042a07808 */ /* 0x000fe40007000000 */
[----:B------:R-:W-:-:S02]  /*47a0*/  FSEL R69, R86, -INF , !P0 ;  /* 0xff80000056457808 */ /* 0x000fc40004000000 */
[----:B------:R-:W-:Y:S01]  /*47b0*/  ISETP.NE.AND P0, PT, R21, RZ, PT ;  /* 0x000000ff1500720c */ /* 0x000fe20003f05270 */
[----:B------:R-:W-:Y:S01]  /*47c0*/  LDSM.16.MT88.4 R84, [R226+0x1900] ;  /* 0x00190000e254783b */ /* 0x000fe20000004200 */
[----:B------:R-:W-:Y:S02]  /*47d0*/  FMNMX.FTZ R3, R69, R70, !PT ;  /* 0x0000004645037209 */ /* 0x000fe40007810000 */
[----:B------:R-:W-:Y:S02]  /*47e0*/  ISETP.GT.AND P0, PT, R8, 0x18, !P0 ;  /* 0x000000180800780c */ /* 0x000fe40004704270 */
[C---:B------:R-:W-:Y:S02]  /*47f0*/  ISETP.LT.OR P2, PT, R9.reuse, 0x29, P2 ;  /* 0x000000290900780c */ /* 0x040fe40001741670 */
[----:B------:R-:W-:Y:S02]  /*4800*/  ISETP.LT.OR P0, PT, R9, 0x19, P0 ;  /* 0x000000190900780c */ /* 0x000fe40000701670 */
[----:B------:R-:W-:-:S02]  /*4810*/  FSEL R161, R67, -INF , !P5 ;  /* 0xff80000043a17808 */ /* 0x000fc40006800000 */
[----:B------:R-:W-:Y:S01]  /*4820*/  FSEL R137, R74, -INF , !P0 ;  /* 0xff8000004a897808 */ /* 0x000fe20004000000 */
[----:B------:R-:W-:Y:S01]  /*4830*/  LDSM.16.MT88.4 R64, [R226+0x900] ;  /* 0x00090000e240783b */ /* 0x000fe20000004200 */
[----:B------:R-:W-:Y:S02]  /*4840*/  FSETP.NEU.FTZ.AND P0, PT, R169, -INF , PT ;  /* 0xff800000a900780b */ /* 0x000fe40003f1d000 */
[----:B-1----:R-:W-:Y:S02]  /*4850*/  FMNMX.FTZ R168, R168, R4, !PT ;  /* 0x00000004a8a87209 */ /* 0x002fe40007810000 */
[----:B------:R-:W-:Y:S02]  /*4860*/  FSEL R13, R13, RZ, P0 ;  /* 0x000000ff0d0d7208 */ /* 0x000fe40000000000 */
[----:B------:R-:W-:Y:S01]  /*4870*/  ISETP.LT.OR P1, PT, R9, 0x2a, P1 ;  /* 0x0000002a0900780c */ /* 0x000fe20000f21670 */
[----:B------:R-:W1:Y:S01]  /*4880*/  SHFL.BFLY PT, R4, R168, 0x1, 0x1f ;  /* 0x0c201f00a8047f89 */ /* 0x000e6200000e0000 */
[----:B------:R-:W-:Y:S01]  /*4890*/  FSEL R162, R162, -INF , !P2 ;  /* 0xff800000a2a27808 */ /* 0x000fe20005000000 */
[----:B------:R-:W-:Y:S01]  /*48a0*/  FFMA.FTZ R2, R36, c[0x0][0x2d0], -R13 ;  /* 0x0000b40024027a23 */ /* 0x000fe2000001080d */
[----:B------:R-:W-:-:S03]  /*48b0*/  FSEL R163, R163, -INF , !P1 ;  /* 0xff800000a3a37808 */ /* 0x000fc60004800000 */
[----:B------:R2:W-:Y:S02]  /*48c0*/  MUFU.EX2 R195, R2 ;  /* 0x0000000200c37308 */ /* 0x0005e40000000800 */
[--C-:B--2---:R-:W-:Y:S01]  /*48d0*/  FFMA.FTZ R2, R37, c[0x0][0x2d0], -R13.reuse ;  /* 0x0000b40025027a23 */ /* 0x104fe2000001080d */
[----:B-1----:R-:W-:Y:S01]  /*48e0*/  FMNMX.FTZ R168, R168, R4, !PT ;  /* 0x00000004a8a87209 */ /* 0x002fe20007810000 */
[----:B------:R-:W-:-:S04]  /*48f0*/  FFMA.FTZ R4, R25, c[0x0][0x2d0], -R13 ;  /* 0x0000b40019047a23 */ /* 0x000fc8000001080d */
[----:B------:R1:W-:Y:S01]  /*4900*/  MUFU.EX2 R186, R2 ;  /* 0x0000000200ba7308 */ /* 0x0003e20000000800 */
[C---:B------:R-:W-:Y:S01]  /*4910*/  FSETP.NEU.FTZ.AND P0, PT, R168.reuse, -INF , PT ;  /* 0xff800000a800780b */ /* 0x040fe20003f1d000 */
[----:B------:R-:W-:-:S05]  /*4920*/  FMUL.FTZ R12, R168, c[0x0][0x2d0] ;  /* 0x0000b400a80c7a20 */ /* 0x000fca0000410000 */
[----:B------:R-:W-:Y:S01]  /*4930*/  FSEL R12, R12, RZ, P0 ;  /* 0x000000ff0c0c7208 */ /* 0x000fe20000000000 */
[----:B------:R2:W-:Y:S01]  /*4940*/  MUFU.EX2 R183, R4 ;  /* 0x0000000400b77308 */ /* 0x0005e20000000800 */
[----:B------:R-:W-:-:S03]  /*4950*/  ISETP.NE.AND P0, PT, R29, RZ, PT ;  /* 0x000000ff1d00720c */ /* 0x000fc60003f05270 */
[--C-:B------:R-:W-:Y:S01]  /*4960*/  FFMA.FTZ R0, R24, c[0x0][0x2d0], -R12.reuse ;  /* 0x0000b40018007a23 */ /* 0x100fe2000001080c */
[----:B------:R-:W-:Y:S02]  /*4970*/  ISETP.GT.AND P0, PT, R8, 0x19, !P0 ;  /* 0x000000190800780c */ /* 0x000fe40004704270 */
[----:B-1----:R-:W-:Y:S01]  /*4980*/  FMNMX.FTZ R2, R104, R3, !PT ;  /* 0x0000000368027209 */ /* 0x002fe20007810000 */
[----:B------:R1:W-:Y:S01]  /*4990*/  MUFU.EX2 R233, R0 ;  /* 0x0000000000e97308 */ /* 0x0003e20000000800 */
[--C-:B------:R-:W-:Y:S01]  /*49a0*/  FFMA.FTZ R3, R48, c[0x0][0x2d0], -R13.reuse ;  /* 0x0000b40030037a23 */ /* 0x100fe2000001080d */
[----:B------:R-:W-:Y:S02]  /*49b0*/  ISETP.LT.OR P0, PT, R9, 0x1a, P0 ;  /* 0x0000001a0900780c */ /* 0x000fe40000701670 */
[----:B------:R-:W-:Y:S02]  /*49c0*/  FMNMX.FTZ R2, R71, R2, !PT ;  /* 0x0000000247027209 */ /* 0x000fe40007810000 */
[----:B------:R-:W-:Y:S01]  /*49d0*/  FSEL R68, R75, -INF , !P0 ;  /* 0xff8000004b447808 */ /* 0x000fe20004000000 */
[----:B--2---:R-:W-:Y:S01]  /*49e0*/  FFMA.FTZ R4, R26, c[0x0][0x2d0], -R13 ;  /* 0x0000b4001a047a23 */ /* 0x004fe2000001080d */
[----:B------:R2:W-:Y:S01]  /*49f0*/  MUFU.EX2 R193, R3 ;  /* 0x0000000300c17308 */ /* 0x0005e20000000800 */
[----:B-1----:R-:W-:-:S07]  /*4a00*/  FFMA.FTZ R0, R27, c[0x0][0x2d0], -R12 ;  /* 0x0000b4001b007a23 */ /* 0x002fce000001080c */
[----:B------:R1:W-:Y:S01]  /*4a10*/  MUFU.EX2 R234, R4 ;  /* 0x0000000400ea7308 */ /* 0x0003e20000000800 */
[----:B------:R-:W-:Y:S07]  /*4a20*/  LDSM.16.MT88.4 R24, [R228+0x2100] ;  /* 0x00210000e418783b */ /* 0x000fee0000004200 */
[----:B------:R3:W-:Y:S01]  /*4a30*/  MUFU.EX2 R252, R0 ;  /* 0x0000000000fc7308 */ /* 0x0007e20000000800 */
[----:B--2---:R-:W-:Y:S01]  /*4a40*/  FMNMX.FTZ R3, R117, R2, !PT ;  /* 0x0000000275037209 */ /* 0x004fe20007810000 */
[----:B------:R-:W-:-:S02]  /*4a50*/  FFMA.FTZ R2, R50, c[0x0][0x2d0], -R13 ;  /* 0x0000b40032027a23 */ /* 0x000fc4000001080d */
[----:B-1----:R-:W-:-:S04]  /*4a60*/  FFMA.FTZ R4, R30, c[0x0][0x2d0], -R13 ;  /* 0x0000b4001e047a23 */ /* 0x002fc8000001080d */
[----:B------:R1:W2:Y:S01]  /*4a70*/  MUFU.EX2 R185, R2 ;  /* 0x0000000200b97308 */ /* 0x0002a20000000800 */
[----:B---3--:R-:W-:-:S07]  /*4a80*/  FFMA.FTZ R0, R28, c[0x0][0x2d0], -R12 ;  /* 0x0000b4001c007a23 */ /* 0x008fce000001080c */
[----:B------:R3:W-:Y:S08]  /*4a90*/  MUFU.EX2 R192, R4 ;  /* 0x0000000400c07308 */ /* 0x0007f00000000800 */
[----:B------:R4:W4:Y:S01]  /*4aa0*/  MUFU.EX2 R164, R0 ;  /* 0x0000000000a47308 */ /* 0x0009220000000800 */
[----:B-1----:R-:W-:Y:S01]  /*4ab0*/  FMNMX.FTZ R2, R119, R3, !PT ;  /* 0x0000000377027209 */ /* 0x002fe20007810000 */
[----:B------:R-:W-:Y:S01]  /*4ac0*/  FFMA.FTZ R3, R38, c[0x0][0x2d0], -R12 ;  /* 0x0000b40026037a23 */ /* 0x000fe2000001080c */
[----:B--2---:R-:W-:-:S02]  /*4ad0*/  F2FP.BF16.PACK_AB R10, R185, R193 ;  /* 0x000000c1b90a723e */ /* 0x004fc400000010ff */
[----:B------:R-:W-:Y:S01]  /*4ae0*/  FMNMX.FTZ R2, R137, R2, !PT ;  /* 0x0000000289027209 */ /* 0x000fe20007810000 */
[----:B---3--:R-:W-:Y:S02]  /*4af0*/  FFMA.FTZ R4, R31, c[0x0][0x2d0], -R13 ;  /* 0x0000b4001f047a23 */ /* 0x008fe4000001080d */
[----:B------:R1:W-:Y:S01]  /*4b00*/  MUFU.EX2 R224, R3 ;  /* 0x0000000300e07308 */ /* 0x0003e20000000800 */
[----:B------:R-:W-:Y:S01]  /*4b10*/  LDSM.16.MT88.4 R28, [R225+0x1900] ;  /* 0x00190000e11c783b */ /* 0x000fe20000004200 */
[----:B----4-:R-:W-:-:S06]  /*4b20*/  FMNMX.FTZ R0, R105, R106, !PT ;  /* 0x0000006a69007209 */ /* 0x010fcc0007810000 */
[----:B------:R2:W3:Y:S01]  /*4b30*/  MUFU.EX2 R180, R4 ;  /* 0x0000000400b47308 */ /* 0x0004e20000000800 */
[----:B------:R-:W-:Y:S02]  /*4b40*/  F2FP.BF16.PACK_AB R7, R164, R252 ;  /* 0x000000fca407723e */ /* 0x000fe400000010ff */
[----:B------:R-:W-:-:S04]  /*4b50*/  FMNMX.FTZ R0, R107, R0, !PT ;  /* 0x000000006b007209 */ /* 0x000fc80007810000 */
[----:B------:R-:W-:Y:S02]  /*4b60*/  FMNMX.FTZ R0, R116, R0, !PT ;  /* 0x0000000074007209 */ /* 0x000fe40007810000 */
[----:B-1----:R-:W-:Y:S01]  /*4b70*/  FMNMX.FTZ R3, R68, R2, !PT ;  /* 0x0000000244037209 */ /* 0x002fe20007810000 */
[--C-:B------:R-:W-:Y:S01]  /*4b80*/  FFMA.FTZ R2, R39, c[0x0][0x2d0], -R12.reuse ;  /* 0x0000b40027027a23 */ /* 0x100fe2000001080c */
[----:B------:R-:W-:Y:S01]  /*4b90*/  FMNMX.FTZ R0, R118, R0, !PT ;  /* 0x0000000076007209 */ /* 0x000fe20007810000 */
[----:B------:R-:W-:Y:S01]  /*4ba0*/  LDSM.16.MT88.4 R36, [R226+0x2100] ;  /* 0x00210000e224783b */ /* 0x000fe20000004200 */
[----:B------:R-:W-:Y:S01]  /*4bb0*/  FMNMX.FTZ R3, R160, R3, !PT ;  /* 0x00000003a0037209 */ /* 0x000fe20007810000 */
[----:B------:R1:W4:Y:S01]  /*4bc0*/  MUFU.EX2 R251, R2 ;  /* 0x0000000200fb7308 */ /* 0x0003220000000800 */
[----:B------:R-:W-:Y:S01]  /*4bd0*/  FMNMX.FTZ R0, R136, R0, !PT ;  /* 0x0000000088007209 */ /* 0x000fe20007810000 */
[----:B--2---:R-:W-:Y:S01]  /*4be0*/  FFMA.FTZ R4, R23, c[0x0][0x2d0], -R12 ;  /* 0x0000b40017047a23 */ /* 0x004fe2000001080c */
[----:B------:R-:W-:-:S02]  /*4bf0*/  FMNMX.FTZ R3, R161, R3, !PT ;  /* 0x00000003a1037209 */ /* 0x000fc40007810000 */
[----:B------:R-:W-:Y:S02]  /*4c00*/  FMNMX.FTZ R0, R138, R0, !PT ;  /* 0x000000008a007209 */ /* 0x000fe40007810000 */
[----:B---3--:R-:W-:Y:S01]  /*4c10*/  F2FP.BF16.PACK_AB R6, R180, R192 ;  /* 0x000000c0b406723e */ /* 0x008fe200000010ff */
[----:B------:R2:W3:Y:S01]  /*4c20*/  MUFU.EX2 R182, R4 ;  /* 0x0000000400b67308 */ /* 0x0004e20000000800 */
[----:B------:R-:W-:Y:S02]  /*4c30*/  FMNMX.FTZ R0, R139, R0, !PT ;  /* 0x000000008b007209 */ /* 0x000fe40007810000 */
[----:B------:R-:W-:Y:S02]  /*4c40*/  FMNMX.FTZ R3, R162, R3, !PT ;  /* 0x00000003a2037209 */ /* 0x000fe40007810000 */
[----:B------:R-:W-:Y:S02]  /*4c50*/  FMNMX.FTZ R0, R172, R0, !PT ;  /* 0x00000000ac007209 */ /* 0x000fe40007810000 */
[----:B------:R-:W-:Y:S01]  /*4c60*/  FMNMX.FTZ R3, R163, R3, !PT ;  /* 0x00000003a3037209 */ /* 0x000fe20007810000 */
[----:B-1----:R-:W-:Y:S01]  /*4c70*/  FFMA.FTZ R2, R49, c[0x0][0x2d0], -R12 ;  /* 0x0000b40031027a23 */ /* 0x002fe2000001080c */
[----:B------:R-:W-:-:S02]  /*4c80*/  FMNMX.FTZ R0, R173, R0, !PT ;  /* 0x00000000ad007209 */ /* 0x000fc40007810000 */
[----:B----4-:R-:W-:Y:S01]  /*4c90*/  F2FP.BF16.PACK_AB R9, R251, R224 ;  /* 0x000000e0fb09723e */ /* 0x010fe200000010ff */
[----:B------:R1:W-:Y:S01]  /*4ca0*/  MUFU.EX2 R229, R2 ;  /* 0x0000000200e57308 */ /* 0x0003e20000000800 */
[----:B------:R-:W-:Y:S01]  /*4cb0*/  FMNMX.FTZ R0, R174, R0, !PT ;  /* 0x00000000ae007209 */ /* 0x000fe20007810000 */
[----:B------:R-:W4:Y:S01]  /*4cc0*/  SHFL.BFLY PT, R14, R3, 0x2, 0x1f ;  /* 0x0c401f00030e7f89 */ /* 0x000f2200000e0000 */
[----:B--2---:R-:W-:Y:S02]  /*4cd0*/  F2FP.BF16.PACK_AB R4, R234, R183 ;  /* 0x000000b7ea04723e */ /* 0x004fe400000010ff */
[----:B------:R-:W-:Y:S02]  /*4ce0*/  FMNMX.FTZ R0, R175, R0, !PT ;  /* 0x00000000af007209 */ /* 0x000fe40007810000 */
[----:B---3--:R-:W-:-:S03]  /*4cf0*/  F2FP.BF16.PACK_AB R5, R233, R182 ;  /* 0x000000b6e905723e */ /* 0x008fc600000010ff */
[----:B------:R-:W2:Y:S04]  /*4d00*/  SHFL.BFLY PT, R8, R0, 0x2, 0x1f ;  /* 0x0c401f0000087f89 */ /* 0x000ea800000e0000 */
[C---:B------:R-:W-:Y:S01]  /*4d10*/  HMMA.16816.F32.BF16 R20, R4.reuse, R44, RZ ;  /* 0x0000002c0414723c */ /* 0x040fe200000418ff */
[----:B-1----:R-:W-:Y:S02]  /*4d20*/  FFMA.FTZ R2, R51, c[0x0][0x2d0], -R12 ;  /* 0x0000b40033027a23 */ /* 0x002fe4000001080c */
[----:B------:R-:W-:Y:S02]  /*4d30*/  LDSM.16.MT88.4 R48, [R225+0x2100] ;  /* 0x00210000e130783b */ /* 0x000fe40000004200 */
[----:B------:R-:W1:Y:S03]  /*4d40*/  MUFU.EX2 R184, R2 ;  /* 0x0000000200b87308 */ /* 0x000e660000000800 */
[----:B------:R-:W-:Y:S01]  /*4d50*/  HMMA.16816.F32.BF16 R148, R4, R60, RZ ;  /* 0x0000003c0494723c */ /* 0x000fe200000418ff */
[----:B----4-:R-:W-:-:S07]  /*4d60*/  FMNMX.FTZ R3, R3, R14, !PT ;  /* 0x0000000e03037209 */ /* 0x010fce0007810000 */
[----:B------:R-:W-:Y:S01]  /*4d70*/  HMMA.16816.F32.BF16 R144, R4, R28, RZ ;  /* 0x0000001c0490723c */ /* 0x000fe200000418ff */
[----:B--2---:R-:W-:Y:S02]  /*4d80*/  FMNMX.FTZ R0, R0, R8, !PT ;  /* 0x0000000800007209 */ /* 0x004fe40007810000 */
[----:B------:R-:W-:-:S05]  /*4d90*/  F2FP.BF16.PACK_AB R8, R186, R195 ;  /* 0x000000c3ba08723e */ /* 0x000fca00000010ff */
[----:B------:R-:W-:Y:S01]  /*4da0*/  HMMA.16816.F32.BF16 R140, R4, R40, RZ ;  /* 0x00000028048c723c */ /* 0x000fe200000418ff */
[----:B------:R-:W2:Y:S01]  /*4db0*/  SHFL.BFLY PT, R15, R0, 0x1, 0x1f ;  /* 0x0c201f00000f7f89 */ /* 0x000ea200000e0000 */
[----:B-1----:R-:W-:-:S06]  /*4dc0*/  F2FP.BF16.PACK_AB R11, R184, R229 ;  /* 0x000000e5b80b723e */ /* 0x002fcc00000010ff */
[----:B------:R-:W-:Y:S08]  /*4dd0*/  HMMA.16816.F32.BF16 R128, R4, R32, RZ ;  /* 0x000000200480723c */ /* 0x000ff000000418ff */
[----:B------:R-:W-:Y:S01]  /*4de0*/  HMMA.16816.F32.BF16 R176, R8, R80, R20 ;  /* 0x0000005008b0723c */ /* 0x000fe20000041814 */
[----:B------:R-:W-:Y:S07]  /*4df0*/  LDSM.16.MT88.4 R20, [R227+0x2100] ;  /* 0x00210000e314783b */ /* 0x000fee0000004200 */
[----:B------:R-:W-:Y:S01]  /*4e00*/  HMMA.16816.F32.BF16 R152, R4, R84, RZ ;  /* 0x000000540498723c */ /* 0x000fe200000418ff */
[----:B--2---:R-:W-:-:S04]  /*4e10*/  FMNMX.FTZ R167, R0, R15, !PT ;  /* 0x0000000f00a77209 */ /* 0x004fc80007810000 */
[C---:B------:R-:W-:Y:S01]  /*4e20*/  FSETP.NEU.FTZ.AND P0, PT, R167.reuse, -INF , PT ;  /* 0xff800000a700780b */ /* 0x040fe20003f1d000 */
[----:B------:R-:W-:Y:S02]  /*4e30*/  FMUL.FTZ R0, R167, c[0x0][0x2d0] ;  /* 0x0000b400a7007a20 */ /* 0x000fe40000410000 */
[----:B------:R-:W-:Y:S03]  /*4e40*/  HMMA.16816.F32.BF16 R132, R4, R100, RZ ;  /* 0x000000640484723c */ /* 0x000fe600000418ff */
[----:B------:R-:W-:-:S05]  /*4e50*/  FSEL R0, R0, RZ, P0 ;  /* 0x000000ff00007208 */ /* 0x000fca0000000000 */
[----:B------:R-:W-:Y:S01]  /*4e60*/  HMMA.16816.F32.BF16 R124, R4, R120, RZ ;  /* 0x00000078047c723c */ /* 0x000fe200000418ff */
[----:B------:R-:W-:-:S04]  /*4e70*/  FFMA.FTZ R2, R105, c[0x0][0x2d0], -R0 ;  /* 0x0000b40069027a23 */ /* 0x000fc80000010800 */
[----:B------:R1:W-:Y:S03]  /*4e80*/  MUFU.EX2 R231, R2 ;  /* 0x0000000200e77308 */ /* 0x0003e60000000800 */
[C---:B------:R-:W-:Y:S08]  /*4e90*/  HMMA.16816.F32.BF16 R112, R4.reuse, R46, RZ ;  /* 0x0000002e0470723c */ /* 0x040ff000000418ff */
[----:B------:R-:W-:Y:S01]  /*4ea0*/  HMMA.16816.F32.BF16 R108, R4, R34, RZ ;  /* 0x00000022046c723c */ /* 0x000fe200000418ff */
[----:B-1----:R-:W-:-:S07]  /*4eb0*/  FFMA.FTZ R2, R106, c[0x0][0x2d0], -R0 ;  /* 0x0000b4006a027a23 */ /* 0x002fce0000010800 */
[C---:B------:R-:W-:Y:S01]  /*4ec0*/  HMMA.16816.F32.BF16 R96, R4.reuse, R42, RZ ;  /* 0x0000002a0460723c */ /* 0x040fe200000418ff */
[----:B------:R1:W-:Y:S07]  /*4ed0*/  MUFU.EX2 R232, R2 ;  /* 0x0000000200e87308 */ /* 0x0003ee0000000800 */
[C---:B------:R-:W-:Y:S08]  /*4ee0*/  HMMA.16816.F32.BF16 R92, R4.reuse, R62, RZ ;  /* 0x0000003e045c723c */ /* 0x040ff000000418ff */
[----:B------:R-:W-:Y:S01]  /*4ef0*/  HMMA.16816.F32.BF16 R88, R4, R30, RZ ;  /* 0x0000001e0458723c */ /* 0x000fe200000418ff */
[----:B-1----:R-:W-:-:S07]  /*4f00*/  FFMA.FTZ R2, R107, c[0x0][0x2d0], -R0 ;  /* 0x0000b4006b027a23 */ /* 0x002fce0000010800 */
[C---:B------:R-:W-:Y:S08]  /*4f10*/  HMMA.16816.F32.BF16 R76, R4.reuse, R86, RZ ;  /* 0x00000056044c723c */ /* 0x040ff000000418ff */
[C---:B------:R-:W-:Y:S08]  /*4f20*/  HMMA.16816.F32.BF16 R72, R4.reuse, R102, RZ ;  /* 0x000000660448723c */ /* 0x040ff000000418ff */
[----:B------:R-:W-:Y:S01]  /*4f30*/  HMMA.16816.F32.BF16 R16, R4, R122, RZ ;  /* 0x0000007a0410723c */ /* 0x000fe200000418ff */
[----:B------:R-:W1:Y:S01]  /*4f40*/  SHFL.BFLY PT, R4, R3, 0x1, 0x1f ;  /* 0x0c201f0003047f89 */ /* 0x000e6200000e0000 */
[----:B------:R-:W2:Y:S06]  /*4f50*/  MUFU.EX2 R5, R2 ;  /* 0x0000000200057308 */ /* 0x000eac0000000800 */
[C---:B------:R-:W-:Y:S08]  /*4f60*/  HMMA.16816.F32.BF16 R148, R8.reuse, R52, R148 ;  /* 0x000000340894723c */ /* 0x040ff00000041894 */
[C---:B------:R-:W-:Y:S08]  /*4f70*/  HMMA.16816.F32.BF16 R144, R8.reuse, R48, R144 ;  /* 0x000000300890723c */ /* 0x040ff00000041890 */
[----:B------:R-:W-:Y:S01]  /*4f80*/  HMMA.16816.F32.BF16 R196, R8, R56, R140 ;  /* 0x0000003808c4723c */ /* 0x000fe2000004188c */
[----:B-1----:R-:W-:Y:S01]  /*4f90*/  FMNMX.FTZ R3, R3, R4, !PT ;  /* 0x0000000403037209 */ /* 0x002fe20007810000 */
[----:B------:R-:W-:-:S02]  /*4fa0*/  FFMA.FTZ R4, R116, c[0x0][0x2d0], -R0 ;  /* 0x0000b40074047a23 */ /* 0x000fc40000010800 */
[----:B--2---:R-:W-:Y:S01]  /*4fb0*/  IMAD.MOV.U32 R116, RZ, RZ, R5 ;  /* 0x000000ffff747224 */ /* 0x004fe200078e0005 */
[C---:B------:R-:W-:Y:S01]  /*4fc0*/  FSETP.NEU.FTZ.AND P0, PT, R3.reuse, -INF , PT ;  /* 0xff8000000300780b */ /* 0x040fe20003f1d000 */
[----:B------:R-:W-:Y:S01]  /*4fd0*/  FMUL.FTZ R2, R3, c[0x0][0x2d0] ;  /* 0x0000b40003027a20 */ /* 0x000fe20000410000 */
[----:B------:R-:W1:Y:S01]  /*4fe0*/  MUFU.EX2 R181, R4 ;  /* 0x0000000400b57308 */ /* 0x000e620000000800 */
[----:B------:R-:W-:Y:S01]  /*4ff0*/  HMMA.16816.F32.BF16 R188, R8, R64, R128 ;  /* 0x0000004008bc723c */ /* 0x000fe20000041880 */
[----:B------:R-:W-:Y:S01]  /*5000*/  MOV R141, R149 ;  /* 0x00000095008d7202 */ /* 0x000fe20000000f00 */
[----:B------:R-:W-:Y:S01]  /*5010*/  IMAD.MOV.U32 R140, RZ, RZ, R150 ;  /* 0x000000ffff8c7224 */ /* 0x000fe200078e0096 */
[----:B------:R-:W-:-:S04]  /*5020*/  FSEL R2, R2, RZ, P0 ;  /* 0x000000ff02027208 */ /* 0x000fc80000000000 */
[----:B------:R-:W-:Y:S01]  /*5030*/  MOV R130, R148 ;  /* 0x0000009400827202 */ /* 0x000fe20000000f00 */
[----:B------:R-:W-:Y:S01]  /*5040*/  IMAD.MOV.U32 R150, RZ, RZ, R145 ;  /* 0x000000ffff967224 */ /* 0x000fe200078e0091 */
[----:B------:R-:W-:Y:S01]  /*5050*/  MOV R148, R147 ;  /* 0x0000009300947202 */ /* 0x000fe20000000f00 */
[----:B------:R-:W-:Y:S01]  /*5060*/  IMAD.MOV.U32 R149, RZ, RZ, R146 ;  /* 0x000000ffff957224 */ /* 0x000fe200078e0092 */
[C---:B------:R-:W-:Y:S01]  /*5070*/  HMMA.16816.F32.BF16 R244, R8.reuse, R36, R152 ;  /* 0x0000002408f4723c */ /* 0x040fe20000041898 */
[----:B------:R-:W-:Y:S02]  /*5080*/  IMAD.MOV.U32 R143, RZ, RZ, R144 ;  /* 0x000000ffff8f7224 */ /* 0x000fe400078e0090 */
[----:B------:R-:W-:Y:S01]  /*5090*/  IMAD.MOV.U32 R131, RZ, RZ, R151 ;  /* 0x000000ffff837224 */ /* 0x000fe200078e0097 */
[----:B-1----:R-:W-:Y:S01]  /*50a0*/  F2FP.BF16.PACK_AB R6, R181, R116 ;  /* 0x00000074b506723e */ /* 0x002fe200000010ff */
[----:B------:R-:W-:Y:S01]  /*50b0*/  IMAD.MOV.U32 R129, RZ, RZ, R196 ;  /* 0x000000ffff817224 */ /* 0x000fe200078e00c4 */
[----:B------:R-:W-:Y:S01]  /*50c0*/  MOV R128, R197 ;  /* 0x000000c500807202 */ /* 0x000fe20000000f00 */
[----:B------:R-:W-:Y:S01]  /*50d0*/  IMAD.MOV.U32 R15, RZ, RZ, R198 ;  /* 0x000000ffff0f7224 */ /* 0x000fe200078e00c6 */
[----:B------:R-:W-:Y:S01]  /*50e0*/  HMMA.16816.F32.BF16 R144, R8, R20, R124 ;  /* 0x000000140890723c */ /* 0x000fe2000004187c */
[----:B------:R-:W-:-:S02]  /*50f0*/  IMAD.MOV.U32 R14, RZ, RZ, R199 ;  /* 0x000000ffff0e7224 */ /* 0x000fc400078e00c7 */
[----:B------:R-:W-:-:S04]  /*5100*/  FFMA.FTZ R4, R69, c[0x0][0x2d0], -R2 ;  /* 0x0000b40045047a23 */ /* 0x000fc80000010802 */
[----:B------:R1:W-:Y:S01]  /*5110*/  MUFU.EX2 R248, R4 ;  /* 0x0000000400f87308 */ /* 0x0003e20000000800 */
[C---:B------:R-:W-:Y:S07]  /*5120*/  HMMA.16816.F32.BF16 R212, R8.reuse, R24, R132 ;  /* 0x0000001808d4723c */ /* 0x040fee0000041884 */
[----:B------:R-:W-:Y:S01]  /*5130*/  MOV R135, R180 ;  /* 0x000000b400877202 */ /* 0x000fe20000000f00 */
[----:B------:R-:W-:Y:S01]  /*5140*/  HMMA.16816.F32.BF16 R220, R8, R82, R112 ;  /* 0x0000005208dc723c */ /* 0x000fe20000041870 */
[----:B------:R-:W-:-:S02]  /*5150*/  IMAD.MOV.U32 R134, RZ, RZ, R164 ;  /* 0x000000ffff867224 */ /* 0x000fc400078e00a4 */
[----:B-1----:R-:W-:-:S05]  /*5160*/  FFMA.FTZ R4, R70, c[0x0][0x2d0], -R2 ;  /* 0x0000b40046047a23 */ /* 0x002fca0000010802 */
[C---:B------:R-:W-:Y:S01]  /*5170*/  HMMA.16816.F32.BF16 R216, R8.reuse, R66, R108 ;  /* 0x0000004208d8723c */ /* 0x040fe2000004186c */
[----:B------:R1:W2:Y:S07]  /*5180*/  MUFU.EX2 R180, R4 ;  /* 0x0000000400b47308 */ /* 0x0002ae0000000800 */
[C---:B------:R-:W-:Y:S08]  /*5190*/  HMMA.16816.F32.BF16 R208, R8.reuse, R58, R96 ;  /* 0x0000003a08d0723c */ /* 0x040ff00000041860 */
[----:B------:R-:W-:Y:S01]  /*51a0*/  HMMA.16816.F32.BF16 R204, R8, R54, R92 ;  /* 0x0000003608cc723c */ /* 0x000fe2000004185c */
[----:B-1----:R-:W-:Y:S01]  /*51b0*/  FFMA.FTZ R4, R104, c[0x0][0x2d0], -R2 ;  /* 0x0000b40068047a23 */ /* 0x002fe20000010802 */
[----:B--2---:R-:W-:-:S03]  /*51c0*/  F2FP.BF16.PACK_AB R5, R180, R248 ;  /* 0x000000f8b405723e */ /* 0x004fc600000010ff */
[----:B------:R1:W-:Y:S03]  /*51d0*/  MUFU.EX2 R142, R4 ;  /* 0x00000004008e7308 */ /* 0x0003e60000000800 */
[C---:B------:R-:W-:Y:S08]  /*51e0*/  HMMA.16816.F32.BF16 R200, R8.reuse, R50, R88 ;  /* 0x0000003208c8723c */ /* 0x040ff00000041858 */
[----:B------:R-:W-:Y:S01]  /*51f0*/  HMMA.16816.F32.BF16 R196, R8, R38, R76 ;  /* 0x0000002608c4723c */ /* 0x000fe2000004184c */
[----:B-1----:R-:W-:-:S07]  /*5200*/  FFMA.FTZ R4, R71, c[0x0][0x2d0], -R2 ;  /* 0x0000b40047047a23 */ /* 0x002fce0000010802 */
[C---:B------:R-:W-:Y:S01]  /*5210*/  HMMA.16816.F32.BF16 R152, R8.reuse, R26, R72 ;  /* 0x0000001a0898723c */ /* 0x040fe20000041848 */
[----:B------:R1:W2:Y:S07]  /*5220*/  MUFU.EX2 R250, R4 ;  /* 0x0000000400fa7308 */ /* 0x0002ae0000000800 */
[----:B------:R-:W-:Y:S07]  /*5230*/  HMMA.16816.F32.BF16 R124, R8, R22, R16 ;  /* 0x00000016087c723c */ /* 0x000fee0000041810 */
[----:B------:R-:W-:-:S02]  /*5240*/  FFMA.FTZ R8, R118, c[0x0][0x2d0], -R0 ;  /* 0x0000b40076087a23 */ /* 0x000fc40000010800 */
[----:B------:R-:W-:Y:S02]  /*5250*/  IMAD.MOV.U32 R118, RZ, RZ, R134 ;  /* 0x000000ffff767224 */ /* 0x000fe400078e0086 */
[----:B------:R3:W4:Y:S01]  /*5260*/  MUFU.EX2 R132, R8 ;  /* 0x0000000800847308 */ /* 0x0007220000000800 */
[----:B-1----:R-:W-:Y:S02]  /*5270*/  F2FP.BF16.PACK_AB R4, R232, R231 ;  /* 0x000000e7e804723e */ /* 0x002fe400000010ff */
[----:B--2---:R-:W-:-:S07]  /*5280*/  F2FP.BF16.PACK_AB R7, R250, R142 ;  /* 0x0000008efa07723e */ /* 0x004fce00000010ff */
[----:B------:R-:W-:Y:S01]  /*5290*/  HMMA.16816.F32.BF16 R88, R4, R32, RZ ;  /* 0x000000200458723c */ /* 0x000fe200000418ff */
[----:B---3--:R-:W-:Y:S01]  /*52a0*/  FFMA.FTZ R8, R136, c[0x0][0x2d0], -R0 ;  /* 0x0000b40088087a23 */ /* 0x008fe20000010800 */
[----:B------:R-:W-:-:S06]  /*52b0*/  MOV R136, R135 ;  /* 0x0000008700887202 */ /* 0x000fcc0000000f00 */
[C---:B------:R-:W-:Y:S01]  /*52c0*/  HMMA.16816.F32.BF16 R104, R4.reuse, R34, RZ ;  /* 0x000000220468723c */ /* 0x040fe200000418ff */
[----:B------:R1:W-:Y:S07]  /*52d0*/  MUFU.EX2 R194, R8 ;  /* 0x0000000800c27308 */ /* 0x0003ee0000000800 */
[C---:B------:R-:W-:Y:S08]  /*52e0*/  HMMA.16816.F32.BF16 R32, R4.reuse, R28, RZ ;  /* 0x0000001c0420723c */ /* 0x040ff000000418ff */
[----:B------:R-:W-:Y:S01]  /*52f0*/  HMMA.16816.F32.BF16 R76, R4, R30, RZ ;  /* 0x0000001e044c723c */ /* 0x000fe200000418ff */
[----:B-1----:R-:W-:-:S02]  /*5300*/  FFMA.FTZ R8, R138, c[0x0][0x2d0], -R0 ;  /* 0x0000b4008a087a23 */ /* 0x002fc40000010800 */
[----:B------:R-:W-:Y:S02]  /*5310*/  IMAD.MOV.U32 R138, RZ, RZ, R116 ;  /* 0x000000ffff8a7224 */ /* 0x000fe400078e0074 */
[----:B------:R1:W-:Y:S01]  /*5320*/  MUFU.EX2 R230, R8 ;  /* 0x0000000800e67308 */ /* 0x0003e20000000800 */
[----:B------:R-:W-:Y:S02]  /*5330*/  IMAD.MOV.U32 R116, RZ, RZ, R192 ;  /* 0x000000ffff747224 */ /* 0x000fe400078e00c0 */
[C---:B------:R-:W-:Y:S07]  /*5340*/  HMMA.16816.F32.BF16 R28, R4.reuse, R84, RZ ;  /* 0x00000054041c723c */ /* 0x040fee00000418ff */
[----:B------:R-:W-:Y:S01]  /*5350*/  MOV R84, R182 ;  /* 0x000000b600547202 */ /* 0x000fe20000000f00 */
[----:B------:R-:W-:Y:S01]  /*5360*/  HMMA.16816.F32.BF16 R108, R4, R44, RZ ;  /* 0x0000002c046c723c */ /* 0x000fe200000418ff */
[----:B-1----:R-:W-:-:S07]  /*5370*/  FFMA.FTZ R8, R139, c[0x0][0x2d0], -R0 ;  /* 0x0000b4008b087a23 */ /* 0x002fce0000010800 */
[C---:B------:R-:W-:Y:S01]  /*5380*/  HMMA.16816.F32.BF16 R112, R4.reuse, R46, RZ ;  /* 0x0000002e0470723c */ /* 0x040fe200000418ff */
[----:B------:R-:W-:Y:S01]  /*5390*/  IMAD.MOV.U32 R139, RZ, RZ, R252 ;  /* 0x000000ffff8b7224 */ /* 0x000fe200078e00fc */
[----:B------:R1:W-:Y:S06]  /*53a0*/  MUFU.EX2 R151, R8 ;  /* 0x0000000800977308 */ /* 0x0003ec0000000800 */
[C---:B------:R-:W-:Y:S08]  /*53b0*/  HMMA.16816.F32.BF16 R44, R4.reuse, R60, RZ ;  /* 0x0000003c042c723c */ /* 0x040ff000000418ff */
[----:B------:R-:W-:Y:S01]  /*53c0*/  HMMA.16816.F32.BF16 R92, R4, R62, RZ ;  /* 0x0000003e045c723c */ /* 0x000fe200000418ff */
[----:B-1----:R-:W-:Y:S01]  /*53d0*/  FFMA.FTZ R8, R117, c[0x0][0x2d0], -R2 ;  /* 0x0000b40075087a23 */ /* 0x002fe20000010802 */
[----:B------:R-:W-:-:S03]  /*53e0*/  MOV R117, R251 ;  /* 0x000000fb00757202 */ /* 0x000fc60000000f00 */
[----:B------:R1:W2:Y:S03]  /*53f0*/  MUFU.EX2 R133, R8 ;  /* 0x0000000800857308 */ /* 0x0002a60000000800 */
[C---:B------:R-:W-:Y:S07]  /*5400*/  HMMA.16816.F32.BF16 R60, R4.reuse, R102, RZ ;  /* 0x00000066043c723c */ /* 0x040fee00000418ff */
[----:B----4-:R-:W-:Y:S01]  /*5410*/  IMAD.MOV.U32 R103, RZ, RZ, R132 ;  /* 0x000000ffff677224 */ /* 0x010fe200078e0084 */
[----:B------:R-:W-:Y:S01]  /*5420*/  HMMA.16816.F32.BF16 R72, R4, R40, RZ ;  /* 0x000000280448723c */ /* 0x000fe200000418ff */
[----:B-1----:R-:W-:Y:S01]  /*5430*/  FFMA.FTZ R8, R119, c[0x0][0x2d0], -R2 ;  /* 0x0000b40077087a23 */ /* 0x002fe20000010802 */
[----:B--2---:R-:W-:-:S06]  /*5440*/  MOV R102, R133 ;  /* 0x0000008500667202 */ /* 0x004fcc0000000f00 */
[C---:B------:R-:W-:Y:S01]  /*5450*/  HMMA.16816.F32.BF16 R96, R4.reuse, R42, RZ ;  /* 0x0000002a0460723c */ /* 0x040fe200000418ff */
[----:B------:R-:W-:Y:S01]  /*5460*/  IMAD.MOV.U32 R119, RZ, RZ, R250 ;  /* 0x000000ffff777224 */ /* 0x000fe200078e00fa */
[----:B------:R1:W-:Y:S06]  /*5470*/  MUFU.EX2 R187, R8 ;  /* 0x0000000800bb7308 */ /* 0x0003ec0000000800 */
[C---:B------:R-:W-:Y:S07]  /*5480*/  HMMA.16816.F32.BF16 R16, R4.reuse, R100, RZ ;  /* 0x000000640410723c */ /* 0x040fee00000418ff */
[----:B------:R-:W-:Y:S01]  /*5490*/  IMAD.MOV.U32 R101, RZ, RZ, R142 ;  /* 0x000000ffff657224 */ /* 0x000fe200078e008e */
[----:B------:R-:W-:Y:S01]  /*54a0*/  HMMA.16816.F32.BF16 R40, R4, R122, RZ ;  /* 0x0000007a0428723c */ /* 0x000fe200000418ff */
[----:B------:R-:W-:Y:S01]  /*54b0*/  MOV R100, R186 ;  /* 0x000000ba00647202 */ /* 0x000fe20000000f00 */
[----:B-1----:R-:W-:-:S02]  /*54c0*/  FFMA.FTZ R8, R137, c[0x0][0x2d0], -R2 ;  /* 0x0000b40089087a23 */ /* 0x002fc40000010802 */
[----:B------:R-:W-:Y:S02]  /*54d0*/  IMAD.MOV.U32 R137, RZ, RZ, R183 ;  /* 0x000000ffff897224 */ /* 0x000fe400078e00b7 */
[----:B------:R1:W2:Y:S02]  /*54e0*/  MUFU.EX2 R164, R8 ;  /* 0x0000000800a47308 */ /* 0x0002a40000000800 */
[----:B-1----:R-:W-:Y:S02]  /*54f0*/  FFMA.FTZ R8, R68, c[0x0][0x2d0], -R2 ;  /* 0x0000b40044087a23 */ /* 0x002fe40000010802 */
[----:B--2---:R-:W-:Y:S01]  /*5500*/  IMAD.MOV.U32 R85, RZ, RZ, R164 ;  /* 0x000000ffff557224 */ /* 0x004fe200078e00a4 */
[----:B------:R-:W-:Y:S03]  /*5510*/  HMMA.16816.F32.BF16 R68, R4, R86, RZ ;  /* 0x000000560444723c */ /* 0x000fe600000418ff */
[----:B------:R1:W2:Y:S04]  /*5520*/  MUFU.EX2 R164, R8 ;  /* 0x0000000800a47308 */ /* 0x0002a80000000800 */
[----:B------:R-:W-:-:S02]  /*5530*/  IMAD.MOV.U32 R87, RZ, RZ, R181 ;  /* 0x000000ffff577224 */ /* 0x000fc400078e00b5 */
[----:B------:R-:W-:Y:S01]  /*5540*/  IMAD.MOV.U32 R86, RZ, RZ, R180 ;  /* 0x000000ffff567224 */ /* 0x000fe200078e00b4 */
[----:B-1----:R-:W-:Y:S07]  /*5550*/  HMMA.16816.F32.BF16 R8, R4, R120, RZ ;  /* 0x000000780408723c */ /* 0x002fee00000418ff */
[----:B------:R-:W-:Y:S02]  /*5560*/  F2FP.BF16.PACK_AB R4, R194, R103 ;  /* 0x00000067c204723e */ /* 0x000fe400000010ff */
[----:B------:R-:W-:-:S02]  /*5570*/  F2FP.BF16.PACK_AB R6, R151, R230 ;  /* 0x000000e69706723e */ /* 0x000fc400000010ff */
[----:B------:R-:W-:Y:S02]  /*5580*/  F2FP.BF16.PACK_AB R5, R187, R102 ;  /* 0x00000066bb05723e */ /* 0x000fe400000010ff */
[----:B--2---:R-:W-:-:S07]  /*5590*/  F2FP.BF16.PACK_AB R7, R164, R85 ;  /* 0x00000055a407723e */ /* 0x004fce00000010ff */
[C---:B------:R-:W-:Y:S01]  /*55a0*/  HMMA.16816.F32.BF16 R180, R4.reuse, R80, R108 ;  /* 0x0000005004b4723c */ /* 0x040fe2000004186c */
[----:B------:R-:W-:Y:S06]  /*55b0*/  LDSM.16.MT88.4 R108, [R228+0x2900] ;  /* 0x00290000e46c783b */ /* 0x000fec0000004200 */
[----:B------:R-:W-:Y:S01]  /*55c0*/  IMAD.MOV.U32 R80, RZ, RZ, R195 ;  /* 0x000000ffff507224 */ /* 0x000fe200078e00c3 */
[----:B------:R-:W-:Y:S01]  /*55d0*/  HMMA.16816.F32.BF16 R88, R4, R64, R88 ;  /* 0x000000400458723c */ /* 0x000fe20000041858 */
[----:B------:R-:W-:-:S06]  /*55e0*/  MOV R81, R248 ;  /* 0x000000f800517202 */ /* 0x000fcc0000000f00 */
[----:B------:R-:W-:Y:S01]  /*55f0*/  IMAD.MOV.U32 R65, RZ, RZ, R194 ;  /* 0x000000ffff417224 */ /* 0x000fe200078e00c2 */
[----:B------:R-:W-:Y:S01]  /*5600*/  MOV R64, R193 ;  /* 0x000000c100407202 */ /* 0x000fe20000000f00 */
[C---:B------:R-:W-:Y:S08]  /*5610*/  HMMA.16816.F32.BF16 R120, R4.reuse, R24, R16 ;  /* 0x000000180478723c */ /* 0x040ff00000041810 */
[C---:B------:R-:W-:Y:S07]  /*5620*/  HMMA.16816.F32.BF16 R192, R4.reuse, R20, R8 ;  /* 0x0000001404c0723c */ /* 0x040fee0000041808 */
[----:B------:R-:W-:Y:S01]  /*5630*/  FFMA.FTZ R8, R171, c[0x0][0x2d0], -R13 ;  /* 0x0000b400ab087a23 */ /* 0x000fe2000001080d */
[C---:B------:R-:W-:Y:S01]  /*5640*/  HMMA.16816.F32.BF16 R16, R4.reuse, R82, R112 ;  /* 0x000000520410723c */ /* 0x040fe20000041870 */
[----:B------:R-:W-:Y:S01]  /*5650*/  MOV R21, R185 ;  /* 0x000000b900157202 */ /* 0x000fe20000000f00 */
[----:B------:R-:W-:Y:S01]  /*5660*/  IMAD.MOV.U32 R20, RZ, RZ, R184 ;  /* 0x000000ffff147224 */ /* 0x000fe200078e00b8 */
[----:B------:R1:W-:Y:S04]  /*5670*/  MUFU.EX2 R248, R8 ;  /* 0x0000000800f87308 */ /* 0x0003e80000000800 */
[----:B------:R-:W-:Y:S01]  /*5680*/  MOV R114, R151 ;  /* 0x0000009700727202 */ /* 0x000fe20000000f00 */
[----:B------:R-:W-:Y:S01]  /*5690*/  IMAD.MOV.U32 R83, RZ, RZ, R150 ;  /* 0x000000ffff537224 */ /* 0x000fe200078e0096 */
[----:B------:R-:W-:Y:S01]  /*56a0*/  HMMA.16816.F32.BF16 R104, R4, R66, R104 ;  /* 0x000000420468723c */ /* 0x000fe20000041868 */
[----:B------:R-:W-:Y:S01]  /*56b0*/  IMAD.MOV.U32 R150, RZ, RZ, R15 ;  /* 0x000000ffff967224 */ /* 0x000fe200078e000f */
[----:B------:R-:W-:Y:S01]  /*56c0*/  MOV R113, R148 ;  /* 0x0000009400717202 */ /* 0x000fe20000000f00 */
[----:B------:R-:W-:-:S02]  /*56d0*/  IMAD.MOV.U32 R151, RZ, RZ, R14 ;  /* 0x000000ffff977224 */ /* 0x000fc400078e000e */
[----:B------:R-:W-:Y:S01]  /*56e0*/  IMAD.MOV.U32 R112, RZ, RZ, R149 ;  /* 0x000000ffff707224 */ /* 0x000fe200078e0095 */
[----:B------:R-:W-:Y:S01]  /*56f0*/  MOV R149, R128 ;  /* 0x0000008000957202 */ /* 0x000fe20000000f00 */
[----:B------:R-:W-:Y:S01]  /*5700*/  IMAD.MOV.U32 R82, RZ, RZ, R143 ;  /* 0x000000ffff527224 */ /* 0x000fe200078e008f */
[----:B------:R-:W-:Y:S01]  /*5710*/  MOV R67, R131 ;  /* 0x0000008300437202 */ /* 0x000fe20000000f00 */
[----:B------:R-:W-:Y:S01]  /*5720*/  IMAD.MOV.U32 R66, RZ, RZ, R140 ;  /* 0x000000ffff427224 */ /* 0x000fe200078e008c */
[C---:B------:R-:W-:Y:S01]  /*5730*/  HMMA.16816.F32.BF16 R72, R4.reuse, R56, R72 ;  /* 0x000000380448723c */ /* 0x040fe20000041848 */
[----:B-1----:R-:W-:Y:S02]  /*5740*/  FFMA.FTZ R8, R170, c[0x0][0x2d0], -R13 ;  /* 0x0000b400aa087a23 */ /* 0x002fe4000001080d */
[----:B------:R-:W-:Y:S02]  /*5750*/  IMAD.MOV.U32 R115, RZ, RZ, R187 ;  /* 0x000000ffff737224 */ /* 0x000fe400078e00bb */
[----:B------:R1:W2:Y:S01]  /*5760*/  MUFU.EX2 R251, R8 ;  /* 0x0000000800fb7308 */ /* 0x0002a20000000800 */
[----:B------:R-:W-:Y:S01]  /*5770*/  IMAD.MOV.U32 R148, RZ, RZ, R129 ;  /* 0x000000ffff947224 */ /* 0x000fe200078e0081 */
[----:B------:R-:W-:Y:S01]  /*5780*/  LDSM.16.MT88.4 R184, [R225+0x1100] ;  /* 0x00110000e1b8783b */ /* 0x000fe20000004200 */
[C---:B------:R-:W-:Y:S08]  /*5790*/  HMMA.16816.F32.BF16 R32, R4.reuse, R48, R32 ;  /* 0x000000300420723c */ /* 0x040ff00000041820 */
[----:B------:R-:W-:Y:S01]  /*57a0*/  HMMA.16816.F32.BF16 R28, R4, R36, R28 ;  /* 0x00000024041c723c */ /* 0x000fe2000004181c */
[----:B-1----:R-:W-:Y:S01]  /*57b0*/  FFMA.FTZ R8, R166, c[0x0][0x2d0], -R13 ;  /* 0x0000b400a6087a23 */ /* 0x002fe2000001080d */
[----:B--2---:R-:W-:-:S06]  /*57c0*/  F2FP.BF16.PACK_AB R128, R251, R248 ;  /* 0x000000f8fb80723e */ /* 0x004fcc00000010ff */
[C---:B------:R-:W-:Y:S01]  /*57d0*/  HMMA.16816.F32.BF16 R56, R4.reuse, R58, R96 ;  /* 0x0000003a0438723c */ /* 0x040fe20000041860 */
[----:B------:R1:W-:Y:S06]  /*57e0*/  MUFU.EX2 R252, R8 ;  /* 0x0000000800fc7308 */ /* 0x0003ec0000000800 */
[----:B------:R-:W-:Y:S01]  /*57f0*/  IMAD.MOV.U32 R98, RZ, RZ, R82 ;  /* 0x000000ffff627224 */ /* 0x000fe200078e0052 */
[----:B------:R-:W-:Y:S01]  /*5800*/  HMMA.16816.F32.BF16 R44, R4, R52, R44 ;  /* 0x00000034042c723c */ /* 0x000fe2000004182c */
[----:B------:R-:W-:Y:S01]  /*5810*/  IMAD.MOV.U32 R99, RZ, RZ, R83 ;  /* 0x000000ffff637224 */ /* 0x000fe200078e0053 */
[----:B------:R-:W-:Y:S01]  /*5820*/  MOV R83, R115 ;  /* 0x0000007300537202 */ /* 0x000fe20000000f00 */
[----:B------:R-:W-:Y:S01]  /*5830*/  IMAD.MOV.U32 R82, RZ, RZ, R114 ;  /* 0x000000ffff527224 */ /* 0x000fe200078e0072 */
[----:B------:R-:W-:Y:S01]  /*5840*/  MOV R114, R80 ;  /* 0x0000005000727202 */ /* 0x000fe20000000f00 */
[----:B------:R-:W-:-:S02]  /*5850*/  IMAD.MOV.U32 R115, RZ, RZ, R81 ;  /* 0x000000ffff737224 */ /* 0x000fc400078e0051 */
[----:B------:R-:W-:Y:S01]  /*5860*/  IMAD.MOV.U32 R53, RZ, RZ, R141 ;  /* 0x000000ffff357224 */ /* 0x000fe200078e008d */
[C---:B------:R-:W-:Y:S01]  /*5870*/  HMMA.16816.F32.BF16 R48, R4.reuse, R50, R76 ;  /* 0x000000320430723c */ /* 0x040fe2000004184c */
[----:B-1----:R-:W-:Y:S01]  /*5880*/  FFMA.FTZ R8, R158, c[0x0][0x2d0], -R13 ;  /* 0x0000b4009e087a23 */ /* 0x002fe2000001080d */
[----:B------:R-:W1:Y:S01]  /*5890*/  LDSM.16.MT88.4 R140, [R226+0x1100] ;  /* 0x00110000e28c783b */ /* 0x000e620000004200 */
[----:B------:R-:W-:Y:S02]  /*58a0*/  IMAD.MOV.U32 R52, RZ, RZ, R130 ;  /* 0x000000ffff347224 */ /* 0x000fe400078e0082 */
[----:B------:R2:W3:Y:S01]  /*58b0*/  MUFU.EX2 R250, R8 ;  /* 0x0000000800fa7308 */ /* 0x0004e20000000800 */
[----:B------:R-:W-:Y:S01]  /*58c0*/  IMAD.MOV.U32 R80, RZ, RZ, R84 ;  /* 0x000000ffff507224 */ /* 0x000fe200078e0054 */
[----:B------:R-:W-:Y:S01]  /*58d0*/  LDSM.16.MT88.4 R76, [R225+0x2900] ;  /* 0x00290000e14c783b */ /* 0x000fe20000004200 */
[----:B------:R-:W-:Y:S01]  /*58e0*/  HMMA.16816.F32.BF16 R36, R4, R38, R68 ;  /* 0x000000260424723c */ /* 0x000fe20000041844 */
[----:B------:R-:W-:Y:S01]  /*58f0*/  IMAD.MOV.U32 R81, RZ, RZ, R85 ;  /* 0x000000ffff517224 */ /* 0x000fe200078e0055 */
[----:B------:R-:W-:Y:S01]  /*5900*/  MOV R85, R139 ;  /* 0x0000008b00557202 */ /* 0x000fe20000000f00 */
[----:B------:R-:W-:-:S05]  /*5910*/  IMAD.MOV.U32 R84, RZ, RZ, R117 ;  /* 0x000000ffff547224 */ /* 0x000fca00078e0075 */
[----:B------:R-:W-:Y:S01]  /*5920*/  HMMA.16816.F32.BF16 R24, R4, R26, R60 ;  /* 0x0000001a0418723c */ /* 0x000fe2000004183c */
[----:B--2---:R-:W-:-:S07]  /*5930*/  FFMA.FTZ R8, R156, c[0x0][0x2d0], -R12 ;  /* 0x0000b4009c087a23 */ /* 0x004fce000001080c */
[----:B------:R-:W-:Y:S01]  /*5940*/  HMMA.16816.F32.BF16 R40, R4, R22, R40 ;  /* 0x000000160428723c */ /* 0x000fe20000041828 */
[----:B------:R2:W-:Y:S01]  /*5950*/  MUFU.EX2 R171, R8 ;  /* 0x0000000800ab7308 */ /* 0x0005e20000000800 */
[----:B------:R-:W-:Y:S01]  /*5960*/  MOV R69, R99 ;  /* 0x0000006300457202 */ /* 0x000fe20000000f00 */
[----:B------:R-:W-:Y:S01]  /*5970*/  LDSM.16.MT88.4 R60, [R227+0x1100] ;  /* 0x00110000e33c783b */ /* 0x000fe20000004200 */
[----:B---3--:R-:W-:Y:S01]  /*5980*/  F2FP.BF16.PACK_AB R130, R250, R252 ;  /* 0x000000fcfa82723e */ /* 0x008fe200000010ff */
[----:B------:R-:W-:Y:S01]  /*5990*/  IMAD.MOV.U32 R68, RZ, RZ, R98 ;  /* 0x000000ffff447224 */ /* 0x000fe200078e0062 */
[----:B------:R-:W-:Y:S01]  /*59a0*/  MOV R96, R100 ;  /* 0x0000006400607202 */ /* 0x000fe20000000f00 */
[----:B------:R-:W-:Y:S01]  /*59b0*/  IMAD.MOV.U32 R139, RZ, RZ, R233 ;  /* 0x000000ffff8b7224 */ /* 0x000fe200078e00e9 */
[----:B------:R-:W-:Y:S01]  /*59c0*/  MOV R117, R118 ;  /* 0x0000007600757202 */ /* 0x000fe20000000f00 */
[----:B--2---:R-:W-:-:S04]  /*59d0*/  FFMA.FTZ R8, R157, c[0x0][0x2d0], -R12 ;  /* 0x0000b4009d087a23 */ /* 0x004fc8000001080c */
[----:B------:R2:W3:Y:S02]  /*59e0*/  MUFU.EX2 R166, R8 ;  /* 0x0000000800a67308 */ /* 0x0004e40000000800 */
[----:B--2---:R-:W-:Y:S01]  /*59f0*/  FFMA.FTZ R8, R165, c[0x0][0x2d0], -R12 ;  /* 0x0000b400a5087a23 */ /* 0x004fe2000001080c */
[----:B------:R-:W-:Y:S02]  /*5a00*/  MOV R99, R82 ;  /* 0x0000005200637202 */ /* 0x000fe40000000f00 */
[----:B---3--:R-:W-:-:S03]  /*5a10*/  F2FP.BF16.PACK_AB R129, R166, R171 ;  /* 0x000000aba681723e */ /* 0x008fc600000010ff */
[----:B------:R2:W-:Y:S02]  /*5a20*/  MUFU.EX2 R170, R8 ;  /* 0x0000000800aa7308 */ /* 0x0005e40000000800 */
[----:B--2---:R-:W-:Y:S02]  /*5a30*/  FFMA.FTZ R8, R159, c[0x0][0x2d0], -R12 ;  /* 0x0000b4009f087a23 */ /* 0x004fe4000001080c */
[----:B------:R-:W-:Y:S01]  /*5a40*/  HMMA.16816.F32.BF16 R12, R4, R54, R92 ;  /* 0x00000036040c723c */ /* 0x000fe2000004185c */
[----:B------:R-:W-:Y:S03]  /*5a50*/  LDSM.16.MT88.4 R92, [R226+0x2900] ;  /* 0x00290000e25c783b */ /* 0x000fe60000004200 */
[----:B------:R2:W3:Y:S01]  /*5a60*/  MUFU.EX2 R165, R8 ;  /* 0x0000000800a57308 */ /* 0x0004e20000000800 */
[----:B------:R-:W-:Y:S01]  /*5a70*/  MOV R82, R230 ;  /* 0x000000e600527202 */ /* 0x000fe20000000f00 */
[----:B------:R-:W4:Y:S01]  /*5a80*/  LDSM.16.MT88.4 R156, [R228+0x1100] ;  /* 0x00110000e49c783b */ /* 0x000f220000004200 */
[----:B------:R-:W-:Y:S01]  /*5a90*/  IMAD.MOV.U32 R54, RZ, RZ, R66 ;  /* 0x000000ffff367224 */ /* 0x000fe200078e0042 */
[----:B------:R-:W-:Y:S01]  /*5aa0*/  MOV R55, R67 ;  /* 0x0000004300377202 */ /* 0x000fe20000000f00 */
[----:B------:R-:W-:Y:S01]  /*5ab0*/  FFMA.FTZ R4, R172, c[0x0][0x2d0], -R0 ;  /* 0x0000b400ac047a23 */ /* 0x000fe20000010800 */
[----:B------:R-:W-:Y:S01]  /*5ac0*/  MOV R66, R112 ;  /* 0x0000007000427202 */ /* 0x000fe20000000f00 */
[----:B------:R-:W-:-:S02]  /*5ad0*/  IMAD.MOV.U32 R67, RZ, RZ, R113 ;  /* 0x000000ffff437224 */ /* 0x000fc400078e0071 */
[----:B------:R1:W-:Y:S01]  /*5ae0*/  MUFU.EX2 R23, R4 ;  /* 0x0000000400177308 */ /* 0x0003e20000000800 */
[----:B------:R-:W-:Y:S02]  /*5af0*/  IMAD.MOV.U32 R112, RZ, RZ, R64 ;  /* 0x000000ffff707224 */ /* 0x000fe400078e0040 */
[----:B------:R-:W-:Y:S01]  /*5b00*/  IMAD.MOV.U32 R70, RZ, RZ, R66 ;  /* 0x000000ffff467224 */ /* 0x000fe200078e0042 */
[----:B--2---:R-:W2:Y:S01]  /*5b10*/  LDSM.16.MT88.4 R8, [R227+0x2900] ;  /* 0x00290000e308783b */ /* 0x004ea20000004200 */
[----:B------:R-:W-:Y:S01]  /*5b20*/  IMAD.MOV.U32 R71, RZ, RZ, R67 ;  /* 0x000000ffff477224 */ /* 0x000fe200078e0043 */
[----:B---3--:R-:W-:Y:S01]  /*5b30*/  F2FP.BF16.PACK_AB R131, R165, R170 ;  /* 0x000000aaa583723e */ /* 0x008fe200000010ff */
[----:B------:R-:W-:Y:S02]  /*5b40*/  IMAD.MOV.U32 R66, RZ, RZ, R20 ;  /* 0x000000ffff427224 */ /* 0x000fe400078e0014 */
[----:B------:R-:W-:Y:S02]  /*5b50*/  IMAD.MOV.U32 R67, RZ, RZ, R21 ;  /* 0x000000ffff437224 */ /* 0x000fe400078e0015 */
[----:B------:R-:W-:-:S02]  /*5b60*/  IMAD.MOV.U32 R20, RZ, RZ, R102 ;  /* 0x000000ffff147224 */ /* 0x000fc400078e0066 */
[----:B------:R-:W-:Y:S01]  /*5b70*/  IMAD.MOV.U32 R21, RZ, RZ, R229 ;  /* 0x000000ffff157224 */ /* 0x000fe200078e00e5 */
[----:B------:R-:W-:Y:S01]  /*5b80*/  MOV R98, R82 ;  /* 0x0000005200627202 */ /* 0x000fe20000000f00 */
[----:B-1----:R-:W-:Y:S01]  /*5b90*/  FFMA.FTZ R4, R173, c[0x0][0x2d0], -R0 ;  /* 0x0000b400ad047a23 */ /* 0x002fe20000010800 */
[C---:B------:R-:W-:Y:S01]  /*5ba0*/  HMMA.16816.F32.BF16 R132, R128.reuse, R140, R188 ;  /* 0x0000008c8084723c */ /* 0x040fe200000418bc */
[----:B------:R-:W-:Y:S01]  /*5bb0*/  IMAD.MOV.U32 R113, RZ, RZ, R65 ;  /* 0x000000ffff717224 */ /* 0x000fe200078e0041 */
[----:B------:R-:W-:Y:S01]  /*5bc0*/  MOV R65, R87 ;  /* 0x0000005700417202 */ /* 0x000fe20000000f00 */
[----:B------:R-:W-:Y:S01]  /*5bd0*/  IMAD.MOV.U32 R64, RZ, RZ, R86 ;  /* 0x000000ffff407224 */ /* 0x000fe200078e0056 */
[----:B------:R1:W3:Y:S01]  /*5be0*/  MUFU.EX2 R22, R4 ;  /* 0x0000000400167308 */ /* 0x0002e20000000800 */
[----:B------:R-:W-:Y:S01]  /*5bf0*/  IMAD.MOV.U32 R173, RZ, RZ, R99 ;  /* 0x000000ffffad7224 */ /* 0x000fe200078e0063 */
[----:B------:R-:W-:Y:S01]  /*5c00*/  MOV R86, R137 ;  /* 0x0000008900567202 */ /* 0x000fe20000000f00 */
[----:B------:R-:W-:Y:S01]  /*5c10*/  IMAD.MOV.U32 R87, RZ, RZ, R119 ;  /* 0x000000ffff577224 */ /* 0x000fe200078e0077 */
[C---:B------:R-:W-:Y:S01]  /*5c20*/  HMMA.16816.F32.BF16 R176, R128.reuse, R184, R176 ;  /* 0x000000b880b0723c */ /* 0x040fe200000418b0 */
[----:B------:R-:W-:Y:S01]  /*5c30*/  IMAD.MOV.U32 R99, RZ, RZ, R20 ;  /* 0x000000ffff637224 */ /* 0x000fe200078e0014 */
[----:B------:R-:W-:Y:S01]  /*5c40*/  MOV R20, R21 ;  /* 0x0000001500147202 */ /* 0x000fe20000000f00 */
[----:B------:R-:W-:Y:S01]  /*5c50*/  IMAD.MOV.U32 R97, RZ, RZ, R67 ;  /* 0x000000ffff617224 */ /* 0x000fe200078e0043 */
[----:B------:R-:W-:Y:S01]  /*5c60*/  MOV R82, R114 ;  /* 0x0000007200527202 */ /* 0x000fe20000000f00 */
[----:B------:R-:W-:Y:S01]  /*5c70*/  IMAD.MOV.U32 R67, RZ, RZ, R113 ;  /* 0x000000ffff437224 */ /* 0x000fe200078e0071 */
[----:B------:R-:W-:Y:S01]  /*5c80*/  MOV R114, R80 ;  /* 0x0000005000727202 */ /* 0x000fe20000000f00 */
[----:B------:R-:W-:Y:S01]  /*5c90*/  IMAD.MOV.U32 R113, RZ, RZ, R65 ;  /* 0x000000ffff717224 */ /* 0x000fe200078e0041 */
[----:B----4-:R-:W-:Y:S01]  /*5ca0*/  HMMA.16816.F32.BF16 R148, R128, R156, R148 ;  /* 0x0000009c8094723c */ /* 0x010fe20000041894 */
[--C-:B-1----:R-:W-:Y:S01]  /*5cb0*/  FFMA.FTZ R4, R174, c[0x0][0x2d0], -R0.reuse ;  /* 0x0000b400ae047a23 */ /* 0x102fe20000010800 */
[----:B------:R-:W-:Y:S01]  /*5cc0*/  MOV R174, R66 ;  /* 0x0000004200ae7202 */ /* 0x000fe20000000f00 */
[----:B------:R-:W-:Y:S01]  /*5cd0*/  FFMA.FTZ R0, R175, c[0x0][0x2d0], -R0 ;  /* 0x0000b400af007a23 */ /* 0x000fe20000010800 */
        /* <DEDUP_REMOVED lines=8> */
[----:B------:R-:W-:Y:S02]  /*5d60*/  IMAD.MOV.U32 R81, RZ, RZ, R85 ;  /* 0x000000ffff517224 */ /* 0x000fe400078e0055 */
[----:B------:R-:W-:Y:S01]  /*5d70*/  HMMA.16816.F32.BF16 R84, R128, R92, R244 ;  /* 0x0000005c8054723c */ /* 0x000fe200000418f4 */
[----:B------:R-:W-:Y:S01]  /*5d80*/  MOV R102, R224 ;  /* 0x000000e000667202 */ /* 0x000fe20000000f00 */
[----:B------:R-:W-:Y:S02]  /*5d90*/  IMAD.MOV.U32 R137, RZ, RZ, R138 ;  /* 0x000000ffff897224 */ /* 0x000fe400078e008a */
[----:B------:R-:W-:-:S03]  /*5da0*/  IMAD.MOV.U32 R119, RZ, RZ, R136 ;  /* 0x000000ffff777224 */ /* 0x000fc600078e0088 */
[----:B------:R-:W-:Y:S02]  /*5db0*/  IMAD.MOV.U32 R244, RZ, RZ, R20 ;  /* 0x000000fffff47224 */ /* 0x000fe400078e0014 */
[----:B------:R1:W-:Y:S01]  /*5dc0*/  MUFU.EX2 R20, R0 ;  /* 0x0000000000147308 */ /* 0x0003e20000000800 */
[----:B------:R-:W-:-:S07]  /*5dd0*/  MOV R247, R97 ;  /* 0x0000006100f77202 */ /* 0x000fce0000000f00 */
[----:B------:R-:W4:Y:S01]  /*5de0*/  MUFU.EX2 R21, R4 ;  /* 0x0000000400157308 */ /* 0x000f220000000800 */
[----:B------:R-:W-:Y:S01]  /*5df0*/  IMAD.MOV.U32 R246, RZ, RZ, R98 ;  /* 0x000000fffff67224 */ /* 0x000fe200078e0062 */
[----:B------:R-:W-:Y:S01]  /*5e00*/  MOV R245, R99 ;  /* 0x0000006300f57202 */ /* 0x000fe20000000f00 */
[----:B------:R-:W-:Y:S01]  /*5e10*/  IMAD.MOV.U32 R118, RZ, RZ, R231 ;  /* 0x000000ffff767224 */ /* 0x000fe200078e00e7 */
[----:B------:R-:W-:Y:S01]  /*5e20*/  MOV R138, R232 ;  /* 0x000000e8008a7202 */ /* 0x000fe20000000f00 */
[----:B------:R-:W-:Y:S01]  /*5e30*/  HMMA.16816.F32.BF16 R188, R128, R186, R220 ;  /* 0x000000ba80bc723c */ /* 0x000fe200000418dc */
[----:B------:R-:W-:Y:S02]  /*5e40*/  IMAD.MOV.U32 R136, RZ, RZ, R234 ;  /* 0x000000ffff887224 */ /* 0x000fe400078e00ea */
[----:B-1----:R-:W-:Y:S01]  /*5e50*/  FFMA.FTZ R0, R160, c[0x0][0x2d0], -R2 ;  /* 0x0000b400a0007a23 */ /* 0x002fe20000010802 */
[----:B------:R-:W-:Y:S01]  /*5e60*/  MOV R99, R102 ;  /* 0x0000006600637202 */ /* 0x000fe20000000f00 */
[----:B------:R-:W-:Y:S01]  /*5e70*/  IMAD.MOV.U32 R98, RZ, RZ, R103 ;  /* 0x000000ffff627224 */ /* 0x000fe200078e0067 */
[----:B------:R1:W5:Y:S01]  /*5e80*/  LDL.LU R234, [R1+0x68] ;  /* 0x0000680001ea7983 */ /* 0x0003620000300800 */
[----:B------:R2:W-:Y:S01]  /*5e90*/  MUFU.EX2 R5, R0 ;  /* 0x0000000000057308 */ /* 0x0005e20000000800 */
[----:B------:R-:W-:-:S02]  /*5ea0*/  IMAD.MOV.U32 R97, RZ, RZ, R101 ;  /* 0x000000ffff617224 */ /* 0x000fc400078e0065 */
[C---:B------:R-:W-:Y:S01]  /*5eb0*/  HMMA.16816.F32.BF16 R100, R128.reuse, R108, R212 ;  /* 0x0000006c8064723c */ /* 0x040fe200000418d4 */
[----:B------:R-:W-:Y:S01]  /*5ec0*/  IMAD.MOV.U32 R223, RZ, RZ, R96 ;  /* 0x000000ffffdf7224 */ /* 0x000fe200078e0060 */
[----:B------:R-:W-:Y:S01]  /*5ed0*/  MOV R220, R99 ;  /* 0x0000006300dc7202 */ /* 0x000fe20000000f00 */
[----:B------:R-:W-:Y:S01]  /*5ee0*/  IMAD.MOV.U32 R221, RZ, RZ, R98 ;  /* 0x000000ffffdd7224 */ /* 0x000fe200078e0062 */
[----:B------:R1:W5:Y:S01]  /*5ef0*/  LDL.LU R233, [R1+0x64] ;  /* 0x0000640001e97983 */ /* 0x0003620000300800 */
[--C-:B--2---:R-:W-:Y:S02]  /*5f00*/  FFMA.FTZ R0, R161, c[0x0][0x2d0], -R2.reuse ;  /* 0x0000b400a1007a23 */ /* 0x104fe40000010802 */
[----:B------:R-:W-:Y:S01]  /*5f10*/  MOV R215, R66 ;  /* 0x0000004200d77202 */ /* 0x000fe20000000f00 */
        /* <DEDUP_REMOVED lines=10> */
[----:B------:R-:W-:Y:S01]  /*5fc0*/  HMMA.16816.F32.BF16 R52, R128, R60, R52 ;  /* 0x0000003c8034723c */ /* 0x000fe20000041834 */
[----:B------:R1:W5:Y:S01]  /*5fd0*/  LDL.LU R232, [R1+0x60] ;  /* 0x0000600001e87983 */ /* 0x0003620000300800 */
[--C-:B--2---:R-:W-:Y:S01]  /*5fe0*/  FFMA.FTZ R0, R162, c[0x0][0x2d0], -R2.reuse ;  /* 0x0000b400a2007a23 */ /* 0x104fe20000010802 */
[----:B------:R-:W-:Y:S01]  /*5ff0*/  MOV R114, R64 ;  /* 0x0000004000727202 */ /* 0x000fe20000000f00 */
[----:B------:R-:W-:-:S02]  /*6000*/  FFMA.FTZ R2, R163, c[0x0][0x2d0], -R2 ;  /* 0x0000b400a3027a23 */ /* 0x000fc40000010802 */
[----:B------:R-:W-:Y:S02]  /*6010*/  IMAD.MOV.U32 R113, RZ, RZ, R115 ;  /* 0x000000ffff717224 */ /* 0x000fe400078e0073 */
[----:B------:R-:W-:Y:S01]  /*6020*/  IMAD.MOV.U32 R65, RZ, RZ, R119 ;  /* 0x000000ffff417224 */ /* 0x000fe200078e0077 */
[----:B------:R-:W-:Y:S01]  /*6030*/  MUFU.EX2 R0, R0 ;  /* 0x0000000000007308 */ /* 0x000fe20000000800 */
[----:B------:R-:W-:Y:S01]  /*6040*/  IMAD.MOV.U32 R115, RZ, RZ, R81 ;  /* 0x000000ffff737224 */ /* 0x000fe200078e0051 */
[----:B------:R-:W-:Y:S02]  /*6050*/  MOV R64, R137 ;  /* 0x0000008900407202 */ /* 0x000fe40000000f00 */
[----:B------:R-:W-:Y:S01]  /*6060*/  MOV R80, R117 ;  /* 0x0000007500507202 */ /* 0x000fe20000000f00 */
[----:B------:R-:W-:Y:S01]  /*6070*/  IMAD.MOV.U32 R7, RZ, RZ, R112 ;  /* 0x000000ffff077224 */ /* 0x000fe200078e0070 */
[C---:B------:R-:W-:Y:S01]  /*6080*/  HMMA.16816.F32.BF16 R68, R128.reuse, R76, R68 ;  /* 0x0000004c8044723c */ /* 0x040fe20000041844 */
[----:B------:R2:W5:Y:S01]  /*6090*/  LDL.LU R231, [R1+0x5c] ;  /* 0x00005c0001e77983 */ /* 0x0005620000300800 */
[----:B------:R-:W1:Y:S01]  /*60a0*/  MUFU.EX2 R2, R2 ;  /* 0x0000000200027308 */ /* 0x000e620000000800 */
[----:B------:R-:W-:Y:S01]  /*60b0*/  IMAD.MOV.U32 R81, RZ, RZ, R139 ;  /* 0x000000ffff517224 */ /* 0x000fe200078e008b */
[----:B------:R-:W-:Y:S01]  /*60c0*/  MOV R137, R138 ;  /* 0x0000008a00897202 */ /* 0x000fe20000000f00 */
[----:B------:R-:W-:Y:S01]  /*60d0*/  IMAD.MOV.U32 R139, RZ, RZ, R118 ;  /* 0x000000ffff8b7224 */ /* 0x000fe200078e0076 */
[----:B------:R-:W-:Y:S01]  /*60e0*/  MOV R138, R116 ;  /* 0x00000074008a7202 */ /* 0x000fe20000000f00 */
[----:B------:R-:W-:Y:S01]  /*60f0*/  IMAD.MOV.U32 R6, RZ, RZ, R114 ;  /* 0x000000ffff067224 */ /* 0x000fe200078e0072 */
[C---:B------:R-:W-:Y:S01]  /*6100*/  HMMA.16816.F32.BF16 R116, R128.reuse, R8, R144 ;  /* 0x000000088074723c */ /* 0x040fe20000041890 */
[----:B------:R-:W-:Y:S01]  /*6110*/  MOV R172, R113 ;  /* 0x0000007100ac7202 */ /* 0x000fe20000000f00 */
[----:B------:R2:W5:Y:S04]  /*6120*/  LDL.LU R230, [R1+0x58] ;  /* 0x0000580001e67983 */ /* 0x0005680000300800 */
[----:B------:R2:W5:Y:S02]  /*6130*/  LDL.LU R229, [R1+0x54] ;  /* 0x0000540001e57983 */ /* 0x0005640000300800 */
[----:B------:R-:W-:Y:S02]  /*6140*/  HMMA.16816.F32.BF16 R144, R128, R142, R216 ;  /* 0x0000008e8090723c */ /* 0x000fe400000418d8 */
[----:B------:R2:W5:Y:S01]  /*6150*/  LDL.LU R224, [R1+0x50] ;  /* 0x0000500001e07983 */ /* 0x0005620000300800 */
[----:B------:R-:W-:Y:S01]  /*6160*/  UIMAD.WIDE.U32 UR18, UR17, UR4, URZ ;  /* 0x00000004111272a5 */ /* 0x000fe2000f8e003f */
[----:B------:R-:W-:-:S02]  /*6170*/  PLOP3.LUT P0, PT, PT, PT, UP2, 0x40, 0x0 ;  /* 0x000000000000781c */ /* 0x000fc40003f0e828 */
[----:B------:R-:W-:Y:S01]  /*6180*/  IADD3 R242, R242, -0x2, RZ ;  /* 0xfffffffef2f27810 */ /* 0x000fe20007ffe0ff */
[----:B------:R-:W-:Y:S01]  /*6190*/  IMAD.MOV.U32 R219, RZ, RZ, R66 ;  /* 0x000000ffffdb7224 */ /* 0x000fe200078e0042 */
[C---:B------:R-:W-:Y:S01]  /*61a0*/  HMMA.16816.F32.BF16 R160, R128.reuse, R158, R208 ;  /* 0x0000009e80a0723c */ /* 0x040fe200000418d0 */
[----:B------:R-:W-:Y:S01]  /*61b0*/  MOV R218, R67 ;  /* 0x0000004300da7202 */ /* 0x000fe20000000f00 */
[----:B------:R-:W-:Y:S01]  /*61c0*/  IMAD.MOV.U32 R217, RZ, RZ, R82 ;  /* 0x000000ffffd97224 */ /* 0x000fe200078e0052 */
[----:B------:R-:W-:Y:S01]  /*61d0*/  MOV R216, R83 ;  /* 0x0000005300d87202 */ /* 0x000fe20000000f00 */
[----:B------:R-:W-:Y:S02]  /*61e0*/  @UP3 UMOV UR7, UR19 ;  /* 0x0000001300073c82 */ /* 0x000fe40008000000 */
[----:B------:R-:W-:Y:S01]  /*61f0*/  @UP3 USHF.R.U32.HI UR17, URZ, UR5, UR7 ;  /* 0x000000053f113299 */ /* 0x000fe20008011607 */
[----:B------:R-:W-:Y:S01]  /*6200*/  IMAD.MOV.U32 R209, RZ, RZ, R64 ;  /* 0x000000ffffd17224 */ /* 0x000fe200078e0040 */
[----:B------:R-:W-:Y:S01]  /*6210*/  MOV R210, R65 ;  /* 0x0000004100d27202 */ /* 0x000fe20000000f00 */
[----:B------:R-:W-:Y:S01]  /*6220*/  IMAD.MOV.U32 R211, RZ, RZ, R80 ;  /* 0x000000ffffd37224 */ /* 0x000fe200078e0050 */
[----:B------:R-:W-:Y:S01]  /*6230*/  HMMA.16816.F32.BF16 R64, R128, R62, R204 ;  /* 0x0000003e8040723c */ /* 0x000fe200000418cc */
[----:B------:R-:W-:Y:S01]  /*6240*/  MOV R208, R115 ;  /* 0x0000007300d07202 */ /* 0x000fe20000000f00 */
[----:B------:R-:W-:-:S03]  /*6250*/  UIADD3 UR4, UR16, UR17, URZ ;  /* 0x0000001110047290 */ /* 0x000fc6000fffe03f */
[----:B------:R-:W-:Y:S02]  /*6260*/  ULDC UR16, c[0x0][0x328] ;  /* 0x0000ca0000107ab9 */ /* 0x000fe40000000800 */
[----:B------:R-:W-:Y:S01]  /*6270*/  MOV R204, R81 ;  /* 0x0000005100cc7202 */ /* 0x000fe20000000f00 */
[C---:B------:R-:W-:Y:S01]  /*6280*/  HMMA.16816.F32.BF16 R96, R128.reuse, R94, R196 ;  /* 0x0000005e8060723c */ /* 0x040fe200000418c4 */
[----:B------:R-:W-:Y:S01]  /*6290*/  MOV R206, R139 ;  /* 0x0000008b00ce7202 */ /* 0x000fe20000000f00 */
[----:B------:R-:W-:Y:S01]  /*62a0*/  IMAD.MOV.U32 R205, RZ, RZ, R137 ;  /* 0x000000ffffcd7224 */ /* 0x000fe200078e0089 */
[----:B------:R-:W-:Y:S01]  /*62b0*/  UIADD3 UR16, UR4, UR16, URZ ;  /* 0x0000001004107290 */ /* 0x000fe2000fffe03f */
[----:B------:R-:W-:Y:S02]  /*62c0*/  IMAD.MOV.U32 R207, RZ, RZ, R138 ;  /* 0x000000ffffcf7224 */ /* 0x000fe400078e008a */
[----:B------:R-:W-:Y:S02]  /*62d0*/  FADD.FTZ R7, R7, R204 ;  /* 0x000000cc07077221 */ /* 0x000fe40000010000 */
[----:B------:R-:W-:Y:S02]  /*62e0*/  HMMA.16816.F32.BF16 R80, R128, R78, R200 ;  /* 0x0000004e8050723c */ /* 0x000fe400000418c8 */
[----:B------:R-:W-:-:S04]  /*62f0*/  FADD.FTZ R7, R208, R7 ;  /* 0x00000007d0077221 */ /* 0x000fc80000010000 */
[----:B------:R-:W-:Y:S01]  /*6300*/  FADD.FTZ R7, R211, R7 ;  /* 0x00000007d3077221 */ /* 0x000fe20000010000 */
[----:B------:R-:W-:Y:S01]  /*6310*/  MOV R203, R136 ;  /* 0x0000008800cb7202 */ /* 0x000fe20000000f00 */
[C---:B------:R-:W-:Y:S02]  /*6320*/  HMMA.16816.F32.BF16 R112, R128.reuse, R110, R152 ;  /* 0x0000006e8070723c */ /* 0x040fe40000041898 */
[----:B------:R-:W-:Y:S02]  /*6330*/  FADD.FTZ R7, R220, R7 ;  /* 0x00000007dc077221 */ /* 0x000fe40000010000 */
[----:B------:R-:W-:Y:S02]  /*6340*/  FADD.FTZ R6, R6, R203 ;  /* 0x000000cb06067221 */ /* 0x000fe40000010000 */
[----:B------:R-:W-:Y:S02]  /*6350*/  FADD.FTZ R7, R212, R7 ;  /* 0x00000007d4077221 */ /* 0x000fe40000010000 */
[----:B------:R-:W-:Y:S01]  /*6360*/  HMMA.16816.F32.BF16 R128, R128, R10, R124 ;  /* 0x0000000a8080723c */ /* 0x000fe2000004187c */
[----:B------:R-:W-:-:S04]  /*6370*/  FADD.FTZ R6, R207, R6 ;  /* 0x00000006cf067221 */ /* 0x000fc80000010000 */
[----:B------:R-:W-:Y:S02]  /*6380*/  FADD.FTZ R6, R210, R6 ;  /* 0x00000006d2067221 */ /* 0x000fe40000010000 */
[----:B---3--:R-:W-:Y:S02]  /*6390*/  F2FP.BF16.PACK_AB R124, R22, R23 ;  /* 0x00000017167c723e */ /* 0x008fe400000010ff */
[----:B----4-:R-:W-:Y:S01]  /*63a0*/  F2FP.BF16.PACK_AB R126, R20, R21 ;  /* 0x00000015147e723e */ /* 0x010fe200000010ff */
[----:B------:R-:W-:Y:S01]  /*63b0*/  FADD.FTZ R6, R219, R6 ;  /* 0x00000006db067221 */ /* 0x000fe20000010000 */
[----:B-1----:R-:W-:Y:S02]  /*63c0*/  F2FP.BF16.PACK_AB R125, R4, R5 ;  /* 0x00000005047d723e */ /* 0x002fe400000010ff */
[----:B------:R-:W-:-:S07]  /*63d0*/  F2FP.BF16.PACK_AB R127, R2, R0 ;  /* 0x00000000027f723e */ /* 0x000fce00000010ff */
[C---:B------:R-:W-:Y:S08]  /*63e0*/  HMMA.16816.F32.BF16 R152, R124.reuse, R156, R72 ;  /* 0x0000009c7c98723c */ /* 0x040ff00000041848 */
[C---:B------:R-:W-:Y:S08]  /*63f0*/  HMMA.16816.F32.BF16 R156, R124.reuse, R158, R56 ;  /* 0x0000009e7c9c723c */ /* 0x040ff00000041838 */
[C---:B------:R-:W-:Y:S08]  /*6400*/  HMMA.16816.F32.BF16 R56, R124.reuse, R60, R44 ;  /* 0x0000003c7c38723c */ /* 0x040ff0000004182c */
[C---:B------:R-:W-:Y:S07]  /*6410*/  HMMA.16816.F32.BF16 R60, R124.reuse, R62, R12 ;  /* 0x0000003e7c3c723c */ /* 0x040fee000004180c */
        /* <DEDUP_REMOVED lines=8> */
[----:B------:R-:W-:-:S04]  /*64a0*/  FADD.FTZ R13, R221, R13 ;  /* 0x0000000ddd0d7221 */ /* 0x000fc80000010000 */
[----:B------:R-:W-:Y:S01]  /*64b0*/  FADD.FTZ R6, R214, R13 ;  /* 0x0000000dd6067221 */ /* 0x000fe20000010000 */
        /* <DEDUP_REMOVED lines=11> */
[----:B------:R-:W-:-:S03]  /*6570*/  FADD.FTZ R8, R174, R12 ;  /* 0x0000000cae087221 */ /* 0x000fc60000010000 */
[C---:B------:R-:W-:Y:S08]  /*6580*/  HMMA.16816.F32.BF16 R88, R124.reuse, R92, R28 ;  /* 0x0000005c7c58723c */ /* 0x040ff0000004181c */
[C---:B------:R-:W-:Y:S08]  /*6590*/  HMMA.16816.F32.BF16 R184, R124.reuse, R186, R16 ;  /* 0x000000ba7cb8723c */ /* 0x040ff00000041810 */
[C---:B------:R-:W-:Y:S08]  /*65a0*/  HMMA.16816.F32.BF16 R76, R124.reuse, R78, R48 ;  /* 0x0000004e7c4c723c */ /* 0x040ff00000041830 */
[C---:B------:R-:W-:Y:S08]  /*65b0*/  HMMA.16816.F32.BF16 R92, R124.reuse, R94, R36 ;  /* 0x0000005e7c5c723c */ /* 0x040ff00000041824 */
[C---:B------:R-:W-:Y:S08]  /*65c0*/  HMMA.16816.F32.BF16 R108, R124.reuse, R110, R24 ;  /* 0x0000006e7c6c723c */ /* 0x040ff00000041818 */
[----:B------:R-:W-:Y:S07]  /*65d0*/  HMMA.16816.F32.BF16 R124, R124, R10, R40 ;  /* 0x0000000a7c7c723c */ /* 0x000fee0000041828 */
        /* <DEDUP_REMOVED lines=17> */
[----:B------:R1:W-:Y:S01]  /*66f0*/  STL [R1+0x18], R0 ;  /* 0x0000180001007387 */ /* 0x0003e20000100800 */
[----:B------:R-:W-:-:S03]  /*6700*/  FADD.FTZ R5, R20, R6 ;  /* 0x0000000614057221 */ /* 0x000fc60000010000 */
[----:B------:R2:W-:Y:S04]  /*6710*/  STL [R1+0x1c], R7 ;  /* 0x00001c0701007387 */ /* 0x0005e80000100800 */
[----:B------:R2:W-:Y:S01]  /*6720*/  STL [R1+0x20], R5 ;  /* 0x0000200501007387 */ /* 0x0005e20000100800 */
[----:B-1----:R-:W-:-:S05]  /*6730*/  FADD.FTZ R0, R2, R4 ;  /* 0x0000000402007221 */ /* 0x002fca0000010000 */
[----:B------:R2:W-:Y:S01]  /*6740*/  STL [R1+0x24], R0 ;  /* 0x0000240001007387 */ /* 0x0005e20000100800 */
[----:B------:R-:W-:Y:S05]  /*6750*/  @P0 BRA `(.L_x_466) ;  /* 0x0000013000000947 */ /* 0x000fea0003800000 */
[----:B------:R-:W-:Y:S01]  /*6760*/  ISETP.LT.AND P0, PT, RZ, UR4, PT ;  /* 0x00000004ff007c0c */ /* 0x000fe2000bf01270 */
[----:B------:R-:W-:Y:S02]  /*6770*/  UIADD3 UR17, UR4, -0x1, URZ ;  /* 0xffffffff04117890 */ /* 0x000fe4000fffe03f */
[----:B------:R-:W-:-:S10]  /*6780*/  ULDC UR7, c[0x0][0x32c] ;  /* 0x0000cb0000077ab9 */ /* 0x000fd40000000800 */
[----:B------:R-:W-:Y:S05]  /*6790*/  @P0 BRA `(.L_x_467) ;  /* 0x0000007000000947 */ /* 0x000fea0003800000 */
[----:B------:R-:W-:Y:S02]  /*67a0*/  UISETP.NE.AND UP0, UPT, UR7, 0x1, UPT ;  /* 0x000000010700788c */ /* 0x000fe4000bf05270 */
[----:B------:R-:W-:-:S03]  /*67b0*/  UIADD3 UR17, -UR4, URZ, URZ ;  /* 0x0000003f04117290 */ /* 0x000fc6000fffe13f */
[----:B------:R-:W-:Y:S02]  /*67c0*/  ULDC.64 UR4, c[0x0][0x330] ;  /* 0x0000cc0000047ab9 */ /* 0x000fe40000000a00 */
[----:B------:R-:W-:-:S04]  /*67d0*/  UIMAD.WIDE.U32 UR18, UR17, UR4, URZ ;  /* 0x00000004111272a5 */ /* 0x000fc8000f8e003f */
[----:B------:R-:W-:-:S04]  /*67e0*/  @UP0 USHF.R.U32.HI UR17, URZ, UR5, UR19 ;  /* 0x000000053f110299 */ /* 0x000fc80008011613 */
[----:B------:R-:W-:Y:S01]  /*67f0*/  ULOP3.LUT UR17, URZ, UR17, URZ, 0x33, !UPT ;  /* 0x000000113f117292 */ /* 0x000fe2000f8e333f */
[----:B------:R-:W-:Y:S05]  /*6800*/  BRA `(.L_x_468) ;  /* 0x0000004000007947 */ /* 0x000fea0003800000 */
.L_x_467:
[----:B------:R-:W-:Y:S02]  /*6810*/  UISETP.NE.AND UP0, UPT, UR7, 0x1, UPT ;  /* 0x000000010700788c */ /* 0x000fe4000bf05270 */
[----:B------:R-:W-:Y:S02]  /*6820*/  ULDC.64 UR4, c[0x0][0x330] ;  /* 0x0000cc0000047ab9 */ /* 0x000fe40000000a00 */
[----:B------:R-:W-:-:S07]  /*6830*/  UIMAD.WIDE.U32 UR18, UR17, UR4, URZ ;  /* 0x00000004111272a5 */ /* 0x000fce000f8e003f */
[----:B------:R-:W-:Y:S02]  /*6840*/  @UP0 USHF.R.U32.HI UR17, URZ, UR5, UR19 ;  /* 0x000000053f110299 */ /* 0x000fe40008011613 */
.L_x_468:
[----:B------:R-:W-:Y:S02]  /*6850*/  ULDC UR4, c[0x0][0x32c] ;  /* 0x0000cb0000047ab9 */ /* 0x000fe40000000800 */
[----:B------:R-:W-:-:S04]  /*6860*/  UIMAD UR4, UR17, UR7, UR4 ;  /* 0x00000007110472a4 */ /* 0x000fc8000f8e0204 */
[----:B------:R-:W-:-:S04]  /*6870*/  UISETP.LT.AND UP0, UPT, UR16, UR4, UPT ;  /* 0x000000041000728c */ /* 0x000fc8000bf01270 */
[----:B------:R-:W-:-:S03]  /*6880*/  USEL UR16, UR16, UR4, UP0 ;  /* 0x0000000410107287 */ /* 0x000fc60008000000 */
.L_x_466:
[----:B------:R-:W1:Y:S01]  /*6890*/  R2UR UR4, R249 ;  /* 0x00000000f90473c2 */ /* 0x000e6200000e0000 */
[----:B------:R-:W-:-:S07]  /*68a0*/  UIMAD.WIDE UR16, UR16, 0x2aaaaaab, URZ ;  /* 0x2aaaaaab101078a5 */ /* 0x000fce000f8e023f */
[----:B------:R-:W-:Y:S02]  /*68b0*/  UMOV UR7, UR17 ;  /* 0x0000001100077c82 */ /* 0x000fe40008000000 */
[----:B------:R-:W-:-:S04]  /*68c0*/  USHF.R.U32.HI UR5, URZ, 0x1f, UR7 ;  /* 0x0000001f3f057899 */ /* 0x000fc80008011607 */
[----:B------:R-:W-:-:S04]  /*68d0*/  ULEA.HI.SX32 UR5, UR7, UR5, 0x1d ;  /* 0x0000000507057291 */ /* 0x000fc8000f8fea3f */
[----:B-1----:R-:W-:-:S04]  /*68e0*/  UISETP.LT.AND UP0, UPT, UR4, UR5, UPT ;  /* 0x000000050400728c */ /* 0x002fc8000bf01270 */
[----:B------:R-:W-:-:S06]  /*68f0*/  USEL UR4, UR4, UR5, !UP0 ;  /* 0x0000000504047287 */ /* 0x000fcc000c000000 */
[----:B------:R-:W-:-:S13]  /*6900*/  ISETP.GE.AND P0, PT, R242, UR4, PT ;  /* 0x00000004f2007c0c */ /* 0x000fda000bf06270 */
[----:B------:R-:W-:Y:S05]  /*6910*/  @!P0 BRA `(.L_x_469) ;  /* 0x000045b000008947 */ /* 0x000fea0003800000 */
[----:B--2---:R-:W2:Y:S01]  /*6920*/  LDL R0, [R1+0x28] ;  /* 0x0000280001007983 */ /* 0x004ea20000100800 */
[----:B------:R-:W-:Y:S01]  /*6930*/  PLOP3.LUT P1, PT, PT, PT, UP3, 0x80, 0x0 ;  /* 0x000000000000781c */ /* 0x000fe20003f2f038 */
[----:B------:R-:W-:Y:S01]  /*6940*/  IMAD.MOV.U32 R166, RZ, RZ, R168 ;  /* 0x000000ffffa67224 */ /* 0x000fe200078e00a8 */
[----:B------:R-:W-:Y:S01]  /*6950*/  PLOP3.LUT P0, PT, PT, PT, UP3, 0x80, 0x0 ;  /* 0x000000000000781c */ /* 0x000fe20003f0f038 */
[----:B------:R-:W-:Y:S01]  /*6960*/  IMAD.MOV.U32 R164, RZ, RZ, R169 ;  /* 0x000000ffffa47224 */ /* 0x000fe200078e00a9 */
[----:B------:R-:W-:Y:S01]  /*6970*/  MOV R171, R3 ;  /* 0x0000000300ab7202 */ /* 0x000fe20000000f00 */
[----:B------:R-:W-:-:S08]  /*6980*/  IMAD.MOV.U32 R170, RZ, RZ, R167 ;  /* 0x000000ffffaa7224 */ /* 0x000fd000078e00a7 */
[----:B--2---:R-:W-:-:S05]  /*6990*/  @P1 IMAD.HI.U32 R0, R0, c[0x0][0x2c8], RZ ;  /* 0x0000b20000001a27 */ /* 0x004fca00078e00ff */
[----:B------:R-:W-:-:S05]  /*69a0*/  @P0 SHF.R.U32.HI R0, RZ, c[0x0][0x2cc], R0 ;  /* 0x0000b300ff000a19 */ /* 0x000fca0000011600 */
[----:B------:R1:W-:Y:S02]  /*69b0*/  @P0 STL [R1+0x2c], R0 ;  /* 0x00002c0001000387 */ /* 0x0003e40000100800 */
.L_x_486:
[----:B------:R-:W2:Y:S01]  /*69c0*/  LDL.64 R42, [R1+0x38] ;  /* 0x00003800012a7983 */ /* 0x000ea20000100a00 */
[----:B------:R-:W-:Y:S04]  /*69d0*/  DEPBAR.LE SB0, 0x0 ;  /* 0x000080000000791a */ /* 0x000fe80000000000 */
[----:B-1----:R-:W2:Y:S05]  /*69e0*/  LDL.64 R2, [R1+0x48] ;  /* 0x0000480001027983 */ /* 0x002eaa0000100a00 */
[----:B------:R-:W-:Y:S01]  /*69f0*/  BAR.SYNC.DEFER_BLOCKING 0x0 ;  /* 0x0000000000007b1d */ /* 0x000fe20000010000 */
[----:B------:R-:W-:Y:S11]  /*6a00*/  ISETP.GT.AND P6, PT, R249, R242, PT ;  /* 0x000000f2f900720c */ /* 0x000ff60003fc4270 */
[----:B------:R-:W-:Y:S02]  /*6a10*/  @!UPT UIADD3 URZ, URZ, URZ, URZ ;  /* 0x0000003f3f3ff290 */ /* 0x000fe4000fffe03f */
[----:B-1----:R-:W-:Y:S01]  /*6a20*/  @!P6 SHF.R.S32.HI R0, RZ, 0x1f, R242 ;  /* 0x0000001fff00e819 */ /* 0x002fe200000114f2 */
[----:B------:R-:W-:Y:S04]  /*6a30*/  @!P6 IMAD.WIDE.U32 R40, R242, c[0x0][0x208], RZ ;  /* 0x00008200f228ea25 */ /* 0x000fe800078e00ff */
[----:B------:R-:W-:Y:S04]  /*6a40*/  @!P6 IMAD R0, R0, c[0x0][0x208], RZ ;  /* 0x000082000000ea24 */ /* 0x000fe800078e02ff */
[----:B------:R-:W-:Y:S01]  /*6a50*/  @!P6 IMAD R0, R242, c[0x0][0x20c], R0 ;  /* 0x00008300f200ea24 */ /* 0x000fe200078e0200 */
[----:B-----5:R-:W-:Y:S03]  /*6a60*/  LDSM.16.M88.4 R48, [R231+0x6100] ;  /* 0x00610000e730783b */ /* 0x020fe60000000200 */
[----:B------:R-:W-:Y:S02]  /*6a70*/  @!P6 IMAD.IADD R0, R41, 0x1, R0 ;  /* 0x000000012900e824 */ /* 0x000fe400078e0200 */
[----:B------:R-:W1:Y:S02]  /*6a80*/  LDSM.16.M88.4 R16, [R224+0x3100] ;  /* 0x00310000e010783b */ /* 0x000e640000000200 */
[----:B------:R-:W-:Y:S03]  /*6a90*/  @!P6 IMAD R165, R0, 0x30, RZ ;  /* 0x0000003000a5e824 */ /* 0x000fe600078e02ff */
[----:B------:R-:W3:Y:S05]  /*6aa0*/  LDSM.16.M88.4 R44, [R231+0x8100] ;  /* 0x00810000e72c783b */ /* 0x000eea0000000200 */
[----:B------:R-:W4:Y:S05]  /*6ab0*/  LDSM.16.M88.4 R32, [R224+0x3900] ;  /* 0x00390000e020783b */ /* 0x000f2a0000000200 */
[----:B------:R-:W2:Y:S05]  /*6ac0*/  LDL.64 R222, [R1+0x30] ;  /* 0x0000300001de7983 */ /* 0x000eaa0000100a00 */
[----:B------:R-:W4:Y:S05]  /*6ad0*/  LDSM.16.M88.4 R172, [R224+0x4100] ;  /* 0x00410000e0ac783b */ /* 0x000f2a0000000200 */
[----:B------:R-:W2:Y:S05]  /*6ae0*/  LDL.64 R220, [R1+0x40] ;  /* 0x0000400001dc7983 */ /* 0x000eaa0000100a00 */
[----:B------:R-:W-:Y:S05]  /*6af0*/  LDSM.16.M88.4 R192, [R233+0x6100] ;  /* 0x00610000e9c0783b */ /* 0x000fea0000000200 */
[----:B------:R-:W2:Y:S01]  /*6b00*/  LDL R167, [R1+0x2c] ;  /* 0x00002c0001a77983 */ /* 0x000ea20000100800 */
[-C--:B-1----:R-:W-:Y:S04]  /*6b10*/  HMMA.16816.F32.BF16 R4, R48, R16.reuse, RZ ;  /* 0x000000103004723c */ /* 0x082fe800000418ff */
[----:B------:R-:W1:Y:S05]  /*6b20*/  LDSM.16.M88.4 R196, [R235] ;  /* 0x00000000ebc4783b */ /* 0x000e6a0000000200 */
[----:B------:R-:W1:Y:S01]  /*6b30*/  LDSM.16.M88.4 R200, [R233+0x8100] ;  /* 0x00810000e9c8783b */ /* 0x000e620000000200 */
[C---:B---3--:R-:W-:Y:S04]  /*6b40*/  HMMA.16816.F32.BF16 R8, R44.reuse, R16, RZ ;  /* 0x000000102c08723c */ /* 0x048fe800000418ff */
[----:B------:R-:W3:Y:S04]  /*6b50*/  LDSM.16.M88.4 R204, [R241] ;  /* 0x00000000f1cc783b */ /* 0x000ee80000000200 */
[-C--:B------:R-:W-:Y:S08]  /*6b60*/  HMMA.16816.F32.BF16 R12, R44, R18.reuse, RZ ;  /* 0x000000122c0c723c */ /* 0x080ff000000418ff */
[C---:B------:R-:W-:Y:S08]  /*6b70*/  HMMA.16816.F32.BF16 R16, R48.reuse, R18, RZ ;  /* 0x000000123010723c */ /* 0x040ff000000418ff */
[-C--:B----4-:R-:W-:Y:S08]  /*6b80*/  HMMA.16816.F32.BF16 R20, R48, R32.reuse, RZ ;  /* 0x000000203014723c */ /* 0x090ff000000418ff */
[C---:B------:R-:W-:Y:S08]  /*6b90*/  HMMA.16816.F32.BF16 R24, R44.reuse, R32, RZ ;  /* 0x000000202c18723c */ /* 0x040ff000000418ff */
[-C--:B------:R-:W-:Y:S08]  /*6ba0*/  HMMA.16816.F32.BF16 R28, R44, R34.reuse, RZ ;  /* 0x000000222c1c723c */ /* 0x080ff000000418ff */
[C---:B------:R-:W-:Y:S08]  /*6bb0*/  HMMA.16816.F32.BF16 R32, R48.reuse, R34, RZ ;  /* 0x000000223020723c */ /* 0x040ff000000418ff */
[-C--:B------:R-:W-:Y:S01]  /*6bc0*/  HMMA.16816.F32.BF16 R36, R48, R172.reuse, RZ ;  /* 0x000000ac3024723c */ /* 0x080fe200000418ff */
[----:B--2---:R-:W-:Y:S04]  /*6bd0*/  @!P6 IMAD.MOV.U32 R3, RZ, RZ, R43 ;  /* 0x000000ffff03e224 */ /* 0x004fe800078e002b */
[----:B------:R-:W-:Y:S03]  /*6be0*/  @!P6 IMAD.WIDE.U32 R2, R40, 0x30, R2 ;  /* 0x000000302802e825 */ /* 0x000fe600078e0002 */
[C---:B------:R-:W-:Y:S04]  /*6bf0*/  HMMA.16816.F32.BF16 R40, R44.reuse, R172, RZ ;  /* 0x000000ac2c28723c */ /* 0x040fe800000418ff */
[----:B------:R-:W-:Y:S02]  /*6c00*/  @!P6 IMAD.SHL.U32 R0, R2, 0x2, RZ ;  /* 0x000000020200e824 */ /* 0x000fe400078e00ff */
[----:B------:R-:W-:Y:S03]  /*6c10*/  @!P6 IMAD.IADD R3, R3, 0x1, R165 ;  /* 0x000000010303e824 */ /* 0x000fe600078e02a5 */
[----:B------:R-:W-:Y:S01]  /*6c20*/  @!P6 IADD3 R168, P0, R0, c[0x0][0x1f8], RZ ;  /* 0x00007e0000a8ea10 */ /* 0x000fe20007f1e0ff */
[-C--:B------:R-:W-:Y:S02]  /*6c30*/  HMMA.16816.F32.BF16 R44, R44, R174.reuse, RZ ;  /* 0x000000ae2c2c723c */ /* 0x080fe400000418ff */
[----:B------:R-:W-:Y:S02]  /*6c40*/  @!P6 SHF.L.U64.HI R3, R2, 0x1, R3 ;  /* 0x000000010203e819 */ /* 0x000fe40000010203 */
[----:B------:R-:W-:Y:S02]  /*6c50*/  @!P6 IADD3 R2, P1, R168, UR9, RZ ;  /* 0x00000009a802ec10 */ /* 0x000fe4000ff3e0ff */
[----:B------:R-:W-:Y:S02]  /*6c60*/  @!P6 IADD3.X R169, R3, c[0x0][0x1fc], RZ, P0, !PT ;  /* 0x00007f0003a9ea10 */ /* 0x000fe400007fe4ff */
[----:B------:R-:W-:Y:S01]  /*6c70*/  HMMA.16816.F32.BF16 R48, R48, R174, RZ ;  /* 0x000000ae3030723c */ /* 0x000fe200000418ff */
[----:B------:R-:W2:Y:S03]  /*6c80*/  LDSM.16.M88.4 R172, [R240] ;  /* 0x00000000f0ac783b */ /* 0x000ea60000000200 */
[----:B------:R-:W-:Y:S02]  /*6c90*/  @!P6 IADD3 R0, P5, R0, 0x80, RZ ;  /* 0x000000800000e810 */ /* 0x000fe40007fbe0ff */
[----:B------:R-:W-:Y:S01]  /*6ca0*/  @!PT LDS RZ, [RZ] ;  /* 0x00000000fffff984 */ /* 0x000fe20000000800 */
[----:B------:R-:W-:Y:S01]  /*6cb0*/  @!PT LDS RZ, [RZ] ;  /* 0x00000000fffff984 */ /* 0x000fe20000000800 */
[----:B------:R-:W-:Y:S01]  /*6cc0*/  @!PT LDS RZ, [RZ] ;  /* 0x00000000fffff984 */ /* 0x000fe20000000800 */
[----:B------:R4:W-:Y:S01]  /*6cd0*/  @!P6 LDGSTS.E.BYPASS.LTC128B.128 [R243+0x100], [R168.64], !P4 ;  /* 0x00100000a8f3efae */ /* 0x0009e2000e101d4e */
[----:B------:R-:W-:Y:S01]  /*6ce0*/  @!P6 IADD3 R208, P0, R2, UR9, RZ ;  /* 0x0000000902d0ec10 */ /* 0x000fe2000ff1e0ff */
[-C--:B-1----:R-:W-:Y:S05]  /*6cf0*/  HMMA.16816.F32.BF16 R4, R192, R196.reuse, R4 ;  /* 0x000000c4c004723c */ /* 0x082fea0000041804 */
[----:B------:R-:W-:Y:S03]  /*6d00*/  @!P6 IADD3 R210, P2, R0, c[0x0][0x1f8], RZ ;  /* 0x00007e0000d2ea10 */ /* 0x000fe60007f5e0ff */
[C---:B------:R-:W-:Y:S04]  /*6d10*/  HMMA.16816.F32.BF16 R8, R200.reuse, R196, R8 ;  /* 0x000000c4c808723c */ /* 0x040fe80000041808 */
[----:B------:R-:W-:Y:S02]  /*6d20*/  @!P6 IADD3.X R211, RZ, c[0x0][0x1fc], R3, P2, P5 ;  /* 0x00007f00ffd3ea10 */ /* 0x000fe400017ea403 */
[----:B------:R-:W-:Y:S02]  /*6d30*/  @!P6 IADD3.X R3, R169, UR11, RZ, P1, !PT ;  /* 0x0000000ba903ec10 */ /* 0x000fe40008ffe4ff */
[-C--:B------:R-:W-:Y:S01]  /*6d40*/  HMMA.16816.F32.BF16 R12, R200, R198.reuse, R12 ;  /* 0x000000c6c80c723c */ /* 0x080fe2000004180c */
[----:B------:R1:W-:Y:S03]  /*6d50*/  @!P6 LDGSTS.E.BYPASS.LTC128B.128 [R243+0x1900], [R210.64], !P3 ;  /* 0x01900000d2f3efae */ /* 0x0003e6000d901d4e */
[----:B------:R-:W-:Y:S02]  /*6d60*/  @!P6 IADD3.X R209, R3, UR11, RZ, P0, !PT ;  /* 0x0000000b03d1ec10 */ /* 0x000fe400087fe4ff */
[----:B------:R1:W-:Y:S01]  /*6d70*/  @!P6 LDGSTS.E.BYPASS.LTC128B.128 [R243+0x900], [R2.64], !P4 ;  /* 0x0090000002f3efae */ /* 0x0003e2000e101d4e */
[----:B------:R-:W-:Y:S01]  /*6d80*/  PLOP3.LUT P0, PT, PT, PT, UP3, 0x80, 0x0 ;  /* 0x000000000000781c */ /* 0x000fe20003f0f038 */
[C---:B------:R-:W-:Y:S03]  /*6d90*/  HMMA.16816.F32.BF16 R16, R192.reuse, R198, R16 ;  /* 0x000000c6c010723c */ /* 0x040fe60000041810 */
[----:B------:R1:W-:Y:S01]  /*6da0*/  @!P6 LDGSTS.E.BYPASS.LTC128B.128 [R243+0x2100], [R2.64+0x80], !P3 ;  /* 0x0210008002f3efae */ /* 0x0003e2000d901d4e */
[----:B------:R-:W-:Y:S04]  /*6db0*/  IMAD.MOV.U32 R221, RZ, RZ, c[0x0][0x1e4] ;  /* 0x00007900ffdd7624 */ /* 0x000fe800078e00ff */
[-C--:B---3--:R-:W-:Y:S01]  /*6dc0*/  HMMA.16816.F32.BF16 R20, R192, R204.reuse, R20 ;  /* 0x000000ccc014723c */ /* 0x088fe20000041814 */
[----:B------:R3:W-:Y:S05]  /*6dd0*/  @!P6 LDGSTS.E.BYPASS.LTC128B.128 [R243+0x1100], [R208.64], !P4 ;  /* 0x01100000d0f3efae */ /* 0x0007ea000e101d4e */
[----:B------:R3:W-:Y:S01]  /*6de0*/  @!P6 LDGSTS.E.BYPASS.LTC128B.128 [R243+0x2900], [R208.64+0x80], !P3 ;  /* 0x02900080d0f3efae */ /* 0x0007e2000d901d4e */
[C---:B------:R-:W-:Y:S01]  /*6df0*/  ISETP.GT.AND P6, PT, R242.reuse, R249, PT ;  /* 0x000000f9f200720c */ /* 0x040fe20003fc4270 */
[C---:B------:R-:W-:Y:S03]  /*6e00*/  HMMA.16816.F32.BF16 R24, R200.reuse, R204, R24 ;  /* 0x000000ccc818723c */ /* 0x040fe60000041818 */
[----:B------:R-:W-:Y:S05]  /*6e10*/  LDSM.16.M88.4 R212, [R230+0x3100] ;  /* 0x00310000e6d4783b */ /* 0x000fea0000000200 */
[-C--:B------:R-:W-:Y:S01]  /*6e20*/  HMMA.16816.F32.BF16 R28, R200, R206.reuse, R28 ;  /* 0x000000cec81c723c */ /* 0x080fe2000004181c */
[----:B------:R-:W0:Y:S03]  /*6e30*/  LDGDEPBAR ;  /* 0x00000000000079af */ /* 0x000e260000000000 */
[----:B------:R-:W-:Y:S02]  /*6e40*/  @P6 IADD3 R0, R242, -0x1, RZ ;  /* 0xfffffffff2006810 */ /* 0x000fe40007ffe0ff */
[----:B------:R-:W-:Y:S01]  /*6e50*/  LDSM.16.M88.4 R216, [R232+0x8100] ;  /* 0x00810000e8d8783b */ /* 0x000fe20000000200 */
[----:B-1----:R-:W-:Y:S01]  /*6e60*/  @P6 IMAD.MOV.U32 R3, RZ, RZ, R223 ;  /* 0x000000ffff036224 */ /* 0x002fe200078e00df */
[C---:B------:R-:W-:Y:S03]  /*6e70*/  HMMA.16816.F32.BF16 R32, R192.reuse, R206, R32 ;  /* 0x000000cec020723c */ /* 0x040fe60000041820 */
[----:B------:R-:W-:Y:S01]  /*6e80*/  LDSM.16.M88.4 R196, [R230+0x3900] ;  /* 0x00390000e6c4783b */ /* 0x000fe20000000200 */
[----:B----4-:R-:W-:Y:S01]  /*6e90*/  @P6 IMAD.WIDE.U32 R168, R0, c[0x0][0x1e0], RZ ;  /* 0x0000780000a86a25 */ /* 0x010fe200078e00ff */
[----:B------:R-:W-:Y:S03]  /*6ea0*/  @P6 SHF.R.S32.HI R2, RZ, 0x1f, R0 ;  /* 0x0000001fff026819 */ /* 0x000fe60000011400 */
[-C--:B--2---:R-:W-:Y:S01]  /*6eb0*/  HMMA.16816.F32.BF16 R36, R192, R172.reuse, R36 ;  /* 0x000000acc024723c */ /* 0x084fe20000041824 */
[----:B---3--:R-:W1:Y:S03]  /*6ec0*/  LDSM.16.M88.4 R208, [R232+0x6100] ;  /* 0x00610000e8d0783b */ /* 0x008e660000000200 */
[----:B------:R-:W-:Y:S02]  /*6ed0*/  @P6 IMAD R2, R2, c[0x0][0x1e0], RZ ;  /* 0x0000780002026a24 */ /* 0x000fe400078e02ff */
[----:B------:R-:W2:Y:S02]  /*6ee0*/  LDSM.16.M88.4 R204, [R230+0x4100] ;  /* 0x00410000e6cc783b */ /* 0x000ea40000000200 */
[C---:B------:R-:W-:Y:S04]  /*6ef0*/  HMMA.16816.F32.BF16 R40, R200.reuse, R172, R40 ;  /* 0x000000acc828723c */ /* 0x040fe80000041828 */
[----:B------:R-:W-:Y:S04]  /*6f00*/  @P6 IMAD R2, R0, c[0x0][0x1e4], R2 ;  /* 0x0000790000026a24 */ /* 0x000fe800078e0202 */
[-C--:B------:R-:W-:Y:S01]  /*6f10*/  HMMA.16816.F32.BF16 R44, R200, R174.reuse, R44 ;  /* 0x000000aec82c723c */ /* 0x080fe2000004182c */
[----:B------:R-:W-:Y:S03]  /*6f20*/  LDSM.16.M88.4 R200, [R234+0x8100] ;  /* 0x00810000eac8783b */ /* 0x000fe60000000200 */
[----:B------:R-:W-:Y:S02]  /*6f30*/  @P6 IMAD.IADD R0, R169, 0x1, R2 ;  /* 0x00000001a9006824 */ /* 0x000fe400078e0202 */
[----:B------:R-:W-:Y:S02]  /*6f40*/  @P6 IMAD.MOV.U32 R2, RZ, RZ, R220 ;  /* 0x000000ffff026224 */ /* 0x000fe400078e00dc */
[----:B------:R-:W-:Y:S01]  /*6f50*/  HMMA.16816.F32.BF16 R48, R192, R174, R48 ;  /* 0x000000aec030723c */ /* 0x000fe20000041830 */
[----:B------:R-:W-:Y:S03]  /*6f60*/  LDSM.16.M88.4 R172, [R234+0x6100] ;  /* 0x00610000eaac783b */ /* 0x000fe60000000200 */
[----:B------:R-:W-:Y:S02]  /*6f70*/  @P6 IMAD.WIDE.U32 R2, R168, 0x30, R2 ;  /* 0x00000030a8026825 */ /* 0x000fe400078e0002 */
[----:B------:R-:W3:Y:S02]  /*6f80*/  LDSM.16.M88.4 R192, [R229] ;  /* 0x00000000e5c0783b */ /* 0x000ee40000000200 */
[----:B------:R-:W-:Y:S04]  /*6f90*/  @P6 IMAD.SHL.U32 R168, R2, 0x2, RZ ;  /* 0x0000000202a86824 */ /* 0x000fe800078e00ff */
[----:B------:R-:W-:Y:S02]  /*6fa0*/  IMAD.MOV.U32 R220, RZ, RZ, c[0x0][0x1e0] ;  /* 0x00007800ffdc7624 */ /* 0x000fe400078e00ff */
[----:B------:R-:W-:Y:S02]  /*6fb0*/  @P6 IMAD R0, R0, 0x30, RZ ;  /* 0x0000003000006824 */ /* 0x000fe400078e02ff */
[----:B------:R-:W-:Y:S01]  /*6fc0*/  @P6 IMAD.SHL.U32 R165, R220, 0x20, RZ ;  /* 0x00000020dca56824 */ /* 0x000fe200078e00ff */
[-C--:B-1----:R-:W-:Y:S05]  /*6fd0*/  HMMA.16816.F32.BF16 R4, R208, R212.reuse, R4 ;  /* 0x000000d4d004723c */ /* 0x082fea0000041804 */
[----:B------:R-:W-:Y:S03]  /*6fe0*/  @P6 IMAD.IADD R0, R3, 0x1, R0 ;  /* 0x0000000103006824 */ /* 0x000fe600078e0200 */
[C---:B------:R-:W-:Y:S04]  /*6ff0*/  HMMA.16816.F32.BF16 R8, R216.reuse, R212, R8 ;  /* 0x000000d4d808723c */ /* 0x040fe80000041808 */
[----:B------:R-:W-:Y:S02]  /*7000*/  @P6 SHF.L.U64.HI R3, R2, 0x1, R0 ;  /* 0x0000000102036819 */ /* 0x000fe40000010200 */
[----:B------:R-:W-:Y:S02]  /*7010*/  @P6 SHF.L.U64.HI R0, R220, 0x5, R221 ;  /* 0x00000005dc006819 */ /* 0x000fe400000102dd */
[-C--:B------:R-:W-:Y:S08]  /*7020*/  HMMA.16816.F32.BF16 R12, R216, R214.reuse, R12 ;  /* 0x000000d6d80c723c */ /* 0x080ff0000004180c */
[C---:B------:R-:W-:Y:S01]  /*7030*/  HMMA.16816.F32.BF16 R16, R208.reuse, R214, R16 ;  /* 0x000000d6d010723c */ /* 0x040fe20000041810 */
[----:B------:R-:W-:Y:S07]  /*7040*/  LDSM.16.M88.4 R212, [R229+0x1000] ;  /* 0x00100000e5d4783b */ /* 0x000fee0000000200 */
[-C--:B------:R-:W-:Y:S08]  /*7050*/  HMMA.16816.F32.BF16 R20, R208, R196.reuse, R20 ;  /* 0x000000c4d014723c */ /* 0x080ff00000041814 */
[C---:B------:R-:W-:Y:S08]  /*7060*/  HMMA.16816.F32.BF16 R24, R216.reuse, R196, R24 ;  /* 0x000000c4d818723c */ /* 0x040ff00000041818 */
[-C--:B------:R-:W-:Y:S08]  /*7070*/  HMMA.16816.F32.BF16 R28, R216, R198.reuse, R28 ;  /* 0x000000c6d81c723c */ /* 0x080ff0000004181c */
[C---:B------:R-:W-:Y:S01]  /*7080*/  HMMA.16816.F32.BF16 R32, R208.reuse, R198, R32 ;  /* 0x000000c6d020723c */ /* 0x040fe20000041820 */
[----:B------:R-:W1:Y:S07]  /*7090*/  LDSM.16.M88.4 R196, [R229+0x800] ;  /* 0x00080000e5c4783b */ /* 0x000e6e0000000200 */
[-C--:B--2---:R-:W-:Y:S08]  /*70a0*/  HMMA.16816.F32.BF16 R36, R208, R204.reuse, R36 ;  /* 0x000000ccd024723c */ /* 0x084ff00000041824 */
[C---:B------:R-:W-:Y:S08]  /*70b0*/  HMMA.16816.F32.BF16 R40, R216.reuse, R204, R40 ;  /* 0x000000ccd828723c */ /* 0x040ff00000041828 */
[-C--:B------:R-:W-:Y:S01]  /*70c0*/  HMMA.16816.F32.BF16 R44, R216, R206.reuse, R44 ;  /* 0x000000ced82c723c */ /* 0x080fe2000004182c */
[----:B------:R-:W-:Y:S07]  /*70d0*/  LDSM.16.M88.4 R216, [R231+0xc100] ;  /* 0x00c10000e7d8783b */ /* 0x000fee0000000200 */
[----:B------:R-:W-:Y:S01]  /*70e0*/  HMMA.16816.F32.BF16 R48, R208, R206, R48 ;  /* 0x000000ced030723c */ /* 0x000fe20000041830 */
[----:B------:R-:W-:Y:S05]  /*70f0*/  LDSM.16.M88.4 R204, [R231+0xa100] ;  /* 0x00a10000e7cc783b */ /* 0x000fea0000000200 */
[----:B------:R-:W2:Y:S02]  /*7100*/  LDSM.16.M88.4 R208, [R224+0x4900] ;  /* 0x00490000e0d0783b */ /* 0x000ea40000000200 */
[-C--:B---3--:R-:W-:Y:S08]  /*7110*/  HMMA.16816.F32.BF16 R4, R172, R192.reuse, R4 ;  /* 0x000000c0ac04723c */ /* 0x088ff00000041804 */
[C---:B------:R-:W-:Y:S08]  /*7120*/  HMMA.16816.F32.BF16 R8, R200.reuse, R192, R8 ;  /* 0x000000c0c808723c */ /* 0x040ff00000041808 */
[-C--:B------:R-:W-:Y:S08]  /*7130*/  HMMA.16816.F32.BF16 R12, R200, R194.reuse, R12 ;  /* 0x000000c2c80c723c */ /* 0x080ff0000004180c */
[C---:B------:R-:W-:Y:S01]  /*7140*/  HMMA.16816.F32.BF16 R16, R172.reuse, R194, R16 ;  /* 0x000000c2ac10723c */ /* 0x040fe20000041810 */
[----:B------:R-:W3:Y:S07]  /*7150*/  LDSM.16.M88.4 R192, [R224+0x5100] ;  /* 0x00510000e0c0783b */ /* 0x000eee0000000200 */
[-C--:B-1----:R-:W-:Y:S08]  /*7160*/  HMMA.16816.F32.BF16 R20, R172, R196.reuse, R20 ;  /* 0x000000c4ac14723c */ /* 0x082ff00000041814 */
[C---:B------:R-:W-:Y:S08]  /*7170*/  HMMA.16816.F32.BF16 R24, R200.reuse, R196, R24 ;  /* 0x000000c4c818723c */ /* 0x040ff00000041818 */
[-C--:B------:R-:W-:Y:S08]  /*7180*/  HMMA.16816.F32.BF16 R28, R200, R198.reuse, R28 ;  /* 0x000000c6c81c723c */ /* 0x080ff0000004181c */
[C---:B------:R-:W-:Y:S01]  /*7190*/  HMMA.16816.F32.BF16 R32, R172.reuse, R198, R32 ;  /* 0x000000c6ac20723c */ /* 0x040fe20000041820 */
[----:B------:R-:W-:Y:S07]  /*71a0*/  LDSM.16.M88.4 R196, [R233+0xa100] ;  /* 0x00a10000e9c4783b */ /* 0x000fee0000000200 */
[-C--:B------:R-:W-:Y:S08]  /*71b0*/  HMMA.16816.F32.BF16 R36, R172, R212.reuse, R36 ;  /* 0x000000d4ac24723c */ /* 0x080ff00000041824 */
[C---:B------:R-:W-:Y:S08]  /*71c0*/  HMMA.16816.F32.BF16 R40, R200.reuse, R212, R40 ;  /* 0x000000d4c828723c */ /* 0x040ff00000041828 */
[-C--:B------:R-:W-:Y:S01]  /*71d0*/  HMMA.16816.F32.BF16 R44, R200, R214.reuse, R44 ;  /* 0x000000d6c82c723c */ /* 0x080fe2000004182c */
[----:B------:R-:W-:Y:S07]  /*71e0*/  LDSM.16.M88.4 R200, [R239] ;  /* 0x00000000efc8783b */ /* 0x000fee0000000200 */
[----:B------:R-:W-:Y:S01]  /*71f0*/  HMMA.16816.F32.BF16 R48, R172, R214, R48 ;  /* 0x000000d6ac30723c */ /* 0x000fe20000041830 */
[----:B------:R-:W1:Y:S05]  /*7200*/  LDSM.16.M88.4 R172, [R224+0x5900] ;  /* 0x00590000e0ac783b */ /* 0x000e6a0000000200 */
[----:B------:R-:W4:Y:S02]  /*7210*/  LDSM.16.M88.4 R212, [R233+0xc100] ;  /* 0x00c10000e9d4783b */ /* 0x000f240000000200 */
[-C--:B--2---:R-:W-:Y:S08]  /*7220*/  HMMA.16816.F32.BF16 R4, R204, R208.reuse, R4 ;  /* 0x000000d0cc04723c */ /* 0x084ff00000041804 */
[C---:B------:R-:W-:Y:S08]  /*7230*/  HMMA.16816.F32.BF16 R8, R216.reuse, R208, R8 ;  /* 0x000000d0d808723c */ /* 0x040ff00000041808 */
[-C--:B------:R-:W-:Y:S08]  /*7240*/  HMMA.16816.F32.BF16 R12, R216, R210.reuse, R12 ;  /* 0x000000d2d80c723c */ /* 0x080ff0000004180c */
[C---:B------:R-:W-:Y:S01]  /*7250*/  HMMA.16816.F32.BF16 R16, R204.reuse, R210, R16 ;  /* 0x000000d2cc10723c */ /* 0x040fe20000041810 */
[----:B------:R-:W2:Y:S07]  /*7260*/  LDSM.16.M88.4 R208, [R238] ;  /* 0x00000000eed0783b */ /* 0x000eae0000000200 */
[-C--:B---3--:R-:W-:Y:S08]  /*7270*/  HMMA.16816.F32.BF16 R20, R204, R192.reuse, R20 ;  /* 0x000000c0cc14723c */ /* 0x088ff00000041814 */
[C---:B------:R-:W-:Y:S08]  /*7280*/  HMMA.16816.F32.BF16 R24, R216.reuse, R192, R24 ;  /* 0x000000c0d818723c */ /* 0x040ff00000041818 */
[-C--:B------:R-:W-:Y:S08]  /*7290*/  HMMA.16816.F32.BF16 R28, R216, R194.reuse, R28 ;  /* 0x000000c2d81c723c */ /* 0x080ff0000004181c */
[C---:B------:R-:W-:Y:S01]  /*72a0*/  HMMA.16816.F32.BF16 R32, R204.reuse, R194, R32 ;  /* 0x000000c2cc20723c */ /* 0x040fe20000041820 */
[----:B------:R-:W3:Y:S07]  /*72b0*/  LDSM.16.M88.4 R192, [R237] ;  /* 0x00000000edc0783b */ /* 0x000eee0000000200 */
[-C--:B-1----:R-:W-:Y:S08]  /*72c0*/  HMMA.16816.F32.BF16 R36, R204, R172.reuse, R36 ;  /* 0x000000accc24723c */ /* 0x082ff00000041824 */
[C---:B------:R-:W-:Y:S08]  /*72d0*/  HMMA.16816.F32.BF16 R40, R216.reuse, R172, R40 ;  /* 0x000000acd828723c */ /* 0x040ff00000041828 */
[-C--:B------:R-:W-:Y:S01]  /*72e0*/  HMMA.16816.F32.BF16 R44, R216, R174.reuse, R44 ;  /* 0x000000aed82c723c */ /* 0x080fe2000004182c */
[----:B------:R-:W-:Y:S07]  /*72f0*/  LDSM.16.M88.4 R216, [R236+0xc100] ;  /* 0x00c10000ecd8783b */ /* 0x000fee0000000200 */
[----:B------:R-:W-:Y:S01]  /*7300*/  HMMA.16816.F32.BF16 R48, R204, R174, R48 ;  /* 0x000000aecc30723c */ /* 0x000fe20000041830 */
[----:B------:R-:W-:Y:S05]  /*7310*/  LDSM.16.M88.4 R172, [R232+0xa100] ;  /* 0x00a10000e8ac783b */ /* 0x000fea0000000200 */
[----:B------:R-:W-:Y:S02]  /*7320*/  LDSM.16.M88.4 R204, [R232+0xc100] ;  /* 0x00c10000e8cc783b */ /* 0x000fe40000000200 */
[-C--:B------:R-:W-:Y:S08]  /*7330*/  HMMA.16816.F32.BF16 R4, R196, R200.reuse, R4 ;  /* 0x000000c8c404723c */ /* 0x080ff00000041804 */
[C---:B----4-:R-:W-:Y:S08]  /*7340*/  HMMA.16816.F32.BF16 R8, R212.reuse, R200, R8 ;  /* 0x000000c8d408723c */ /* 0x050ff00000041808 */
[-C--:B------:R-:W-:Y:S08]  /*7350*/  HMMA.16816.F32.BF16 R12, R212, R202.reuse, R12 ;  /* 0x000000cad40c723c */ /* 0x080ff0000004180c */
[C---:B------:R-:W-:Y:S01]  /*7360*/  HMMA.16816.F32.BF16 R16, R196.reuse, R202, R16 ;  /* 0x000000cac410723c */ /* 0x040fe20000041810 */
[----:B------:R-:W1:Y:S07]  /*7370*/  LDSM.16.M88.4 R200, [R230+0x4900] ;  /* 0x00490000e6c8783b */ /* 0x000e6e0000000200 */
[-C--:B--2---:R-:W-:Y:S08]  /*7380*/  HMMA.16816.F32.BF16 R20, R196, R208.reuse, R20 ;  /* 0x000000d0c414723c */ /* 0x084ff00000041814 */
[C---:B------:R-:W-:Y:S08]  /*7390*/  HMMA.16816.F32.BF16 R24, R212.reuse, R208, R24 ;  /* 0x000000d0d418723c */ /* 0x040ff00000041818 */
[-C--:B------:R-:W-:Y:S08]  /*73a0*/  HMMA.16816.F32.BF16 R28, R212, R210.reuse, R28 ;  /* 0x000000d2d41c723c */ /* 0x080ff0000004181c */
[C---:B------:R-:W-:Y:S01]  /*73b0*/  HMMA.16816.F32.BF16 R32, R196.reuse, R210, R32 ;  /* 0x000000d2c420723c */ /* 0x040fe20000041820 */
[----:B------:R-:W2:Y:S07]  /*73c0*/  LDSM.16.M88.4 R208, [R230+0x5100] ;  /* 0x00510000e6d0783b */ /* 0x000eae0000000200 */
[-C--:B---3--:R-:W-:Y:S08]  /*73d0*/  HMMA.16816.F32.BF16 R36, R196, R192.reuse, R36 ;  /* 0x000000c0c424723c */ /* 0x088ff00000041824 */
[C---:B------:R-:W-:Y:S08]  /*73e0*/  HMMA.16816.F32.BF16 R40, R212.reuse, R192, R40 ;  /* 0x000000c0d428723c */ /* 0x040ff00000041828 */
[-C--:B------:R-:W-:Y:S01]  /*73f0*/  HMMA.16816.F32.BF16 R44, R212, R194.reuse, R44 ;  /* 0x000000c2d42c723c */ /* 0x080fe2000004182c */
[----:B------:R-:W3:Y:S07]  /*7400*/  LDSM.16.M88.4 R212, [R230+0x5900] ;  /* 0x00590000e6d4783b */ /* 0x000eee0000000200 */
[----:B------:R-:W-:Y:S01]  /*7410*/  HMMA.16816.F32.BF16 R48, R196, R194, R48 ;  /* 0x000000c2c430723c */ /* 0x000fe20000041830 */
[----:B------:R-:W-:Y:S05]  /*7420*/  LDSM.16.M88.4 R192, [R234+0xa100] ;  /* 0x00a10000eac0783b */ /* 0x000fea0000000200 */
[----:B------:R-:W4:Y:S02]  /*7430*/  LDSM.16.M88.4 R196, [R229+0x1800] ;  /* 0x00180000e5c4783b */ /* 0x000f240000000200 */
[-C--:B-1----:R-:W-:Y:S08]  /*7440*/  HMMA.16816.F32.BF16 R4, R172, R200.reuse, R4 ;  /* 0x000000c8ac04723c */ /* 0x082ff00000041804 */
[C---:B------:R-:W-:Y:S08]  /*7450*/  HMMA.16816.F32.BF16 R8, R204.reuse, R200, R8 ;  /* 0x000000c8cc08723c */ /* 0x040ff00000041808 */
[-C--:B------:R-:W-:Y:S08]  /*7460*/  HMMA.16816.F32.BF16 R12, R204, R202.reuse, R12 ;  /* 0x000000cacc0c723c */ /* 0x080ff0000004180c */
[C---:B------:R-:W-:Y:S01]  /*7470*/  HMMA.16816.F32.BF16 R16, R172.reuse, R202, R16 ;  /* 0x000000caac10723c */ /* 0x040fe20000041810 */
[----:B------:R-:W1:Y:S07]  /*7480*/  LDSM.16.M88.4 R200, [R229+0x2000] ;  /* 0x00200000e5c8783b */ /* 0x000e6e0000000200 */
[-C--:B--2---:R-:W-:Y:S08]  /*7490*/  HMMA.16816.F32.BF16 R20, R172, R208.reuse, R20 ;  /* 0x000000d0ac14723c */ /* 0x084ff00000041814 */
[C---:B------:R-:W-:Y:S08]  /*74a0*/  HMMA.16816.F32.BF16 R24, R204.reuse, R208, R24 ;  /* 0x000000d0cc18723c */ /* 0x040ff00000041818 */
[-C--:B------:R-:W-:Y:S08]  /*74b0*/  HMMA.16816.F32.BF16 R28, R204, R210.reuse, R28 ;  /* 0x000000d2cc1c723c */ /* 0x080ff0000004181c */
[C---:B------:R-:W-:Y:S01]  /*74c0*/  HMMA.16816.F32.BF16 R32, R172.reuse, R210, R32 ;  /* 0x000000d2ac20723c */ /* 0x040fe20000041820 */
[----:B------:R-:W2:Y:S07]  /*74d0*/  LDL R210, [R1+0x8] ;  /* 0x0000080001d27983 */ /* 0x000eae0000100800 */
[-C--:B---3--:R-:W-:Y:S08]  /*74e0*/  HMMA.16816.F32.BF16 R36, R172, R212.reuse, R36 ;  /* 0x000000d4ac24723c */ /* 0x088ff00000041824 */
[C---:B------:R-:W-:Y:S08]  /*74f0*/  HMMA.16816.F32.BF16 R40, R204.reuse, R212, R40 ;  /* 0x000000d4cc28723c */ /* 0x040ff00000041828 */
[-C--:B------:R-:W-:Y:S08]  /*7500*/  HMMA.16816.F32.BF16 R44, R204, R214.reuse, R44 ;  /* 0x000000d6cc2c723c */ /* 0x080ff0000004182c */
[----:B------:R-:W-:Y:S01]  /*7510*/  HMMA.16816.F32.BF16 R48, R172, R214, R48 ;  /* 0x000000d6ac30723c */ /* 0x000fe20000041830 */
[----:B------:R-:W3:Y:S01]  /*7520*/  LDSM.16.M88.4 R172, [R229+0x2800] ;  /* 0x00280000e5ac783b */ /* 0x000ee20000000200 */
[----:B------:R-:W-:Y:S04]  /*7530*/  DEPBAR.LE SB0, 0x0 ;  /* 0x000080000000791a */ /* 0x000fe80000000000 */
[----:B------:R-:W-:Y:S02]  /*7540*/  BAR.SYNC.DEFER_BLOCKING 0x0 ;  /* 0x0000000000007b1d */ /* 0x000fe40000010000 */
[-C--:B----4-:R-:W-:Y:S08]  /*7550*/  HMMA.16816.F32.BF16 R4, R192, R196.reuse, R4 ;  /* 0x000000c4c004723c */ /* 0x090ff00000041804 */
[C---:B------:R-:W-:Y:S07]  /*7560*/  HMMA.16816.F32.BF16 R8, R216.reuse, R196, R8 ;  /* 0x000000c4d808723c */ /* 0x040fee0000041808 */
[C---:B------:R-:W-:Y:S01]  /*7570*/  @P6 IADD3 R196, P5, R168.reuse, 0x80, RZ ;  /* 0x00000080a8c46810 */ /* 0x040fe20007fbe0ff */
[-C--:B------:R-:W-:Y:S04]  /*7580*/  HMMA.16816.F32.BF16 R12, R216, R198.reuse, R12 ;  /* 0x000000c6d80c723c */ /* 0x080fe8000004180c */
[----:B------:R-:W-:Y:S02]  /*7590*/  @P6 IADD3 R168, P1, R168, c[0x0][0x1c8], RZ ;  /* 0x00007200a8a86a10 */ /* 0x000fe40007f3e0ff */
[----:B------:R-:W-:Y:S02]  /*75a0*/  @P6 IADD3 R196, P2, R196, c[0x0][0x1c8], RZ ;  /* 0x00007200c4c46a10 */ /* 0x000fe40007f5e0ff */
[C---:B------:R-:W-:Y:S04]  /*75b0*/  HMMA.16816.F32.BF16 R16, R192.reuse, R198, R16 ;  /* 0x000000c6c010723c */ /* 0x040fe80000041810 */
[----:B------:R-:W-:Y:S02]  /*75c0*/  @P6 IADD3.X R169, R3, c[0x0][0x1cc], RZ, P1, !PT ;  /* 0x0000730003a96a10 */ /* 0x000fe40000ffe4ff */
[-C--:B------:R-:W-:Y:S02]  /*75d0*/  @P6 IADD3 R2, P1, R168, R165.reuse, RZ ;  /* 0x000000a5a8026210 */ /* 0x080fe40007f3e0ff */
[-C--:B-1----:R-:W-:Y:S04]  /*75e0*/  HMMA.16816.F32.BF16 R20, R192, R200.reuse, R20 ;  /* 0x000000c8c014723c */ /* 0x082fe80000041814 */
[----:B------:R-:W-:Y:S01]  /*75f0*/  @P6 IADD3.X R197, RZ, c[0x0][0x1cc], R3, P2, P5 ;  /* 0x00007300ffc56a10 */ /* 0x000fe200017ea403 */
[--C-:B------:R-:W-:Y:S03]  /*7600*/  @P6 IMAD.X R3, R169, 0x1, R0.reuse, P1 ;  /* 0x00000001a9036824 */ /* 0x100fe600008e0600 */
[C---:B------:R-:W-:Y:S08]  /*7610*/  HMMA.16816.F32.BF16 R24, R216.reuse, R200, R24 ;  /* 0x000000c8d818723c */ /* 0x040ff00000041818 */
[-C--:B------:R-:W-:Y:S01]  /*7620*/  HMMA.16816.F32.BF16 R28, R216, R202.reuse, R28 ;  /* 0x000000cad81c723c */ /* 0x080fe2000004181c */
[----:B------:R-:W-:Y:S01]  /*7630*/  @!PT LDS RZ, [RZ] ;  /* 0x00000000fffff984 */ /* 0x000fe20000000800 */
[----:B------:R-:W-:Y:S01]  /*7640*/  @!PT LDS RZ, [RZ] ;  /* 0x00000000fffff984 */ /* 0x000fe20000000800 */
[----:B------:R-:W-:Y:S01]  /*7650*/  @!PT LDS RZ, [RZ] ;  /* 0x00000000fffff984 */ /* 0x000fe20000000800 */
[----:B------:R1:W-:Y:S05]  /*7660*/  @P6 LDGSTS.E.BYPASS.LTC128B.128 [R243+0x3100], [R168.64], !P4 ;  /* 0x03100000a8f36fae */ /* 0x0003ea000e101d4e */
[----:B------:R4:W-:Y:S02]  /*7670*/  @P6 LDGSTS.E.BYPASS.LTC128B.128 [R243+0x4900], [R196.64], !P3 ;  /* 0x04900000c4f36fae */ /* 0x0009e4000d901d4e */
[C---:B------:R-:W-:Y:S03]  /*7680*/  HMMA.16816.F32.BF16 R32, R192.reuse, R202, R32 ;  /* 0x000000cac020723c */ /* 0x040fe60000041820 */
[----:B------:R1:W-:Y:S05]  /*7690*/  @P6 LDGSTS.E.BYPASS.LTC128B.128 [R243+0x3900], [R2.64], !P4 ;  /* 0x0390000002f36fae */ /* 0x0003ea000e101d4e */
[-C--:B---3--:R-:W-:Y:S01]  /*76a0*/  HMMA.16816.F32.BF16 R36, R192, R172.reuse, R36 ;  /* 0x000000acc024723c */ /* 0x088fe20000041824 */
[----:B------:R3:W-:Y:S07]  /*76b0*/  @P6 LDGSTS.E.BYPASS.LTC128B.128 [R243+0x5100], [R2.64+0x80], !P3 ;  /* 0x0510008002f36fae */ /* 0x0007ee000d901d4e */
[C---:B------:R-:W-:Y:S01]  /*76c0*/  HMMA.16816.F32.BF16 R40, R216.reuse, R172, R40 ;  /* 0x000000acd828723c */ /* 0x040fe20000041828 */
[----:B------:R4:W2:Y:S07]  /*76d0*/  LDL R173, [R1+0x28] ;  /* 0x0000280001ad7983 */ /* 0x0008ae0000100800 */
[-C--:B------:R-:W-:Y:S08]  /*76e0*/  HMMA.16816.F32.BF16 R44, R216, R174.reuse, R44 ;  /* 0x000000aed82c723c */ /* 0x080ff0000004182c */
[----:B------:R-:W-:Y:S04]  /*76f0*/  HMMA.16816.F32.BF16 R48, R192, R174, R48 ;  /* 0x000000aec030723c */ /* 0x000fe80000041830 */
[----:B--2---:R-:W-:Y:S01]  /*7700*/  @P0 IMAD.MOV.U32 R173, RZ, RZ, R167 ;  /* 0x000000ffffad0224 */ /* 0x004fe200078e00a7 */
[----:B-1----:R-:W-:Y:S04]  /*7710*/  @P6 IADD3 R168, P0, R2, R165, RZ ;  /* 0x000000a502a86210 */ /* 0x002fe80007f1e0ff */
[----:B------:R-:W1:Y:S03]  /*7720*/  SHFL.IDX PT, R165, R173, RZ, 0x1c1f ;  /* 0x001c1fffada57589 */ /* 0x000e6600000e0000 */
[----:B------:R-:W-:Y:S01]  /*7730*/  @P6 IMAD.X R169, R3, 0x1, R0, P0 ;  /* 0x0000000103a96824 */ /* 0x000fe200000e0600 */
[----:B------:R-:W-:Y:S01]  /*7740*/  PLOP3.LUT P0, PT, PT, PT, UP2, 0x40, 0x0 ;  /* 0x000000000000781c */ /* 0x000fe20003f0e828 */
[----:B---3--:R-:W-:Y:S03]  /*7750*/  IMAD R3, R242, -0x30, RZ ;  /* 0xffffffd0f2037824 */ /* 0x008fe600078e02ff */
[----:B------:R2:W-:Y:S02]  /*7760*/  @P6 LDGSTS.E.BYPASS.LTC128B.128 [R243+0x4100], [R168.64], !P4 ;  /* 0x04100000a8f36fae */ /* 0x0005e4000e101d4e */
[----:B------:R-:W-:Y:S03]  /*7770*/  IADD3 R175, -R210, 0x1, R3 ;  /* 0x00000001d2af7810 */ /* 0x000fe60007ffe103 */
[----:B------:R2:W-:Y:S01]  /*7780*/  @P6 LDGSTS.E.BYPASS.LTC128B.128 [R243+0x5900], [R168.64+0x80], !P3 ;  /* 0x05900080a8f36fae */ /* 0x0005e2000d901d4e */
[----:B------:R-:W-:Y:S04]  /*7790*/  IADD3 R175, R175, c[0x0][0x1d0], RZ ;  /* 0x00007400afaf7a10 */ /* 0x000fe80007ffe0ff */
[----:B------:R-:W-:Y:S01]  /*77a0*/  IADD3 R175, R175, -c[0x0][0x168], RZ ;  /* 0x80005a00afaf7a10 */ /* 0x000fe20007ffe0ff */
[----:B------:R-:W0:Y:S03]  /*77b0*/  LDGDEPBAR ;  /* 0x00000000000079af */ /* 0x000e260000000000 */
[C---:B------:R-:W-:Y:S02]  /*77c0*/  IADD3 R174, R175.reuse, c[0x0][0x328], RZ ;  /* 0x0000ca00afae7a10 */ /* 0x040fe40007ffe0ff */
[----:B------:R-:W-:Y:S05]  /*77d0*/  IADD3 R175, R175, UR6, RZ ;  /* 0x00000006afaf7c10 */ /* 0x000fea000fffe0ff */
[----:B-1----:R-:W-:Y:S02]  /*77e0*/  IMAD.IADD R0, R165, 0x1, R175 ;  /* 0x00000001a5007824 */ /* 0x002fe400078e02af */
[----:B--2---:R-:W-:Y:S01]  /*77f0*/  IMAD.IADD R169, R174, 0x1, R165 ;  /* 0x00000001aea97824 */ /* 0x004fe200078e02a5 */
[----:B------:R-:W-:-:S05]  /*7800*/  @P0 BRA `(.L_x_470) ;  /* 0x0000019000000947 */ /* 0x000fca0003800000 */
[----:B----4-:R-:W-:Y:S01]  /*7810*/  IADD3 R2, R165, c[0x0][0x1d0], RZ ;  /* 0x00007400a5027a10 */ /* 0x010fe20007ffe0ff */
        /* <DEDUP_REMOVED lines=13> */
.L_x_472:
[----:B------:R-:W-:Y:S04]  /*78f0*/  MOV R165, c[0x0][0x32c] ;  /* 0x0000cb0000a57a02 */ /* 0x000fe80000000f00 */
[----:B------:R-:W-:Y:S11]  /*7900*/  ISETP.NE.AND P0, PT, R165, 0x1, PT ;  /* 0x00000001a500780c */ /* 0x000ff60003f05270 */
[----:B------:R-:W-:Y:S02]  /*7910*/  @!UPT UIADD3 URZ, URZ, URZ, URZ ;  /* 0x0000003f3f3ff290 */ /* 0x000fe4000fffe03f */
[----:B------:R-:W-:Y:S05]  /*7920*/  @P0 IMAD.HI.U32 R165, R2, c[0x0][0x330], RZ ;  /* 0x0000cc0002a50a27 */ /* 0x000fea00078e00ff */
[----:B------:R-:W-:Y:S02]  /*7930*/  @P0 SHF.R.U32.HI R2, RZ, c[0x0][0x334], R165 ;  /* 0x0000cd00ff020a19 */ /* 0x000fe400000116a5 */
.L_x_473:
[----:B------:R-:W-:Y:S05]  /*7940*/  BSYNC B0 ;  /* 0x0000000000007941 */ /* 0x000fea0003800000 */
.L_x_471:
[----:B------:R-:W-:Y:S04]  /*7950*/  IMAD.IADD R165, R3, 0x1, -R210 ;  /* 0x0000000103a57824 */ /* 0x000fe800078e0ad2 */
[----:B------:R-:W-:Y:S05]  /*7960*/  IMAD R2, R2, c[0x0][0x32c], R165 ;  /* 0x0000cb0002027a24 */ /* 0x000fea00078e02a5 */
[----:B------:R-:W-:Y:S02]  /*7970*/  IADD3 R165, R2, c[0x0][0x32c], RZ ;  /* 0x0000cb0002a57a10 */ /* 0x000fe40007ffe0ff */
[----:B------:R-:W-:Y:S02]  /*7980*/  IMNMX R0, R0, R2, !PT ;  /* 0x0000000200007217 */ /* 0x000fe40007800200 */
[----:B------:R-:W-:Y:S02]  /*7990*/  IMNMX R169, R169, R165, PT ;  /* 0x000000a5a9a97217 */ /* 0x000fe40003800200 */
.L_x_470:
[----:B----4-:R-:W-:Y:S01]  /*79a0*/  PLOP3.LUT P0, PT, PT, PT, UP2, 0x40, 0x0 ;  /* 0x000000000000781c */ /* 0x010fe20003f0e828 */
[----:B------:R-:W1:Y:S02]  /*79b0*/  SHFL.IDX PT, R165, R173, 0x1, 0x1c1f ;  /* 0x003c1f00ada57f89 */ /* 0x000e6400000e0000 */
[----:B-1----:R-:W-:Y:S01]  /*79c0*/  IADD3 R2, R175, R165, RZ ;  /* 0x000000a5af027210 */ /* 0x002fe20007ffe0ff */
[----:B------:R-:W-:Y:S09]  /*79d0*/  IMAD.IADD R168, R174, 0x1, R165 ;  /* 0x00000001aea87824 */ /* 0x000ff200078e02a5 */
        /* <DEDUP_REMOVED lines=15> */
.L_x_476:
[----:B------:R-:W-:Y:S04]  /*7ad0*/  MOV R167, c[0x0][0x32c] ;  /* 0x0000cb0000a77a02 */ /* 0x000fe80000000f00 */
[----:B------:R-:W-:Y:S11]  /*7ae0*/  ISETP.NE.AND P0, PT, R167, 0x1, PT ;  /* 0x00000001a700780c */ /* 0x000ff60003f05270 */
[----:B------:R-:W-:Y:S02]  /*7af0*/  @!UPT UIADD3 URZ, URZ, URZ, URZ ;  /* 0x0000003f3f3ff290 */ /* 0x000fe4000fffe03f */
[----:B------:R-:W-:Y:S05]  /*7b00*/  @P0 IMAD.HI.U32 R167, R165, c[0x0][0x330], RZ ;  /* 0x0000cc00a5a70a27 */ /* 0x000fea00078e00ff */
[----:B------:R-:W-:Y:S02]  /*7b10*/  @P0 SHF.R.U32.HI R165, RZ, c[0x0][0x334], R167 ;  /* 0x0000cd00ffa50a19 */ /* 0x000fe400000116a7 */
.L_x_477:
[----:B------:R-:W-:Y:S05]  /*7b20*/  BSYNC B0 ;  /* 0x0000000000007941 */ /* 0x000fea0003800000 */
.L_x_475:
[----:B------:R-:W-:Y:S04]  /*7b30*/  IMAD.IADD R167, R3, 0x1, -R210 ;  /* 0x0000000103a77824 */ /* 0x000fe800078e0ad2 */
[----:B------:R-:W-:Y:S05]  /*7b40*/  IMAD R165, R165, c[0x0][0x32c], R167 ;  /* 0x0000cb00a5a57a24 */ /* 0x000fea00078e02a7 */
[----:B------:R-:W-:Y:S02]  /*7b50*/  IADD3 R167, R165, c[0x0][0x32c], RZ ;  /* 0x0000cb00a5a77a10 */ /* 0x000fe40007ffe0ff */
[----:B------:R-:W-:Y:S02]  /*7b60*/  IMNMX R2, R2, R165, !PT ;  /* 0x000000a502027217 */ /* 0x000fe40007800200 */
[----:B------:R-:W-:Y:S02]  /*7b70*/  IMNMX R168, R168, R167, PT ;  /* 0x000000a7a8a87217 */ /* 0x000fe40003800200 */
.L_x_474:
[----:B------:R-:W-:Y:S01]  /*7b80*/  PLOP3.LUT P0, PT, PT, PT, UP2, 0x40, 0x0 ;  /* 0x000000000000781c */ /* 0x000fe20003f0e828 */
        /* <DEDUP_REMOVED lines=18> */
.L_x_480:
[----:B------:R-:W-:Y:S04]  /*7cb0*/  MOV R192, c[0x0][0x32c] ;  /* 0x0000cb0000c07a02 */ /* 0x000fe80000000f00 */
[----:B------:R-:W-:Y:S11]  /*7cc0*/  ISETP.NE.AND P0, PT, R192, 0x1, PT ;  /* 0x00000001c000780c */ /* 0x000ff60003f05270 */
[----:B------:R-:W-:Y:S02]  /*7cd0*/  @!UPT UIADD3 URZ, URZ, URZ, URZ ;  /* 0x0000003f3f3ff290 */ /* 0x000fe4000fffe03f */
[----:B------:R-:W-:Y:S05]  /*7ce0*/  @P0 IMAD.HI.U32 R192, R172, c[0x0][0x330], RZ ;  /* 0x0000cc00acc00a27 */ /* 0x000fea00078e00ff */
[----:B------:R-:W-:Y:S02]  /*7cf0*/  @P0 SHF.R.U32.HI R172, RZ, c[0x0][0x334], R192 ;  /* 0x0000cd00ffac0a19 */ /* 0x000fe400000116c0 */
.L_x_481:
[----:B------:R-:W-:Y:S05]  /*7d00*/  BSYNC B0 ;  /* 0x0000000000007941 */ /* 0x000fea0003800000 */
.L_x_479:
[----:B------:R-:W-:Y:S04]  /*7d10*/  IMAD.IADD R192, R3, 0x1, -R210 ;  /* 0x0000000103c07824 */ /* 0x000fe800078e0ad2 */
[----:B------:R-:W-:Y:S05]  /*7d20*/  IMAD R172, R172, c[0x0][0x32c], R192 ;  /* 0x0000cb00acac7a24 */ /* 0x000fea00078e02c0 */
[----:B------:R-:W-:Y:S02]  /*7d30*/  IADD3 R192, R172, c[0x0][0x32c], RZ ;  /* 0x0000cb00acc07a10 */ /* 0x000fe40007ffe0ff */
[----:B------:R-:W-:Y:S02]  /*7d40*/  IMNMX R165, R165, R172, !PT ;  /* 0x000000aca5a57217 */ /* 0x000fe40007800200 */
[----:B------:R-:W-:Y:S02]  /*7d50*/  IMNMX R167, R167, R192, PT ;  /* 0x000000c0a7a77217 */ /* 0x000fe40003800200 */
.L_x_478:
[C---:B------:R-:W-:Y:S02]  /*7d60*/  ISETP.GE.AND P1, PT, R3.reuse, 0x9, PT ;  /* 0x000000090300780c */ /* 0x040fe40003f26270 */
[----:B------:R-:W-:Y:S02]  /*7d70*/  ISETP.GE.AND P5, PT, R3, 0xa, PT ;  /* 0x0000000a0300780c */ /* 0x000fe40003fa6270 */
[----:B------:R-:W-:Y:S02]  /*7d80*/  ISETP.GT.AND P0, PT, R0, 0x8, !P1 ;  /* 0x000000080000780c */ /* 0x000fe40004f04270 */
[----:B------:R-:W-:Y:S02]  /*7d90*/  P2R R193, PR, RZ, 0x2 ;  /* 0x00000002ffc17803 */ /* 0x000fe40000000000 */
[----:B------:R-:W-:Y:S02]  /*7da0*/  ISETP.LT.OR P0, PT, R169, 0x9, P0 ;  /* 0x00000009a900780c */ /* 0x000fe40000701670 */
[----:B------:R-:W-:Y:S02]  /*7db0*/  ISETP.GT.AND P1, PT, R2, 0x8, !P1 ;  /* 0x000000080200780c */ /* 0x000fe40004f24270 */
[----:B------:R-:W-:Y:S02]  /*7dc0*/  P2R R199, PR, RZ, 0x10 ;  /* 0x00000010ffc77803 */ /* 0x000fe40000000000 */
[----:B------:R-:W-:Y:S02]  /*7dd0*/  FSEL R194, R16, -INF , !P0 ;  /* 0xff80000010c27808 */ /* 0x000fe40004000000 */
[----:B------:R-:W-:Y:S02]  /*7de0*/  ISETP.GT.AND P0, PT, R2, 0x9, !P5 ;  /* 0x000000090200780c */ /* 0x000fe40006f04270 */
[C---:B------:R-:W-:Y:S02]  /*7df0*/  ISETP.LT.OR P1, PT, R168.reuse, 0x9, P1 ;  /* 0x00000009a800780c */ /* 0x040fe40000f21670 */
[----:B------:R-:W-:Y:S02]  /*7e00*/  ISETP.GE.AND P4, PT, R3, 0x11, PT ;  /* 0x000000110300780c */ /* 0x000fe40003f86270 */
[----:B------:R-:W-:Y:S02]  /*7e10*/  ISETP.LT.OR P0, PT, R168, 0xa, P0 ;  /* 0x0000000aa800780c */ /* 0x000fe40000701670 */
[----:B------:R-:W-:Y:S02]  /*7e20*/  FSEL R196, R18, -INF , !P1 ;  /* 0xff80000012c47808 */ /* 0x000fe40004800000 */
[----:B------:R-:W-:Y:S02]  /*7e30*/  ISETP.GT.AND P1, PT, R0, 0x10, !P4 ;  /* 0x000000100000780c */ /* 0x000fe40006724270 */
[----:B------:R-:W-:Y:S02]  /*7e40*/  P2R R198, PR, RZ, 0x8 ;  /* 0x00000008ffc67803 */ /* 0x000fe40000000000 */
[----:B------:R-:W-:Y:S02]  /*7e50*/  FSEL R197, R19, -INF , !P0 ;  /* 0xff80000013c57808 */ /* 0x000fe40004000000 */
[----:B------:R-:W-:Y:S02]  /*7e60*/  ISETP.LT.OR P0, PT, R169, 0x11, P1 ;  /* 0x00000011a900780c */ /* 0x000fe40000f01670 */
[C---:B------:R-:W-:Y:S02]  /*7e70*/  ISETP.GE.AND P3, PT, R3.reuse, 0x12, PT ;  /* 0x000000120300780c */ /* 0x040fe40003f66270 */
[----:B------:R-:W-:Y:S02]  /*7e80*/  FSEL R200, R20, -INF , !P0 ;  /* 0xff80000014c87808 */ /* 0x000fe40004000000 */
[----:B------:R-:W-:Y:S02]  /*7e90*/  ISETP.GT.AND P0, PT, R0, 0x11, !P3 ;  /* 0x000000110000780c */ /* 0x000fe40005f04270 */
[----:B------:R-:W-:Y:S02]  /*7ea0*/  ISETP.GE.AND P1, PT, R3, 0x19, PT ;  /* 0x000000190300780c */ /* 0x000fe40003f26270 */
[----:B------:R-:W-:Y:S02]  /*7eb0*/  ISETP.LT.OR P0, PT, R169, 0x12, P0 ;  /* 0x00000012a900780c */ /* 0x000fe40000701670 */
[----:B------:R-:W-:Y:S02]  /*7ec0*/  P2R R172, PR, RZ, 0x10 ;  /* 0x00000010ffac7803 */ /* 0x000fe40000000000 */
[----:B------:R-:W-:Y:S02]  /*7ed0*/  FSEL R201, R21, -INF , !P0 ;  /* 0xff80000015c97808 */ /* 0x000fe40004000000 */
[----:B------:R-:W-:Y:S02]  /*7ee0*/  ISETP.GT.AND P0, PT, R2, 0x10, !P4 ;  /* 0x000000100200780c */ /* 0x000fe40006704270 */
[----:B------:R-:W-:Y:S02]  /*7ef0*/  ISETP.GE.AND P4, PT, R3, 0x1a, PT ;  /* 0x0000001a0300780c */ /* 0x000fe40003f86270 */
[----:B------:R-:W-:Y:S02]  /*7f00*/  ISETP.LT.OR P0, PT, R168, 0x11, P0 ;  /* 0x00000011a800780c */ /* 0x000fe40000701670 */
[----:B------:R-:W-:Y:S02]  /*7f10*/  ISETP.GT.AND P2, PT, R0, 0x9, !P5 ;  /* 0x000000090000780c */ /* 0x000fe40006f44270 */
[----:B------:R-:W-:Y:S02]  /*7f20*/  FSEL R202, R22, -INF , !P0 ;  /* 0xff80000016ca7808 */ /* 0x000fe40004000000 */
[----:B------:R-:W-:Y:S02]  /*7f30*/  ISETP.GT.AND P0, PT, R2, 0x11, !P3 ;  /* 0x000000110200780c */ /* 0x000fe40005f04270 */
[----:B------:R-:W-:Y:S02]  /*7f40*/  ISETP.LT.OR P2, PT, R169, 0xa, P2 ;  /* 0x0000000aa900780c */ /* 0x000fe40001741670 */
[----:B------:R-:W-:Y:S02]  /*7f50*/  ISETP.LT.OR P0, PT, R168, 0x12, P0 ;  /* 0x00000012a800780c */ /* 0x000fe40000701670 */
[----:B------:R-:W-:Y:S02]  /*7f60*/  FSEL R195, R17, -INF , !P2 ;  /* 0xff80000011c37808 */ /* 0x000fe40005000000 */
[----:B------:R-:W-:Y:S02]  /*7f70*/  FSEL R203, R23, -INF , !P0 ;  /* 0xff80000017cb7808 */ /* 0x000fe40004000000 */
[----:B------:R-:W-:Y:S02]  /*7f80*/  ISETP.GT.AND P0, PT, R0, 0x18, !P1 ;  /* 0x000000180000780c */ /* 0x000fe40004f04270 */
[----:B------:R-:W-:Y:S02]  /*7f90*/  P2R R17, PR, RZ, 0x2 ;  /* 0x00000002ff117803 */ /* 0x000fe40000000000 */
[----:B------:R-:W-:Y:S02]  /*7fa0*/  ISETP.LT.OR P0, PT, R169, 0x19, P0 ;  /* 0x00000019a900780c */ /* 0x000fe40000701670 */
[----:B------:R-:W-:Y:S02]  /*7fb0*/  ISETP.GE.AND P6, PT, R3, 0x22, PT ;  /* 0x000000220300780c */ /* 0x000fe40003fc6270 */
[----:B------:R-:W-:Y:S02]  /*7fc0*/  FSEL R204, R32, -INF , !P0 ;  /* 0xff80000020cc7808 */ /* 0x000fe40004000000 */
[----:B------:R-:W-:Y:S02]  /*7fd0*/  ISETP.GT.AND P0, PT, R0, 0x19, !P4 ;  /* 0x000000190000780c */ /* 0x000fe40006704270 */
[----:B------:R-:W-:Y:S02]  /*7fe0*/  P2R R18, PR, RZ, 0x8 ;  /* 0x00000008ff127803 */ /* 0x000fe40000000000 */
[----:B------:R-:W-:Y:S02]  /*7ff0*/  ISETP.LT.OR P0, PT, R169, 0x1a, P0 ;  /* 0x0000001aa900780c */ /* 0x000fe40000701670 */
[----:B------:R-:W-:Y:S02]  /*8000*/  ISETP.GE.AND P3, PT, R3, 0x1, PT ;  /* 0x000000010300780c */ /* 0x000fe40003f66270 */
[----:B------:R-:W-:Y:S02]  /*8010*/  FSEL R205, R33, -INF , !P0 ;  /* 0xff80000021cd7808 */ /* 0x000fe40004000000 */
[----:B------:R-:W-:Y:S02]  /*8020*/  ISETP.GT.AND P0, PT, R2, 0x18, !P1 ;  /* 0x000000180200780c */ /* 0x000fe40004f04270 */
[C---:B------:R-:W-:Y:S02]  /*8030*/  ISETP.GE.AND P1, PT, R3.reuse, 0x21, PT ;  /* 0x000000210300780c */ /* 0x040fe40003f26270 */
[----:B------:R-:W-:Y:S02]  /*8040*/  ISETP.LT.OR P0, PT, R168, 0x19, P0 ;  /* 0x00000019a800780c */ /* 0x000fe40000701670 */
[----:B------:R-:W-:Y:S02]  /*8050*/  P2R R23, PR, RZ, 0x10 ;  /* 0x00000010ff177803 */ /* 0x000fe40000000000 */
        /* <DEDUP_REMOVED lines=14> */
[----:B------:R-:W-:Y:S02]  /*8140*/  P2R R22, PR, RZ, 0x8 ;  /* 0x00000008ff167803 */ /* 0x000fe40000000000 */
[----:B------:R-:W-:Y:S02]  /*8150*/  FSEL R218, R37, -INF , !P0 ;  /* 0xff80000025da7808 */ /* 0x000fe40004000000 */
[----:B------:R-:W-:Y:S04]  /*8160*/  ISETP.GT.AND P0, PT, R2, 0x20, !P1 ;  /* 0x000000200200780c */ /* 0x000fe80004f04270 */
[----:B------:R-:W-:Y:S04]  /*8170*/  ISETP.LT.OR P0, PT, R168, 0x21, P0 ;  /* 0x00000021a800780c */ /* 0x000fe80000701670 */
[----:B------:R-:W-:Y:S02]  /*8180*/  FSEL R219, R38, -INF , !P0 ;  /* 0xff80000026db7808 */ /* 0x000fe40004000000 */
[----:B------:R-:W-:Y:S04]  /*8190*/  ISETP.GT.AND P0, PT, R2, 0x21, !P6 ;  /* 0x000000210200780c */ /* 0x000fe80007704270 */
[----:B------:R-:W-:Y:S04]  /*81a0*/  ISETP.LT.OR P0, PT, R168, 0x22, P0 ;  /* 0x00000022a800780c */ /* 0x000fe80000701670 */
[----:B------:R-:W-:Y:S02]  /*81b0*/  FSEL R220, R39, -INF , !P0 ;  /* 0xff80000027dc7808 */ /* 0x000fe40004000000 */
[----:B------:R-:W-:Y:S04]  /*81c0*/  ISETP.GT.AND P0, PT, R0, RZ, !P3 ;  /* 0x000000ff0000720c */ /* 0x000fe80005f04270 */
[C---:B------:R-:W-:Y:S04]  /*81d0*/  ISETP.LT.OR P0, PT, R169.reuse, 0x1, P0 ;  /* 0x00000001a900780c */ /* 0x040fe80000701670 */
[----:B------:R-:W-:Y:S02]  /*81e0*/  FSEL R16, R4, -INF , !P0 ;  /* 0xff80000004107808 */ /* 0x000fe40004000000 */
[----:B------:R-:W-:Y:S01]  /*81f0*/  ISETP.GT.AND P0, PT, R0, 0x1, !P4 ;  /* 0x000000010000780c */ /* 0x000fe20006704270 */
[----:B------:R-:W1:Y:S03]  /*8200*/  SHFL.IDX PT, R4, R173, 0x3, 0x1c1f ;  /* 0x007c1f00ad047f89 */ /* 0x000e6600000e0000 */
[----:B------:R-:W-:Y:S04]  /*8210*/  ISETP.LT.OR P0, PT, R169, 0x2, P0 ;  /* 0x00000002a900780c */ /* 0x000fe80000701670 */
[----:B------:R-:W-:Y:S02]  /*8220*/  FSEL R5, R5, -INF , !P0 ;  /* 0xff80000005057808 */ /* 0x000fe40004000000 */
[----:B------:R-:W-:Y:S04]  /*8230*/  ISETP.GT.AND P0, PT, R2, 0x1, !P4 ;  /* 0x000000010200780c */ /* 0x000fe80006704270 */
[----:B------:R-:W-:Y:S04]  /*8240*/  ISETP.LT.OR P0, PT, R168, 0x2, P0 ;  /* 0x00000002a800780c */ /* 0x000fe80000701670 */
[----:B------:R-:W-:Y:S02]  /*8250*/  FSEL R19, R7, -INF , !P0 ;  /* 0xff80000007137808 */ /* 0x000fe40004000000 */
[----:B------:R-:W-:Y:S04]  /*8260*/  ISETP.GT.AND P0, PT, R2, RZ, !P3 ;  /* 0x000000ff0200720c */ /* 0x000fe80005f04270 */
[----:B------:R-:W-:Y:S04]  /*8270*/  ISETP.LT.OR P0, PT, R168, 0x1, P0 ;  /* 0x00000001a800780c */ /* 0x000fe80000701670 */
[----:B------:R-:W-:Y:S02]  /*8280*/  FSEL R6, R6, -INF , !P0 ;  /* 0xff80000006067808 */ /* 0x000fe40004000000 */
[----:B------:R-:W-:Y:S04]  /*8290*/  ISETP.GT.AND P0, PT, R0, 0x28, !P5 ;  /* 0x000000280000780c */ /* 0x000fe80006f04270 */
[----:B------:R-:W-:Y:S04]  /*82a0*/  ISETP.LT.OR P0, PT, R169, 0x29, P0 ;  /* 0x00000029a900780c */ /* 0x000fe80000701670 */
[----:B------:R-:W-:Y:S02]  /*82b0*/  FSEL R221, R48, -INF , !P0 ;  /* 0xff80000030dd7808 */ /* 0x000fe40004000000 */
[----:B------:R-:W-:Y:S04]  /*82c0*/  ISETP.GE.AND P0, PT, R3, 0x2a, PT ;  /* 0x0000002a0300780c */ /* 0x000fe80003f06270 */
[----:B------:R-:W-:Y:S01]  /*82d0*/  ISETP.GT.AND P2, PT, R0, 0x29, !P0 ;  /* 0x000000290000780c */ /* 0x000fe20004744270 */
[--C-:B-1----:R-:W-:Y:S03]  /*82e0*/  IMAD.IADD R0, R175, 0x1, R4.reuse ;  /* 0x00000001af007824 */ /* 0x102fe600078e0204 */
[----:B------:R-:W-:Y:S04]  /*82f0*/  ISETP.LT.OR P2, PT, R169, 0x2a, P2 ;  /* 0x0000002aa900780c */ /* 0x000fe80001741670 */
[----:B------:R-:W-:Y:S02]  /*8300*/  FSEL R222, R49, -INF , !P2 ;  /* 0xff80000031de7808 */ /* 0x000fe40005000000 */
[----:B------:R-:W-:Y:S04]  /*8310*/  ISETP.GT.AND P2, PT, R2, 0x28, !P5 ;  /* 0x000000280200780c */ /* 0x000fe80006f44270 */
[----:B------:R-:W-:Y:S04]  /*8320*/  ISETP.LT.OR P2, PT, R168, 0x29, P2 ;  /* 0x00000029a800780c */ /* 0x000fe80001741670 */
[----:B------:R-:W-:Y:S02]  /*8330*/  FSEL R223, R50, -INF , !P2 ;  /* 0xff80000032df7808 */ /* 0x000fe40005000000 */
[----:B------:R-:W-:Y:S01]  /*8340*/  ISETP.GT.AND P2, PT, R2, 0x29, !P0 ;  /* 0x000000290200780c */ /* 0x000fe20004744270 */
[----:B------:R-:W-:Y:S03]  /*8350*/  IMAD.IADD R2, R174, 0x1, R4 ;  /* 0x00000001ae027824 */ /* 0x000fe600078e0204 */
[----:B------:R-:W-:Y:S04]  /*8360*/  ISETP.LT.OR P2, PT, R168, 0x2a, P2 ;  /* 0x0000002aa800780c */ /* 0x000fe80001741670 */
[----:B------:R-:W-:Y:S02]  /*8370*/  FSEL R246, R51, -INF , !P2 ;  /* 0xff80000033f67808 */ /* 0x000fe40005000000 */
[----:B------:R-:W-:Y:S02]  /*8380*/  ISETP.GT.AND P2, PT, R165, 0x1, !P4 ;  /* 0x00000001a500780c */ /* 0x000fe40006744270 */
[----:B------:R-:W-:Y:S02]  /*8390*/  ISETP.NE.AND P4, PT, R20, RZ, PT ;  /* 0x000000ff1400720c */ /* 0x000fe40003f85270 */
[----:B------:R-:W-:Y:S04]  /*83a0*/  ISETP.LT.OR P2, PT, R167, 0x2, P2 ;  /* 0x00000002a700780c */ /* 0x000fe80001741670 */
[----:B------:R-:W-:Y:S02]  /*83b0*/  FSEL R20, R9, -INF , !P2 ;  /* 0xff80000009147808 */ /* 0x000fe40005000000 */
[----:B------:R-:W-:Y:S04]  /*83c0*/  ISETP.NE.AND P2, PT, R193, RZ, PT ;  /* 0x000000ffc100720c */ /* 0x000fe80003f45270 */
[----:B------:R-:W-:Y:S04]  /*83d0*/  ISETP.GT.AND P2, PT, R165, 0x8, !P2 ;  /* 0x00000008a500780c */ /* 0x000fe80005744270 */
        /* <DEDUP_REMOVED lines=18> */
[----:B------:R-:W-:Y:S02]  /*8500*/  ISETP.GT.AND P2, PT, R165, 0x19, !P4 ;  /* 0x00000019a500780c */ /* 0x000fe40006744270 */
[----:B------:R-:W-:Y:S02]  /*8510*/  ISETP.NE.AND P4, PT, R199, RZ, PT ;  /* 0x000000ffc700720c */ /* 0x000fe40003f85270 */
        /* <DEDUP_REMOVED lines=11> */
[----:B------:R-:W-:Y:S02]  /*85d0*/  ISETP.GT.AND P2, PT, R165, RZ, !P3 ;  /* 0x000000ffa500720c */ /* 0x000fe40005f44270 */
[----:B------:R-:W-:Y:S02]  /*85e0*/  ISETP.NE.AND P3, PT, R198, RZ, PT ;  /* 0x000000ffc600720c */ /* 0x000fe40003f65270 */
        /* <DEDUP_REMOVED lines=22> */
.L_x_484:
[----:B------:R-:W-:Y:S04]  /*8750*/  MOV R7, c[0x0][0x32c] ;  /* 0x0000cb0000077a02 */ /* 0x000fe80000000f00 */
[----:B------:R-:W-:Y:S11]  /*8760*/  ISETP.NE.AND P2, PT, R7, 0x1, PT ;  /* 0x000000010700780c */ /* 0x000ff60003f45270 */
[----:B------:R-:W-:Y:S02]  /*8770*/  @!UPT UIADD3 URZ, URZ, URZ, URZ ;  /* 0x0000003f3f3ff290 */ /* 0x000fe4000fffe03f */
[----:B------:R-:W-:Y:S05]  /*8780*/  @P2 IMAD.HI.U32 R7, R4, c[0x0][0x330], RZ ;  /* 0x0000cc0004072a27 */ /* 0x000fea00078e00ff */
[----:B------:R-:W-:Y:S02]  /*8790*/  @P2 SHF.R.U32.HI R4, RZ, c[0x0][0x334], R7 ;  /* 0x0000cd00ff042a19 */ /* 0x000fe40000011607 */
.L_x_485:
[----:B------:R-:W-:Y:S05]  /*87a0*/  BSYNC B0 ;  /* 0x0000000000007941 */ /* 0x000fea0003800000 */
.L_x_483:
[----:B------:R-:W-:Y:S04]  /*87b0*/  IMAD.IADD R3, R3, 0x1, -R210 ;  /* 0x0000000103037824 */ /* 0x000fe800078e0ad2 */
[----:B------:R-:W-:Y:S05]  /*87c0*/  IMAD R4, R4, c[0x0][0x32c], R3 ;  /* 0x0000cb0004047a24 */ /* 0x000fea00078e0203 */
[----:B------:R-:W-:Y:S02]  /*87d0*/  IADD3 R3, R4, c[0x0][0x32c], RZ ;  /* 0x0000cb0004037a10 */ /* 0x000fe40007ffe0ff */
[----:B------:R-:W-:Y:S02]  /*87e0*/  IMNMX R0, R0, R4, !PT ;  /* 0x0000000400007217 */ /* 0x000fe40007800200 */
[----:B------:R-:W-:Y:S02]  /*87f0*/  IMNMX R2, R2, R3, PT ;  /* 0x0000000302027217 */ /* 0x000fe40003800200 */
.L_x_482:
[----:B------:R-:W-:Y:S01]  /*8800*/  FMNMX.FTZ R169, R16, R164, !PT ;  /* 0x000000a410a97209 */ /* 0x000fe20007810000 */
[----:B------:R-:W-:Y:S01]  /*8810*/  LDSM.16.MT88.4 R36, [R226+0x100] ;  /* 0x00010000e224783b */ /* 0x000fe20000004200 */
[----:B------:R-:W-:Y:S02]  /*8820*/  ISETP.NE.AND P2, PT, R22, RZ, PT ;  /* 0x000000ff1600720c */ /* 0x000fe40003f45270 */
[----:B------:R-:W-:Y:S02]  /*8830*/  FMNMX.FTZ R169, R5, R169, !PT ;  /* 0x000000a905a97209 */ /* 0x000fe40007810000 */
[----:B------:R-:W-:Y:S02]  /*8840*/  ISETP.GT.AND P2, PT, R0, RZ, !P2 ;  /* 0x000000ff0000720c */ /* 0x000fe40005744270 */
[----:B------:R-:W-:Y:S02]  /*8850*/  FMNMX.FTZ R169, R194, R169, !PT ;  /* 0x000000a9c2a97209 */ /* 0x000fe40007810000 */
[----:B------:R-:W-:Y:S02]  /*8860*/  ISETP.LT.OR P2, PT, R2, 0x1, P2 ;  /* 0x000000010200780c */ /* 0x000fe40001741670 */
[----:B------:R-:W-:Y:S02]  /*8870*/  FMNMX.FTZ R169, R195, R169, !PT ;  /* 0x000000a9c3a97209 */ /* 0x000fe40007810000 */
[----:B------:R-:W-:Y:S02]  /*8880*/  FSEL R10, R10, -INF , !P2 ;  /* 0xff8000000a0a7808 */ /* 0x000fe40005000000 */
[----:B------:R-:W-:Y:S02]  /*8890*/  FMNMX.FTZ R169, R200, R169, !PT ;  /* 0x000000a9c8a97209 */ /* 0x000fe40007810000 */
[----:B------:R-:W-:Y:S02]  /*88a0*/  ISETP.NE.AND P2, PT, R21, RZ, PT ;  /* 0x000000ff1500720c */ /* 0x000fe40003f45270 */
[----:B------:R-:W-:Y:S02]  /*88b0*/  FMNMX.FTZ R169, R201, R169, !PT ;  /* 0x000000a9c9a97209 */ /* 0x000fe40007810000 */
[----:B------:R-:W-:Y:S02]  /*88c0*/  ISETP.GT.AND P2, PT, R0, 0x1, !P2 ;  /* 0x000000010000780c */ /* 0x000fe40005744270 */
        /* <DEDUP_REMOVED lines=12> */
[----:B------:R-:W-:Y:S01]  /*8990*/  ISETP.NE.AND P2, PT, R192, RZ, PT ;  /* 0x000000ffc000720c */ /* 0x000fe20003f45270 */
[----:B------:R-:W1:Y:S01]  /*89a0*/  SHFL.BFLY PT, R7, R169, 0x2, 0x1f ;  /* 0x0c401f00a9077f89 */ /* 0x000e6200000e0000 */
[----:B------:R-:W-:Y:S02]  /*89b0*/  FMNMX.FTZ R3, R6, R166, !PT ;  /* 0x000000a606037209 */ /* 0x000fe40007810000 */
[----:B------:R-:W-:Y:S02]  /*89c0*/  ISETP.GT.AND P2, PT, R0, 0x9, !P2 ;  /* 0x000000090000780c */ /* 0x000fe40005744270 */
[----:B------:R-:W-:Y:S02]  /*89d0*/  FMNMX.FTZ R3, R19, R3, !PT ;  /* 0x0000000313037209 */ /* 0x000fe40007810000 */
[----:B------:R-:W-:Y:S02]  /*89e0*/  ISETP.LT.OR P2, PT, R2, 0xa, P2 ;  /* 0x0000000a0200780c */ /* 0x000fe40001741670 */
[----:B------:R-:W-:Y:S02]  /*89f0*/  FMNMX.FTZ R3, R196, R3, !PT ;  /* 0x00000003c4037209 */ /* 0x000fe40007810000 */
[----:B------:R-:W-:Y:S02]  /*8a00*/  FSEL R15, R15, -INF , !P2 ;  /* 0xff8000000f0f7808 */ /* 0x000fe40005000000 */
[----:B------:R-:W-:Y:S02]  /*8a10*/  ISETP.NE.AND P2, PT, R172, RZ, PT ;  /* 0x000000ffac00720c */ /* 0x000fe40003f45270 */
[----:B------:R-:W-:Y:S02]  /*8a20*/  FMNMX.FTZ R3, R197, R3, !PT ;  /* 0x00000003c5037209 */ /* 0x000fe40007810000 */
[----:B------:R-:W-:Y:S02]  /*8a30*/  ISETP.GT.AND P2, PT, R0, 0x10, !P2 ;  /* 0x000000100000780c */ /* 0x000fe40005744270 */
[----:B------:R-:W-:Y:S02]  /*8a40*/  FMNMX.FTZ R3, R202, R3, !PT ;  /* 0x00000003ca037209 */ /* 0x000fe40007810000 */
[----:B------:R-:W-:Y:S02]  /*8a50*/  ISETP.LT.OR P2, PT, R2, 0x11, P2 ;  /* 0x000000110200780c */ /* 0x000fe40001741670 */
[----:B------:R-:W-:Y:S02]  /*8a60*/  FMNMX.FTZ R3, R203, R3, !PT ;  /* 0x00000003cb037209 */ /* 0x000fe40007810000 */
[----:B------:R-:W-:Y:S02]  /*8a70*/  FSEL R199, R26, -INF , !P2 ;  /* 0xff8000001ac77808 */ /* 0x000fe40005000000 */
[----:B------:R-:W-:Y:S02]  /*8a80*/  ISETP.NE.AND P2, PT, R18, RZ, PT ;  /* 0x000000ff1200720c */ /* 0x000fe40003f45270 */
[----:B-1----:R-:W-:Y:S02]  /*8a90*/  FMNMX.FTZ R169, R169, R7, !PT ;  /* 0x00000007a9a97209 */ /* 0x002fe40007810000 */
[----:B------:R-:W-:Y:S02]  /*8aa0*/  ISETP.GT.AND P2, PT, R0, 0x11, !P2 ;  /* 0x000000110000780c */ /* 0x000fe40005744270 */
[----:B------:R-:W-:Y:S01]  /*8ab0*/  FMNMX.FTZ R3, R208, R3, !PT ;  /* 0x00000003d0037209 */ /* 0x000fe20007810000 */
[----:B------:R-:W1:Y:S01]  /*8ac0*/  SHFL.BFLY PT, R7, R169, 0x1, 0x1f ;  /* 0x0c201f00a9077f89 */ /* 0x000e6200000e0000 */
        /* <DEDUP_REMOVED lines=13> */
[----:B-1----:R-:W-:Y:S02]  /*8ba0*/  FMNMX.FTZ R169, R169, R7, !PT ;  /* 0x00000007a9a97209 */ /* 0x002fe40007810000 */
[----:B------:R-:W-:Y:S02]  /*8bb0*/  ISETP.LT.OR P2, PT, R2, 0x1a, P2 ;  /* 0x0000001a0200780c */ /* 0x000fe40001741670 */
[----:B------:R-:W-:Y:S01]  /*8bc0*/  FMNMX.FTZ R3, R246, R3, !PT ;  /* 0x00000003f6037209 */ /* 0x000fe20007810000 */
[----:B------:R-:W-:Y:S01]  /*8bd0*/  FMUL.FTZ R173, R169, c[0x0][0x2d0] ;  /* 0x0000b400a9ad7a20 */ /* 0x000fe20000410000 */
[----:B------:R-:W-:Y:S02]  /*8be0*/  FSEL R198, R31, -INF , !P2 ;  /* 0xff8000001fc67808 */ /* 0x000fe40005000000 */
[----:B------:R-:W-:Y:S01]  /*8bf0*/  FSETP.NEU.FTZ.AND P2, PT, R169, -INF , PT ;  /* 0xff800000a900780b */ /* 0x000fe20003f5d000 */
[----:B------:R-:W1:Y:S01]  /*8c00*/  SHFL.BFLY PT, R168, R3, 0x2, 0x1f ;  /* 0x0c401f0003a87f89 */ /* 0x000e6200000e0000 */
[----:B------:R-:W-:Y:S02]  /*8c10*/  FMNMX.FTZ R4, R20, R4, !PT ;  /* 0x0000000414047209 */ /* 0x000fe40007810000 */
[----:B------:R-:W-:Y:S02]  /*8c20*/  FSEL R173, R173, RZ, P2 ;  /* 0x000000ffadad7208 */ /* 0x000fe40001000000 */
[----:B------:R-:W-:Y:S02]  /*8c30*/  FMNMX.FTZ R4, R12, R4, !PT ;  /* 0x000000040c047209 */ /* 0x000fe40007810000 */
[----:B------:R-:W-:Y:S01]  /*8c40*/  ISETP.GT.AND P1, PT, R0, 0x20, !P1 ;  /* 0x000000200000780c */ /* 0x000fe20004f24270 */
[--C-:B------:R-:W-:Y:S01]  /*8c50*/  FFMA.FTZ R5, R5, c[0x0][0x2d0], -R173.reuse ;  /* 0x0000b40005057a23 */ /* 0x100fe200000108ad */
[----:B------:R-:W-:Y:S01]  /*8c60*/  FMNMX.FTZ R4, R13, R4, !PT ;  /* 0x000000040d047209 */ /* 0x000fe20007810000 */
[--C-:B------:R-:W-:Y:S01]  /*8c70*/  FFMA.FTZ R16, R16, c[0x0][0x2d0], -R173.reuse ;  /* 0x0000b40010107a23 */ /* 0x100fe200000108ad */
[----:B------:R-:W-:Y:S01]  /*8c80*/  ISETP.LT.OR P1, PT, R2, 0x21, P1 ;  /* 0x000000210200780c */ /* 0x000fe20000f21670 */
[----:B------:R2:W-:Y:S01]  /*8c90*/  MUFU.EX2 R24, R5 ;  /* 0x0000000500187308 */ /* 0x0005e20000000800 */
[----:B------:R-:W-:Y:S02]  /*8ca0*/  FMNMX.FTZ R4, R206, R4, !PT ;  /* 0x00000004ce047209 */ /* 0x000fe40007810000 */
[----:B------:R-:W-:Y:S02]  /*8cb0*/  FSEL R216, R42, -INF , !P1 ;  /* 0xff8000002ad87808 */ /* 0x000fe40004800000 */
[----:B------:R-:W-:Y:S02]  /*8cc0*/  FMNMX.FTZ R4, R207, R4, !PT ;  /* 0x00000004cf047209 */ /* 0x000fe40007810000 */
[C---:B------:R-:W-:Y:S02]  /*8cd0*/  ISETP.GT.AND P6, PT, R0.reuse, 0x21, !P6 ;  /* 0x000000210000780c */ /* 0x040fe400077c4270 */
[----:B------:R-:W-:Y:S01]  /*8ce0*/  FMNMX.FTZ R4, R211, R4, !PT ;  /* 0x00000004d3047209 */ /* 0x000fe20007810000 */
[----:B------:R-:W3:Y:S01]  /*8cf0*/  MUFU.EX2 R45, R16 ;  /* 0x00000010002d7308 */ /* 0x000ee20000000800 */
[----:B------:R-:W-:Y:S02]  /*8d00*/  ISETP.GT.AND P5, PT, R0, 0x28, !P5 ;  /* 0x000000280000780c */ /* 0x000fe40006fa4270 */
[----:B------:R-:W-:Y:S02]  /*8d10*/  FMNMX.FTZ R4, R212, R4, !PT ;  /* 0x00000004d4047209 */ /* 0x000fe40007810000 */
[----:B-1----:R-:W-:Y:S02]  /*8d20*/  FMNMX.FTZ R168, R3, R168, !PT ;  /* 0x000000a803a87209 */ /* 0x002fe40007810000 */
[----:B------:R-:W-:Y:S02]  /*8d30*/  FMNMX.FTZ R3, R244, R4, !PT ;  /* 0x00000004f4037209 */ /* 0x000fe40007810000 */
[----:B------:R-:W-:Y:S01]  /*8d40*/  FMNMX.FTZ R4, R10, R171, !PT ;  /* 0x000000ab0a047209 */ /* 0x000fe20007810000 */
[----:B------:R-:W1:Y:S01]  /*8d50*/  SHFL.BFLY PT, R7, R168, 0x1, 0x1f ;  /* 0x0c201f00a8077f89 */ /* 0x000e6200000e0000 */
[----:B------:R-:W-:Y:S02]  /*8d60*/  FMNMX.FTZ R3, R245, R3, !PT ;  /* 0x00000003f5037209 */ /* 0x000fe40007810000 */
[----:B------:R-:W-:Y:S02]  /*8d70*/  FMNMX.FTZ R4, R11, R4, !PT ;  /* 0x000000040b047209 */ /* 0x000fe40007810000 */
[----:B------:R-:W-:Y:S02]  /*8d80*/  FMNMX.FTZ R3, R247, R3, !PT ;  /* 0x00000003f7037209 */ /* 0x000fe40007810000 */
[----:B--2---:R-:W-:Y:S01]  /*8d90*/  FMNMX.FTZ R5, R14, R4, !PT ;  /* 0x000000040e057209 */ /* 0x004fe20007810000 */
[--C-:B------:R-:W-:Y:S01]  /*8da0*/  FFMA.FTZ R4, R194, c[0x0][0x2d0], -R173.reuse ;  /* 0x0000b400c2047a23 */ /* 0x100fe200000108ad */
[----:B------:R-:W-:Y:S02]  /*8db0*/  FMNMX.FTZ R3, R248, R3, !PT ;  /* 0x00000003f8037209 */ /* 0x000fe40007810000 */
[----:B------:R-:W-:Y:S01]  /*8dc0*/  FMNMX.FTZ R5, R15, R5, !PT ;  /* 0x000000050f057209 */ /* 0x000fe20007810000 */
[----:B------:R2:W-:Y:S01]  /*8dd0*/  MUFU.EX2 R25, R4 ;  /* 0x0000000400197308 */ /* 0x0005e20000000800 */
[----:B------:R-:W-:Y:S01]  /*8de0*/  ISETP.GT.AND P0, PT, R0, 0x29, !P0 ;  /* 0x000000290000780c */ /* 0x000fe20004704270 */
[----:B------:R-:W4:Y:S01]  /*8df0*/  SHFL.BFLY PT, R9, R3, 0x2, 0x1f ;  /* 0x0c401f0003097f89 */ /* 0x000f2200000e0000 */
[C---:B------:R-:W-:Y:S02]  /*8e00*/  ISETP.LT.OR P6, PT, R2.reuse, 0x22, P6 ;  /* 0x000000220200780c */ /* 0x040fe400037c1670 */
[----:B------:R-:W-:Y:S02]  /*8e10*/  ISETP.LT.OR P5, PT, R2, 0x29, P5 ;  /* 0x000000290200780c */ /* 0x000fe40002fa1670 */
[----:B------:R-:W-:Y:S02]  /*8e20*/  FSEL R214, R43, -INF , !P6 ;  /* 0xff8000002bd67808 */ /* 0x000fe40007000000 */
[----:B------:R-:W-:Y:S02]  /*8e30*/  FSEL R215, R46, -INF , !P5 ;  /* 0xff8000002ed77808 */ /* 0x000fe40006800000 */
[----:B------:R-:W-:Y:S02]  /*8e40*/  ISETP.LT.OR P0, PT, R2, 0x2a, P0 ;  /* 0x0000002a0200780c */ /* 0x000fe40000701670 */
[----:B-1----:R-:W-:Y:S02]  /*8e50*/  FMNMX.FTZ R168, R168, R7, !PT ;  /* 0x00000007a8a87209 */ /* 0x002fe40007810000 */
[----:B------:R-:W-:Y:S02]  /*8e60*/  FSEL R172, R47, -INF , !P0 ;  /* 0xff8000002fac7808 */ /* 0x000fe40004000000 */
[C---:B------:R-:W-:Y:S01]  /*8e70*/  FSETP.NEU.FTZ.AND P1, PT, R168.reuse, -INF , PT ;  /* 0xff800000a800780b */ /* 0x040fe20003f3d000 */
[----:B------:R-:W-:Y:S01]  /*8e80*/  FMUL.FTZ R174, R168, c[0x0][0x2d0] ;  /* 0x0000b400a8ae7a20 */ /* 0x000fe20000410000 */
[----:B---3--:R-:W-:Y:S04]  /*8e90*/  F2FP.BF16.PACK_AB R192, R24, R45 ;  /* 0x0000002d18c0723e */ /* 0x008fe800000010ff */
[----:B------:R-:W-:Y:S02]  /*8ea0*/  FSEL R174, R174, RZ, P1 ;  /* 0x000000ffaeae7208 */ /* 0x000fe40000800000 */
[----:B--2---:R-:W-:Y:S01]  /*8eb0*/  FMNMX.FTZ R4, R199, R5, !PT ;  /* 0x00000005c7047209 */ /* 0x004fe20007810000 */
[----:B------:R-:W-:Y:S01]  /*8ec0*/  FFMA.FTZ R5, R195, c[0x0][0x2d0], -R173 ;  /* 0x0000b400c3057a23 */ /* 0x000fe200000108ad */
[----:B----4-:R-:W-:Y:S01]  /*8ed0*/  FMNMX.FTZ R3, R3, R9, !PT ;  /* 0x0000000903037209 */ /* 0x010fe20007810000 */
[--C-:B------:R-:W-:Y:S01]  /*8ee0*/  FFMA.FTZ R0, R19, c[0x0][0x2d0], -R174.reuse ;  /* 0x0000b40013007a23 */ /* 0x100fe200000108ae */
[----:B------:R-:W-:Y:S01]  /*8ef0*/  FMNMX.FTZ R4, R210, R4, !PT ;  /* 0x00000004d2047209 */ /* 0x000fe20007810000 */
[----:B------:R1:W2:Y:S02]  /*8f00*/  MUFU.EX2 R33, R5 ;  /* 0x0000000500217308 */ /* 0x0002a40000000800 */
[----:B------:R-:W3:Y:S08]  /*8f10*/  SHFL.BFLY PT, R167, R3, 0x1, 0x1f ;  /* 0x0c201f0003a77f89 */ /* 0x000ef000000e0000 */
[----:B------:R-:W4:Y:S01]  /*8f20*/  MUFU.EX2 R28, R0 ;  /* 0x00000000001c7308 */ /* 0x000f220000000800 */
[----:B-1----:R-:W-:Y:S01]  /*8f30*/  FMNMX.FTZ R5, R213, R4, !PT ;  /* 0x00000004d5057209 */ /* 0x002fe20007810000 */
[--C-:B------:R-:W-:Y:S01]  /*8f40*/  FFMA.FTZ R4, R6, c[0x0][0x2d0], -R174.reuse ;  /* 0x0000b40006047a23 */ /* 0x100fe200000108ae */
[----:B---3--:R-:W-:Y:S01]  /*8f50*/  FMNMX.FTZ R167, R3, R167, !PT ;  /* 0x000000a703a77209 */ /* 0x008fe20007810000 */
[--C-:B------:R-:W-:Y:S01]  /*8f60*/  FFMA.FTZ R3, R197, c[0x0][0x2d0], -R174.reuse ;  /* 0x0000b400c5037a23 */ /* 0x100fe200000108ae */
[----:B------:R-:W-:Y:S05]  /*8f70*/  FMNMX.FTZ R5, R198, R5, !PT ;  /* 0x00000005c6057209 */ /* 0x000fea0007810000 */
[----:B------:R1:W3:Y:S01]  /*8f80*/  MUFU.EX2 R44, R4 ;  /* 0x00000004002c7308 */ /* 0x0002e20000000800 */
[C---:B------:R-:W-:Y:S01]  /*8f90*/  FSETP.NEU.FTZ.AND P0, PT, R167.reuse, -INF , PT ;  /* 0xff800000a700780b */ /* 0x040fe20003f1d000 */
[----:B------:R-:W-:Y:S01]  /*8fa0*/  FMUL.FTZ R175, R167, c[0x0][0x2d0] ;  /* 0x0000b400a7af7a20 */ /* 0x000fe20000410000 */
[----:B--2---:R-:W-:Y:S02]  /*8fb0*/  F2FP.BF16.PACK_AB R194, R33, R25 ;  /* 0x0000001921c2723e */ /* 0x004fe400000010ff */
[----:B----4-:R-:W-:Y:S02]  /*8fc0*/  MOV R197, R28 ;  /* 0x0000001c00c57202 */ /* 0x010fe40000000f00 */
[----:B------:R-:W-:Y:S05]  /*8fd0*/  FSEL R175, R175, RZ, P0 ;  /* 0x000000ffafaf7208 */ /* 0x000fea0000000000 */
[--C-:B------:R-:W-:Y:S04]  /*8fe0*/  FFMA.FTZ R8, R8, c[0x0][0x2d0], -R175.reuse ;  /* 0x0000b40008087a23 */ /* 0x100fe800000108af */
[----:B------:R-:W-:Y:S01]  /*8ff0*/  MUFU.EX2 R42, R8 ;  /* 0x00000008002a7308 */ /* 0x000fe20000000800 */
[----:B-1----:R-:W-:Y:S09]  /*9000*/  FMNMX.FTZ R4, R216, R5, !PT ;  /* 0x00000005d8047209 */ /* 0x002ff20007810000 */
[----:B------:R1:W-:Y:S01]  /*9010*/  MUFU.EX2 R5, R3 ;  /* 0x0000000300057308 */ /* 0x0003e20000000800 */
[----:B---3--:R-:W-:Y:S02]  /*9020*/  F2FP.BF16.PACK_AB R193, R197, R44 ;  /* 0x0000002cc5c1723e */ /* 0x008fe400000010ff */
[----:B------:R-:W-:Y:S01]  /*9030*/  FMNMX.FTZ R2, R214, R4, !PT ;  /* 0x00000004d6027209 */ /* 0x000fe20007810000 */
[--C-:B------:R-:W-:Y:S03]  /*9040*/  FFMA.FTZ R4, R12, c[0x0][0x2d0], -R175.reuse ;  /* 0x0000b4000c047a23 */ /* 0x100fe600000108af */
[----:B------:R-:W-:Y:S01]  /*9050*/  FMNMX.FTZ R0, R215, R2, !PT ;  /* 0x00000002d7007209 */ /* 0x000fe20007810000 */
[----:B------:R-:W-:Y:S02]  /*9060*/  FFMA.FTZ R2, R196, c[0x0][0x2d0], -R174 ;  /* 0x0000b400c4027a23 */ /* 0x000fe400000108ae */
[----:B------:R-:W-:Y:S01]  /*9070*/  MUFU.EX2 R6, R4 ;  /* 0x0000000400067308 */ /* 0x000fe20000000800 */
[----:B------:R-:W-:Y:S09]  /*9080*/  FMNMX.FTZ R0, R172, R0, !PT ;  /* 0x00000000ac007209 */ /* 0x000ff20007810000 */
[----:B------:R2:W-:Y:S01]  /*9090*/  MUFU.EX2 R196, R2 ;  /* 0x0000000200c47308 */ /* 0x0005e20000000800 */
[--C-:B-1----:R-:W-:Y:S02]  /*90a0*/  FFMA.FTZ R3, R20, c[0x0][0x2d0], -R175.reuse ;  /* 0x0000b40014037a23 */ /* 0x102fe400000108af */
[----:B------:R-:W-:Y:S07]  /*90b0*/  LDSM.16.MT88.4 R20, [R225+0x100] ;  /* 0x00010000e114783b */ /* 0x000fee0000004200 */
[----:B------:R1:W-:Y:S01]  /*90c0*/  MUFU.EX2 R34, R3 ;  /* 0x0000000300227308 */ /* 0x0003e20000000800 */
[----:B--2---:R-:W1:Y:S02]  /*90d0*/  SHFL.BFLY PT, R2, R0, 0x2, 0x1f ;  /* 0x0c401f0000027f89 */ /* 0x004e6400000e0000 */
[----:B-1----:R-:W-:Y:S01]  /*90e0*/  FMNMX.FTZ R3, R0, R2, !PT ;  /* 0x0000000200037209 */ /* 0x002fe20007810000 */
[----:B------:R-:W-:Y:S01]  /*90f0*/  FFMA.FTZ R2, R13, c[0x0][0x2d0], -R175 ;  /* 0x0000b4000d027a23 */ /* 0x000fe200000108af */
[----:B------:R-:W-:Y:S05]  /*9100*/  FSEL R0, R169, RZ, P2 ;  /* 0x000000ffa9007208 */ /* 0x000fea0001000000 */
[----:B------:R1:W-:Y:S01]  /*9110*/  MUFU.EX2 R40, R2 ;  /* 0x0000000200287308 */ /* 0x0003e20000000800 */
[----:B------:R-:W2:Y:S01]  /*9120*/  SHFL.BFLY PT, R4, R3, 0x1, 0x1f ;  /* 0x0c201f0003047f89 */ /* 0x000ea200000e0000 */
[----:B------:R-:W-:Y:S04]  /*9130*/  FADD.FTZ R0, -R0, R164 ;  /* 0x000000a400007221 */ /* 0x000fe80000010100 */
[----:B------:R-:W-:Y:S04]  /*9140*/  FMUL.FTZ R0, R0, c[0x0][0x2d0] ;  /* 0x0000b40000007a20 */ /* 0x000fe80000410000 */
[----:B------:R3:W4:Y:S01]  /*9150*/  MUFU.EX2 R165, R0 ;  /* 0x0000000000a57308 */ /* 0x0007220000000800 */
[----:B-1----:R-:W-:Y:S02]  /*9160*/  FSEL R2, R168, RZ, P1 ;  /* 0x000000ffa8027208 */ /* 0x002fe40000800000 */
[----:B--2---:R-:W-:Y:S03]  /*9170*/  FMNMX.FTZ R3, R3, R4, !PT ;  /* 0x0000000403037209 */ /* 0x004fe60007810000 */
[----:B------:R-:W-:Y:S02]  /*9180*/  FADD.FTZ R2, -R2, R166 ;  /* 0x000000a602027221 */ /* 0x000fe40000010100 */
[----:B------:R-:W-:Y:S02]  /*9190*/  FMUL.FTZ R166, R3, c[0x0][0x2d0] ;  /* 0x0000b40003a67a20 */ /* 0x000fe40000410000 */
[----:B------:R-:W-:Y:S01]  /*91a0*/  FMUL.FTZ R2, R2, c[0x0][0x2d0] ;  /* 0x0000b40002027a20 */ /* 0x000fe20000410000 */
[----:B---3--:R-:W-:Y:S01]  /*91b0*/  FSEL R0, R167, RZ, P0 ;  /* 0x000000ffa7007208 */ /* 0x008fe20000000000 */
[----:B----4-:R-:W-:Y:S01]  /*91c0*/  FMUL.FTZ R16, R165, R188 ;  /* 0x000000bca5107220 */ /* 0x010fe20000410000 */
[----:B------:R-:W-:Y:S01]  /*91d0*/  FSETP.NEU.FTZ.AND P0, PT, R3, -INF , PT ;  /* 0xff8000000300780b */ /* 0x000fe20003f1d000 */
[----:B------:R-:W1:Y:S01]  /*91e0*/  MUFU.EX2 R164, R2 ;  /* 0x0000000200a47308 */ /* 0x000e620000000800 */
[C---:B------:R-:W-:Y:S01]  /*91f0*/  FMUL.FTZ R17, R165.reuse, R189 ;  /* 0x000000bda5117220 */ /* 0x040fe20000410000 */
[----:B------:R-:W-:Y:S01]  /*9200*/  MOV R189, R40 ;  /* 0x0000002800bd7202 */ /* 0x000fe20000000f00 */
[----:B------:R-:W-:Y:S01]  /*9210*/  FADD.FTZ R0, -R0, R170 ;  /* 0x000000aa00007221 */ /* 0x000fe20000010100 */
[----:B------:R-:W-:Y:S01]  /*9220*/  FSEL R166, R166, RZ, P0 ;  /* 0x000000ffa6a67208 */ /* 0x000fe20000000000 */
[C---:B------:R-:W-:Y:S01]  /*9230*/  FMUL.FTZ R32, R165.reuse, R144 ;  /* 0x00000090a5207220 */ /* 0x040fe20000410000 */
[----:B------:R-:W-:Y:S01]  /*9240*/  MOV R170, R6 ;  /* 0x0000000600aa7202 */ /* 0x000fe20000000f00 */
[----:B------:R-:W-:Y:S01]  /*9250*/  FMUL.FTZ R0, R0, c[0x0][0x2d0] ;  /* 0x0000b40000007a20 */ /* 0x000fe20000410000 */
[----:B------:R-:W-:Y:S01]  /*9260*/  MOV R144, R33 ;  /* 0x0000002100907202 */ /* 0x000fe20000000f00 */
[--C-:B------:R-:W-:Y:S02]  /*9270*/  FFMA.FTZ R4, R14, c[0x0][0x2d0], -R166.reuse ;  /* 0x0000b4000e047a23 */ /* 0x100fe400000108a6 */
[----:B------:R2:W3:Y:S01]  /*9280*/  MUFU.EX2 R2, R0 ;  /* 0x0000000000027308 */ /* 0x0004e20000000800 */
[C---:B------:R-:W-:Y:S01]  /*9290*/  FMUL.FTZ R33, R165.reuse, R145 ;  /* 0x00000091a5217220 */ /* 0x040fe20000410000 */
[----:B------:R-:W-:Y:S01]  /*92a0*/  MOV R145, R45 ;  /* 0x0000002d00917202 */ /* 0x000fe20000000f00 */
[C---:B------:R-:W-:Y:S02]  /*92b0*/  FMUL.FTZ R48, R165.reuse, R160 ;  /* 0x000000a0a5307220 */ /* 0x040fe40000410000 */
[C---:B------:R-:W-:Y:S02]  /*92c0*/  FMUL.FTZ R49, R165.reuse, R161 ;  /* 0x000000a1a5317220 */ /* 0x040fe40000410000 */
[C---:B------:R-:W-:Y:S02]  /*92d0*/  FMUL.FTZ R52, R165.reuse, R52 ;  /* 0x00000034a5347220 */ /* 0x040fe40000410000 */
[C---:B------:R-:W-:Y:S01]  /*92e0*/  FMUL.FTZ R53, R165.reuse, R53 ;  /* 0x00000035a5357220 */ /* 0x040fe20000410000 */
[----:B------:R4:W-:Y:S01]  /*92f0*/  MUFU.EX2 R12, R4 ;  /* 0x00000004000c7308 */ /* 0x0009e20000000800 */
[----:B------:R-:W-:Y:S02]  /*9300*/  FMUL.FTZ R64, R165, R64 ;  /* 0x00000040a5407220 */ /* 0x000fe40000410000 */
[----:B-1----:R-:W-:Y:S01]  /*9310*/  FMUL.FTZ R6, R164, R178 ;  /* 0x000000b2a4067220 */ /* 0x002fe20000410000 */
[----:B------:R-:W-:Y:S01]  /*9320*/  F2FP.BF16.PACK_AB R178, R40, R170 ;  /* 0x000000aa28b2723e */ /* 0x000fe200000010ff */
[C---:B------:R-:W-:Y:S02]  /*9330*/  FMUL.FTZ R7, R164.reuse, R179 ;  /* 0x000000b3a4077220 */ /* 0x040fe40000410000 */
[C---:B------:R-:W-:Y:S02]  /*9340*/  FMUL.FTZ R18, R164.reuse, R190 ;  /* 0x000000bea4127220 */ /* 0x040fe40000410000 */
[C---:B------:R-:W-:Y:S02]  /*9350*/  FMUL.FTZ R19, R164.reuse, R191 ;  /* 0x000000bfa4137220 */ /* 0x040fe40000410000 */
[C---:B------:R-:W-:Y:S02]  /*9360*/  FMUL.FTZ R50, R164.reuse, R162 ;  /* 0x000000a2a4327220 */ /* 0x040fe40000410000 */
[----:B------:R-:W-:Y:S02]  /*9370*/  FMUL.FTZ R51, R164, R163 ;  /* 0x000000a3a4337220 */ /* 0x000fe40000410000 */
[--C-:B--2---:R-:W-:Y:S02]  /*9380*/  FFMA.FTZ R0, R10, c[0x0][0x2d0], -R166.reuse ;  /* 0x0000b4000a007a23 */ /* 0x104fe400000108a6 */
[C---:B---3--:R-:W-:Y:S02]  /*9390*/  FMUL.FTZ R8, R2.reuse, R180 ;  /* 0x000000b402087220 */ /* 0x048fe40000410000 */
[----:B------:R-:W1:Y:S01]  /*93a0*/  MUFU.EX2 R9, R0 ;  /* 0x0000000000097308 */ /* 0x000e620000000800 */
[C---:B------:R-:W-:Y:S01]  /*93b0*/  FMUL.FTZ R13, R2.reuse, R185 ;  /* 0x000000b9020d7220 */ /* 0x040fe20000410000 */
[----:B------:R-:W-:Y:S01]  /*93c0*/  MOV R185, R34 ;  /* 0x0000002200b97202 */ /* 0x000fe20000000f00 */
[C---:B------:R-:W-:Y:S02]  /*93d0*/  FMUL.FTZ R29, R2.reuse, R141 ;  /* 0x0000008d021d7220 */ /* 0x040fe40000410000 */
[--C-:B----4-:R-:W-:Y:S02]  /*93e0*/  FFMA.FTZ R4, R15, c[0x0][0x2d0], -R166.reuse ;  /* 0x0000b4000f047a23 */ /* 0x110fe400000108a6 */
[C---:B------:R-:W-:Y:S02]  /*93f0*/  FMUL.FTZ R28, R2.reuse, R140 ;  /* 0x0000008c021c7220 */ /* 0x040fe40000410000 */
[C---:B------:R-:W-:Y:S01]  /*9400*/  FMUL.FTZ R40, R2.reuse, R152 ;  /* 0x0000009802287220 */ /* 0x040fe20000410000 */
[----:B------:R2:W3:Y:S01]  /*9410*/  MUFU.EX2 R41, R4 ;  /* 0x0000000400297308 */ /* 0x0004e20000000800 */
[----:B------:R-:W-:Y:S01]  /*9420*/  FMUL.FTZ R45, R2, R157 ;  /* 0x0000009d022d7220 */ /* 0x000fe20000410000 */
[----:B------:R-:W-:Y:S01]  /*9430*/  MOV R157, R144 ;  /* 0x00000090009d7202 */ /* 0x000fe20000000f00 */
[C---:B------:R-:W-:Y:S02]  /*9440*/  FMUL.FTZ R54, R164.reuse, R54 ;  /* 0x00000036a4367220 */ /* 0x040fe40000410000 */
[----:B------:R-:W-:Y:S02]  /*9450*/  FMUL.FTZ R55, R164, R55 ;  /* 0x00000037a4377220 */ /* 0x000fe40000410000 */
[C---:B------:R-:W-:Y:S02]  /*9460*/  FMUL.FTZ R56, R2.reuse, R56 ;  /* 0x0000003802387220 */ /* 0x040fe40000410000 */
[C---:B------:R-:W-:Y:S02]  /*9470*/  FMUL.FTZ R57, R2.reuse, R57 ;  /* 0x0000003902397220 */ /* 0x040fe40000410000 */
[C---:B------:R-:W-:Y:S02]  /*9480*/  FMUL.FTZ R60, R2.reuse, R60 ;  /* 0x0000003c023c7220 */ /* 0x040fe40000410000 */
[C---:B------:R-:W-:Y:S01]  /*9490*/  FMUL.FTZ R61, R2.reuse, R61 ;  /* 0x0000003d023d7220 */ /* 0x040fe20000410000 */
[----:B-1----:R-:W-:Y:S01]  /*94a0*/  MOV R180, R9 ;  /* 0x0000000900b47202 */ /* 0x002fe20000000f00 */
[----:B------:R-:W-:Y:S02]  /*94b0*/  FFMA.FTZ R0, R11, c[0x0][0x2d0], -R166 ;  /* 0x0000b4000b007a23 */ /* 0x000fe400000108a6 */
[C---:B------:R-:W-:Y:S01]  /*94c0*/  FMUL.FTZ R9, R2.reuse, R181 ;  /* 0x000000b502097220 */ /* 0x040fe20000410000 */
[----:B------:R-:W-:Y:S01]  /*94d0*/  MOV R181, R25 ;  /* 0x0000001900b57202 */ /* 0x000fe20000000f00 */
[----:B------:R1:W4:Y:S01]  /*94e0*/  MUFU.EX2 R35, R0 ;  /* 0x0000000000237308 */ /* 0x0003220000000800 */
[----:B------:R-:W-:Y:S02]  /*94f0*/  FMUL.FTZ R25, R2, R137 ;  /* 0x0000008902197220 */ /* 0x000fe40000410000 */
[C---:B------:R-:W-:Y:S02]  /*9500*/  FMUL.FTZ R65, R165.reuse, R65 ;  /* 0x00000041a5417220 */ /* 0x040fe40000410000 */
[----:B--2---:R-:W-:Y:S01]  /*9510*/  FMUL.FTZ R4, R165, R176 ;  /* 0x000000b0a5047220 */ /* 0x004fe20000410000 */
[----:B------:R-:W-:Y:S01]  /*9520*/  F2FP.BF16.PACK_AB R176, R34, R42 ;  /* 0x0000002a22b0723e */ /* 0x000fe200000010ff */
[C---:B------:R-:W-:Y:S01]  /*9530*/  FMUL.FTZ R34, R164.reuse, R146 ;  /* 0x00000092a4227220 */ /* 0x040fe20000410000 */
[----:B---3--:R-:W-:Y:S01]  /*9540*/  F2FP.BF16.PACK_AB R179, R41, R12 ;  /* 0x0000000c29b3723e */ /* 0x008fe200000010ff */
[----:B------:R-:W-:Y:S01]  /*9550*/  FMUL.FTZ R66, R164, R66 ;  /* 0x00000042a4427220 */ /* 0x000fe20000410000 */
[----:B------:R-:W-:Y:S01]  /*9560*/  MOV R146, R41 ;  /* 0x0000002900927202 */ /* 0x000fe20000000f00 */
[----:B------:R-:W-:Y:S02]  /*9570*/  FMUL.FTZ R41, R2, R153 ;  /* 0x0000009902297220 */ /* 0x000fe40000410000 */
[C---:B------:R-:W-:Y:S01]  /*9580*/  FMUL.FTZ R67, R164.reuse, R67 ;  /* 0x00000043a4437220 */ /* 0x040fe20000410000 */
[----:B------:R-:W-:Y:S01]  /*9590*/  MOV R161, R146 ;  /* 0x0000009200a17202 */ /* 0x000fe20000000f00 */
[C---:B------:R-:W-:Y:S02]  /*95a0*/  FMUL.FTZ R68, R165.reuse, R68 ;  /* 0x00000044a5447220 */ /* 0x040fe40000410000 */
[----:B------:R-:W-:Y:S02]  /*95b0*/  FMUL.FTZ R69, R165, R69 ;  /* 0x00000045a5457220 */ /* 0x000fe40000410000 */
[C---:B------:R-:W-:Y:S02]  /*95c0*/  FMUL.FTZ R70, R164.reuse, R70 ;  /* 0x00000046a4467220 */ /* 0x040fe40000410000 */
[----:B------:R-:W-:Y:S02]  /*95d0*/  FMUL.FTZ R71, R164, R71 ;  /* 0x00000047a4477220 */ /* 0x000fe40000410000 */
[C---:B------:R-:W-:Y:S01]  /*95e0*/  FMUL.FTZ R72, R2.reuse, R72 ;  /* 0x0000004802487220 */ /* 0x040fe20000410000 */
[----:B-1----:R-:W-:Y:S01]  /*95f0*/  FSEL R0, R3, RZ, P0 ;  /* 0x000000ff03007208 */ /* 0x002fe20000000000 */
[----:B------:R-:W-:Y:S01]  /*9600*/  FMUL.FTZ R73, R2, R73 ;  /* 0x0000004902497220 */ /* 0x000fe20000410000 */
[----:B----4-:R-:W-:Y:S01]  /*9610*/  MOV R188, R35 ;  /* 0x0000002300bc7202 */ /* 0x010fe20000000f00 */
[----:B------:R-:W-:Y:S01]  /*9620*/  FFMA.FTZ R140, R201, c[0x0][0x2d0], -R173 ;  /* 0x0000b400c98c7a23 */ /* 0x000fe200000108ad */
[----:B------:R-:W-:Y:S01]  /*9630*/  ISETP.GT.AND P0, PT, R242, UR4, PT ;  /* 0x00000004f2007c0c */ /* 0x000fe2000bf04270 */
[----:B------:R-:W-:Y:S01]  /*9640*/  FADD.FTZ R0, -R0, R171 ;  /* 0x000000ab00007221 */ /* 0x000fe20000010100 */
[----:B------:R-:W-:Y:S01]  /*9650*/  MOV R171, R5 ;  /* 0x0000000500ab7202 */ /* 0x000fe20000000f00 */
[----:B------:R-:W-:Y:S01]  /*9660*/  FMUL.FTZ R5, R165, R177 ;  /* 0x000000b1a5057220 */ /* 0x000fe20000410000 */
[----:B------:R-:W-:Y:S01]  /*9670*/  F2FP.BF16.PACK_AB R177, R35, R180 ;  /* 0x000000b423b1723e */ /* 0x000fe200000010ff */
[----:B------:R-:W-:Y:S01]  /*9680*/  FMUL.FTZ R0, R0, c[0x0][0x2d0] ;  /* 0x0000b40000007a20 */ /* 0x000fe20000410000 */
[----:B------:R-:W-:Y:S01]  /*9690*/  F2FP.BF16.PACK_AB R195, R171, R196 ;  /* 0x000000c4abc3723e */ /* 0x000fe200000010ff */
[----:B------:R1:W-:Y:S01]  /*96a0*/  MUFU.EX2 R160, R140 ;  /* 0x0000008c00a07308 */ /* 0x0003e20000000800 */
[----:B------:R-:W-:Y:S01]  /*96b0*/  FMUL.FTZ R35, R164, R147 ;  /* 0x00000093a4237220 */ /* 0x000fe20000410000 */
[----:B------:R-:W-:Y:S01]  /*96c0*/  IADD3 R242, R242, -0x1, RZ ;  /* 0xfffffffff2f27810 */ /* 0x000fe20007ffe0ff */
[C---:B------:R-:W-:Y:S02]  /*96d0*/  FMUL.FTZ R76, R2.reuse, R76 ;  /* 0x0000004c024c7220 */ /* 0x040fe40000410000 */
[----:B------:R-:W-:Y:S01]  /*96e0*/  FMUL.FTZ R77, R2, R77 ;  /* 0x0000004d024d7220 */ /* 0x000fe20000410000 */
[-C--:B------:R-:W-:Y:S04]  /*96f0*/  HMMA.16816.F32.BF16 R4, R192, R20.reuse, R4 ;  /* 0x00000014c004723c */ /* 0x080fe80000041804 */
[----:B------:R-:W2:Y:S01]  /*9700*/  MUFU.EX2 R0, R0 ;  /* 0x0000000000007308 */ /* 0x000ea20000000800 */
[C---:B------:R-:W-:Y:S02]  /*9710*/  FMUL.FTZ R80, R165.reuse, R80 ;  /* 0x00000050a5507220 */ /* 0x040fe40000410000 */
[C---:B------:R-:W-:Y:S02]  /*9720*/  FMUL.FTZ R81, R165.reuse, R81 ;  /* 0x00000051a5517220 */ /* 0x040fe40000410000 */
[C---:B------:R-:W-:Y:S03]  /*9730*/  FMUL.FTZ R82, R164.reuse, R82 ;  /* 0x00000052a4527220 */ /* 0x040fe60000410000 */
[----:B------:R-:W-:Y:S02]  /*9740*/  FMUL.FTZ R83, R164, R83 ;  /* 0x00000053a4537220 */ /* 0x000fe40000410000 */
[C---:B------:R-:W-:Y:S02]  /*9750*/  FMUL.FTZ R84, R165.reuse, R84 ;  /* 0x00000054a5547220 */ /* 0x040fe40000410000 */
[C---:B------:R-:W-:Y:S02]  /*9760*/  FMUL.FTZ R85, R165.reuse, R85 ;  /* 0x00000055a5557220 */ /* 0x040fe40000410000 */
[--C-:B-1----:R-:W-:Y:S02]  /*9770*/  FFMA.FTZ R140, R202, c[0x0][0x2d0], -R174.reuse ;  /* 0x0000b400ca8c7a23 */ /* 0x102fe400000108ae */
[C---:B------:R-:W-:Y:S02]  /*9780*/  FMUL.FTZ R86, R164.reuse, R86 ;  /* 0x00000056a4567220 */ /* 0x040fe40000410000 */
[----:B------:R-:W-:Y:S01]  /*9790*/  FMUL.FTZ R87, R164, R87 ;  /* 0x00000057a4577220 */ /* 0x000fe20000410000 */
[----:B------:R1:W-:Y:S01]  /*97a0*/  MUFU.EX2 R191, R140 ;  /* 0x0000008c00bf7308 */ /* 0x0003e20000000800 */
[C---:B------:R-:W-:Y:S02]  /*97b0*/  FMUL.FTZ R88, R2.reuse, R88 ;  /* 0x0000005802587220 */ /* 0x040fe40000410000 */
[----:B------:R-:W-:Y:S02]  /*97c0*/  FMUL.FTZ R89, R2, R89 ;  /* 0x0000005902597220 */ /* 0x000fe40000410000 */
[C---:B--2---:R-:W-:Y:S01]  /*97d0*/  FMUL.FTZ R10, R0.reuse, R182 ;  /* 0x000000b6000a7220 */ /* 0x044fe20000410000 */
[----:B------:R-:W-:Y:S01]  /*97e0*/  MOV R182, R24 ;  /* 0x0000001800b67202 */ /* 0x000fe20000000f00 */
[----:B------:R-:W-:Y:S01]  /*97f0*/  FMUL.FTZ R11, R0, R183 ;  /* 0x000000b7000b7220 */ /* 0x000fe20000410000 */
[----:B------:R-:W-:Y:S01]  /*9800*/  MOV R183, R12 ;  /* 0x0000000c00b77202 */ /* 0x000fe20000000f00 */
[----:B------:R-:W-:Y:S02]  /*9810*/  FMUL.FTZ R24, R2, R136 ;  /* 0x0000008802187220 */ /* 0x000fe40000410000 */
[C---:B------:R-:W-:Y:S02]  /*9820*/  FMUL.FTZ R26, R0.reuse, R138 ;  /* 0x0000008a001a7220 */ /* 0x040fe40000410000 */
[----:B------:R-:W-:Y:S01]  /*9830*/  FMUL.FTZ R27, R0, R139 ;  /* 0x0000008b001b7220 */ /* 0x000fe20000410000 */
[C---:B------:R-:W-:Y:S01]  /*9840*/  HMMA.16816.F32.BF16 R8, R176.reuse, R20, R8 ;  /* 0x00000014b008723c */ /* 0x040fe20000041808 */
[----:B------:R-:W-:Y:S03]  /*9850*/  LDSM.16.MT88.4 R136, [R227+0x100] ;  /* 0x00010000e388783b */ /* 0x000fe60000004200 */
[----:B------:R-:W-:Y:S02]  /*9860*/  FMUL.FTZ R12, R2, R184 ;  /* 0x000000b8020c7220 */ /* 0x000fe40000410000 */
[C---:B------:R-:W-:Y:S01]  /*9870*/  FMUL.FTZ R14, R0.reuse, R186 ;  /* 0x000000ba000e7220 */ /* 0x040fe20000410000 */
[----:B------:R-:W-:Y:S01]  /*9880*/  MOV R186, R44 ;  /* 0x0000002c00ba7202 */ /* 0x000fe20000000f00 */
[C---:B------:R-:W-:Y:S01]  /*9890*/  FMUL.FTZ R15, R0.reuse, R187 ;  /* 0x000000bb000f7220 */ /* 0x040fe20000410000 */
[----:B------:R-:W-:Y:S03]  /*98a0*/  MOV R187, R42 ;  /* 0x0000002a00bb7202 */ /* 0x000fe60000000f00 */
[C---:B------:R-:W-:Y:S02]  /*98b0*/  FMUL.FTZ R20, R165.reuse, R132 ;  /* 0x00000084a5147220 */ /* 0x040fe40000410000 */
[C---:B------:R-:W-:Y:S01]  /*98c0*/  FMUL.FTZ R21, R165.reuse, R133 ;  /* 0x00000085a5157220 */ /* 0x040fe20000410000 */
[-C--:B------:R-:W-:Y:S03]  /*98d0*/  HMMA.16816.F32.BF16 R12, R176, R22.reuse, R12 ;  /* 0x00000016b00c723c */ /* 0x080fe6000004180c */
[C---:B------:R-:W-:Y:S02]  /*98e0*/  FMUL.FTZ R30, R0.reuse, R142 ;  /* 0x0000008e001e7220 */ /* 0x040fe40000410000 */
[C---:B------:R-:W-:Y:S02]  /*98f0*/  FMUL.FTZ R31, R0.reuse, R143 ;  /* 0x0000008f001f7220 */ /* 0x040fe40000410000 */
[C---:B------:R-:W-:Y:S01]  /*9900*/  FMUL.FTZ R42, R0.reuse, R154 ;  /* 0x0000009a002a7220 */ /* 0x040fe20000410000 */
[C---:B------:R-:W-:Y:S04]  /*9910*/  HMMA.16816.F32.BF16 R16, R192.reuse, R22, R16 ;  /* 0x00000016c010723c */ /* 0x040fe80000041810 */
[----:B------:R-:W-:Y:S02]  /*9920*/  FMUL.FTZ R43, R0, R155 ;  /* 0x0000009b002b7220 */ /* 0x000fe40000410000 */
[----:B------:R-:W-:Y:S01]  /*9930*/  FMUL.FTZ R44, R2, R156 ;  /* 0x0000009c022c7220 */ /* 0x000fe20000410000 */
[----:B------:R-:W-:Y:S01]  /*9940*/  MOV R156, R145 ;  /* 0x00000091009c7202 */ /* 0x000fe20000000f00 */
[C---:B------:R-:W-:Y:S01]  /*9950*/  FMUL.FTZ R22, R164.reuse, R134 ;  /* 0x00000086a4167220 */ /* 0x040fe20000410000 */
[----:B------:R-:W-:Y:S03]  /*9960*/  LDSM.16.MT88.4 R152, [R227+0x900] ;  /* 0x00090000e398783b */ /* 0x000fe60000004200 */
[----:B------:R-:W-:Y:S02]  /*9970*/  FMUL.FTZ R23, R164, R135 ;  /* 0x00000087a4177220 */ /* 0x000fe40000410000 */
[C---:B------:R-:W-:Y:S01]  /*9980*/  FMUL.FTZ R46, R0.reuse, R158 ;  /* 0x0000009e002e7220 */ /* 0x040fe20000410000 */
[----:B------:R-:W-:Y:S01]  /*9990*/  MOV R158, R183 ;  /* 0x000000b7009e7202 */ /* 0x000fe20000000f00 */
[C---:B------:R-:W-:Y:S01]  /*99a0*/  FMUL.FTZ R47, R0.reuse, R159 ;  /* 0x0000009f002f7220 */ /* 0x040fe20000410000 */
[----:B------:R-:W2:Y:S01]  /*99b0*/  LDSM.16.MT88.4 R132, [R228+0x100] ;  /* 0x00010000e484783b */ /* 0x000ea20000004200 */
[C---:B------:R-:W-:Y:S01]  /*99c0*/  FMUL.FTZ R58, R0.reuse, R58 ;  /* 0x0000003a003a7220 */ /* 0x040fe20000410000 */
[-C--:B------:R-:W-:Y:S03]  /*99d0*/  HMMA.16816.F32.BF16 R20, R192, R36.reuse, R20 ;  /* 0x00000024c014723c */ /* 0x080fe60000041814 */
[C---:B------:R-:W-:Y:S01]  /*99e0*/  FMUL.FTZ R59, R0.reuse, R59 ;  /* 0x0000003b003b7220 */ /* 0x040fe20000410000 */
[----:B------:R-:W-:Y:S01]  /*99f0*/  MOV R183, R197 ;  /* 0x000000c500b77202 */ /* 0x000fe20000000f00 */
[C---:B------:R-:W-:Y:S02]  /*9a00*/  FMUL.FTZ R62, R0.reuse, R62 ;  /* 0x0000003e003e7220 */ /* 0x040fe40000410000 */
[C---:B------:R-:W-:Y:S01]  /*9a10*/  FMUL.FTZ R63, R0.reuse, R63 ;  /* 0x0000003f003f7220 */ /* 0x040fe20000410000 */
[C---:B------:R-:W-:Y:S04]  /*9a20*/  HMMA.16816.F32.BF16 R24, R176.reuse, R36, R24 ;  /* 0x00000024b018723c */ /* 0x040fe80000041818 */
[C---:B------:R-:W-:Y:S02]  /*9a30*/  FMUL.FTZ R74, R0.reuse, R74 ;  /* 0x0000004a004a7220 */ /* 0x040fe40000410000 */
[C---:B------:R-:W-:Y:S02]  /*9a40*/  FMUL.FTZ R75, R0.reuse, R75 ;  /* 0x0000004b004b7220 */ /* 0x040fe40000410000 */
[-C--:B------:R-:W-:Y:S04]  /*9a50*/  HMMA.16816.F32.BF16 R28, R176, R38.reuse, R28 ;  /* 0x00000026b01c723c */ /* 0x080fe8000004181c */
[C---:B------:R-:W-:Y:S02]  /*9a60*/  FMUL.FTZ R36, R165.reuse, R148 ;  /* 0x00000094a5247220 */ /* 0x040fe40000410000 */
[C---:B------:R-:W-:Y:S02]  /*9a70*/  FMUL.FTZ R37, R165.reuse, R149 ;  /* 0x00000095a5257220 */ /* 0x040fe40000410000 */
[C---:B------:R-:W-:Y:S04]  /*9a80*/  HMMA.16816.F32.BF16 R32, R192.reuse, R38, R32 ;  /* 0x00000026c020723c */ /* 0x040fe80000041820 */
[C---:B------:R-:W-:Y:S02]  /*9a90*/  FMUL.FTZ R78, R0.reuse, R78 ;  /* 0x0000004e004e7220 */ /* 0x040fe40000410000 */
[----:B------:R-:W-:Y:S02]  /*9aa0*/  FMUL.FTZ R79, R0, R79 ;  /* 0x0000004f004f7220 */ /* 0x000fe40000410000 */
[C---:B------:R-:W-:Y:S04]  /*9ab0*/  FMUL.FTZ R38, R164.reuse, R150 ;  /* 0x00000096a4267220 */ /* 0x040fe80000410000 */
[----:B------:R-:W-:Y:S02]  /*9ac0*/  FMUL.FTZ R39, R164, R151 ;  /* 0x00000097a4277220 */ /* 0x000fe40000410000 */
[----:B------:R-:W-:Y:S01]  /*9ad0*/  LDSM.16.MT88.4 R148, [R228+0x900] ;  /* 0x00090000e494783b */ /* 0x000fe20000004200 */
[C---:B------:R-:W-:Y:S02]  /*9ae0*/  FMUL.FTZ R90, R0.reuse, R90 ;  /* 0x0000005a005a7220 */ /* 0x040fe40000410000 */
[----:B------:R-:W-:Y:S02]  /*9af0*/  FMUL.FTZ R91, R0, R91 ;  /* 0x0000005b005b7220 */ /* 0x000fe40000410000 */
[-C--:B--2---:R-:W-:Y:S03]  /*9b00*/  HMMA.16816.F32.BF16 R36, R192, R132.reuse, R36 ;  /* 0x00000084c024723c */ /* 0x084fe60000041824 */
[C---:B------:R-:W-:Y:S02]  /*9b10*/  FMUL.FTZ R92, R2.reuse, R92 ;  /* 0x0000005c025c7220 */ /* 0x040fe40000410000 */
[----:B------:R-:W-:Y:S02]  /*9b20*/  FMUL.FTZ R93, R2, R93 ;  /* 0x0000005d025d7220 */ /* 0x000fe40000410000 */
[C---:B------:R-:W-:Y:S01]  /*9b30*/  FMUL.FTZ R94, R0.reuse, R94 ;  /* 0x0000005e005e7220 */ /* 0x040fe20000410000 */
[C---:B------:R-:W-:Y:S04]  /*9b40*/  HMMA.16816.F32.BF16 R40, R176.reuse, R132, R40 ;  /* 0x00000084b028723c */ /* 0x040fe80000041828 */
[----:B------:R-:W-:Y:S02]  /*9b50*/  FMUL.FTZ R95, R0, R95 ;  /* 0x0000005f005f7220 */ /* 0x000fe40000410000 */
[C---:B------:R-:W-:Y:S02]  /*9b60*/  FMUL.FTZ R96, R165.reuse, R96 ;  /* 0x00000060a5607220 */ /* 0x040fe40000410000 */
[-C--:B------:R-:W-:Y:S04]  /*9b70*/  HMMA.16816.F32.BF16 R44, R176, R134.reuse, R44 ;  /* 0x00000086b02c723c */ /* 0x080fe8000004182c */
[----:B------:R-:W-:Y:S02]  /*9b80*/  FMUL.FTZ R97, R165, R97 ;  /* 0x00000061a5617220 */ /* 0x000fe40000410000 */
[C---:B------:R-:W-:Y:S02]  /*9b90*/  FMUL.FTZ R98, R164.reuse, R98 ;  /* 0x00000062a4627220 */ /* 0x040fe40000410000 */
[C---:B------:R-:W-:Y:S01]  /*9ba0*/  HMMA.16816.F32.BF16 R48, R192.reuse, R134, R48 ;  /* 0x00000086c030723c */ /* 0x040fe20000041830 */
[----:B------:R-:W2:Y:S03]  /*9bb0*/  LDSM.16.MT88.4 R132, [R225+0x1900] ;  /* 0x00190000e184783b */ /* 0x000ea60000004200 */
[C---:B------:R-:W-:Y:S02]  /*9bc0*/  FMUL.FTZ R99, R164.reuse, R99 ;  /* 0x00000063a4637220 */ /* 0x040fe40000410000 */
[--C-:B-1----:R-:W-:Y:S02]  /*9bd0*/  FFMA.FTZ R140, R205, c[0x0][0x2d0], -R173.reuse ;  /* 0x0000b400cd8c7a23 */ /* 0x102fe400000108ad */
[-C--:B------:R-:W-:Y:S02]  /*9be0*/  HMMA.16816.F32.BF16 R52, R192, R136.reuse, R52 ;  /* 0x00000088c034723c */ /* 0x080fe40000041834 */
[----:B------:R1:W-:Y:S02]  /*9bf0*/  MUFU.EX2 R184, R140 ;  /* 0x0000008c00b87308 */ /* 0x0003e40000000800 */
[C---:B------:R-:W-:Y:S02]  /*9c00*/  FMUL.FTZ R100, R165.reuse, R100 ;  /* 0x00000064a5647220 */ /* 0x040fe40000410000 */
[----:B------:R-:W-:Y:S02]  /*9c10*/  FMUL.FTZ R101, R165, R101 ;  /* 0x00000065a5657220 */ /* 0x000fe40000410000 */
[C---:B------:R-:W-:Y:S04]  /*9c20*/  HMMA.16816.F32.BF16 R56, R176.reuse, R136, R56 ;  /* 0x00000088b038723c */ /* 0x040fe80000041838 */
[C---:B------:R-:W-:Y:S02]  /*9c30*/  FMUL.FTZ R102, R164.reuse, R102 ;  /* 0x00000066a4667220 */ /* 0x040fe40000410000 */
[----:B------:R-:W-:Y:S02]  /*9c40*/  FMUL.FTZ R103, R164, R103 ;  /* 0x00000067a4677220 */ /* 0x000fe40000410000 */
[-C--:B------:R-:W-:Y:S04]  /*9c50*/  HMMA.16816.F32.BF16 R60, R176, R138.reuse, R60 ;  /* 0x0000008ab03c723c */ /* 0x080fe8000004183c */
[----:B------:R-:W-:Y:S02]  /*9c60*/  FFMA.FTZ R136, R200, c[0x0][0x2d0], -R173 ;  /* 0x0000b400c8887a23 */ /* 0x000fe400000108ad */
[C---:B------:R-:W-:Y:S02]  /*9c70*/  FMUL.FTZ R104, R2.reuse, R104 ;  /* 0x0000006802687220 */ /* 0x040fe40000410000 */
[C---:B------:R-:W-:Y:S01]  /*9c80*/  HMMA.16816.F32.BF16 R64, R192.reuse, R138, R64 ;  /* 0x0000008ac040723c */ /* 0x040fe20000041840 */
[----:B------:R3:W-:Y:S03]  /*9c90*/  MUFU.EX2 R190, R136 ;  /* 0x0000008800be7308 */ /* 0x0007e60000000800 */
[----:B------:R-:W-:Y:S02]  /*9ca0*/  FMUL.FTZ R105, R2, R105 ;  /* 0x0000006902697220 */ /* 0x000fe40000410000 */
[C---:B------:R-:W-:Y:S02]  /*9cb0*/  FMUL.FTZ R106, R0.reuse, R106 ;  /* 0x0000006a006a7220 */ /* 0x040fe40000410000 */
[----:B------:R-:W-:Y:S01]  /*9cc0*/  FMUL.FTZ R107, R0, R107 ;  /* 0x0000006b006b7220 */ /* 0x000fe20000410000 */
[-C--:B--2---:R-:W-:Y:S03]  /*9cd0*/  HMMA.16816.F32.BF16 R68, R192, R132.reuse, R68 ;  /* 0x00000084c044723c */ /* 0x084fe60000041844 */
[--C-:B-1----:R-:W-:Y:S02]  /*9ce0*/  FFMA.FTZ R140, R208, c[0x0][0x2d0], -R174.reuse ;  /* 0x0000b400d08c7a23 */ /* 0x102fe400000108ae */
[C---:B------:R-:W-:Y:S02]  /*9cf0*/  FMUL.FTZ R108, R2.reuse, R108 ;  /* 0x0000006c026c7220 */ /* 0x040fe40000410000 */
[----:B------:R1:W-:Y:S01]  /*9d00*/  MUFU.EX2 R200, R140 ;  /* 0x0000008c00c87308 */ /* 0x0003e20000000800 */
[C---:B------:R-:W-:Y:S04]  /*9d10*/  HMMA.16816.F32.BF16 R72, R176.reuse, R132, R72 ;  /* 0x00000084b048723c */ /* 0x040fe80000041848 */
[----:B------:R-:W-:Y:S02]  /*9d20*/  FMUL.FTZ R109, R2, R109 ;  /* 0x0000006d026d7220 */ /* 0x000fe40000410000 */
[C---:B------:R-:W-:Y:S02]  /*9d30*/  FMUL.FTZ R110, R0.reuse, R110 ;  /* 0x0000006e006e7220 */ /* 0x040fe40000410000 */
[-C--:B------:R-:W-:Y:S01]  /*9d40*/  HMMA.16816.F32.BF16 R76, R176, R134.reuse, R76 ;  /* 0x00000086b04c723c */ /* 0x080fe2000004184c */
[----:B---3--:R-:W2:Y:S03]  /*9d50*/  LDSM.16.MT88.4 R136, [R226+0x1900] ;  /* 0x00190000e288783b */ /* 0x008ea60000004200 */
[--C-:B------:R-:W-:Y:S02]  /*9d60*/  FFMA.FTZ R132, R203, c[0x0][0x2d0], -R174.reuse ;  /* 0x0000b400cb847a23 */ /* 0x100fe400000108ae */
[----:B------:R-:W-:Y:S02]  /*9d70*/  FMUL.FTZ R111, R0, R111 ;  /* 0x0000006f006f7220 */ /* 0x000fe40000410000 */
[C---:B------:R-:W-:Y:S01]  /*9d80*/  HMMA.16816.F32.BF16 R80, R192.reuse, R134, R80 ;  /* 0x00000086c050723c */ /* 0x040fe20000041850 */
[----:B------:R3:W4:Y:S03]  /*9d90*/  MUFU.EX2 R162, R132 ;  /* 0x0000008400a27308 */ /* 0x0007260000000800 */
[C---:B------:R-:W-:Y:S02]  /*9da0*/  FMUL.FTZ R112, R165.reuse, R112 ;  /* 0x00000070a5707220 */ /* 0x040fe40000410000 */
[----:B------:R-:W-:Y:S02]  /*9db0*/  FMUL.FTZ R113, R165, R113 ;  /* 0x00000071a5717220 */ /* 0x000fe40000410000 */
[----:B-1----:R-:W-:Y:S04]  /*9dc0*/  FFMA.FTZ R140, R207, c[0x0][0x2d0], -R175 ;  /* 0x0000b400cf8c7a23 */ /* 0x002fe800000108af */
[----:B------:R1:W-:Y:S01]  /*9dd0*/  MUFU.EX2 R252, R140 ;  /* 0x0000008c00fc7308 */ /* 0x0003e20000000800 */
[C---:B------:R-:W-:Y:S02]  /*9de0*/  FMUL.FTZ R114, R164.reuse, R114 ;  /* 0x00000072a4727220 */ /* 0x040fe40000410000 */
[----:B------:R-:W-:Y:S02]  /*9df0*/  FMUL.FTZ R115, R164, R115 ;  /* 0x00000073a4737220 */ /* 0x000fe40000410000 */
[C---:B------:R-:W-:Y:S02]  /*9e00*/  FMUL.FTZ R120, R2.reuse, R120 ;  /* 0x0000007802787220 */ /* 0x040fe40000410000 */
[----:B------:R-:W-:Y:S02]  /*9e10*/  FMUL.FTZ R121, R2, R121 ;  /* 0x0000007902797220 */ /* 0x000fe40000410000 */
[C---:B------:R-:W-:Y:S02]  /*9e20*/  FMUL.FTZ R122, R0.reuse, R122 ;  /* 0x0000007a007a7220 */ /* 0x040fe40000410000 */
[----:B------:R-:W-:Y:S02]  /*9e30*/  FMUL.FTZ R123, R0, R123 ;  /* 0x0000007b007b7220 */ /* 0x000fe40000410000 */
[----:B---3--:R-:W-:Y:S02]  /*9e40*/  FFMA.FTZ R132, R204, c[0x0][0x2d0], -R173 ;  /* 0x0000b400cc847a23 */ /* 0x008fe400000108ad */
[C---:B------:R-:W-:Y:S02]  /*9e50*/  FMUL.FTZ R124, R2.reuse, R124 ;  /* 0x0000007c027c7220 */ /* 0x040fe40000410000 */
[----:B------:R3:W5:Y:S01]  /*9e60*/  MUFU.EX2 R163, R132 ;  /* 0x0000008400a37308 */ /* 0x0007620000000800 */
[----:B------:R-:W-:Y:S02]  /*9e70*/  FMUL.FTZ R125, R2, R125 ;  /* 0x0000007d027d7220 */ /* 0x000fe40000410000 */
[C---:B------:R-:W-:Y:S01]  /*9e80*/  FMUL.FTZ R126, R0.reuse, R126 ;  /* 0x0000007e007e7220 */ /* 0x040fe20000410000 */
[-C--:B--2---:R-:W-:Y:S03]  /*9e90*/  HMMA.16816.F32.BF16 R84, R192, R136.reuse, R84 ;  /* 0x00000088c054723c */ /* 0x084fe60000041854 */
[--C-:B-1----:R-:W-:Y:S02]  /*9ea0*/  FFMA.FTZ R140, R211, c[0x0][0x2d0], -R175.reuse ;  /* 0x0000b400d38c7a23 */ /* 0x102fe400000108af */
[----:B------:R-:W-:Y:S02]  /*9eb0*/  FMUL.FTZ R127, R0, R127 ;  /* 0x0000007f007f7220 */ /* 0x000fe40000410000 */
[----:B------:R1:W-:Y:S01]  /*9ec0*/  MUFU.EX2 R251, R140 ;  /* 0x0000008c00fb7308 */ /* 0x0003e20000000800 */
[C---:B------:R-:W-:Y:S04]  /*9ed0*/  HMMA.16816.F32.BF16 R88, R176.reuse, R136, R88 ;  /* 0x00000088b058723c */ /* 0x040fe80000041858 */
[C---:B------:R-:W-:Y:S02]  /*9ee0*/  FMUL.FTZ R128, R165.reuse, R128 ;  /* 0x00000080a5807220 */ /* 0x040fe40000410000 */
[----:B------:R-:W-:Y:S02]  /*9ef0*/  FMUL.FTZ R129, R165, R129 ;  /* 0x00000081a5817220 */ /* 0x000fe40000410000 */
[-C--:B------:R-:W-:Y:S01]  /*9f00*/  HMMA.16816.F32.BF16 R92, R176, R138.reuse, R92 ;  /* 0x0000008ab05c723c */ /* 0x080fe2000004185c */
[----:B---3--:R-:W2:Y:S03]  /*9f10*/  LDSM.16.MT88.4 R132, [R228+0x1900] ;  /* 0x00190000e484783b */ /* 0x008ea60000004200 */
[----:B------:R-:W-:Y:S02]  /*9f20*/  FFMA.FTZ R136, R209, c[0x0][0x2d0], -R174 ;  /* 0x0000b400d1887a23 */ /* 0x000fe400000108ae */
[C---:B------:R-:W-:Y:S02]  /*9f30*/  FMUL.FTZ R130, R164.reuse, R130 ;  /* 0x00000082a4827220 */ /* 0x040fe40000410000 */
[C---:B------:R-:W-:Y:S01]  /*9f40*/  HMMA.16816.F32.BF16 R96, R192.reuse, R138, R96 ;  /* 0x0000008ac060723c */ /* 0x040fe20000041860 */
[----:B------:R3:W-:Y:S03]  /*9f50*/  MUFU.EX2 R147, R136 ;  /* 0x0000008800937308 */ /* 0x0007e60000000800 */
[C---:B------:R-:W-:Y:S02]  /*9f60*/  FMUL.FTZ R131, R164.reuse, R131 ;  /* 0x00000083a4837220 */ /* 0x040fe40000410000 */
[C---:B------:R-:W-:Y:S01]  /*9f70*/  FMUL.FTZ R116, R165.reuse, R116 ;  /* 0x00000074a5747220 */ /* 0x040fe20000410000 */
[----:B-1----:R-:W-:Y:S01]  /*9f80*/  LDSM.16.MT88.4 R140, [R225+0x900] ;  /* 0x00090000e18c783b */ /* 0x002fe20000004200 */
[----:B------:R-:W-:Y:S04]  /*9f90*/  FMUL.FTZ R117, R165, R117 ;  /* 0x00000075a5757220 */ /* 0x000fe80000410000 */
[C---:B------:R-:W-:Y:S02]  /*9fa0*/  FMUL.FTZ R118, R164.reuse, R118 ;  /* 0x00000076a4767220 */ /* 0x040fe40000410000 */
[----:B------:R-:W-:Y:S02]  /*9fb0*/  FMUL.FTZ R119, R164, R119 ;  /* 0x00000077a4777220 */ /* 0x000fe40000410000 */
[--C-:B---3--:R-:W-:Y:S04]  /*9fc0*/  FFMA.FTZ R136, R206, c[0x0][0x2d0], -R175.reuse ;  /* 0x0000b400ce887a23 */ /* 0x108fe800000108af */
[----:B------:R1:W3:Y:S01]  /*9fd0*/  MUFU.EX2 R159, R136 ;  /* 0x00000088009f7308 */ /* 0x0002e20000000800 */
[-C--:B--2---:R-:W-:Y:S08]  /*9fe0*/  HMMA.16816.F32.BF16 R100, R192, R132.reuse, R100 ;  /* 0x00000084c064723c */ /* 0x084ff00000041864 */
[C---:B------:R-:W-:Y:S07]  /*9ff0*/  HMMA.16816.F32.BF16 R104, R176.reuse, R132, R104 ;  /* 0x00000084b068723c */ /* 0x040fee0000041868 */
[----:B------:R-:W-:Y:S01]  /*a000*/  FFMA.FTZ R132, R212, c[0x0][0x2d0], -R175 ;  /* 0x0000b400d4847a23 */ /* 0x000fe200000108af */
[-C--:B------:R-:W-:Y:S01]  /*a010*/  HMMA.16816.F32.BF16 R108, R176, R134.reuse, R108 ;  /* 0x00000086b06c723c */ /* 0x080fe2000004186c */
[----:B-1----:R-:W1:Y:S02]  /*a020*/  LDSM.16.MT88.4 R136, [R227+0x1900] ;  /* 0x00190000e388783b */ /* 0x002e640000004200 */
[----:B------:R2:W1:Y:S01]  /*a030*/  MUFU.EX2 R250, R132 ;  /* 0x0000008400fa7308 */ /* 0x0004620000000800 */
[----:B----4-:R-:W-:Y:S04]  /*a040*/  F2FP.BF16.PACK_AB R133, R162, R191 ;  /* 0x000000bfa285723e */ /* 0x010fe800000010ff */
[C---:B------:R-:W-:Y:S07]  /*a050*/  HMMA.16816.F32.BF16 R112, R192.reuse, R134, R112 ;  /* 0x00000086c070723c */ /* 0x040fee0000041870 */
[----:B-----5:R-:W-:Y:S01]  /*a060*/  F2FP.BF16.PACK_AB R134, R184, R163 ;  /* 0x000000a3b886723e */ /* 0x020fe200000010ff */
[--C-:B--2---:R-:W-:Y:S04]  /*a070*/  FFMA.FTZ R132, R199, c[0x0][0x2d0], -R166.reuse ;  /* 0x0000b400c7847a23 */ /* 0x104fe800000108a6 */
[----:B------:R2:W-:Y:S01]  /*a080*/  MUFU.EX2 R212, R132 ;  /* 0x0000008400d47308 */ /* 0x0005e20000000800 */
[-C--:B-1----:R-:W-:Y:S08]  /*a090*/  HMMA.16816.F32.BF16 R116, R192, R136.reuse, R116 ;  /* 0x00000088c074723c */ /* 0x082ff00000041874 */
[C---:B------:R-:W-:Y:S04]  /*a0a0*/  HMMA.16816.F32.BF16 R120, R176.reuse, R136, R120 ;  /* 0x00000088b078723c */ /* 0x040fe80000041878 */
[--C-:B--2---:R-:W-:Y:S03]  /*a0b0*/  FFMA.FTZ R132, R210, c[0x0][0x2d0], -R166.reuse ;  /* 0x0000b400d2847a23 */ /* 0x104fe600000108a6 */
[----:B---3--:R-:W-:Y:S01]  /*a0c0*/  F2FP.BF16.PACK_AB R136, R252, R159 ;  /* 0x0000009ffc88723e */ /* 0x008fe200000010ff */
[-C--:B------:R-:W-:Y:S01]  /*a0d0*/  HMMA.16816.F32.BF16 R124, R176, R138.reuse, R124 ;  /* 0x0000008ab07c723c */ /* 0x080fe2000004187c */
[----:B------:R1:W2:Y:S07]  /*a0e0*/  MUFU.EX2 R211, R132 ;  /* 0x0000008400d37308 */ /* 0x0002ae0000000800 */
[----:B------:R-:W-:Y:S07]  /*a0f0*/  HMMA.16816.F32.BF16 R128, R192, R138, R128 ;  /* 0x0000008ac080723c */ /* 0x000fee0000041880 */
[----:B------:R-:W-:Y:S01]  /*a100*/  F2FP.BF16.PACK_AB R138, R250, R251 ;  /* 0x000000fbfa8a723e */ /* 0x000fe200000010ff */
[--C-:B-1----:R-:W-:Y:S01]  /*a110*/  FFMA.FTZ R132, R213, c[0x0][0x2d0], -R166.reuse ;  /* 0x0000b400d5847a23 */ /* 0x102fe200000108a6 */
[----:B------:R-:W-:Y:S02]  /*a120*/  MOV R213, R147 ;  /* 0x0000009300d57202 */ /* 0x000fe40000000f00 */
[----:B------:R-:W1:Y:S01]  /*a130*/  LDSM.16.MT88.4 R144, [R226+0x900] ;  /* 0x00090000e290783b */ /* 0x000e620000004200 */
[----:B------:R3:W-:Y:S01]  /*a140*/  MUFU.EX2 R210, R132 ;  /* 0x0000008400d27308 */ /* 0x0007e20000000800 */
[----:B------:R-:W-:Y:S02]  /*a150*/  F2FP.BF16.PACK_AB R135, R213, R200 ;  /* 0x000000c8d587723e */ /* 0x000fe400000010ff */
[----:B--2---:R-:W-:Y:S01]  /*a160*/  F2FP.BF16.PACK_AB R137, R211, R212 ;  /* 0x000000d4d389723e */ /* 0x004fe200000010ff */
[----:B---3--:R-:W-:Y:S06]  /*a170*/  FFMA.FTZ R132, R198, c[0x0][0x2d0], -R166 ;  /* 0x0000b400c6847a23 */ /* 0x008fec00000108a6 */
[----:B------:R2:W3:Y:S02]  /*a180*/  MUFU.EX2 R197, R132 ;  /* 0x0000008400c57308 */ /* 0x0004e40000000800 */
[----:B--2---:R-:W-:Y:S02]  /*a190*/  F2FP.BF16.PACK_AB R132, R160, R190 ;  /* 0x000000bea084723e */ /* 0x004fe400000010ff */
[----:B---3--:R-:W-:Y:S05]  /*a1a0*/  F2FP.BF16.PACK_AB R139, R197, R210 ;  /* 0x000000d2c58b723e */ /* 0x008fea00000010ff */
[-C--:B------:R-:W-:Y:S08]  /*a1b0*/  HMMA.16816.F32.BF16 R4, R132, R140.reuse, R4 ;  /* 0x0000008c8404723c */ /* 0x080ff00000041804 */
[C---:B------:R-:W-:Y:S08]  /*a1c0*/  HMMA.16816.F32.BF16 R8, R136.reuse, R140, R8 ;  /* 0x0000008c8808723c */ /* 0x040ff00000041808 */
[-C--:B------:R-:W-:Y:S08]  /*a1d0*/  HMMA.16816.F32.BF16 R12, R136, R142.reuse, R12 ;  /* 0x0000008e880c723c */ /* 0x080ff0000004180c */
[C---:B------:R-:W-:Y:S01]  /*a1e0*/  HMMA.16816.F32.BF16 R16, R132.reuse, R142, R16 ;  /* 0x0000008e8410723c */ /* 0x040fe20000041810 */
[----:B------:R-:W2:Y:S07]  /*a1f0*/  LDSM.16.MT88.4 R140, [R225+0x2100] ;  /* 0x00210000e18c783b */ /* 0x000eae0000004200 */
[-C--:B-1----:R-:W-:Y:S08]  /*a200*/  HMMA.16816.F32.BF16 R20, R132, R144.reuse, R20 ;  /* 0x000000908414723c */ /* 0x082ff00000041814 */
[C---:B------:R-:W-:Y:S07]  /*a210*/  HMMA.16816.F32.BF16 R24, R136.reuse, R144, R24 ;  /* 0x000000908818723c */ /* 0x040fee0000041818 */
[--C-:B------:R-:W-:Y:S01]  /*a220*/  FFMA.FTZ R144, R217, c[0x0][0x2d0], -R173.reuse ;  /* 0x0000b400d9907a23 */ /* 0x100fe200000108ad */
[-C--:B------:R-:W-:Y:S03]  /*a230*/  HMMA.16816.F32.BF16 R28, R136, R146.reuse, R28 ;  /* 0x00000092881c723c */ /* 0x080fe6000004181c */
[----:B------:R1:W-:Y:S01]  /*a240*/  MUFU.EX2 R208, R144 ;  /* 0x0000009000d07308 */ /* 0x0003e20000000800 */
[----:B------:R-:W-:Y:S04]  /*a250*/  MOV R217, R184 ;  /* 0x000000b800d97202 */ /* 0x000fe80000000f00 */
[C---:B------:R-:W-:Y:S08]  /*a260*/  HMMA.16816.F32.BF16 R32, R132.reuse, R146, R32 ;  /* 0x000000928420723c */ /* 0x040ff00000041820 */
[-C--:B------:R-:W-:Y:S08]  /*a270*/  HMMA.16816.F32.BF16 R36, R132, R148.reuse, R36 ;  /* 0x000000948424723c */ /* 0x080ff00000041824 */
[C---:B------:R-:W-:Y:S04]  /*a280*/  HMMA.16816.F32.BF16 R40, R136.reuse, R148, R40 ;  /* 0x000000948828723c */ /* 0x040fe80000041828 */
[--C-:B-1----:R-:W-:Y:S01]  /*a290*/  FFMA.FTZ R144, R218, c[0x0][0x2d0], -R173.reuse ;  /* 0x0000b400da907a23 */ /* 0x102fe200000108ad */
[----:B------:R-:W-:Y:S02]  /*a2a0*/  MOV R218, R200 ;  /* 0x000000c800da7202 */ /* 0x000fe40000000f00 */
[--C-:B------:R-:W-:Y:S01]  /*a2b0*/  FFMA.FTZ R148, R220, c[0x0][0x2d0], -R174.reuse ;  /* 0x0000b400dc947a23 */ /* 0x100fe200000108ae */
[-C--:B------:R-:W-:Y:S01]  /*a2c0*/  HMMA.16816.F32.BF16 R44, R136, R150.reuse, R44 ;  /* 0x00000096882c723c */ /* 0x080fe2000004182c */
[----:B------:R1:W-:Y:S03]  /*a2d0*/  MUFU.EX2 R209, R144 ;  /* 0x0000009000d17308 */ /* 0x0003e60000000800 */
[----:B------:R-:W-:Y:S04]  /*a2e0*/  MOV R220, R162 ;  /* 0x000000a200dc7202 */ /* 0x000fe80000000f00 */
[C---:B------:R-:W-:Y:S03]  /*a2f0*/  HMMA.16816.F32.BF16 R48, R132.reuse, R150, R48 ;  /* 0x000000968430723c */ /* 0x040fe60000041830 */
[----:B------:R3:W-:Y:S05]  /*a300*/  MUFU.EX2 R206, R148 ;  /* 0x0000009400ce7308 */ /* 0x0007ea0000000800 */
[-C--:B------:R-:W-:Y:S08]  /*a310*/  HMMA.16816.F32.BF16 R52, R132, R152.reuse, R52 ;  /* 0x000000988434723c */ /* 0x080ff00000041834 */
[C---:B------:R-:W-:Y:S04]  /*a320*/  HMMA.16816.F32.BF16 R56, R136.reuse, R152, R56 ;  /* 0x000000988838723c */ /* 0x040fe80000041838 */
[--C-:B-1----:R-:W-:Y:S01]  /*a330*/  FFMA.FTZ R144, R219, c[0x0][0x2d0], -R174.reuse ;  /* 0x0000b400db907a23 */ /* 0x102fe200000108ae */
[----:B------:R-:W-:Y:S02]  /*a340*/  MOV R219, R163 ;  /* 0x000000a300db7202 */ /* 0x000fe40000000f00 */
[----:B------:R-:W-:Y:S01]  /*a350*/  MOV R153, R183 ;  /* 0x000000b700997202 */ /* 0x000fe20000000f00 */
[-C--:B------:R-:W-:Y:S01]  /*a360*/  HMMA.16816.F32.BF16 R60, R136, R154.reuse, R60 ;  /* 0x0000009a883c723c */ /* 0x080fe2000004183c */
[----:B------:R1:W4:Y:S03]  /*a370*/  MUFU.EX2 R207, R144 ;  /* 0x0000009000cf7308 */ /* 0x0003260000000800 */
[--C-:B---3--:R-:W-:Y:S01]  /*a380*/  FFMA.FTZ R148, R221, c[0x0][0x2d0], -R173.reuse ;  /* 0x0000b400dd947a23 */ /* 0x108fe200000108ad */
[----:B------:R-:W-:Y:S01]  /*a390*/  MOV R221, R161 ;  /* 0x000000a100dd7202 */ /* 0x000fe20000000f00 */
[----:B------:R-:W-:Y:S01]  /*a3a0*/  FFMA.FTZ R173, R222, c[0x0][0x2d0], -R173 ;  /* 0x0000b400dead7a23 */ /* 0x000fe200000108ad */
[----:B------:R-:W-:Y:S01]  /*a3b0*/  MOV R222, R160 ;  /* 0x000000a000de7202 */ /* 0x000fe20000000f00 */
[C---:B------:R-:W-:Y:S01]  /*a3c0*/  HMMA.16816.F32.BF16 R64, R132.reuse, R154, R64 ;  /* 0x0000009a8440723c */ /* 0x040fe20000041840 */
[----:B------:R-:W-:Y:S02]  /*a3d0*/  LDSM.16.MT88.4 R160, [R228+0x1100] ;  /* 0x00110000e4a0783b */ /* 0x000fe40000004200 */
[----:B------:R3:W-:Y:S01]  /*a3e0*/  MUFU.EX2 R205, R148 ;  /* 0x0000009400cd7308 */ /* 0x0007e20000000800 */
[----:B------:R-:W-:Y:S03]  /*a3f0*/  MOV R152, R182 ;  /* 0x000000b600987202 */ /* 0x000fe60000000f00 */
[----:B------:R-:W-:Y:S01]  /*a400*/  MOV R155, R181 ;  /* 0x000000b5009b7202 */ /* 0x000fe20000000f00 */
[-C--:B--2---:R-:W-:Y:S04]  /*a410*/  HMMA.16816.F32.BF16 R68, R132, R140.reuse, R68 ;  /* 0x0000008c8444723c */ /* 0x084fe80000041844 */
[----:B------:R-:W-:Y:S01]  /*a420*/  MOV R154, R196 ;  /* 0x000000c4009a7202 */ /* 0x000fe20000000f00 */
[----:B------:R4:W2:Y:S03]  /*a430*/  MUFU.EX2 R204, R173 ;  /* 0x000000ad00cc7308 */ /* 0x0008a60000000800 */
[C---:B------:R-:W-:Y:S01]  /*a440*/  HMMA.16816.F32.BF16 R72, R136.reuse, R140, R72 ;  /* 0x0000008c8848723c */ /* 0x040fe20000041848 */
[----:B-1----:R-:W1:Y:S06]  /*a450*/  LDSM.16.MT88.4 R144, [R226+0x2100] ;  /* 0x00210000e290783b */ /* 0x002e6c0000004200 */
[--C-:B------:R-:W-:Y:S01]  /*a460*/  FFMA.FTZ R140, R223, c[0x0][0x2d0], -R174.reuse ;  /* 0x0000b400df8c7a23 */ /* 0x100fe200000108ae */
[-C--:B------:R-:W-:Y:S03]  /*a470*/  HMMA.16816.F32.BF16 R76, R136, R142.reuse, R76 ;  /* 0x0000008e884c723c */ /* 0x080fe6000004184c */
[----:B------:R5:W-:Y:S01]  /*a480*/  MUFU.EX2 R203, R140 ;  /* 0x0000008c00cb7308 */ /* 0x000be20000000800 */
[----:B---3--:R-:W3:Y:S01]  /*a490*/  LDSM.16.MT88.4 R148, [R228+0x2100] ;  /* 0x00210000e494783b */ /* 0x008ee20000004200 */
[----:B------:R-:W-:Y:S01]  /*a4a0*/  FFMA.FTZ R174, R246, c[0x0][0x2d0], -R174 ;  /* 0x0000b400f6ae7a23 */ /* 0x000fe200000108ae */
[----:B------:R-:W-:Y:S02]  /*a4b0*/  MOV R223, R159 ;  /* 0x0000009f00df7202 */ /* 0x000fe40000000f00 */
[C---:B------:R-:W-:Y:S04]  /*a4c0*/  HMMA.16816.F32.BF16 R80, R132.reuse, R142, R80 ;  /* 0x0000008e8450723c */ /* 0x040fe80000041850 */
[----:B------:R-:W-:Y:S01]  /*a4d0*/  MOV R159, R185 ;  /* 0x000000b9009f7202 */ /* 0x000fe20000000f00 */
[----:B------:R2:W-:Y:S01]  /*a4e0*/  MUFU.EX2 R202, R174 ;  /* 0x000000ae00ca7308 */ /* 0x0005e20000000800 */
[----:B----4-:R-:W-:Y:S02]  /*a4f0*/  F2FP.BF16.PACK_AB R173, R206, R207 ;  /* 0x000000cfcead723e */ /* 0x010fe400000010ff */
[----:B------:R-:W-:Y:S04]  /*a500*/  MOV R246, R158 ;  /* 0x0000009e00f67202 */ /* 0x000fe80000000f00 */
[----:B------:R-:W-:Y:S01]  /*a510*/  MOV R158, R186 ;  /* 0x000000ba009e7202 */ /* 0x000fe20000000f00 */
[--C-:B-----5:R-:W-:Y:S01]  /*a520*/  FFMA.FTZ R140, R244, c[0x0][0x2d0], -R175.reuse ;  /* 0x0000b400f48c7a23 */ /* 0x120fe200000108af */
[----:B------:R-:W-:Y:S03]  /*a530*/  MOV R244, R191 ;  /* 0x000000bf00f47202 */ /* 0x000fe60000000f00 */
[----:B------:R4:W-:Y:S01]  /*a540*/  MUFU.EX2 R201, R140 ;  /* 0x0000008c00c97308 */ /* 0x0009e20000000800 */
[-C--:B-1----:R-:W-:Y:S03]  /*a550*/  HMMA.16816.F32.BF16 R84, R132, R144.reuse, R84 ;  /* 0x000000908454723c */ /* 0x082fe60000041854 */
[----:B--2---:R-:W-:Y:S05]  /*a560*/  F2FP.BF16.PACK_AB R174, R204, R205 ;  /* 0x000000cdccae723e */ /* 0x004fea00000010ff */
[C---:B------:R-:W-:Y:S07]  /*a570*/  HMMA.16816.F32.BF16 R88, R136.reuse, R144, R88 ;  /* 0x000000908858723c */ /* 0x040fee0000041858 */
[--C-:B------:R-:W-:Y:S01]  /*a580*/  FFMA.FTZ R144, R216, c[0x0][0x2d0], -R166.reuse ;  /* 0x0000b400d8907a23 */ /* 0x100fe200000108a6 */
[-C--:B------:R-:W-:Y:S04]  /*a590*/  HMMA.16816.F32.BF16 R92, R136, R146.reuse, R92 ;  /* 0x00000092885c723c */ /* 0x080fe8000004185c */
[----:B------:R-:W-:Y:S01]  /*a5a0*/  MOV R216, R171 ;  /* 0x000000ab00d87202 */ /* 0x000fe20000000f00 */
[--C-:B----4-:R-:W-:Y:S01]  /*a5b0*/  FFMA.FTZ R140, R245, c[0x0][0x2d0], -R175.reuse ;  /* 0x0000b400f58c7a23 */ /* 0x110fe200000108af */
[----:B------:R1:W-:Y:S02]  /*a5c0*/  MUFU.EX2 R171, R144 ;  /* 0x0000009000ab7308 */ /* 0x0003e40000000800 */
[C---:B------:R-:W-:Y:S04]  /*a5d0*/  HMMA.16816.F32.BF16 R96, R132.reuse, R146, R96 ;  /* 0x000000928460723c */ /* 0x040fe80000041860 */
[----:B------:R-:W-:Y:S04]  /*a5e0*/  MOV R245, R190 ;  /* 0x000000be00f57202 */ /* 0x000fe80000000f00 */
[-C--:B---3--:R-:W-:Y:S01]  /*a5f0*/  HMMA.16816.F32.BF16 R100, R132, R148.reuse, R100 ;  /* 0x000000948464723c */ /* 0x088fe20000041864 */
[----:B------:R2:W3:Y:S07]  /*a600*/  MUFU.EX2 R200, R140 ;  /* 0x0000008c00c87308 */ /* 0x0004ee0000000800 */
[C---:B------:R-:W-:Y:S04]  /*a610*/  HMMA.16816.F32.BF16 R104, R136.reuse, R148, R104 ;  /* 0x000000948868723c */ /* 0x040fe80000041868 */
[--C-:B-1----:R-:W-:Y:S04]  /*a620*/  FFMA.FTZ R144, R214, c[0x0][0x2d0], -R166.reuse ;  /* 0x0000b400d6907a23 */ /* 0x102fe800000108a6 */
[-C--:B------:R-:W-:Y:S01]  /*a630*/  HMMA.16816.F32.BF16 R108, R136, R150.reuse, R108 ;  /* 0x00000096886c723c */ /* 0x080fe2000004186c */
[----:B------:R1:W4:Y:S03]  /*a640*/  MUFU.EX2 R196, R144 ;  /* 0x0000009000c47308 */ /* 0x0003260000000800 */
[----:B------:R-:W-:Y:S02]  /*a650*/  MOV R149, R170 ;  /* 0x000000aa00957202 */ /* 0x000fe40000000f00 */
[----:B------:R-:W-:Y:S02]  /*a660*/  MOV R148, R180 ;  /* 0x000000b400947202 */ /* 0x000fe40000000f00 */
[C---:B------:R-:W-:Y:S04]  /*a670*/  HMMA.16816.F32.BF16 R112, R132.reuse, R150, R112 ;  /* 0x000000968470723c */ /* 0x040fe80000041870 */
[--C-:B--2---:R-:W-:Y:S01]  /*a680*/  FFMA.FTZ R140, R247, c[0x0][0x2d0], -R175.reuse ;  /* 0x0000b400f78c7a23 */ /* 0x104fe200000108af */
[----:B------:R-:W-:Y:S01]  /*a690*/  MOV R247, R189 ;  /* 0x000000bd00f77202 */ /* 0x000fe20000000f00 */
[----:B------:R-:W-:Y:S01]  /*a6a0*/  FFMA.FTZ R175, R248, c[0x0][0x2d0], -R175 ;  /* 0x0000b400f8af7a23 */ /* 0x000fe200000108af */
[----:B------:R-:W-:Y:S01]  /*a6b0*/  MOV R248, R188 ;  /* 0x000000bc00f87202 */ /* 0x000fe20000000f00 */
[----:B------:R2:W-:Y:S01]  /*a6c0*/  MUFU.EX2 R199, R140 ;  /* 0x0000008c00c77308 */ /* 0x0005e20000000800 */
[----:B------:R-:W-:Y:S03]  /*a6d0*/  LDSM.16.MT88.4 R188, [R225+0x1100] ;  /* 0x00110000e1bc783b */ /* 0x000fe60000004200 */
[----:B---3--:R-:W-:Y:S02]  /*a6e0*/  F2FP.BF16.PACK_AB R192, R200, R201 ;  /* 0x000000c9c8c0723e */ /* 0x008fe400000010ff */
[----:B------:R-:W-:Y:S02]  /*a6f0*/  MOV R214, R157 ;  /* 0x0000009d00d67202 */ /* 0x000fe40000000f00 */
[----:B------:R-:W-:Y:S02]  /*a700*/  MOV R157, R187 ;  /* 0x000000bb009d7202 */ /* 0x000fe40000000f00 */
[----:B------:R3:W5:Y:S01]  /*a710*/  MUFU.EX2 R198, R175 ;  /* 0x000000af00c67308 */ /* 0x0007620000000800 */
[--C-:B-1----:R-:W-:Y:S01]  /*a720*/  FFMA.FTZ R144, R215, c[0x0][0x2d0], -R166.reuse ;  /* 0x0000b400d7907a23 */ /* 0x102fe200000108a6 */
[----:B----4-:R-:W-:Y:S01]  /*a730*/  F2FP.BF16.PACK_AB R193, R196, R171 ;  /* 0x000000abc4c1723e */ /* 0x010fe200000010ff */
[----:B------:R-:W-:Y:S01]  /*a740*/  FFMA.FTZ R166, R172, c[0x0][0x2d0], -R166 ;  /* 0x0000b400aca67a23 */ /* 0x000fe200000108a6 */
[----:B------:R-:W-:Y:S01]  /*a750*/  F2FP.BF16.PACK_AB R172, R209, R208 ;  /* 0x000000d0d1ac723e */ /* 0x000fe200000010ff */
[----:B------:R-:W4:Y:S05]  /*a760*/  LDL.LU R215, [R1+0x24] ;  /* 0x0000240001d77983 */ /* 0x000f2a0000300800 */
[----:B------:R1:W-:Y:S01]  /*a770*/  MUFU.EX2 R170, R144 ;  /* 0x0000009000aa7308 */ /* 0x0003e20000000800 */
[----:B--2---:R-:W2:Y:S09]  /*a780*/  LDSM.16.MT88.4 R140, [R227+0x2100] ;  /* 0x00210000e38c783b */ /* 0x004eb20000004200 */
[----:B------:R-:W1:Y:S01]  /*a790*/  MUFU.EX2 R166, R166 ;  /* 0x000000a600a67308 */ /* 0x000e620000000800 */
[----:B---3--:R-:W-:Y:S02]  /*a7a0*/  F2FP.BF16.PACK_AB R175, R202, R203 ;  /* 0x000000cbcaaf723e */ /* 0x008fe400000010ff */
[----:B-----5:R-:W-:Y:S01]  /*a7b0*/  F2FP.BF16.PACK_AB R194, R198, R199 ;  /* 0x000000c7c6c2723e */ /* 0x020fe200000010ff */
[----:B-1----:R-:W1:Y:S01]  /*a7c0*/  LDSM.16.MT88.4 R144, [R226+0x1100] ;  /* 0x00110000e290783b */ /* 0x002e620000004200 */
[----:B------:R-:W-:Y:S01]  /*a7d0*/  F2FP.BF16.PACK_AB R195, R166, R170 ;  /* 0x000000aaa6c3723e */ /* 0x000fe200000010ff */
[-C--:B--2---:R-:W-:Y:S08]  /*a7e0*/  HMMA.16816.F32.BF16 R116, R132, R140.reuse, R116 ;  /* 0x0000008c8474723c */ /* 0x084ff00000041874 */
[C---:B------:R-:W-:Y:S08]  /*a7f0*/  HMMA.16816.F32.BF16 R120, R136.reuse, R140, R120 ;  /* 0x0000008c8878723c */ /* 0x040ff00000041878 */
[-C--:B------:R-:W-:Y:S08]  /*a800*/  HMMA.16816.F32.BF16 R124, R136, R142.reuse, R124 ;  /* 0x0000008e887c723c */ /* 0x080ff0000004187c */
[----:B------:R-:W-:Y:S08]  /*a810*/  HMMA.16816.F32.BF16 R128, R132, R142, R128 ;  /* 0x0000008e8480723c */ /* 0x000ff00000041880 */
[-C--:B------:R-:W-:Y:S01]  /*a820*/  HMMA.16816.F32.BF16 R176, R172, R188.reuse, R4 ;  /* 0x000000bcacb0723c */ /* 0x080fe20000041804 */
[----:B------:R-:W2:Y:S07]  /*a830*/  LDSM.16.MT88.4 R4, [R227+0x1100] ;  /* 0x00110000e304783b */ /* 0x000eae0000004200 */
[C---:B------:R-:W-:Y:S01]  /*a840*/  HMMA.16816.F32.BF16 R180, R192.reuse, R188, R8 ;  /* 0x000000bcc0b4723c */ /* 0x040fe20000041808 */
[----:B------:R-:W3:Y:S07]  /*a850*/  LDSM.16.MT88.4 R8, [R225+0x2900] ;  /* 0x00290000e108783b */ /* 0x000eee0000004200 */
[-C--:B------:R-:W-:Y:S01]  /*a860*/  HMMA.16816.F32.BF16 R184, R192, R190.reuse, R12 ;  /* 0x000000bec0b8723c */ /* 0x080fe2000004180c */
[----:B------:R-:W5:Y:S07]  /*a870*/  LDSM.16.MT88.4 R12, [R226+0x2900] ;  /* 0x00290000e20c783b */ /* 0x000f6e0000004200 */
[C---:B------:R-:W-:Y:S01]  /*a880*/  HMMA.16816.F32.BF16 R188, R172.reuse, R190, R16 ;  /* 0x000000beacbc723c */ /* 0x040fe20000041810 */
[----:B------:R-:W2:Y:S07]  /*a890*/  LDSM.16.MT88.4 R16, [R228+0x2900] ;  /* 0x00290000e410783b */ /* 0x000eae0000004200 */
[-C--:B-1----:R-:W-:Y:S07]  /*a8a0*/  HMMA.16816.F32.BF16 R132, R172, R144.reuse, R20 ;  /* 0x00000090ac84723c */ /* 0x082fee0000041814 */
[----:B------:R-:W-:Y:S01]  /*a8b0*/  MOV R23, R148 ;  /* 0x0000009400177202 */ /* 0x000fe20000000f00 */
[C---:B------:R-:W-:Y:S01]  /*a8c0*/  HMMA.16816.F32.BF16 R136, R192.reuse, R144, R24 ;  /* 0x00000090c088723c */ /* 0x040fe20000041818 */
[----:B------:R-:W4:Y:S03]  /*a8d0*/  LDL.LU R24, [R1+0x20] ;  /* 0x0000200001187983 */ /* 0x000f260000300800 */
[----:B------:R-:W-:Y:S02]  /*a8e0*/  MOV R22, R149 ;  /* 0x0000009500167202 */ /* 0x000fe40000000f00 */
[----:B------:R-:W-:Y:S02]  /*a8f0*/  MOV R21, R154 ;  /* 0x0000009a00157202 */ /* 0x000fe40000000f00 */
[-C--:B------:R-:W-:Y:S01]  /*a900*/  HMMA.16816.F32.BF16 R140, R192, R146.reuse, R28 ;  /* 0x00000092c08c723c */ /* 0x080fe2000004181c */
[----:B------:R-:W4:Y:S03]  /*a910*/  LDL.LU R29, [R1+0x18] ;  /* 0x00001800011d7983 */ /* 0x000f260000300800 */
[----:B------:R-:W-:Y:S01]  /*a920*/  MOV R20, R155 ;  /* 0x0000009b00147202 */ /* 0x000fe20000000f00 */
[----:B------:R-:W4:Y:S01]  /*a930*/  LDL.LU R28, [R1+0x1c] ;  /* 0x00001c00011c7983 */ /* 0x000f220000300800 */
[----:B------:R-:W-:Y:S02]  /*a940*/  MOV R25, R152 ;  /* 0x0000009800197202 */ /* 0x000fe40000000f00 */
[C---:B------:R-:W-:Y:S04]  /*a950*/  HMMA.16816.F32.BF16 R144, R172.reuse, R146, R32 ;  /* 0x00000092ac90723c */ /* 0x040fe80000041820 */
[----:B------:R-:W-:Y:S02]  /*a960*/  MOV R26, R153 ;  /* 0x00000099001a7202 */ /* 0x000fe40000000f00 */
[----:B------:R-:W-:Y:S02]  /*a970*/  MOV R27, R159 ;  /* 0x0000009f001b7202 */ /* 0x000fe40000000f00 */
[-C--:B------:R-:W-:Y:S04]  /*a980*/  HMMA.16816.F32.BF16 R148, R172, R160.reuse, R36 ;  /* 0x000000a0ac94723c */ /* 0x080fe80000041824 */
[----:B------:R-:W-:Y:S02]  /*a990*/  MOV R30, R158 ;  /* 0x0000009e001e7202 */ /* 0x000fe40000000f00 */
[----:B------:R-:W-:Y:S02]  /*a9a0*/  MOV R31, R157 ;  /* 0x0000009d001f7202 */ /* 0x000fe40000000f00 */
[C---:B------:R-:W-:Y:S04]  /*a9b0*/  HMMA.16816.F32.BF16 R152, R192.reuse, R160, R40 ;  /* 0x000000a0c098723c */ /* 0x040fe80000041828 */
[----:B------:R-:W-:Y:S04]  /*a9c0*/  MOV R35, R156 ;  /* 0x0000009c00237202 */ /* 0x000fe80000000f00 */
[-C--:B------:R-:W-:Y:S08]  /*a9d0*/  HMMA.16816.F32.BF16 R156, R192, R162.reuse, R44 ;  /* 0x000000a2c09c723c */ /* 0x080ff0000004182c */
[C---:B------:R-:W-:Y:S08]  /*a9e0*/  HMMA.16816.F32.BF16 R160, R172.reuse, R162, R48 ;  /* 0x000000a2aca0723c */ /* 0x040ff00000041830 */
[-C--:B--2---:R-:W-:Y:S08]  /*a9f0*/  HMMA.16816.F32.BF16 R52, R172, R4.reuse, R52 ;  /* 0x00000004ac34723c */ /* 0x084ff00000041834 */
[C---:B------:R-:W-:Y:S08]  /*aa00*/  HMMA.16816.F32.BF16 R56, R192.reuse, R4, R56 ;  /* 0x00000004c038723c */ /* 0x040ff00000041838 */
[-C--:B------:R-:W-:Y:S08]  /*aa10*/  HMMA.16816.F32.BF16 R60, R192, R6.reuse, R60 ;  /* 0x00000006c03c723c */ /* 0x080ff0000004183c */
[C---:B------:R-:W-:Y:S01]  /*aa20*/  HMMA.16816.F32.BF16 R64, R172.reuse, R6, R64 ;  /* 0x00000006ac40723c */ /* 0x040fe20000041840 */
[----:B------:R-:W1:Y:S07]  /*aa30*/  LDSM.16.MT88.4 R4, [R227+0x2900] ;  /* 0x00290000e304783b */ /* 0x000e6e0000004200 */
[-C--:B---3--:R-:W-:Y:S08]  /*aa40*/  HMMA.16816.F32.BF16 R68, R172, R8.reuse, R68 ;  /* 0x00000008ac44723c */ /* 0x088ff00000041844 */
[C---:B------:R-:W-:Y:S08]  /*aa50*/  HMMA.16816.F32.BF16 R72, R192.reuse, R8, R72 ;  /* 0x00000008c048723c */ /* 0x040ff00000041848 */
[-C--:B------:R-:W-:Y:S08]  /*aa60*/  HMMA.16816.F32.BF16 R76, R192, R10.reuse, R76 ;  /* 0x0000000ac04c723c */ /* 0x080ff0000004184c */
[C---:B------:R-:W-:Y:S08]  /*aa70*/  HMMA.16816.F32.BF16 R80, R172.reuse, R10, R80 ;  /* 0x0000000aac50723c */ /* 0x040ff00000041850 */
[-C--:B-----5:R-:W-:Y:S08]  /*aa80*/  HMMA.16816.F32.BF16 R84, R172, R12.reuse, R84 ;  /* 0x0000000cac54723c */ /* 0x0a0ff00000041854 */
        /* <DEDUP_REMOVED lines=8> */
[C---:B------:R-:W-:Y:S08]  /*ab10*/  HMMA.16816.F32.BF16 R120, R192.reuse, R4, R120 ;  /* 0x00000004c078723c */ /* 0x040ff00000041878 */
[-C--:B------:R-:W-:Y:S08]  /*ab20*/  HMMA.16816.F32.BF16 R124, R192, R6.reuse, R124 ;  /* 0x00000006c07c723c */ /* 0x080ff0000004187c */
[----:B------:R-:W-:Y:S04]  /*ab30*/  HMMA.16816.F32.BF16 R128, R172, R6, R128 ;  /* 0x00000006ac80723c */ /* 0x000fe80000041880 */
[----:B----4-:R-:W-:Y:S04]  /*ab40*/  FFMA.FTZ R8, R2, R24, R31 ;  /* 0x0000001802087223 */ /* 0x010fe8000001001f */
[----:B------:R-:W-:Y:S04]  /*ab50*/  FADD.FTZ R8, R27, R8 ;  /* 0x000000081b087221 */ /* 0x000fe80000010000 */
[----:B------:R-:W-:Y:S02]  /*ab60*/  FFMA.FTZ R165, R165, R29, R35 ;  /* 0x0000001da5a57223 */ /* 0x000fe40000010023 */
[----:B------:R-:W-:Y:S02]  /*ab70*/  FADD.FTZ R9, R22, R8 ;  /* 0x0000000816097221 */ /* 0x000fe40000010000 */
[----:B------:R-:W-:Y:S02]  /*ab80*/  FFMA.FTZ R164, R164, R28, R30 ;  /* 0x0000001ca4a47223 */ /* 0x000fe4000001001e */
[----:B------:R-:W-:Y:S02]  /*ab90*/  FADD.FTZ R2, R25, R165 ;  /* 0x000000a519027221 */ /* 0x000fe40000010000 */
[----:B------:R-:W-:Y:S02]  /*aba0*/  FADD.FTZ R164, R26, R164 ;  /* 0x000000a41aa47221 */ /* 0x000fe40000010000 */
[----:B------:R-:W-:Y:S02]  /*abb0*/  FADD.FTZ R2, R20, R2 ;  /* 0x0000000214027221 */ /* 0x000fe40000010000 */
[----:B------:R-:W-:Y:S02]  /*abc0*/  FFMA.FTZ R8, R0, R215, R23 ;  /* 0x000000d700087223 */ /* 0x000fe40000010017 */
[----:B------:R-:W-:Y:S02]  /*abd0*/  FADD.FTZ R164, R21, R164 ;  /* 0x000000a415a47221 */ /* 0x000fe40000010000 */
[----:B------:R-:W-:Y:S02]  /*abe0*/  FADD.FTZ R10, R214, R2 ;  /* 0x00000002d60a7221 */ /* 0x000fe40000010000 */
[----:B------:R-:W-:Y:S02]  /*abf0*/  FADD.FTZ R8, R248, R8 ;  /* 0x00000008f8087221 */ /* 0x000fe40000010000 */
[----:B------:R-:W-:Y:S01]  /*ac00*/  FADD.FTZ R2, R216, R164 ;  /* 0x000000a4d8027221 */ /* 0x000fe20000010000 */
[----:B------:R-:W-:Y:S01]  /*ac10*/  MOV R164, R169 ;  /* 0x000000a900a47202 */ /* 0x000fe20000000f00 */
        /* <DEDUP_REMOVED lines=31> */
[----:B------:R-:W-:Y:S01]  /*ae10*/  FADD.FTZ R2, R196, R2 ;  /* 0x00000002c4027221 */ /* 0x000fe20000010000 */
[----:B------:R1:W-:Y:S01]  /*ae20*/  STL [R1+0x18], R6 ;  /* 0x0000180601007387 */ /* 0x0003e20000100800 */
[----:B------:R-:W-:Y:S02]  /*ae30*/  FADD.FTZ R4, R199, R4 ;  /* 0x00000004c7047221 */ /* 0x000fe40000010000 */
[----:B------:R-:W-:Y:S01]  /*ae40*/  FADD.FTZ R0, R170, R2 ;  /* 0x00000002aa007221 */ /* 0x000fe20000010000 */
[----:B------:R1:W-:Y:S01]  /*ae50*/  STL [R1+0x1c], R5 ;  /* 0x00001c0501007387 */ /* 0x0003e20000100800 */
[----:B------:R-:W-:Y:S01]  /*ae60*/  FADD.FTZ R2, R198, R4 ;  /* 0x00000004c6027221 */ /* 0x000fe20000010000 */
[----:B------:R-:W-:Y:S01]  /*ae70*/  MOV R170, R167 ;  /* 0x000000a700aa7202 */ /* 0x000fe20000000f00 */
[----:B------:R-:W-:Y:S01]  /*ae80*/  FADD.FTZ R0, R166, R0 ;  /* 0x00000000a6007221 */ /* 0x000fe20000010000 */
[----:B------:R-:W-:Y:S02]  /*ae90*/  MOV R166, R168 ;  /* 0x000000a800a67202 */ /* 0x000fe40000000f00 */
[----:B------:R1:W-:Y:S04]  /*aea0*/  STL [R1+0x20], R2 ;  /* 0x0000200201007387 */ /* 0x0003e80000100800 */
[----:B------:R1:W-:Y:S01]  /*aeb0*/  STL [R1+0x24], R0 ;  /* 0x0000240001007387 */ /* 0x0003e20000100800 */
[----:B------:R-:W-:-:S05]  /*aec0*/  @P0 BRA `(.L_x_486) ;  /* 0xffffbaf000000947 */ /* 0x000fca000383ffff */
.L_x_469:
[----:B------:R-:W3:Y:S01]  /*aed0*/  S2UR UR7, SR_CTAID.X ;  /* 0x00000000000779c3 */ /* 0x000ee20000002500 */
[----:B------:R-:W-:Y:S01]  /*aee0*/  ULDC.64 UR4, c[0x0][0x2c8] ;  /* 0x0000b20000047ab9 */ /* 0x000fe20000000a00 */
[----:B------:R-:W-:Y:S01]  /*aef0*/  PLOP3.LUT P0, PT, PT, PT, UP2, 0x40, 0x0 ;  /* 0x000000000000781c */ /* 0x000fe20003f0e828 */
[----:B---3--:R-:W-:-:S04]  /*af00*/  ULEA UR7, UR7, 0x7f, 0x7 ;  /* 0x0000007f07077891 */ /* 0x008fc8000f8e383f */
        /* <DEDUP_REMOVED lines=8> */
[----:B-1----:R-:W-:Y:S01]  /*af90*/  MOV R2, UR4 ;  /* 0x0000000400027c02 */ /* 0x002fe20008000f00 */
[----:B------:R-:W-:Y:S05]  /*afa0*/  @P0 BRA `(.L_x_487) ;  /* 0x0000010000000947 */ /* 0x000fea0003800000 */
[----:B--2---:R-:W-:-:S04]  /*afb0*/  MOV R0, UR5 ;  /* 0x0000000500007c02 */ /* 0x004fc80008000f00 */
        /* <DEDUP_REMOVED lines=9> */
.L_x_488:
[----:B------:R-:W-:-:S04]  /*b050*/  MOV R4, c[0x0][0x32c] ;  /* 0x0000cb0000047a02 */ /* 0x000fc80000000f00 */
[----:B------:R-:W-:-:S13]  /*b060*/  ISETP.NE.AND P0, PT, R4, 0x1, PT ;  /* 0x000000010400780c */ /* 0x000fda0003f05270 */
[----:B------:R-:W-:-:S05]  /*b070*/  @P0 IMAD.HI.U32 R4, R0, c[0x0][0x330], RZ ;  /* 0x0000cc0000040a27 */ /* 0x000fca00078e00ff */
[----:B------:R-:W-:-:S05]  /*b080*/  @P0 SHF.R.U32.HI R0, RZ, c[0x0][0x334], R4 ;  /* 0x0000cd00ff000a19 */ /* 0x000fca0000011604 */
.L_x_489:
[----:B------:R-:W-:-:S05]  /*b090*/  IMAD R0, R0, c[0x0][0x32c], RZ ;  /* 0x0000cb0000007a24 */ /* 0x000fca00078e02ff */
[----:B------:R-:W-:-:S04]  /*b0a0*/  IMNMX R2, R2, R0, !PT ;  /* 0x0000000002027217 */ /* 0x000fc80007800200 */
.L_x_487:
[----:B------:R-:W-:-:S05]  /*b0b0*/  IADD3 R2, R2, 0x2f, RZ ;  /* 0x0000002f02027810 */ /* 0x000fca0007ffe0ff */
[----:B------:R-:W-:-:S05]  /*b0c0*/  IMAD.HI R2, R2, 0x2aaaaaab, RZ ;  /* 0x2aaaaaab02027827 */ /* 0x000fca00078e02ff */
[----:B------:R-:W-:-:S04]  /*b0d0*/  SHF.R.U32.HI R251, RZ, 0x1f, R2 ;  /* 0x0000001ffffb7819 */ /* 0x000fc80000011602 */
[----:B------:R-:W-:-:S04]  /*b0e0*/  LEA.HI.SX32 R251, R2, R251, 0x1d ;  /* 0x000000fb02fb7211 */ /* 0x000fc800078feaff */
[----:B------:R-:W-:-:S04]  /*b0f0*/  IMNMX R251, R249, R251, !PT ;  /* 0x000000fbf9fb7217 */ /* 0x000fc80007800200 */
[----:B------:R-:W-:-:S13]  /*b100*/  ISETP.GE.AND P0, PT, R242, R251, PT ;  /* 0x000000fbf200720c */ /* 0x000fda0003f06270 */
[----:B------:R-:W-:Y:S05]  /*b110*/  @!P0 BRA `(.L_x_490) ;  /* 0x00002d5000008947 */ /* 0x000fea0003800000 */
[----:B------:R-:W-:Y:S01]  /*b120*/  IMAD.MOV.U32 R2, RZ, RZ, R168 ;  /* 0x000000ffff027224 */ /* 0x000fe200078e00a8 */
[----:B------:R-:W-:Y:S01]  /*b130*/  MOV R170, R3 ;  /* 0x0000000300aa7202 */ /* 0x000fe20000000f00 */
[----:B--2---:R-:W-:Y:S01]  /*b140*/  IMAD.MOV.U32 R0, RZ, RZ, R169 ;  /* 0x000000ffff007224 */ /* 0x004fe200078e00a9 */
[----:B------:R-:W-:Y:S01]  /*b150*/  MOV R220, R242 ;  /* 0x000000f200dc7202 */ /* 0x000fe20000000f00 */
[----:B------:R-:W-:Y:S01]  /*b160*/  IMAD.MOV.U32 R164, RZ, RZ, R167 ;  /* 0x000000ffffa47224 */ /* 0x000fe200078e00a7 */
[----:B------:R-:W-:Y:S02]  /*b170*/  MOV R252, c[0x0][0x1e0] ;  /* 0x0000780000fc7a02 */ /* 0x000fe40000000f00 */
.L_x_491:
[----:B------:R-:W2:Y:S01]  /*b180*/  LDL.64 R166, [R1+0x38] ;  /* 0x0000380001a67983 */ /* 0x000ea20000100a00 */
[----:B------:R-:W-:Y:S05]  /*b190*/  DEPBAR.LE SB0, 0x0 ;  /* 0x000080000000791a */ /* 0x000fea0000000000 */
[----:B------:R-:W-:Y:S01]  /*b1a0*/  BAR.SYNC.DEFER_BLOCKING 0x0 ;  /* 0x0000000000007b1d */ /* 0x000fe20000010000 */
[----:B------:R-:W-:Y:S02]  /*b1b0*/  ISETP.GT.AND P6, PT, R249, R220, PT ;  /* 0x000000dcf900720c */ /* 0x000fe40003fc4270 */
[C---:B------:R-:W-:Y:S11]  /*b1c0*/  IADD3 R242, R220.reuse, -0x1, RZ ;  /* 0xffffffffdcf27810 */ /* 0x040ff60007ffe0ff */
[----:B------:R-:W-:Y:S01]  /*b1d0*/  @!P6 SHF.R.S32.HI R3, RZ, 0x1f, R220 ;  /* 0x0000001fff03e819 */ /* 0x000fe200000114dc */
[C---:B------:R-:W-:Y:S04]  /*b1e0*/  @!P6 IMAD.WIDE.U32 R40, R220.reuse, c[0x0][0x208], RZ ;  /* 0x00008200dc28ea25 */ /* 0x040fe800078e00ff */
[----:B------:R-:W-:Y:S04]  /*b1f0*/  @!P6 IMAD R3, R3, c[0x0][0x208], RZ ;  /* 0x000082000303ea24 */ /* 0x000fe800078e02ff */
[----:B------:R-:W-:Y:S01]  /*b200*/  @!P6 IMAD R3, R220, c[0x0][0x20c], R3 ;  /* 0x00008300dc03ea24 */ /* 0x000fe200078e0203 */
[----:B------:R-:W2:Y:S04]  /*b210*/  LDL.64 R42, [R1+0x48] ;  /* 0x00004800012a7983 */ /* 0x000ea80000100a00 */
[----:B------:R-:W-:Y:S02]  /*b220*/  @!P6 IADD3 R3, R41, R3, RZ ;  /* 0x000000032903e210 */ /* 0x000fe40007ffe0ff */
[----:B-----5:R-:W-:Y:S03]  /*b230*/  LDSM.16.M88.4 R48, [R231+0x6100] ;  /* 0x00610000e730783b */ /* 0x020fe60000000200 */
[----:B------:R-:W-:Y:S05]  /*b240*/  @!P6 IMAD R165, R3, 0x30, RZ ;  /* 0x0000003003a5e824 */ /* 0x000fea00078e02ff */
[----:B------:R-:W1:Y:S08]  /*b250*/  LDSM.16.M88.4 R16, [R224+0x3100] ;  /* 0x00310000e010783b */ /* 0x000e700000000200 */
[----:B------:R-:W3:Y:S08]  /*b260*/  LDSM.16.M88.4 R44, [R231+0x8100] ;  /* 0x00810000e72c783b */ /* 0x000ef00000000200 */
[----:B------:R-:W4:Y:S08]  /*b270*/  LDSM.16.M88.4 R32, [R224+0x3900] ;  /* 0x00390000e020783b */ /* 0x000f300000000200 */
[----:B------:R-:W4:Y:S08]  /*b280*/  LDSM.16.M88.4 R172, [R224+0x4100] ;  /* 0x00410000e0ac783b */ /* 0x000f300000000200 */
[----:B------:R-:W-:Y:S01]  /*b290*/  LDSM.16.M88.4 R192, [R233+0x6100] ;  /* 0x00610000e9c0783b */ /* 0x000fe20000000200 */
[-C--:B-1----:R-:W-:Y:S07]  /*b2a0*/  HMMA.16816.F32.BF16 R4, R48, R16.reuse, RZ ;  /* 0x000000103004723c */ /* 0x082fee00000418ff */
[----:B------:R-:W1:Y:S01]  /*b2b0*/  LDSM.16.M88.4 R196, [R235] ;  /* 0x00000000ebc4783b */ /* 0x000e620000000200 */
[C---:B---3--:R-:W-:Y:S07]  /*b2c0*/  HMMA.16816.F32.BF16 R8, R44.reuse, R16, RZ ;  /* 0x000000102c08723c */ /* 0x048fee00000418ff */
[----:B------:R-:W3:Y:S01]  /*b2d0*/  LDSM.16.M88.4 R200, [R233+0x8100] ;  /* 0x00810000e9c8783b */ /* 0x000ee20000000200 */
[-C--:B------:R-:W-:Y:S07]  /*b2e0*/  HMMA.16816.F32.BF16 R12, R44, R18.reuse, RZ ;  /* 0x000000122c0c723c */ /* 0x080fee00000418ff */
[----:B------:R-:W1:Y:S01]  /*b2f0*/  LDSM.16.M88.4 R204, [R241] ;  /* 0x00000000f1cc783b */ /* 0x000e620000000200 */
[C---:B------:R-:W-:Y:S07]  /*b300*/  HMMA.16816.F32.BF16 R16, R48.reuse, R18, RZ ;  /* 0x000000123010723c */ /* 0x040fee00000418ff */
[----:B------:R-:W1:Y:S01]  /*b310*/  LDSM.16.M88.4 R208, [R240] ;  /* 0x00000000f0d0783b */ /* 0x000e620000000200 */
[-C--:B----4-:R-:W-:Y:S08]  /*b320*/  HMMA.16816.F32.BF16 R20, R48, R32.reuse, RZ ;  /* 0x000000203014723c */ /* 0x090ff000000418ff */
[C---:B------:R-:W-:Y:S08]  /*b330*/  HMMA.16816.F32.BF16 R24, R44.reuse, R32, RZ ;  /* 0x000000202c18723c */ /* 0x040ff000000418ff */
[-C--:B------:R-:W-:Y:S08]  /*b340*/  HMMA.16816.F32.BF16 R28, R44, R34.reuse, RZ ;  /* 0x000000222c1c723c */ /* 0x080ff000000418ff */
[C---:B------:R-:W-:Y:S08]  /*b350*/  HMMA.16816.F32.BF16 R32, R48.reuse, R34, RZ ;  /* 0x000000223020723c */ /* 0x040ff000000418ff */
[-C--:B------:R-:W-:Y:S01]  /*b360*/  HMMA.16816.F32.BF16 R36, R48, R172.reuse, RZ ;  /* 0x000000ac3024723c */ /* 0x080fe200000418ff */
[----:B--2---:R-:W-:Y:S05]  /*b370*/  @!P6 MOV R166, R42 ;  /* 0x0000002a00a6e202 */ /* 0x004fea0000000f00 */
[----:B------:R-:W-:Y:S02]  /*b380*/  @!P6 IMAD.WIDE.U32 R166, R40, 0x30, R166 ;  /* 0x0000003028a6e825 */ /* 0x000fe400078e00a6 */
[C---:B------:R-:W-:Y:S04]  /*b390*/  HMMA.16816.F32.BF16 R40, R44.reuse, R172, RZ ;  /* 0x000000ac2c28723c */ /* 0x040fe800000418ff */
[C---:B------:R-:W-:Y:S02]  /*b3a0*/  @!P6 SHF.L.U32 R3, R166.reuse, 0x1, RZ ;  /* 0x00000001a603e819 */ /* 0x040fe400000006ff */
[----:B------:R-:W-:Y:S02]  /*b3b0*/  @!P6 IADD3 R165, R167, R165, RZ ;  /* 0x000000a5a7a5e210 */ /* 0x000fe40007ffe0ff */
[C---:B------:R-:W-:Y:S01]  /*b3c0*/  @!P6 IADD3 R168, P0, R3.reuse, c[0x0][0x1f8], RZ ;  /* 0x00007e0003a8ea10 */ /* 0x040fe20007f1e0ff */
[-C--:B------:R-:W-:Y:S03]  /*b3d0*/  HMMA.16816.F32.BF16 R44, R44, R174.reuse, RZ ;  /* 0x000000ae2c2c723c */ /* 0x080fe600000418ff */
[----:B------:R-:W-:Y:S02]  /*b3e0*/  @!P6 SHF.L.U64.HI R167, R166, 0x1, R165 ;  /* 0x00000001a6a7e819 */ /* 0x000fe400000102a5 */
[----:B------:R-:W-:Y:S02]  /*b3f0*/  @!P6 IADD3 R3, P5, R3, 0x80, RZ ;  /* 0x000000800303e810 */ /* 0x000fe40007fbe0ff */
[----:B------:R-:W-:Y:S01]  /*b400*/  @!P6 IADD3.X R169, R167, c[0x0][0x1fc], RZ, P0, !PT ;  /* 0x00007f00a7a9ea10 */ /* 0x000fe200007fe4ff */
[----:B------:R-:W-:Y:S04]  /*b410*/  HMMA.16816.F32.BF16 R48, R48, R174, RZ ;  /* 0x000000ae3030723c */ /* 0x000fe800000418ff */
[----:B------:R-:W-:Y:S01]  /*b420*/  @!PT LDS RZ, [RZ] ;  /* 0x00000000fffff984 */ /* 0x000fe20000000800 */
[----:B------:R-:W-:Y:S01]  /*b430*/  @!PT LDS RZ, [RZ] ;  /* 0x00000000fffff984 */ /* 0x000fe20000000800 */
[----:B------:R-:W-:Y:S01]  /*b440*/  @!PT LDS RZ, [RZ] ;  /* 0x00000000fffff984 */ /* 0x000fe20000000800 */
[----:B------:R2:W-:Y:S01]  /*b450*/  @!P6 LDGSTS.E.BYPASS.LTC128B.128 [R243+0x100], [R168.64], !P4 ;  /* 0x00100000a8f3efae */ /* 0x0005e2000e101d4e */
[----:B------:R-:W-:Y:S02]  /*b460*/  @!P6 IADD3 R212, P2, R3, c[0x0][0x1f8], RZ ;  /* 0x00007e0003d4ea10 */ /* 0x000fe40007f5e0ff */
[----:B------:R-:W-:Y:S01]  /*b470*/  @!P6 IADD3 R166, P1, R168, UR9, RZ ;  /* 0x00000009a8a6ec10 */ /* 0x000fe2000ff3e0ff */
[-C--:B-1----:R-:W-:Y:S05]  /*b480*/  HMMA.16816.F32.BF16 R4, R192, R196.reuse, R4 ;  /* 0x000000c4c004723c */ /* 0x082fea0000041804 */
[----:B------:R-:W-:Y:S02]  /*b490*/  @!P6 IADD3.X R213, RZ, c[0x0][0x1fc], R167, P2, P5 ;  /* 0x00007f00ffd5ea10 */ /* 0x000fe400017ea4a7 */
[----:B------:R-:W-:Y:S01]  /*b4a0*/  @!P6 IADD3.X R167, R169, UR11, RZ, P1, !PT ;  /* 0x0000000ba9a7ec10 */ /* 0x000fe20008ffe4ff */
[C---:B---3--:R-:W-:Y:S02]  /*b4b0*/  HMMA.16816.F32.BF16 R8, R200.reuse, R196, R8 ;  /* 0x000000c4c808723c */ /* 0x048fe40000041808 */
[----:B------:R1:W-:Y:S02]  /*b4c0*/  @!P6 LDGSTS.E.BYPASS.LTC128B.128 [R243+0x1900], [R212.64], !P3 ;  /* 0x01900000d4f3efae */ /* 0x0003e4000d901d4e */
[----:B------:R-:W-:Y:S02]  /*b4d0*/  @!P6 IADD3 R172, P0, R166, UR9, RZ ;  /* 0x00000009a6acec10 */ /* 0x000fe4000ff1e0ff */
[----:B------:R-:W-:Y:S02]  /*b4e0*/  ISETP.GT.AND P5, PT, R220, R249, PT ;  /* 0x000000f9dc00720c */ /* 0x000fe40003fa4270 */
[-C--:B------:R-:W-:Y:S02]  /*b4f0*/  HMMA.16816.F32.BF16 R12, R200, R198.reuse, R12 ;  /* 0x000000c6c80c723c */ /* 0x080fe4000004180c */
[----:B------:R4:W-:Y:S02]  /*b500*/  @!P6 LDGSTS.E.BYPASS.LTC128B.128 [R243+0x900], [R166.64], !P4 ;  /* 0x00900000a6f3efae */ /* 0x0009e4000e101d4e */
[----:B------:R-:W-:Y:S04]  /*b510*/  @!P6 IADD3.X R173, R167, UR11, RZ, P0, !PT ;  /* 0x0000000ba7adec10 */ /* 0x000fe800087fe4ff */
[C---:B------:R-:W-:Y:S02]  /*b520*/  HMMA.16816.F32.BF16 R16, R192.reuse, R198, R16 ;  /* 0x000000c6c010723c */ /* 0x040fe40000041810 */
[----:B------:R4:W-:Y:S06]  /*b530*/  @!P6 LDGSTS.E.BYPASS.LTC128B.128 [R243+0x2100], [R166.64+0x80], !P3 ;  /* 0x02100080a6f3efae */ /* 0x0009ec000d901d4e */
[-C--:B------:R-:W-:Y:S02]  /*b540*/  HMMA.16816.F32.BF16 R20, R192, R204.reuse, R20 ;  /* 0x000000ccc014723c */ /* 0x080fe40000041814 */
[----:B------:R4:W-:Y:S06]  /*b550*/  @!P6 LDGSTS.E.BYPASS.LTC128B.128 [R243+0x1100], [R172.64], !P4 ;  /* 0x01100000acf3efae */ /* 0x0009ec000e101d4e */
[C---:B------:R-:W-:Y:S02]  /*b560*/  HMMA.16816.F32.BF16 R24, R200.reuse, R204, R24 ;  /* 0x000000ccc818723c */ /* 0x040fe40000041818 */
[----:B------:R4:W-:Y:S06]  /*b570*/  @!P6 LDGSTS.E.BYPASS.LTC128B.128 [R243+0x2900], [R172.64+0x80], !P3 ;  /* 0x02900080acf3efae */ /* 0x0009ec000d901d4e */
[-C--:B------:R-:W-:Y:S02]  /*b580*/  HMMA.16816.F32.BF16 R28, R200, R206.reuse, R28 ;  /* 0x000000cec81c723c */ /* 0x080fe4000004181c */
[----:B-1----:R-:W-:Y:S06]  /*b590*/  LDSM.16.M88.4 R212, [R230+0x3100] ;  /* 0x00310000e6d4783b */ /* 0x002fec0000000200 */
[C---:B------:R-:W-:Y:S02]  /*b5a0*/  HMMA.16816.F32.BF16 R32, R192.reuse, R206, R32 ;  /* 0x000000cec020723c */ /* 0x040fe40000041820 */
[----:B------:R-:W0:Y:S06]  /*b5b0*/  LDGDEPBAR ;  /* 0x00000000000079af */ /* 0x000e2c0000000000 */
[-C--:B------:R-:W-:Y:S02]  /*b5c0*/  HMMA.16816.F32.BF16 R36, R192, R208.reuse, R36 ;  /* 0x000000d0c024723c */ /* 0x080fe40000041824 */
[----:B------:R-:W-:Y:S06]  /*b5d0*/  LDSM.16.M88.4 R216, [R232+0x8100] ;  /* 0x00810000e8d8783b */ /* 0x000fec0000000200 */
[C---:B------:R-:W-:Y:S02]  /*b5e0*/  HMMA.16816.F32.BF16 R40, R200.reuse, R208, R40 ;  /* 0x000000d0c828723c */ /* 0x040fe40000041828 */
[----:B----4-:R-:W1:Y:S06]  /*b5f0*/  LDSM.16.M88.4 R172, [R232+0x6100] ;  /* 0x00610000e8ac783b */ /* 0x010e6c0000000200 */
[-C--:B------:R-:W-:Y:S02]  /*b600*/  HMMA.16816.F32.BF16 R44, R200, R210.reuse, R44 ;  /* 0x000000d2c82c723c */ /* 0x080fe4000004182c */
[----:B------:R-:W4:Y:S06]  /*b610*/  LDSM.16.M88.4 R196, [R230+0x3900] ;  /* 0x00390000e6c4783b */ /* 0x000f2c0000000200 */
[----:B------:R-:W-:Y:S02]  /*b620*/  HMMA.16816.F32.BF16 R48, R192, R210, R48 ;  /* 0x000000d2c030723c */ /* 0x000fe40000041830 */
[----:B------:R-:W2:Y:S08]  /*b630*/  LDSM.16.M88.4 R200, [R230+0x4100] ;  /* 0x00410000e6c8783b */ /* 0x000eb00000000200 */
[----:B------:R-:W-:Y:S08]  /*b640*/  LDSM.16.M88.4 R192, [R234+0x6100] ;  /* 0x00610000eac0783b */ /* 0x000ff00000000200 */
[----:B------:R-:W2:Y:S01]  /*b650*/  LDSM.16.M88.4 R204, [R229] ;  /* 0x00000000e5cc783b */ /* 0x000ea20000000200 */
[-C--:B-1----:R-:W-:Y:S07]  /*b660*/  HMMA.16816.F32.BF16 R4, R172, R212.reuse, R4 ;  /* 0x000000d4ac04723c */ /* 0x082fee0000041804 */
[----:B------:R-:W1:Y:S01]  /*b670*/  LDSM.16.M88.4 R208, [R234+0x8100] ;  /* 0x00810000ead0783b */ /* 0x000e620000000200 */
[C---:B------:R-:W-:Y:S08]  /*b680*/  HMMA.16816.F32.BF16 R8, R216.reuse, R212, R8 ;  /* 0x000000d4d808723c */ /* 0x040ff00000041808 */
[-C--:B------:R-:W-:Y:S08]  /*b690*/  HMMA.16816.F32.BF16 R12, R216, R214.reuse, R12 ;  /* 0x000000d6d80c723c */ /* 0x080ff0000004180c */
[C---:B------:R-:W-:Y:S01]  /*b6a0*/  HMMA.16816.F32.BF16 R16, R172.reuse, R214, R16 ;  /* 0x000000d6ac10723c */ /* 0x040fe20000041810 */
[----:B------:R-:W1:Y:S07]  /*b6b0*/  LDSM.16.M88.4 R212, [R229+0x800] ;  /* 0x00080000e5d4783b */ /* 0x000e6e0000000200 */
[-C--:B----4-:R-:W-:Y:S08]  /*b6c0*/  HMMA.16816.F32.BF16 R20, R172, R196.reuse, R20 ;  /* 0x000000c4ac14723c */ /* 0x090ff00000041814 */
[C---:B------:R-:W-:Y:S08]  /*b6d0*/  HMMA.16816.F32.BF16 R24, R216.reuse, R196, R24 ;  /* 0x000000c4d818723c */ /* 0x040ff00000041818 */
[-C--:B------:R-:W-:Y:S08]  /*b6e0*/  HMMA.16816.F32.BF16 R28, R216, R198.reuse, R28 ;  /* 0x000000c6d81c723c */ /* 0x080ff0000004181c */
[C---:B------:R-:W-:Y:S01]  /*b6f0*/  HMMA.16816.F32.BF16 R32, R172.reuse, R198, R32 ;  /* 0x000000c6ac20723c */ /* 0x040fe20000041820 */
[----:B------:R-:W-:Y:S07]  /*b700*/  LDSM.16.M88.4 R196, [R231+0xa100] ;  /* 0x00a10000e7c4783b */ /* 0x000fee0000000200 */
[-C--:B--2---:R-:W-:Y:S08]  /*b710*/  HMMA.16816.F32.BF16 R36, R172, R200.reuse, R36 ;  /* 0x000000c8ac24723c */ /* 0x084ff00000041824 */
[C---:B------:R-:W-:Y:S08]  /*b720*/  HMMA.16816.F32.BF16 R40, R216.reuse, R200, R40 ;  /* 0x000000c8d828723c */ /* 0x040ff00000041828 */
[-C--:B------:R-:W-:Y:S01]  /*b730*/  HMMA.16816.F32.BF16 R44, R216, R202.reuse, R44 ;  /* 0x000000cad82c723c */ /* 0x080fe2000004182c */
[----:B------:R-:W-:Y:S07]  /*b740*/  LDSM.16.M88.4 R216, [R231+0xc100] ;  /* 0x00c10000e7d8783b */ /* 0x000fee0000000200 */
[----:B------:R-:W-:Y:S01]  /*b750*/  HMMA.16816.F32.BF16 R48, R172, R202, R48 ;  /* 0x000000caac30723c */ /* 0x000fe20000041830 */
[----:B------:R-:W2:Y:S07]  /*b760*/  LDSM.16.M88.4 R172, [R229+0x1000] ;  /* 0x00100000e5ac783b */ /* 0x000eae0000000200 */
[-C--:B------:R-:W-:Y:S01]  /*b770*/  HMMA.16816.F32.BF16 R4, R192, R204.reuse, R4 ;  /* 0x000000ccc004723c */ /* 0x080fe20000041804 */
[----:B------:R-:W4:Y:S07]  /*b780*/  LDSM.16.M88.4 R200, [R224+0x4900] ;  /* 0x00490000e0c8783b */ /* 0x000f2e0000000200 */
[C---:B-1----:R-:W-:Y:S08]  /*b790*/  HMMA.16816.F32.BF16 R8, R208.reuse, R204, R8 ;  /* 0x000000ccd008723c */ /* 0x042ff00000041808 */
[-C--:B------:R-:W-:Y:S08]  /*b7a0*/  HMMA.16816.F32.BF16 R12, R208, R206.reuse, R12 ;  /* 0x000000ced00c723c */ /* 0x080ff0000004180c */
[C---:B------:R-:W-:Y:S01]  /*b7b0*/  HMMA.16816.F32.BF16 R16, R192.reuse, R206, R16 ;  /* 0x000000cec010723c */ /* 0x040fe20000041810 */
[----:B------:R-:W1:Y:S07]  /*b7c0*/  LDSM.16.M88.4 R204, [R224+0x5100] ;  /* 0x00510000e0cc783b */ /* 0x000e6e0000000200 */
        /* <DEDUP_REMOVED lines=10> */
[----:B------:R-:W-:Y:S07]  /*b870*/  LDSM.16.M88.4 R172, [R233+0xa100] ;  /* 0x00a10000e9ac783b */ /* 0x000fee0000000200 */
[-C--:B----4-:R-:W-:Y:S01]  /*b880*/  HMMA.16816.F32.BF16 R4, R196, R200.reuse, R4 ;  /* 0x000000c8c404723c */ /* 0x090fe20000041804 */
[----:B------:R-:W2:Y:S07]  /*b890*/  LDSM.16.M88.4 R192, [R239] ;  /* 0x00000000efc0783b */ /* 0x000eae0000000200 */
[C---:B------:R-:W-:Y:S08]  /*b8a0*/  HMMA.16816.F32.BF16 R8, R216.reuse, R200, R8 ;  /* 0x000000c8d808723c */ /* 0x040ff00000041808 */
[-C--:B------:R-:W-:Y:S08]  /*b8b0*/  HMMA.16816.F32.BF16 R12, R216, R202.reuse, R12 ;  /* 0x000000cad80c723c */ /* 0x080ff0000004180c */
[C---:B------:R-:W-:Y:S01]  /*b8c0*/  HMMA.16816.F32.BF16 R16, R196.reuse, R202, R16 ;  /* 0x000000cac410723c */ /* 0x040fe20000041810 */
[----:B------:R-:W4:Y:S07]  /*b8d0*/  LDSM.16.M88.4 R200, [R238] ;  /* 0x00000000eec8783b */ /* 0x000f2e0000000200 */
        /* <DEDUP_REMOVED lines=8> */
[----:B------:R-:W-:Y:S07]  /*b960*/  LDSM.16.M88.4 R216, [R232+0xc100] ;  /* 0x00c10000e8d8783b */ /* 0x000fee0000000200 */
[----:B------:R-:W-:Y:S01]  /*b970*/  HMMA.16816.F32.BF16 R48, R196, R214, R48 ;  /* 0x000000d6c430723c */ /* 0x000fe20000041830 */
[----:B------:R-:W-:Y:S07]  /*b980*/  LDSM.16.M88.4 R196, [R232+0xa100] ;  /* 0x00a10000e8c4783b */ /* 0x000fee0000000200 */
[-C--:B--2---:R-:W-:Y:S01]  /*b990*/  HMMA.16816.F32.BF16 R4, R172, R192.reuse, R4 ;  /* 0x000000c0ac04723c */ /* 0x084fe20000041804 */
[----:B------:R-:W2:Y:S07]  /*b9a0*/  LDSM.16.M88.4 R212, [R230+0x4900] ;  /* 0x00490000e6d4783b */ /* 0x000eae0000000200 */
[C---:B------:R-:W-:Y:S08]  /*b9b0*/  HMMA.16816.F32.BF16 R8, R208.reuse, R192, R8 ;  /* 0x000000c0d008723c */ /* 0x040ff00000041808 */
[-C--:B------:R-:W-:Y:S08]  /*b9c0*/  HMMA.16816.F32.BF16 R12, R208, R194.reuse, R12 ;  /* 0x000000c2d00c723c */ /* 0x080ff0000004180c */
[C---:B------:R-:W-:Y:S01]  /*b9d0*/  HMMA.16816.F32.BF16 R16, R172.reuse, R194, R16 ;  /* 0x000000c2ac10723c */ /* 0x040fe20000041810 */
[----:B------:R-:W2:Y:S07]  /*b9e0*/  LDSM.16.M88.4 R192, [R230+0x5100] ;  /* 0x00510000e6c0783b */ /* 0x000eae0000000200 */
[-C--:B----4-:R-:W-:Y:S08]  /*b9f0*/  HMMA.16816.F32.BF16 R20, R172, R200.reuse, R20 ;  /* 0x000000c8ac14723c */ /* 0x090ff00000041814 */
[C---:B------:R-:W-:Y:S08]  /*ba00*/  HMMA.16816.F32.BF16 R24, R208.reuse, R200, R24 ;  /* 0x000000c8d018723c */ /* 0x040ff00000041818 */
[-C--:B------:R-:W-:Y:S08]  /*ba10*/  HMMA.16816.F32.BF16 R28, R208, R202.reuse, R28 ;  /* 0x000000cad01c723c */ /* 0x080ff0000004181c */
[C---:B------:R-:W-:Y:S01]  /*ba20*/  HMMA.16816.F32.BF16 R32, R172.reuse, R202, R32 ;  /* 0x000000caac20723c */ /* 0x040fe20000041820 */
[----:B------:R-:W-:Y:S07]  /*ba30*/  LDSM.16.M88.4 R200, [R234+0xa100] ;  /* 0x00a10000eac8783b */ /* 0x000fee0000000200 */
[-C--:B-1----:R-:W-:Y:S08]  /*ba40*/  HMMA.16816.F32.BF16 R36, R172, R204.reuse, R36 ;  /* 0x000000ccac24723c */ /* 0x082ff00000041824 */
[C---:B------:R-:W-:Y:S08]  /*ba50*/  HMMA.16816.F32.BF16 R40, R208.reuse, R204, R40 ;  /* 0x000000ccd028723c */ /* 0x040ff00000041828 */
[-C--:B------:R-:W-:Y:S01]  /*ba60*/  HMMA.16816.F32.BF16 R44, R208, R206.reuse, R44 ;  /* 0x000000ced02c723c */ /* 0x080fe2000004182c */
[----:B------:R-:W-:Y:S07]  /*ba70*/  LDSM.16.M88.4 R208, [R236+0xc100] ;  /* 0x00c10000ecd0783b */ /* 0x000fee0000000200 */
[----:B------:R-:W-:Y:S01]  /*ba80*/  HMMA.16816.F32.BF16 R48, R172, R206, R48 ;  /* 0x000000ceac30723c */ /* 0x000fe20000041830 */
[----:B------:R-:W1:Y:S07]  /*ba90*/  LDSM.16.M88.4 R172, [R230+0x5900] ;  /* 0x00590000e6ac783b */ /* 0x000e6e0000000200 */
[-C--:B--2---:R-:W-:Y:S01]  /*baa0*/  HMMA.16816.F32.BF16 R4, R196, R212.reuse, R4 ;  /* 0x000000d4c404723c */ /* 0x084fe20000041804 */
[----:B------:R-:W2:Y:S07]  /*bab0*/  LDSM.16.M88.4 R204, [R229+0x1800] ;  /* 0x00180000e5cc783b */ /* 0x000eae0000000200 */
[C---:B------:R-:W-:Y:S08]  /*bac0*/  HMMA.16816.F32.BF16 R8, R216.reuse, R212, R8 ;  /* 0x000000d4d808723c */ /* 0x040ff00000041808 */
[-C--:B------:R-:W-:Y:S08]  /*bad0*/  HMMA.16816.F32.BF16 R12, R216, R214.reuse, R12 ;  /* 0x000000d6d80c723c */ /* 0x080ff0000004180c */
[C---:B------:R-:W-:Y:S01]  /*bae0*/  HMMA.16816.F32.BF16 R16, R196.reuse, R214, R16 ;  /* 0x000000d6c410723c */ /* 0x040fe20000041810 */
[----:B------:R-:W4:Y:S07]  /*baf0*/  LDSM.16.M88.4 R212, [R229+0x2000] ;  /* 0x00200000e5d4783b */ /* 0x000f2e0000000200 */
[-C--:B------:R-:W-:Y:S08]  /*bb00*/  HMMA.16816.F32.BF16 R20, R196, R192.reuse, R20 ;  /* 0x000000c0c414723c */ /* 0x080ff00000041814 */
[C---:B------:R-:W-:Y:S08]  /*bb10*/  HMMA.16816.F32.BF16 R24, R216.reuse, R192, R24 ;  /* 0x000000c0d818723c */ /* 0x040ff00000041818 */
[-C--:B------:R-:W-:Y:S08]  /*bb20*/  HMMA.16816.F32.BF16 R28, R216, R194.reuse, R28 ;  /* 0x000000c2d81c723c */ /* 0x080ff0000004181c */
[C---:B------:R-:W-:Y:S01]  /*bb30*/  HMMA.16816.F32.BF16 R32, R196.reuse, R194, R32 ;  /* 0x000000c2c420723c */ /* 0x040fe20000041820 */
[----:B------:R-:W4:Y:S01]  /*bb40*/  LDSM.16.M88.4 R192, [R229+0x2800] ;  /* 0x00280000e5c0783b */ /* 0x000f220000000200 */
[----:B------:R-:W-:Y:S06]  /*bb50*/  DEPBAR.LE SB0, 0x0 ;  /* 0x000080000000791a */ /* 0x000fec0000000000 */
[-C--:B-1----:R-:W-:Y:S01]  /*bb60*/  HMMA.16816.F32.BF16 R36, R196, R172.reuse, R36 ;  /* 0x000000acc424723c */ /* 0x082fe20000041824 */
[----:B------:R-:W-:Y:S07]  /*bb70*/  BAR.SYNC.DEFER_BLOCKING 0x0 ;  /* 0x0000000000007b1d */ /* 0x000fee0000010000 */
[C---:B------:R-:W-:Y:S07]  /*bb80*/  HMMA.16816.F32.BF16 R40, R216.reuse, R172, R40 ;  /* 0x000000acd828723c */ /* 0x040fee0000041828 */
[----:B------:R-:W-:Y:S01]  /*bb90*/  MOV R173, c[0x0][0x1e4] ;  /* 0x0000790000ad7a02 */ /* 0x000fe20000000f00 */
[-C--:B------:R-:W-:Y:S08]  /*bba0*/  HMMA.16816.F32.BF16 R44, R216, R174.reuse, R44 ;  /* 0x000000aed82c723c */ /* 0x080ff0000004182c */
[----:B------:R-:W-:Y:S01]  /*bbb0*/  HMMA.16816.F32.BF16 R48, R196, R174, R48 ;  /* 0x000000aec430723c */ /* 0x000fe20000041830 */
[----:B------:R-:W3:Y:S06]  /*bbc0*/  LDL.64 R216, [R1+0x30] ;  /* 0x0000300001d87983 */ /* 0x000eec0000100a00 */
[----:B------:R-:W3:Y:S01]  /*bbd0*/  LDL.64 R218, [R1+0x40] ;  /* 0x0000400001da7983 */ /* 0x000ee20000100a00 */
[-C--:B--2---:R-:W-:Y:S08]  /*bbe0*/  HMMA.16816.F32.BF16 R4, R200, R204.reuse, R4 ;  /* 0x000000ccc804723c */ /* 0x084ff00000041804 */
[C---:B------:R-:W-:Y:S08]  /*bbf0*/  HMMA.16816.F32.BF16 R8, R208.reuse, R204, R8 ;  /* 0x000000ccd008723c */ /* 0x040ff00000041808 */
[-C--:B------:R-:W-:Y:S08]  /*bc00*/  HMMA.16816.F32.BF16 R12, R208, R206.reuse, R12 ;  /* 0x000000ced00c723c */ /* 0x080ff0000004180c */
[C---:B------:R-:W-:Y:S04]  /*bc10*/  HMMA.16816.F32.BF16 R16, R200.reuse, R206, R16 ;  /* 0x000000cec810723c */ /* 0x040fe80000041810 */
[----:B------:R-:W-:Y:S02]  /*bc20*/  FMNMX.FTZ R165, R6, R2, !PT ;  /* 0x0000000206a57209 */ /* 0x000fe40007810000 */
[----:B------:R-:W-:Y:S02]  /*bc30*/  FMNMX.FTZ R3, R4, R0, !PT ;  /* 0x0000000004037209 */ /* 0x000fe40007810000 */
[-C--:B----4-:R-:W-:Y:S04]  /*bc40*/  HMMA.16816.F32.BF16 R20, R200, R212.reuse, R20 ;  /* 0x000000d4c814723c */ /* 0x090fe80000041814 */
        /* <DEDUP_REMOVED lines=39> */
[----:B------:R-:W-:Y:S03]  /*bec0*/  FMNMX.FTZ R165, R41, R165, !PT ;  /* 0x000000a529a57209 */ /* 0x000fe60007810000 */
[----:B------:R-:W2:Y:S01]  /*bed0*/  SHFL.BFLY PT, R167, R3, 0x2, 0x1f ;  /* 0x0c401f0003a77f89 */ /* 0x000ea200000e0000 */
[----:B------:R-:W-:Y:S04]  /*bee0*/  FMNMX.FTZ R165, R44, R165, !PT ;  /* 0x000000a52ca57209 */ /* 0x000fe80007810000 */
[----:B------:R-:W-:Y:S05]  /*bef0*/  FMNMX.FTZ R165, R45, R165, !PT ;  /* 0x000000a52da57209 */ /* 0x000fea0007810000 */
[----:B------:R-:W4:Y:S01]  /*bf00*/  SHFL.BFLY PT, R168, R165, 0x2, 0x1f ;  /* 0x0c401f00a5a87f89 */ /* 0x000f2200000e0000 */
[----:B-1----:R-:W-:Y:S02]  /*bf10*/  FMNMX.FTZ R169, R169, R166, !PT ;  /* 0x000000a6a9a97209 */ /* 0x002fe40007810000 */
[----:B------:R-:W-:Y:S05]  /*bf20*/  FMNMX.FTZ R166, R10, R170, !PT ;  /* 0x000000aa0aa67209 */ /* 0x000fea0007810000 */
[----:B------:R-:W1:Y:S01]  /*bf30*/  SHFL.BFLY PT, R171, R169, 0x1, 0x1f ;  /* 0x0c201f00a9ab7f89 */ /* 0x000e6200000e0000 */
[----:B------:R-:W-:Y:S02]  /*bf40*/  FMNMX.FTZ R166, R11, R166, !PT ;  /* 0x000000a60ba67209 */ /* 0x000fe40007810000 */
[----:B--2---:R-:W-:Y:S02]  /*bf50*/  FMNMX.FTZ R3, R3, R167, !PT ;  /* 0x000000a703037209 */ /* 0x004fe40007810000 */
[----:B------:R-:W-:Y:S03]  /*bf60*/  FMNMX.FTZ R166, R14, R166, !PT ;  /* 0x000000a60ea67209 */ /* 0x000fe60007810000 */
[----:B------:R-:W2:Y:S01]  /*bf70*/  SHFL.BFLY PT, R167, R3, 0x1, 0x1f ;  /* 0x0c201f0003a77f89 */ /* 0x000ea200000e0000 */
[----:B------:R-:W-:Y:S02]  /*bf80*/  FMNMX.FTZ R166, R15, R166, !PT ;  /* 0x000000a60fa67209 */ /* 0x000fe40007810000 */
[----:B----4-:R-:W-:Y:S02]  /*bf90*/  FMNMX.FTZ R165, R165, R168, !PT ;  /* 0x000000a8a5a57209 */ /* 0x010fe40007810000 */
[----:B------:R-:W-:Y:S03]  /*bfa0*/  FMNMX.FTZ R166, R26, R166, !PT ;  /* 0x000000a61aa67209 */ /* 0x000fe60007810000 */
[----:B------:R-:W4:Y:S01]  /*bfb0*/  SHFL.BFLY PT, R172, R165, 0x1, 0x1f ;  /* 0x0c201f00a5ac7f89 */ /* 0x000f2200000e0000 */
[----:B------:R-:W-:Y:S02]  /*bfc0*/  FMNMX.FTZ R166, R27, R166, !PT ;  /* 0x000000a61ba67209 */ /* 0x000fe40007810000 */
[----:B-1----:R-:W-:Y:S02]  /*bfd0*/  FMNMX.FTZ R169, R169, R171, !PT ;  /* 0x000000aba9a97209 */ /* 0x002fe40007810000 */
[----:B------:R-:W-:Y:S03]  /*bfe0*/  FMNMX.FTZ R166, R30, R166, !PT ;  /* 0x000000a61ea67209 */ /* 0x000fe60007810000 */
[----:B------:R-:W-:Y:S01]  /*bff0*/  FADD.FTZ R0, -R169, R0 ;  /* 0x00000000a9007221 */ /* 0x000fe20000010100 */
[----:B------:R-:W-:Y:S01]  /*c000*/  FMNMX.FTZ R166, R31, R166, !PT ;  /* 0x000000a61fa67209 */ /* 0x000fe20007810000 */
[----:B------:R-:W-:Y:S02]  /*c010*/  FMUL.FTZ R204, R169, c[0x0][0x2d0] ;  /* 0x0000b400a9cc7a20 */ /* 0x000fe40000410000 */
[----:B------:R-:W-:Y:S01]  /*c020*/  FMUL.FTZ R0, R0, c[0x0][0x2d0] ;  /* 0x0000b40000007a20 */ /* 0x000fe20000410000 */
[----:B--2---:R-:W-:Y:S01]  /*c030*/  FMNMX.FTZ R168, R3, R167, !PT ;  /* 0x000000a703a87209 */ /* 0x004fe20007810000 */
[--C-:B------:R-:W-:Y:S01]  /*c040*/  FFMA.FTZ R4, R4, c[0x0][0x2d0], -R204.reuse ;  /* 0x0000b40004047a23 */ /* 0x100fe200000108cc */
[----:B------:R-:W-:Y:S01]  /*c050*/  FMNMX.FTZ R3, R42, R166, !PT ;  /* 0x000000a62a037209 */ /* 0x000fe20007810000 */
[----:B------:R-:W-:Y:S01]  /*c060*/  FFMA.FTZ R5, R5, c[0x0][0x2d0], -R204 ;  /* 0x0000b40005057a23 */ /* 0x000fe200000108cc */
[----:B------:R1:W2:Y:S01]  /*c070*/  MUFU.EX2 R166, R0 ;  /* 0x0000000000a67308 */ /* 0x0002a20000000800 */
[C---:B------:R-:W-:Y:S02]  /*c080*/  FADD.FTZ R2, -R168.reuse, R2 ;  /* 0x00000002a8027221 */ /* 0x040fe40000010100 */
[----:B------:R-:W-:Y:S02]  /*c090*/  FMUL.FTZ R205, R168, c[0x0][0x2d0] ;  /* 0x0000b400a8cd7a20 */ /* 0x000fe40000410000 */
[----:B------:R-:W-:Y:S01]  /*c0a0*/  FMUL.FTZ R2, R2, c[0x0][0x2d0] ;  /* 0x0000b40002027a20 */ /* 0x000fe20000410000 */
[----:B----4-:R-:W-:Y:S01]  /*c0b0*/  FMNMX.FTZ R167, R165, R172, !PT ;  /* 0x000000aca5a77209 */ /* 0x010fe20007810000 */
[--C-:B------:R-:W-:Y:S02]  /*c0c0*/  FFMA.FTZ R6, R6, c[0x0][0x2d0], -R205.reuse ;  /* 0x0000b40006067a23 */ /* 0x100fe400000108cd */
[--C-:B------:R-:W-:Y:S01]  /*c0d0*/  FFMA.FTZ R7, R7, c[0x0][0x2d0], -R205.reuse ;  /* 0x0000b40007077a23 */ /* 0x100fe200000108cd */
[----:B------:R4:W4:Y:S01]  /*c0e0*/  MUFU.EX2 R165, R2 ;  /* 0x0000000200a57308 */ /* 0x0009220000000800 */
[----:B------:R-:W-:Y:S02]  /*c0f0*/  FMUL.FTZ R206, R167, c[0x0][0x2d0] ;  /* 0x0000b400a7ce7a20 */ /* 0x000fe40000410000 */
[----:B------:R-:W-:Y:S02]  /*c100*/  FFMA.FTZ R16, R16, c[0x0][0x2d0], -R204 ;  /* 0x0000b40010107a23 */ /* 0x000fe400000108cc */
[--C-:B------:R-:W-:Y:S02]  /*c110*/  FFMA.FTZ R8, R8, c[0x0][0x2d0], -R206.reuse ;  /* 0x0000b40008087a23 */ /* 0x100fe400000108ce */
[----:B------:R-:W-:Y:S02]  /*c120*/  FFMA.FTZ R9, R9, c[0x0][0x2d0], -R206 ;  /* 0x0000b40009097a23 */ /* 0x000fe400000108ce */
[----:B------:R-:W-:Y:S01]  /*c130*/  FFMA.FTZ R17, R17, c[0x0][0x2d0], -R204 ;  /* 0x0000b40011117a23 */ /* 0x000fe200000108cc */
[----:B------:R4:W-:Y:S01]  /*c140*/  MUFU.EX2 R222, R4 ;  /* 0x0000000400de7308 */ /* 0x0009e20000000800 */
[--C-:B------:R-:W-:Y:S02]  /*c150*/  FFMA.FTZ R18, R18, c[0x0][0x2d0], -R205.reuse ;  /* 0x0000b40012127a23 */ /* 0x100fe400000108cd */
[----:B------:R-:W-:Y:S01]  /*c160*/  FFMA.FTZ R19, R19, c[0x0][0x2d0], -R205 ;  /* 0x0000b40013137a23 */ /* 0x000fe200000108cd */
[----:B-1----:R-:W-:Y:S01]  /*c170*/  FMNMX.FTZ R0, R43, R3, !PT ;  /* 0x000000032b007209 */ /* 0x002fe20007810000 */
[--C-:B------:R-:W-:Y:S02]  /*c180*/  FFMA.FTZ R12, R12, c[0x0][0x2d0], -R206.reuse ;  /* 0x0000b4000c0c7a23 */ /* 0x100fe400000108ce */
[----:B------:R-:W-:Y:S01]  /*c190*/  FFMA.FTZ R13, R13, c[0x0][0x2d0], -R206 ;  /* 0x0000b4000d0d7a23 */ /* 0x000fe200000108ce */
[----:B------:R-:W-:Y:S01]  /*c1a0*/  FMNMX.FTZ R0, R46, R0, !PT ;  /* 0x000000002e007209 */ /* 0x000fe20007810000 */
[C---:B--2---:R-:W-:Y:S01]  /*c1b0*/  FMUL.FTZ R132, R166.reuse, R132 ;  /* 0x00000084a6847220 */ /* 0x044fe20000410000 */
[----:B------:R-:W-:Y:S01]  /*c1c0*/  MUFU.EX2 R223, R6 ;  /* 0x0000000600df7308 */ /* 0x000fe20000000800 */
[C---:B------:R-:W-:Y:S01]  /*c1d0*/  FMUL.FTZ R133, R166.reuse, R133 ;  /* 0x00000085a6857220 */ /* 0x040fe20000410000 */
[----:B------:R-:W-:Y:S01]  /*c1e0*/  FMNMX.FTZ R0, R47, R0, !PT ;  /* 0x000000002f007209 */ /* 0x000fe20007810000 */
[----:B------:R-:W-:Y:S02]  /*c1f0*/  FMUL.FTZ R144, R166, R144 ;  /* 0x00000090a6907220 */ /* 0x000fe40000410000 */
[----:B----4-:R-:W-:Y:S02]  /*c200*/  FADD.FTZ R2, -R167, R164 ;  /* 0x000000a4a7027221 */ /* 0x010fe40000010100 */
[----:B------:R-:W1:Y:S01]  /*c210*/  SHFL.BFLY PT, R3, R0, 0x2, 0x1f ;  /* 0x0c401f0000037f89 */ /* 0x000e6200000e0000 */
[C---:B------:R-:W-:Y:S02]  /*c220*/  FMUL.FTZ R134, R165.reuse, R134 ;  /* 0x00000086a5867220 */ /* 0x040fe40000410000 */
[----:B------:R-:W-:Y:S01]  /*c230*/  FMUL.FTZ R2, R2, c[0x0][0x2d0] ;  /* 0x0000b40002027a20 */ /* 0x000fe20000410000 */
[----:B------:R2:W-:Y:S01]  /*c240*/  MUFU.EX2 R244, R7 ;  /* 0x0000000700f47308 */ /* 0x0005e20000000800 */
[C---:B------:R-:W-:Y:S01]  /*c250*/  FMUL.FTZ R135, R165.reuse, R135 ;  /* 0x00000087a5877220 */ /* 0x040fe20000410000 */
[----:B------:R-:W-:Y:S01]  /*c260*/  @P5 SHF.R.S32.HI R4, RZ, 0x1f, R242 ;  /* 0x0000001fff045819 */ /* 0x000fe200000114f2 */
[C---:B------:R-:W-:Y:S02]  /*c270*/  FMUL.FTZ R145, R166.reuse, R145 ;  /* 0x00000091a6917220 */ /* 0x040fe40000410000 */
[C---:B------:R-:W-:Y:S02]  /*c280*/  FMUL.FTZ R146, R165.reuse, R146 ;  /* 0x00000092a5927220 */ /* 0x040fe40000410000 */
[C---:B------:R-:W-:Y:S03]  /*c290*/  FMUL.FTZ R147, R165.reuse, R147 ;  /* 0x00000093a5937220 */ /* 0x040fe60000410000 */
[----:B------:R4:W4:Y:S01]  /*c2a0*/  MUFU.EX2 R164, R2 ;  /* 0x0000000200a47308 */ /* 0x0009220000000800 */
[C---:B------:R-:W-:Y:S02]  /*c2b0*/  FMUL.FTZ R148, R166.reuse, R148 ;  /* 0x00000094a6947220 */ /* 0x040fe40000410000 */
[C---:B------:R-:W-:Y:S02]  /*c2c0*/  FMUL.FTZ R149, R166.reuse, R149 ;  /* 0x00000095a6957220 */ /* 0x040fe40000410000 */
[C---:B------:R-:W-:Y:S02]  /*c2d0*/  FMUL.FTZ R150, R165.reuse, R150 ;  /* 0x00000096a5967220 */ /* 0x040fe40000410000 */
[C---:B------:R-:W-:Y:S02]  /*c2e0*/  FMUL.FTZ R151, R165.reuse, R151 ;  /* 0x00000097a5977220 */ /* 0x040fe40000410000 */
[----:B------:R-:W-:Y:S01]  /*c2f0*/  FMUL.FTZ R160, R166, R160 ;  /* 0x000000a0a6a07220 */ /* 0x000fe20000410000 */
[----:B-1----:R-:W-:Y:S01]  /*c300*/  FMNMX.FTZ R0, R0, R3, !PT ;  /* 0x0000000300007209 */ /* 0x002fe20007810000 */
[----:B------:R-:W1:Y:S01]  /*c310*/  MUFU.EX2 R247, R5 ;  /* 0x0000000500f77308 */ /* 0x000e620000000800 */
[----:B------:R-:W-:Y:S02]  /*c320*/  FMUL.FTZ R161, R166, R161 ;  /* 0x000000a1a6a17220 */ /* 0x000fe40000410000 */
[----:B--2---:R-:W-:Y:S04]  /*c330*/  @P5 IMAD.WIDE.U32 R6, R242, c[0x0][0x1e0], RZ ;  /* 0x00007800f2065a25 */ /* 0x004fe800078e00ff */
[C---:B------:R-:W-:Y:S02]  /*c340*/  FMUL.FTZ R162, R165.reuse, R162 ;  /* 0x000000a2a5a27220 */ /* 0x040fe40000410000 */
[----:B------:R-:W-:Y:S01]  /*c350*/  FMUL.FTZ R163, R165, R163 ;  /* 0x000000a3a5a37220 */ /* 0x000fe20000410000 */
[----:B------:R-:W-:Y:S01]  /*c360*/  MUFU.EX2 R221, R8 ;  /* 0x0000000800dd7308 */ /* 0x000fe20000000800 */
[----:B------:R-:W-:Y:S01]  /*c370*/  FMUL.FTZ R52, R166, R52 ;  /* 0x00000034a6347220 */ /* 0x000fe20000410000 */
[----:B----4-:R-:W2:Y:S01]  /*c380*/  SHFL.BFLY PT, R2, R0, 0x1, 0x1f ;  /* 0x0c201f0000027f89 */ /* 0x010ea200000e0000 */
[C---:B------:R-:W-:Y:S02]  /*c390*/  FMUL.FTZ R136, R164.reuse, R136 ;  /* 0x00000088a4887220 */ /* 0x040fe40000410000 */
[C---:B------:R-:W-:Y:S02]  /*c3a0*/  FMUL.FTZ R137, R164.reuse, R137 ;  /* 0x00000089a4897220 */ /* 0x040fe40000410000 */
[C---:B------:R-:W-:Y:S03]  /*c3b0*/  FMUL.FTZ R140, R164.reuse, R140 ;  /* 0x0000008ca48c7220 */ /* 0x040fe60000410000 */
[----:B------:R4:W-:Y:S01]  /*c3c0*/  MUFU.EX2 R250, R16 ;  /* 0x0000001000fa7308 */ /* 0x0009e20000000800 */
[C---:B------:R-:W-:Y:S02]  /*c3d0*/  FMUL.FTZ R141, R164.reuse, R141 ;  /* 0x0000008da48d7220 */ /* 0x040fe40000410000 */
[C---:B------:R-:W-:Y:S01]  /*c3e0*/  FMUL.FTZ R152, R164.reuse, R152 ;  /* 0x00000098a4987220 */ /* 0x040fe20000410000 */
[----:B-1----:R-:W-:Y:S01]  /*c3f0*/  F2FP.BF16.PACK_AB R172, R247, R222 ;  /* 0x000000def7ac723e */ /* 0x002fe200000010ff */
[C---:B------:R-:W-:Y:S02]  /*c400*/  FMUL.FTZ R153, R164.reuse, R153 ;  /* 0x00000099a4997220 */ /* 0x040fe40000410000 */
[C---:B------:R-:W-:Y:S02]  /*c410*/  FMUL.FTZ R156, R164.reuse, R156 ;  /* 0x0000009ca49c7220 */ /* 0x040fe40000410000 */
[----:B------:R-:W-:Y:S01]  /*c420*/  FMUL.FTZ R157, R164, R157 ;  /* 0x0000009da49d7220 */ /* 0x000fe20000410000 */
[----:B------:R-:W1:Y:S01]  /*c430*/  MUFU.EX2 R248, R17 ;  /* 0x0000001100f87308 */ /* 0x000e620000000800 */
[----:B------:R-:W-:Y:S02]  /*c440*/  FMUL.FTZ R53, R166, R53 ;  /* 0x00000035a6357220 */ /* 0x000fe40000410000 */
[C---:B------:R-:W-:Y:S02]  /*c450*/  FMUL.FTZ R54, R165.reuse, R54 ;  /* 0x00000036a5367220 */ /* 0x040fe40000410000 */
[----:B------:R-:W-:Y:S01]  /*c460*/  FMUL.FTZ R55, R165, R55 ;  /* 0x00000037a5377220 */ /* 0x000fe20000410000 */
[----:B--2---:R-:W-:Y:S01]  /*c470*/  FMNMX.FTZ R3, R0, R2, !PT ;  /* 0x0000000200037209 */ /* 0x004fe20007810000 */
[----:B------:R-:W-:Y:S03]  /*c480*/  @P5 IMAD R2, R4, c[0x0][0x1e0], RZ ;  /* 0x0000780004025a24 */ /* 0x000fe600078e02ff */
[----:B------:R2:W-:Y:S01]  /*c490*/  MUFU.EX2 R246, R18 ;  /* 0x0000001200f67308 */ /* 0x0005e20000000800 */
[----:B------:R-:W-:Y:S02]  /*c4a0*/  FMUL.FTZ R56, R164, R56 ;  /* 0x00000038a4387220 */ /* 0x000fe40000410000 */
[----:B------:R-:W-:Y:S01]  /*c4b0*/  @P5 IMAD R2, R242, c[0x0][0x1e4], R2 ;  /* 0x00007900f2025a24 */ /* 0x000fe200078e0202 */
[----:B---3--:R-:W-:Y:S01]  /*c4c0*/  @P5 MOV R5, R217 ;  /* 0x000000d900055202 */ /* 0x008fe20000000f00 */
[----:B------:R-:W-:Y:S01]  /*c4d0*/  FADD.FTZ R0, -R3, R170 ;  /* 0x000000aa03007221 */ /* 0x000fe20000010100 */
[----:B----4-:R-:W-:Y:S01]  /*c4e0*/  @P5 SHF.L.U64.HI R16, R252, 0x5, R173 ;  /* 0x00000005fc105819 */ /* 0x010fe200000102ad */
[----:B------:R-:W-:Y:S01]  /*c4f0*/  FMUL.FTZ R57, R164, R57 ;  /* 0x00000039a4397220 */ /* 0x000fe20000410000 */
[----:B------:R-:W-:Y:S01]  /*c500*/  @P5 IADD3 R2, R7, R2, RZ ;  /* 0x0000000207025210 */ /* 0x000fe20007ffe0ff */
[----:B------:R-:W-:Y:S01]  /*c510*/  FMUL.FTZ R0, R0, c[0x0][0x2d0] ;  /* 0x0000b40000007a20 */ /* 0x000fe20000410000 */
[----:B------:R-:W-:Y:S01]  /*c520*/  @P5 MOV R4, R218 ;  /* 0x000000da00045202 */ /* 0x000fe20000000f00 */
[----:B------:R3:W-:Y:S01]  /*c530*/  MUFU.EX2 R219, R9 ;  /* 0x0000000900db7308 */ /* 0x0007e20000000800 */
[----:B------:R-:W-:Y:S01]  /*c540*/  F2FP.BF16.PACK_AB R173, R244, R223 ;  /* 0x000000dff4ad723e */ /* 0x000fe200000010ff */
[----:B------:R-:W-:Y:S01]  /*c550*/  @P5 IMAD R2, R2, 0x30, RZ ;  /* 0x0000003002025824 */ /* 0x000fe200078e02ff */
[----:B-1----:R-:W-:Y:S01]  /*c560*/  F2FP.BF16.PACK_AB R174, R248, R250 ;  /* 0x000000faf8ae723e */ /* 0x002fe200000010ff */
[----:B------:R-:W-:Y:S04]  /*c570*/  @P5 IMAD.WIDE.U32 R4, R6, 0x30, R4 ;  /* 0x0000003006045825 */ /* 0x000fe800078e0004 */
[----:B------:R-:W-:Y:S01]  /*c580*/  FMUL.FTZ R17, R166, R189 ;  /* 0x000000bda6117220 */ /* 0x000fe20000410000 */
[----:B------:R-:W-:Y:S01]  /*c590*/  @P5 SHF.L.U32 R6, R4, 0x1, RZ ;  /* 0x0000000104065819 */ /* 0x000fe200000006ff */
[----:B------:R-:W1:Y:S01]  /*c5a0*/  MUFU.EX2 R245, R19 ;  /* 0x0000001300f57308 */ /* 0x000e620000000800 */
[----:B------:R-:W-:Y:S01]  /*c5b0*/  @P5 IADD3 R2, R5, R2, RZ ;  /* 0x0000000205025210 */ /* 0x000fe20007ffe0ff */
[--C-:B------:R-:W-:Y:S01]  /*c5c0*/  FFMA.FTZ R20, R20, c[0x0][0x2d0], -R204.reuse ;  /* 0x0000b40014147a23 */ /* 0x100fe200000108cc */
[C---:B------:R-:W-:Y:S01]  /*c5d0*/  @P5 IADD3 R8, P2, R6.reuse, 0x80, RZ ;  /* 0x0000008006085810 */ /* 0x040fe20007f5e0ff */
[----:B--2---:R-:W-:Y:S01]  /*c5e0*/  FMUL.FTZ R18, R165, R190 ;  /* 0x000000bea5127220 */ /* 0x004fe20000410000 */
[----:B------:R-:W-:Y:S01]  /*c5f0*/  @P5 IADD3 R6, P0, R6, c[0x0][0x1c8], RZ ;  /* 0x0000720006065a10 */ /* 0x000fe20007f1e0ff */
[----:B------:R-:W-:Y:S01]  /*c600*/  FFMA.FTZ R21, R21, c[0x0][0x2d0], -R204 ;  /* 0x0000b40015157a23 */ /* 0x000fe200000108cc */
[----:B------:R-:W-:Y:S01]  /*c610*/  @P5 SHF.L.U64.HI R5, R4, 0x1, R2 ;  /* 0x0000000104055819 */ /* 0x000fe20000010202 */
[--C-:B------:R-:W-:Y:S01]  /*c620*/  FFMA.FTZ R22, R22, c[0x0][0x2d0], -R205.reuse ;  /* 0x0000b40016167a23 */ /* 0x100fe200000108cd */
[----:B------:R-:W-:Y:S01]  /*c630*/  @P5 IADD3 R8, P1, R8, c[0x0][0x1c8], RZ ;  /* 0x0000720008085a10 */ /* 0x000fe20007f3e0ff */
[----:B------:R-:W2:Y:S01]  /*c640*/  MUFU.EX2 R0, R0 ;  /* 0x0000000000007308 */ /* 0x000ea20000000800 */
[----:B------:R-:W-:Y:S01]  /*c650*/  @P5 IADD3.X R7, R5, c[0x0][0x1cc], RZ, P0, !PT ;  /* 0x0000730005075a10 */ /* 0x000fe200007fe4ff */
[----:B------:R-:W-:Y:S01]  /*c660*/  FFMA.FTZ R33, R33, c[0x0][0x2d0], -R204 ;  /* 0x0000b40021217a23 */ /* 0x000fe200000108cc */
[----:B------:R-:W-:Y:S01]  /*c670*/  @P5 SHF.L.U32 R2, R252, 0x5, RZ ;  /* 0x00000005fc025819 */ /* 0x000fe200000006ff */
[----:B------:R-:W-:Y:S01]  /*c680*/  FFMA.FTZ R34, R34, c[0x0][0x2d0], -R205 ;  /* 0x0000b40022227a23 */ /* 0x000fe200000108cd */
[----:B---3--:R-:W-:Y:S01]  /*c690*/  @P5 IADD3.X R9, RZ, c[0x0][0x1cc], R5, P1, P2 ;  /* 0x00007300ff095a10 */ /* 0x008fe20000fe4405 */
[----:B------:R3:W-:Y:S01]  /*c6a0*/  @P5 LDGSTS.E.BYPASS.LTC128B.128 [R243+0x3100], [R6.64], !P4 ;  /* 0x0310000006f35fae */ /* 0x0007e2000e101d4e */
[----:B------:R-:W-:Y:S01]  /*c6b0*/  @P5 IADD3 R4, P0, R6, R2, RZ ;  /* 0x0000000206045210 */ /* 0x000fe20007f1e0ff */
[--C-:B------:R-:W-:Y:S02]  /*c6c0*/  FFMA.FTZ R35, R35, c[0x0][0x2d0], -R205.reuse ;  /* 0x0000b40023237a23 */ /* 0x100fe400000108cd */
[----:B------:R4:W-:Y:S01]  /*c6d0*/  MUFU.EX2 R218, R12 ;  /* 0x0000000c00da7308 */ /* 0x0009e20000000800 */
[----:B------:R-:W-:Y:S01]  /*c6e0*/  @P5 IADD3.X R5, R7, R16, RZ, P0, !PT ;  /* 0x0000001007055210 */ /* 0x000fe200007fe4ff */
[--C-:B------:R-:W-:Y:S01]  /*c6f0*/  FFMA.FTZ R24, R24, c[0x0][0x2d0], -R206.reuse ;  /* 0x0000b40018187a23 */ /* 0x100fe200000108ce */
[----:B------:R-:W-:Y:S01]  /*c700*/  ISETP.GT.AND P0, PT, R220, R251, PT ;  /* 0x000000fbdc00720c */ /* 0x000fe20003f04270 */
[----:B------:R4:W-:Y:S01]  /*c710*/  @P5 LDGSTS.E.BYPASS.LTC128B.128 [R243+0x4900], [R8.64], !P3 ;  /* 0x0490000008f35fae */ /* 0x0009e2000d901d4e */
[----:B-1----:R-:W-:Y:S01]  /*c720*/  F2FP.BF16.PACK_AB R175, R245, R246 ;  /* 0x000000f6f5af723e */ /* 0x002fe200000010ff */
[----:B------:R-:W-:Y:S01]  /*c730*/  FMUL.FTZ R19, R165, R191 ;  /* 0x000000bfa5137220 */ /* 0x000fe20000410000 */
[----:B------:R-:W-:Y:S01]  /*c740*/  MOV R220, R242 ;  /* 0x000000f200dc7202 */ /* 0x000fe20000000f00 */
[----:B------:R-:W-:Y:S02]  /*c750*/  FFMA.FTZ R25, R25, c[0x0][0x2d0], -R206 ;  /* 0x0000b40019197a23 */ /* 0x000fe400000108ce */
[----:B------:R1:W1:Y:S01]  /*c760*/  MUFU.EX2 R217, R13 ;  /* 0x0000000d00d97308 */ /* 0x0002620000000800 */
[--C-:B------:R-:W-:Y:S01]  /*c770*/  FFMA.FTZ R36, R36, c[0x0][0x2d0], -R204.reuse ;  /* 0x0000b40024247a23 */ /* 0x100fe200000108cc */
[----:B------:R1:W-:Y:S01]  /*c780*/  @P5 LDGSTS.E.BYPASS.LTC128B.128 [R243+0x3900], [R4.64], !P4 ;  /* 0x0390000004f35fae */ /* 0x0003e2000e101d4e */
[----:B------:R-:W-:Y:S02]  /*c790*/  FFMA.FTZ R37, R37, c[0x0][0x2d0], -R204 ;  /* 0x0000b40025257a23 */ /* 0x000fe400000108cc */
[C---:B--2---:R-:W-:Y:S02]  /*c7a0*/  FMUL.FTZ R138, R0.reuse, R138 ;  /* 0x0000008a008a7220 */ /* 0x044fe40000410000 */
[C---:B------:R-:W-:Y:S02]  /*c7b0*/  FMUL.FTZ R139, R0.reuse, R139 ;  /* 0x0000008b008b7220 */ /* 0x040fe40000410000 */
[C---:B------:R-:W-:Y:S01]  /*c7c0*/  FMUL.FTZ R142, R0.reuse, R142 ;  /* 0x0000008e008e7220 */ /* 0x040fe20000410000 */
[----:B------:R2:W-:Y:S01]  /*c7d0*/  @P5 LDGSTS.E.BYPASS.LTC128B.128 [R243+0x5100], [R4.64+0x80], !P3 ;  /* 0x0510008004f35fae */ /* 0x0005e2000d901d4e */
[----:B------:R-:W-:Y:S01]  /*c7e0*/  FMUL.FTZ R143, R0, R143 ;  /* 0x0000008f008f7220 */ /* 0x000fe20000410000 */
[----:B------:R-:W-:Y:S01]  /*c7f0*/  MUFU.EX2 R216, R20 ;  /* 0x0000001400d87308 */ /* 0x000fe20000000800 */
[----:B---3--:R-:W-:Y:S01]  /*c800*/  @P5 IADD3 R6, P1, R4, R2, RZ ;  /* 0x0000000204065210 */ /* 0x008fe20007f3e0ff */
[----:B------:R-:W-:Y:S02]  /*c810*/  FMUL.FTZ R2, R3, c[0x0][0x2d0] ;  /* 0x0000b40003027a20 */ /* 0x000fe40000410000 */
[----:B----4-:R-:W-:Y:S01]  /*c820*/  FMUL.FTZ R12, R164, R184 ;  /* 0x000000b8a40c7220 */ /* 0x010fe20000410000 */
[----:B------:R-:W-:Y:S01]  /*c830*/  @P5 IADD3.X R7, R5, R16, RZ, P1, !PT ;  /* 0x0000001005075210 */ /* 0x000fe20000ffe4ff */
[--C-:B------:R-:W-:Y:S02]  /*c840*/  FFMA.FTZ R10, R10, c[0x0][0x2d0], -R2.reuse ;  /* 0x0000b4000a0a7a23 */ /* 0x100fe40000010802 */
[--C-:B------:R-:W-:Y:S02]  /*c850*/  FFMA.FTZ R11, R11, c[0x0][0x2d0], -R2.reuse ;  /* 0x0000b4000b0b7a23 */ /* 0x100fe40000010802 */
[----:B------:R3:W-:Y:S01]  /*c860*/  @P5 LDGSTS.E.BYPASS.LTC128B.128 [R243+0x4100], [R6.64], !P4 ;  /* 0x0410000006f35fae */ /* 0x0007e2000e101d4e */
[--C-:B------:R-:W-:Y:S01]  /*c870*/  FFMA.FTZ R14, R14, c[0x0][0x2d0], -R2.reuse ;  /* 0x0000b4000e0e7a23 */ /* 0x100fe20000010802 */
[----:B------:R4:W-:Y:S01]  /*c880*/  MUFU.EX2 R201, R10 ;  /* 0x0000000a00c97308 */ /* 0x0009e20000000800 */
[--C-:B------:R-:W-:Y:S02]  /*c890*/  FFMA.FTZ R15, R15, c[0x0][0x2d0], -R2.reuse ;  /* 0x0000b4000f0f7a23 */ /* 0x100fe40000010802 */
[C---:B------:R-:W-:Y:S02]  /*c8a0*/  FMUL.FTZ R8, R164.reuse, R180 ;  /* 0x000000b4a4087220 */ /* 0x040fe40000410000 */
[C---:B------:R-:W-:Y:S01]  /*c8b0*/  FMUL.FTZ R9, R164.reuse, R181 ;  /* 0x000000b5a4097220 */ /* 0x040fe20000410000 */
[----:B------:R3:W-:Y:S01]  /*c8c0*/  @P5 LDGSTS.E.BYPASS.LTC128B.128 [R243+0x5900], [R6.64+0x80], !P3 ;  /* 0x0590008006f35fae */ /* 0x0007e2000d901d4e */
[----:B-1----:R-:W-:Y:S02]  /*c8d0*/  FMUL.FTZ R13, R164, R185 ;  /* 0x000000b9a40d7220 */ /* 0x002fe40000410000 */
[----:B------:R-:W-:Y:S01]  /*c8e0*/  FMUL.FTZ R16, R166, R188 ;  /* 0x000000bca6107220 */ /* 0x000fe20000410000 */
[----:B------:R-:W1:Y:S01]  /*c8f0*/  MUFU.EX2 R200, R11 ;  /* 0x0000000b00c87308 */ /* 0x000e620000000800 */
[----:B------:R-:W-:Y:S02]  /*c900*/  FMUL.FTZ R154, R0, R154 ;  /* 0x0000009a009a7220 */ /* 0x000fe40000410000 */
[C---:B--2---:R-:W-:Y:S01]  /*c910*/  FMUL.FTZ R4, R166.reuse, R176 ;  /* 0x000000b0a6047220 */ /* 0x044fe20000410000 */
[----:B------:R-:W2:Y:S01]  /*c920*/  LDSM.16.MT88.4 R192, [R225+0x100] ;  /* 0x00010000e1c0783b */ /* 0x000ea20000004200 */
[----:B------:R-:W-:Y:S01]  /*c930*/  FMUL.FTZ R5, R166, R177 ;  /* 0x000000b1a6057220 */ /* 0x000fe20000410000 */
[----:B------:R-:W-:Y:S01]  /*c940*/  F2FP.BF16.PACK_AB R176, R219, R221 ;  /* 0x000000dddbb0723e */ /* 0x000fe200000010ff */
[C---:B------:R-:W-:Y:S02]  /*c950*/  FMUL.FTZ R155, R0.reuse, R155 ;  /* 0x0000009b009b7220 */ /* 0x040fe40000410000 */
[C---:B------:R-:W-:Y:S01]  /*c960*/  FMUL.FTZ R158, R0.reuse, R158 ;  /* 0x0000009e009e7220 */ /* 0x040fe20000410000 */
[----:B------:R1:W-:Y:S01]  /*c970*/  MUFU.EX2 R202, R14 ;  /* 0x0000000e00ca7308 */ /* 0x0003e20000000800 */
[C---:B------:R-:W-:Y:S01]  /*c980*/  FMUL.FTZ R159, R0.reuse, R159 ;  /* 0x0000009f009f7220 */ /* 0x040fe20000410000 */
[----:B------:R-:W2:Y:S01]  /*c990*/  LDSM.16.MT88.4 R196, [R226+0x100] ;  /* 0x00010000e2c4783b */ /* 0x000ea20000004200 */
[C---:B------:R-:W-:Y:S02]  /*c9a0*/  FMUL.FTZ R58, R0.reuse, R58 ;  /* 0x0000003a003a7220 */ /* 0x040fe40000410000 */
[C---:B----4-:R-:W-:Y:S02]  /*c9b0*/  FMUL.FTZ R10, R0.reuse, R182 ;  /* 0x000000b6000a7220 */ /* 0x050fe40000410000 */
[----:B------:R-:W-:Y:S02]  /*c9c0*/  FMUL.FTZ R59, R0, R59 ;  /* 0x0000003b003b7220 */ /* 0x000fe40000410000 */
[--C-:B------:R-:W-:Y:S01]  /*c9d0*/  FFMA.FTZ R26, R26, c[0x0][0x2d0], -R2.reuse ;  /* 0x0000b4001a1a7a23 */ /* 0x100fe20000010802 */
[----:B------:R-:W4:Y:S01]  /*c9e0*/  MUFU.EX2 R203, R15 ;  /* 0x0000000f00cb7308 */ /* 0x000f220000000800 */
[----:B------:R-:W-:Y:S01]  /*c9f0*/  LDSM.16.MT88.4 R188, [R225+0x1100] ;  /* 0x00110000e1bc783b */ /* 0x000fe20000004200 */
[----:B------:R-:W-:Y:S02]  /*ca00*/  FFMA.FTZ R27, R27, c[0x0][0x2d0], -R2 ;  /* 0x0000b4001b1b7a23 */ /* 0x000fe40000010802 */
[----:B---3--:R-:W-:Y:S01]  /*ca10*/  FMUL.FTZ R6, R165, R178 ;  /* 0x000000b2a5067220 */ /* 0x008fe20000410000 */
[----:B------:R-:W-:Y:S01]  /*ca20*/  F2FP.BF16.PACK_AB R178, R217, R218 ;  /* 0x000000dad9b2723e */ /* 0x000fe200000010ff */
[----:B------:R-:W-:Y:S01]  /*ca30*/  FMUL.FTZ R7, R165, R179 ;  /* 0x000000b3a5077220 */ /* 0x000fe20000410000 */
[----:B-1----:R-:W-:Y:S01]  /*ca40*/  F2FP.BF16.PACK_AB R177, R200, R201 ;  /* 0x000000c9c8b1723e */ /* 0x002fe200000010ff */
[----:B------:R-:W-:Y:S01]  /*ca50*/  FMUL.FTZ R11, R0, R183 ;  /* 0x000000b7000b7220 */ /* 0x000fe20000410000 */
[----:B------:R-:W0:Y:S01]  /*ca60*/  LDGDEPBAR ;  /* 0x00000000000079af */ /* 0x000e220000000000 */
[----:B------:R-:W1:Y:S01]  /*ca70*/  MUFU.EX2 R215, R21 ;  /* 0x0000001500d77308 */ /* 0x000e620000000800 */
[--C-:B------:R-:W-:Y:S02]  /*ca80*/  FFMA.FTZ R38, R38, c[0x0][0x2d0], -R205.reuse ;  /* 0x0000b40026267a23 */ /* 0x100fe400000108cd */
[--C-:B------:R-:W-:Y:S02]  /*ca90*/  FFMA.FTZ R39, R39, c[0x0][0x2d0], -R205.reuse ;  /* 0x0000b40027277a23 */ /* 0x100fe400000108cd */
[----:B------:R-:W-:Y:S02]  /*caa0*/  FMUL.FTZ R14, R0, R186 ;  /* 0x000000ba000e7220 */ /* 0x000fe40000410000 */
[----:B------:R-:W3:Y:S01]  /*cab0*/  LDSM.16.MT88.4 R180, [R228+0x100] ;  /* 0x00010000e4b4783b */ /* 0x000ee20000004200 */
[C---:B------:R-:W-:Y:S02]  /*cac0*/  FMUL.FTZ R60, R164.reuse, R60 ;  /* 0x0000003ca43c7220 */ /* 0x040fe40000410000 */
[----:B------:R-:W-:Y:S01]  /*cad0*/  MUFU.EX2 R212, R22 ;  /* 0x0000001600d47308 */ /* 0x000fe20000000800 */
[----:B------:R-:W-:Y:S02]  /*cae0*/  FMUL.FTZ R61, R164, R61 ;  /* 0x0000003da43d7220 */ /* 0x000fe40000410000 */
[C---:B------:R-:W-:Y:S01]  /*caf0*/  FMUL.FTZ R62, R0.reuse, R62 ;  /* 0x0000003e003e7220 */ /* 0x040fe20000410000 */
[-C--:B--2---:R-:W-:Y:S05]  /*cb00*/  HMMA.16816.F32.BF16 R4, R172, R192.reuse, R4 ;  /* 0x000000c0ac04723c */ /* 0x084fea0000041804 */
[----:B----4-:R-:W-:Y:S01]  /*cb10*/  F2FP.BF16.PACK_AB R179, R203, R202 ;  /* 0x000000cacbb3723e */ /* 0x010fe200000010ff */
[C---:B------:R-:W-:Y:S01]  /*cb20*/  FMUL.FTZ R15, R0.reuse, R187 ;  /* 0x000000bb000f7220 */ /* 0x040fe20000410000 */
[----:B------:R-:W-:Y:S01]  /*cb30*/  MUFU.EX2 R213, R33 ;  /* 0x0000002100d57308 */ /* 0x000fe20000000800 */
[----:B------:R-:W2:Y:S01]  /*cb40*/  LDSM.16.MT88.4 R184, [R227+0x100] ;  /* 0x00010000e3b8783b */ /* 0x000ea20000004200 */
[----:B------:R-:W-:Y:S03]  /*cb50*/  FMUL.FTZ R63, R0, R63 ;  /* 0x0000003f003f7220 */ /* 0x000fe60000410000 */
[C---:B------:R-:W-:Y:S04]  /*cb60*/  HMMA.16816.F32.BF16 R8, R176.reuse, R192, R8 ;  /* 0x000000c0b008723c */ /* 0x040fe80000041808 */
[C---:B------:R-:W-:Y:S01]  /*cb70*/  FMUL.FTZ R64, R166.reuse, R64 ;  /* 0x00000040a6407220 */ /* 0x040fe20000410000 */
[----:B------:R-:W-:Y:S01]  /*cb80*/  MUFU.EX2 R210, R34 ;  /* 0x0000002200d27308 */ /* 0x000fe20000000800 */
[C---:B------:R-:W-:Y:S02]  /*cb90*/  FMUL.FTZ R65, R166.reuse, R65 ;  /* 0x00000041a6417220 */ /* 0x040fe40000410000 */
[-C--:B------:R-:W-:Y:S04]  /*cba0*/  HMMA.16816.F32.BF16 R12, R176, R194.reuse, R12 ;  /* 0x000000c2b00c723c */ /* 0x080fe8000004180c */
[C---:B------:R-:W-:Y:S02]  /*cbb0*/  FMUL.FTZ R66, R165.reuse, R66 ;  /* 0x00000042a5427220 */ /* 0x040fe40000410000 */
[C---:B------:R-:W-:Y:S01]  /*cbc0*/  FMUL.FTZ R67, R165.reuse, R67 ;  /* 0x00000043a5437220 */ /* 0x040fe20000410000 */
[----:B------:R-:W-:Y:S01]  /*cbd0*/  MUFU.EX2 R209, R35 ;  /* 0x0000002300d17308 */ /* 0x000fe20000000800 */
[C---:B------:R-:W-:Y:S04]  /*cbe0*/  HMMA.16816.F32.BF16 R16, R172.reuse, R194, R16 ;  /* 0x000000c2ac10723c */ /* 0x040fe80000041810 */
[C---:B------:R-:W-:Y:S02]  /*cbf0*/  FMUL.FTZ R68, R166.reuse, R68 ;  /* 0x00000044a6447220 */ /* 0x040fe40000410000 */
[----:B------:R-:W-:Y:S02]  /*cc00*/  FMUL.FTZ R69, R166, R69 ;  /* 0x00000045a6457220 */ /* 0x000fe40000410000 */
[-C--:B------:R-:W-:Y:S01]  /*cc10*/  HMMA.16816.F32.BF16 R132, R172, R196.reuse, R132 ;  /* 0x000000c4ac84723c */ /* 0x080fe20000041884 */
[----:B------:R-:W-:Y:S03]  /*cc20*/  MUFU.EX2 R208, R24 ;  /* 0x0000001800d07308 */ /* 0x000fe60000000800 */
[C---:B------:R-:W-:Y:S02]  /*cc30*/  FMUL.FTZ R70, R165.reuse, R70 ;  /* 0x00000046a5467220 */ /* 0x040fe40000410000 */
[C---:B------:R-:W-:Y:S02]  /*cc40*/  FMUL.FTZ R71, R165.reuse, R71 ;  /* 0x00000047a5477220 */ /* 0x040fe40000410000 */
[C---:B------:R-:W-:Y:S03]  /*cc50*/  HMMA.16816.F32.BF16 R136, R176.reuse, R196, R136 ;  /* 0x000000c4b088723c */ /* 0x040fe60000041888 */
[----:B------:R-:W-:Y:S01]  /*cc60*/  MUFU.EX2 R207, R25 ;  /* 0x0000001900cf7308 */ /* 0x000fe20000000800 */
[----:B------:R-:W-:Y:S02]  /*cc70*/  FFMA.FTZ R32, R32, c[0x0][0x2d0], -R204 ;  /* 0x0000b40020207a23 */ /* 0x000fe400000108cc */
[C---:B------:R-:W-:Y:S02]  /*cc80*/  FMUL.FTZ R72, R164.reuse, R72 ;  /* 0x00000048a4487220 */ /* 0x040fe40000410000 */
[-C--:B------:R-:W-:Y:S04]  /*cc90*/  HMMA.16816.F32.BF16 R140, R176, R198.reuse, R140 ;  /* 0x000000c6b08c723c */ /* 0x080fe8000004188c */
[----:B------:R-:W-:Y:S01]  /*cca0*/  FMUL.FTZ R73, R164, R73 ;  /* 0x00000049a4497220 */ /* 0x000fe20000410000 */
[----:B------:R-:W-:Y:S01]  /*ccb0*/  MUFU.EX2 R193, R26 ;  /* 0x0000001a00c17308 */ /* 0x000fe20000000800 */
[C---:B------:R-:W-:Y:S02]  /*ccc0*/  FMUL.FTZ R74, R0.reuse, R74 ;  /* 0x0000004a004a7220 */ /* 0x040fe40000410000 */
[C---:B------:R-:W-:Y:S04]  /*ccd0*/  HMMA.16816.F32.BF16 R144, R172.reuse, R198, R144 ;  /* 0x000000c6ac90723c */ /* 0x040fe80000041890 */
[----:B------:R-:W-:Y:S02]  /*cce0*/  FMUL.FTZ R75, R0, R75 ;  /* 0x0000004b004b7220 */ /* 0x000fe40000410000 */
[C---:B------:R-:W-:Y:S01]  /*ccf0*/  FMUL.FTZ R76, R164.reuse, R76 ;  /* 0x0000004ca44c7220 */ /* 0x040fe20000410000 */
[----:B------:R4:W-:Y:S01]  /*cd00*/  MUFU.EX2 R192, R27 ;  /* 0x0000001b00c07308 */ /* 0x0009e20000000800 */
[-C--:B---3--:R-:W-:Y:S04]  /*cd10*/  HMMA.16816.F32.BF16 R148, R172, R180.reuse, R148 ;  /* 0x000000b4ac94723c */ /* 0x088fe80000041894 */
[----:B------:R-:W-:Y:S02]  /*cd20*/  FMUL.FTZ R77, R164, R77 ;  /* 0x0000004da44d7220 */ /* 0x000fe40000410000 */
[C---:B------:R-:W-:Y:S02]  /*cd30*/  FMUL.FTZ R78, R0.reuse, R78 ;  /* 0x0000004e004e7220 */ /* 0x040fe40000410000 */
[C---:B------:R-:W-:Y:S01]  /*cd40*/  HMMA.16816.F32.BF16 R152, R176.reuse, R180, R152 ;  /* 0x000000b4b098723c */ /* 0x040fe20000041898 */
[----:B------:R-:W-:Y:S03]  /*cd50*/  MUFU.EX2 R197, R36 ;  /* 0x0000002400c57308 */ /* 0x000fe60000000800 */
[----:B------:R-:W-:Y:S02]  /*cd60*/  FMUL.FTZ R79, R0, R79 ;  /* 0x0000004f004f7220 */ /* 0x000fe40000410000 */
[C---:B------:R-:W-:Y:S02]  /*cd70*/  FMUL.FTZ R80, R166.reuse, R80 ;  /* 0x00000050a6507220 */ /* 0x040fe40000410000 */
[-C--:B------:R-:W-:Y:S03]  /*cd80*/  HMMA.16816.F32.BF16 R156, R176, R182.reuse, R156 ;  /* 0x000000b6b09c723c */ /* 0x080fe6000004189c */
[----:B------:R-:W-:Y:S01]  /*cd90*/  MUFU.EX2 R196, R37 ;  /* 0x0000002500c47308 */ /* 0x000fe20000000800 */
[C---:B------:R-:W-:Y:S02]  /*cda0*/  FMUL.FTZ R81, R166.reuse, R81 ;  /* 0x00000051a6517220 */ /* 0x040fe40000410000 */
[C---:B------:R-:W-:Y:S01]  /*cdb0*/  FMUL.FTZ R82, R165.reuse, R82 ;  /* 0x00000052a5527220 */ /* 0x040fe20000410000 */
[----:B----4-:R-:W-:Y:S01]  /*cdc0*/  LDSM.16.MT88.4 R24, [R225+0x900] ;  /* 0x00090000e118783b */ /* 0x010fe20000004200 */
[C---:B------:R-:W-:Y:S04]  /*cdd0*/  HMMA.16816.F32.BF16 R160, R172.reuse, R182, R160 ;  /* 0x000000b6aca0723c */ /* 0x040fe800000418a0 */
[C---:B------:R-:W-:Y:S01]  /*cde0*/  FMUL.FTZ R83, R165.reuse, R83 ;  /* 0x00000053a5537220 */ /* 0x040fe20000410000 */
[----:B------:R3:W-:Y:S01]  /*cdf0*/  MUFU.EX2 R214, R32 ;  /* 0x0000002000d67308 */ /* 0x0007e20000000800 */
[C---:B------:R-:W-:Y:S01]  /*ce00*/  FMUL.FTZ R84, R166.reuse, R84 ;  /* 0x00000054a6547220 */ /* 0x040fe20000410000 */
[----:B------:R-:W4:Y:S01]  /*ce10*/  LDSM.16.MT88.4 R180, [R225+0x1900] ;  /* 0x00190000e1b4783b */ /* 0x000f220000004200 */
[-C--:B--2---:R-:W-:Y:S04]  /*ce20*/  HMMA.16816.F32.BF16 R52, R172, R184.reuse, R52 ;  /* 0x000000b8ac34723c */ /* 0x084fe80000041834 */
[----:B------:R-:W-:Y:S02]  /*ce30*/  FMUL.FTZ R85, R166, R85 ;  /* 0x00000055a6557220 */ /* 0x000fe40000410000 */
[C---:B------:R-:W-:Y:S02]  /*ce40*/  FMUL.FTZ R86, R165.reuse, R86 ;  /* 0x00000056a5567220 */ /* 0x040fe40000410000 */
[C---:B------:R-:W-:Y:S04]  /*ce50*/  HMMA.16816.F32.BF16 R56, R176.reuse, R184, R56 ;  /* 0x000000b8b038723c */ /* 0x040fe80000041838 */
[----:B------:R-:W-:Y:S02]  /*ce60*/  FMUL.FTZ R87, R165, R87 ;  /* 0x00000057a5577220 */ /* 0x000fe40000410000 */
[C---:B------:R-:W-:Y:S02]  /*ce70*/  FMUL.FTZ R88, R164.reuse, R88 ;  /* 0x00000058a4587220 */ /* 0x040fe40000410000 */
[-C--:B------:R-:W-:Y:S04]  /*ce80*/  HMMA.16816.F32.BF16 R60, R176, R186.reuse, R60 ;  /* 0x000000bab03c723c */ /* 0x080fe8000004183c */
[----:B------:R-:W-:Y:S02]  /*ce90*/  FMUL.FTZ R89, R164, R89 ;  /* 0x00000059a4597220 */ /* 0x000fe40000410000 */
[--C-:B---3--:R-:W-:Y:S02]  /*cea0*/  FFMA.FTZ R32, R23, c[0x0][0x2d0], -R205.reuse ;  /* 0x0000b40017207a23 */ /* 0x108fe400000108cd */
[C---:B------:R-:W-:Y:S01]  /*ceb0*/  HMMA.16816.F32.BF16 R64, R172.reuse, R186, R64 ;  /* 0x000000baac40723c */ /* 0x040fe20000041840 */
[----:B------:R-:W2:Y:S01]  /*cec0*/  LDSM.16.MT88.4 R184, [R226+0x1900] ;  /* 0x00190000e2b8783b */ /* 0x000ea20000004200 */
[----:B------:R3:W1:Y:S02]  /*ced0*/  MUFU.EX2 R211, R32 ;  /* 0x0000002000d37308 */ /* 0x0006640000000800 */
[C---:B------:R-:W-:Y:S02]  /*cee0*/  FMUL.FTZ R90, R0.reuse, R90 ;  /* 0x0000005a005a7220 */ /* 0x040fe40000410000 */
[----:B------:R-:W-:Y:S02]  /*cef0*/  FMUL.FTZ R91, R0, R91 ;  /* 0x0000005b005b7220 */ /* 0x000fe40000410000 */
[C---:B------:R-:W-:Y:S01]  /*cf00*/  FMUL.FTZ R92, R164.reuse, R92 ;  /* 0x0000005ca45c7220 */ /* 0x040fe20000410000 */
[----:B------:R-:W1:Y:S03]  /*cf10*/  LDSM.16.MT88.4 R20, [R228+0x1900] ;  /* 0x00190000e414783b */ /* 0x000e660000004200 */
[----:B------:R-:W-:Y:S02]  /*cf20*/  FMUL.FTZ R93, R164, R93 ;  /* 0x0000005da45d7220 */ /* 0x000fe40000410000 */
[C---:B------:R-:W-:Y:S01]  /*cf30*/  FMUL.FTZ R94, R0.reuse, R94 ;  /* 0x0000005e005e7220 */ /* 0x040fe20000410000 */
[-C--:B----4-:R-:W-:Y:S03]  /*cf40*/  HMMA.16816.F32.BF16 R68, R172, R180.reuse, R68 ;  /* 0x000000b4ac44723c */ /* 0x090fe60000041844 */
[----:B------:R-:W-:Y:S02]  /*cf50*/  FMUL.FTZ R95, R0, R95 ;  /* 0x0000005f005f7220 */ /* 0x000fe40000410000 */
[C---:B------:R-:W-:Y:S02]  /*cf60*/  FMUL.FTZ R96, R166.reuse, R96 ;  /* 0x00000060a6607220 */ /* 0x040fe40000410000 */
[C---:B------:R-:W-:Y:S01]  /*cf70*/  FMUL.FTZ R97, R166.reuse, R97 ;  /* 0x00000061a6617220 */ /* 0x040fe20000410000 */
[C---:B------:R-:W-:Y:S01]  /*cf80*/  HMMA.16816.F32.BF16 R72, R176.reuse, R180, R72 ;  /* 0x000000b4b048723c */ /* 0x040fe20000041848 */
[----:B---3--:R-:W3:Y:S03]  /*cf90*/  LDSM.16.MT88.4 R32, [R227+0x1900] ;  /* 0x00190000e320783b */ /* 0x008ee60000004200 */
[C---:B------:R-:W-:Y:S02]  /*cfa0*/  FMUL.FTZ R98, R165.reuse, R98 ;  /* 0x00000062a5627220 */ /* 0x040fe40000410000 */
[C---:B------:R-:W-:Y:S02]  /*cfb0*/  FMUL.FTZ R99, R165.reuse, R99 ;  /* 0x00000063a5637220 */ /* 0x040fe40000410000 */
[-C--:B------:R-:W-:Y:S04]  /*cfc0*/  HMMA.16816.F32.BF16 R76, R176, R182.reuse, R76 ;  /* 0x000000b6b04c723c */ /* 0x080fe8000004184c */
[C---:B------:R-:W-:Y:S02]  /*cfd0*/  FMUL.FTZ R100, R166.reuse, R100 ;  /* 0x00000064a6647220 */ /* 0x040fe40000410000 */
[----:B------:R-:W-:Y:S02]  /*cfe0*/  FMUL.FTZ R101, R166, R101 ;  /* 0x00000065a6657220 */ /* 0x000fe40000410000 */
[C---:B------:R-:W-:Y:S01]  /*cff0*/  HMMA.16816.F32.BF16 R80, R172.reuse, R182, R80 ;  /* 0x000000b6ac50723c */ /* 0x040fe20000041850 */
[----:B------:R-:W2:Y:S03]  /*d000*/  LDSM.16.MT88.4 R180, [R226+0x900] ;  /* 0x00090000e2b4783b */ /* 0x000ea60000004200 */
[C---:B------:R-:W-:Y:S02]  /*d010*/  FMUL.FTZ R102, R165.reuse, R102 ;  /* 0x00000066a5667220 */ /* 0x040fe40000410000 */
[C---:B------:R-:W-:Y:S02]  /*d020*/  FMUL.FTZ R103, R165.reuse, R103 ;  /* 0x00000067a5677220 */ /* 0x040fe40000410000 */
[-C--:B--2---:R-:W-:Y:S04]  /*d030*/  HMMA.16816.F32.BF16 R84, R172, R184.reuse, R84 ;  /* 0x000000b8ac54723c */ /* 0x084fe80000041854 */
[C---:B------:R-:W-:Y:S02]  /*d040*/  FMUL.FTZ R104, R164.reuse, R104 ;  /* 0x00000068a4687220 */ /* 0x040fe40000410000 */
[----:B------:R-:W-:Y:S02]  /*d050*/  FMUL.FTZ R105, R164, R105 ;  /* 0x00000069a4697220 */ /* 0x000fe40000410000 */
[C---:B------:R-:W-:Y:S04]  /*d060*/  HMMA.16816.F32.BF16 R88, R176.reuse, R184, R88 ;  /* 0x000000b8b058723c */ /* 0x040fe80000041858 */
[C---:B------:R-:W-:Y:S02]  /*d070*/  FMUL.FTZ R106, R0.reuse, R106 ;  /* 0x0000006a006a7220 */ /* 0x040fe40000410000 */
[----:B------:R-:W-:Y:S02]  /*d080*/  FMUL.FTZ R107, R0, R107 ;  /* 0x0000006b006b7220 */ /* 0x000fe40000410000 */
[-C--:B------:R-:W-:Y:S04]  /*d090*/  HMMA.16816.F32.BF16 R92, R176, R186.reuse, R92 ;  /* 0x000000bab05c723c */ /* 0x080fe8000004185c */
[C---:B------:R-:W-:Y:S02]  /*d0a0*/  FMUL.FTZ R108, R164.reuse, R108 ;  /* 0x0000006ca46c7220 */ /* 0x040fe40000410000 */
[----:B------:R-:W-:Y:S02]  /*d0b0*/  FMUL.FTZ R109, R164, R109 ;  /* 0x0000006da46d7220 */ /* 0x000fe40000410000 */
[C---:B------:R-:W-:Y:S01]  /*d0c0*/  HMMA.16816.F32.BF16 R96, R172.reuse, R186, R96 ;  /* 0x000000baac60723c */ /* 0x040fe20000041860 */
[----:B------:R-:W2:Y:S03]  /*d0d0*/  LDSM.16.MT88.4 R184, [R228+0x900] ;  /* 0x00090000e4b8783b */ /* 0x000ea60000004200 */
[C---:B------:R-:W-:Y:S02]  /*d0e0*/  FMUL.FTZ R110, R0.reuse, R110 ;  /* 0x0000006e006e7220 */ /* 0x040fe40000410000 */
[----:B------:R-:W-:Y:S02]  /*d0f0*/  FMUL.FTZ R111, R0, R111 ;  /* 0x0000006f006f7220 */ /* 0x000fe40000410000 */
[-C--:B-1----:R-:W-:Y:S04]  /*d100*/  HMMA.16816.F32.BF16 R100, R172, R20.reuse, R100 ;  /* 0x00000014ac64723c */ /* 0x082fe80000041864 */
[C---:B------:R-:W-:Y:S02]  /*d110*/  FMUL.FTZ R112, R166.reuse, R112 ;  /* 0x00000070a6707220 */ /* 0x040fe40000410000 */
[C---:B------:R-:W-:Y:S02]  /*d120*/  FMUL.FTZ R113, R166.reuse, R113 ;  /* 0x00000071a6717220 */ /* 0x040fe40000410000 */
[C---:B------:R-:W-:Y:S04]  /*d130*/  HMMA.16816.F32.BF16 R104, R176.reuse, R20, R104 ;  /* 0x00000014b068723c */ /* 0x040fe80000041868 */
[C---:B------:R-:W-:Y:S02]  /*d140*/  FMUL.FTZ R114, R165.reuse, R114 ;  /* 0x00000072a5727220 */ /* 0x040fe40000410000 */
[----:B------:R-:W-:Y:S01]  /*d150*/  FMUL.FTZ R115, R165, R115 ;  /* 0x00000073a5737220 */ /* 0x000fe20000410000 */
[----:B------:R-:W-:Y:S01]  /*d160*/  F2FP.BF16.PACK_AB R20, R215, R216 ;  /* 0x000000d8d714723e */ /* 0x000fe200000010ff */
[-C--:B------:R-:W-:Y:S04]  /*d170*/  HMMA.16816.F32.BF16 R108, R176, R22.reuse, R108 ;  /* 0x00000016b06c723c */ /* 0x080fe8000004186c */
[C---:B------:R-:W-:Y:S01]  /*d180*/  FMUL.FTZ R116, R166.reuse, R116 ;  /* 0x00000074a6747220 */ /* 0x040fe20000410000 */
[----:B------:R-:W-:Y:S01]  /*d190*/  F2FP.BF16.PACK_AB R21, R211, R212 ;  /* 0x000000d4d315723e */ /* 0x000fe200000010ff */
[----:B------:R-:W-:Y:S02]  /*d1a0*/  FMUL.FTZ R117, R166, R117 ;  /* 0x00000075a6757220 */ /* 0x000fe40000410000 */
[C---:B------:R-:W-:Y:S04]  /*d1b0*/  HMMA.16816.F32.BF16 R112, R172.reuse, R22, R112 ;  /* 0x00000016ac70723c */ /* 0x040fe80000041870 */
[C---:B------:R-:W-:Y:S02]  /*d1c0*/  FMUL.FTZ R118, R165.reuse, R118 ;  /* 0x00000076a5767220 */ /* 0x040fe40000410000 */
[----:B------:R-:W-:Y:S01]  /*d1d0*/  FMUL.FTZ R119, R165, R119 ;  /* 0x00000077a5777220 */ /* 0x000fe20000410000 */
[----:B------:R-:W-:Y:S01]  /*d1e0*/  F2FP.BF16.PACK_AB R22, R213, R214 ;  /* 0x000000d6d516723e */ /* 0x000fe200000010ff */
[C---:B------:R-:W-:Y:S01]  /*d1f0*/  FMUL.FTZ R120, R164.reuse, R120 ;  /* 0x00000078a4787220 */ /* 0x040fe20000410000 */
[----:B------:R-:W-:Y:S03]  /*d200*/  F2FP.BF16.PACK_AB R23, R209, R210 ;  /* 0x000000d2d117723e */ /* 0x000fe600000010ff */
[----:B------:R-:W-:Y:S01]  /*d210*/  FMUL.FTZ R121, R164, R121 ;  /* 0x00000079a4797220 */ /* 0x000fe20000410000 */
[-C--:B---3--:R-:W-:Y:S03]  /*d220*/  HMMA.16816.F32.BF16 R116, R172, R32.reuse, R116 ;  /* 0x00000020ac74723c */ /* 0x088fe60000041874 */
[C---:B------:R-:W-:Y:S02]  /*d230*/  FMUL.FTZ R122, R0.reuse, R122 ;  /* 0x0000007a007a7220 */ /* 0x040fe40000410000 */
[----:B------:R-:W-:Y:S02]  /*d240*/  FMUL.FTZ R123, R0, R123 ;  /* 0x0000007b007b7220 */ /* 0x000fe40000410000 */
[--C-:B------:R-:W-:Y:S02]  /*d250*/  FFMA.FTZ R28, R28, c[0x0][0x2d0], -R206.reuse ;  /* 0x0000b4001c1c7a23 */ /* 0x100fe400000108ce */
[----:B------:R-:W-:Y:S02]  /*d260*/  FFMA.FTZ R29, R29, c[0x0][0x2d0], -R206 ;  /* 0x0000b4001d1d7a23 */ /* 0x000fe400000108ce */
[----:B------:R1:W-:Y:S01]  /*d270*/  MUFU.EX2 R199, R28 ;  /* 0x0000001c00c77308 */ /* 0x0003e20000000800 */
[C---:B------:R-:W-:Y:S04]  /*d280*/  HMMA.16816.F32.BF16 R120, R176.reuse, R32, R120 ;  /* 0x00000020b078723c */ /* 0x040fe80000041878 */
[--C-:B------:R-:W-:Y:S02]  /*d290*/  FFMA.FTZ R30, R30, c[0x0][0x2d0], -R2.reuse ;  /* 0x0000b4001e1e7a23 */ /* 0x100fe40000010802 */
[--C-:B------:R-:W-:Y:S02]  /*d2a0*/  FFMA.FTZ R31, R31, c[0x0][0x2d0], -R2.reuse ;  /* 0x0000b4001f1f7a23 */ /* 0x100fe40000010802 */
[C---:B------:R-:W-:Y:S01]  /*d2b0*/  FMUL.FTZ R124, R164.reuse, R124 ;  /* 0x0000007ca47c7220 */ /* 0x040fe20000410000 */
[----:B------:R3:W2:Y:S03]  /*d2c0*/  MUFU.EX2 R198, R29 ;  /* 0x0000001d00c67308 */ /* 0x0006a60000000800 */
[----:B------:R-:W-:Y:S02]  /*d2d0*/  FMUL.FTZ R125, R164, R125 ;  /* 0x0000007da47d7220 */ /* 0x000fe40000410000 */
[C---:B------:R-:W-:Y:S02]  /*d2e0*/  FMUL.FTZ R126, R0.reuse, R126 ;  /* 0x0000007e007e7220 */ /* 0x040fe40000410000 */
[----:B------:R-:W-:Y:S02]  /*d2f0*/  FMUL.FTZ R127, R0, R127 ;  /* 0x0000007f007f7220 */ /* 0x000fe40000410000 */
[C---:B------:R-:W-:Y:S01]  /*d300*/  FMUL.FTZ R128, R166.reuse, R128 ;  /* 0x00000080a6807220 */ /* 0x040fe20000410000 */
[----:B------:R2:W-:Y:S01]  /*d310*/  MUFU.EX2 R170, R30 ;  /* 0x0000001e00aa7308 */ /* 0x0005e20000000800 */
[----:B------:R-:W-:Y:S02]  /*d320*/  FMUL.FTZ R129, R166, R129 ;  /* 0x00000081a6817220 */ /* 0x000fe40000410000 */
[C---:B------:R-:W-:Y:S01]  /*d330*/  FMUL.FTZ R130, R165.reuse, R130 ;  /* 0x00000082a5827220 */ /* 0x040fe20000410000 */
[-C--:B------:R-:W-:Y:S01]  /*d340*/  HMMA.16816.F32.BF16 R124, R176, R34.reuse, R124 ;  /* 0x00000022b07c723c */ /* 0x080fe2000004187c */
[----:B------:R-:W3:Y:S02]  /*d350*/  LDL.LU R179, [R1+0x18] ;  /* 0x0000180001b37983 */ /* 0x000ee40000300800 */
[----:B------:R-:W-:Y:S01]  /*d360*/  FMUL.FTZ R131, R165, R131 ;  /* 0x00000083a5837220 */ /* 0x000fe20000410000 */
[----:B-1----:R-:W-:Y:S01]  /*d370*/  F2FP.BF16.PACK_AB R28, R207, R208 ;  /* 0x000000d0cf1c723e */ /* 0x002fe200000010ff */
[--C-:B------:R-:W-:Y:S01]  /*d380*/  FFMA.FTZ R42, R42, c[0x0][0x2d0], -R2.reuse ;  /* 0x0000b4002a2a7a23 */ /* 0x100fe20000010802 */
[----:B------:R-:W1:Y:S01]  /*d390*/  MUFU.EX2 R171, R31 ;  /* 0x0000001f00ab7308 */ /* 0x000e620000000800 */
[--C-:B------:R-:W-:Y:S02]  /*d3a0*/  FFMA.FTZ R43, R43, c[0x0][0x2d0], -R2.reuse ;  /* 0x0000b4002b2b7a23 */ /* 0x100fe40000010802 */
[--C-:B------:R-:W-:Y:S01]  /*d3b0*/  FFMA.FTZ R46, R46, c[0x0][0x2d0], -R2.reuse ;  /* 0x0000b4002e2e7a23 */ /* 0x100fe20000010802 */
[----:B------:R-:W-:Y:S01]  /*d3c0*/  HMMA.16816.F32.BF16 R128, R172, R34, R128 ;  /* 0x00000022ac80723c */ /* 0x000fe20000041880 */
[----:B------:R-:W1:Y:S03]  /*d3d0*/  LDSM.16.MT88.4 R32, [R227+0x900] ;  /* 0x00090000e320783b */ /* 0x000e660000004200 */
[----:B---3--:R-:W-:Y:S01]  /*d3e0*/  F2FP.BF16.PACK_AB R29, R192, R193 ;  /* 0x000000c1c01d723e */ /* 0x008fe200000010ff */
[----:B------:R-:W-:Y:S01]  /*d3f0*/  FFMA.FTZ R2, R47, c[0x0][0x2d0], -R2 ;  /* 0x0000b4002f027a23 */ /* 0x000fe20000010802 */
[----:B------:R-:W-:Y:S01]  /*d400*/  MUFU.EX2 R42, R42 ;  /* 0x0000002a002a7308 */ /* 0x000fe20000000800 */
[--C-:B------:R-:W-:Y:S01]  /*d410*/  FFMA.FTZ R48, R48, c[0x0][0x2d0], -R204.reuse ;  /* 0x0000b40030307a23 */ /* 0x100fe200000108cc */
[-C--:B------:R-:W-:Y:S01]  /*d420*/  HMMA.16816.F32.BF16 R4, R20, R24.reuse, R4 ;  /* 0x000000181404723c */ /* 0x080fe20000041804 */
[----:B------:R-:W-:Y:S04]  /*d430*/  LDSM.16.MT88.4 R172, [R226+0x2100] ;  /* 0x00210000e2ac783b */ /* 0x000fe80000004200 */
[----:B--2---:R-:W-:Y:S01]  /*d440*/  F2FP.BF16.PACK_AB R30, R198, R199 ;  /* 0x000000c7c61e723e */ /* 0x004fe200000010ff */
[----:B------:R-:W-:Y:S02]  /*d450*/  FFMA.FTZ R49, R49, c[0x0][0x2d0], -R204 ;  /* 0x0000b40031317a23 */ /* 0x000fe400000108cc */
[----:B------:R-:W-:Y:S01]  /*d460*/  MUFU.EX2 R195, R48 ;  /* 0x0000003000c37308 */ /* 0x000fe20000000800 */
[--C-:B------:R-:W-:Y:S03]  /*d470*/  FFMA.FTZ R51, R51, c[0x0][0x2d0], -R205.reuse ;  /* 0x0000b40033337a23 */ /* 0x100fe600000108cd */
[----:B-1----:R-:W-:Y:S01]  /*d480*/  F2FP.BF16.PACK_AB R31, R171, R170 ;  /* 0x000000aaab1f723e */ /* 0x002fe200000010ff */
[--C-:B------:R-:W-:Y:S02]  /*d490*/  FFMA.FTZ R45, R45, c[0x0][0x2d0], -R206.reuse ;  /* 0x0000b4002d2d7a23 */ /* 0x100fe400000108ce */
[----:B------:R-:W-:Y:S02]  /*d4a0*/  FFMA.FTZ R50, R50, c[0x0][0x2d0], -R205 ;  /* 0x0000b40032327a23 */ /* 0x000fe400000108cd */
[--C-:B------:R-:W-:Y:S01]  /*d4b0*/  FFMA.FTZ R40, R40, c[0x0][0x2d0], -R206.reuse ;  /* 0x0000b40028287a23 */ /* 0x100fe200000108ce */
[----:B------:R-:W-:Y:S01]  /*d4c0*/  MUFU.EX2 R48, R39 ;  /* 0x0000002700307308 */ /* 0x000fe20000000800 */
[C---:B------:R-:W-:Y:S04]  /*d4d0*/  HMMA.16816.F32.BF16 R8, R28.reuse, R24, R8 ;  /* 0x000000181c08723c */ /* 0x040fe80000041808 */
[--C-:B------:R-:W-:Y:S02]  /*d4e0*/  FFMA.FTZ R41, R41, c[0x0][0x2d0], -R206.reuse ;  /* 0x0000b40029297a23 */ /* 0x100fe400000108ce */
[----:B------:R-:W-:Y:S02]  /*d4f0*/  FFMA.FTZ R44, R44, c[0x0][0x2d0], -R206 ;  /* 0x0000b4002c2c7a23 */ /* 0x000fe400000108ce */
[-C--:B------:R-:W-:Y:S01]  /*d500*/  HMMA.16816.F32.BF16 R12, R28, R26.reuse, R12 ;  /* 0x0000001a1c0c723c */ /* 0x080fe2000004180c */
[----:B------:R-:W-:Y:S07]  /*d510*/  MUFU.EX2 R194, R49 ;  /* 0x0000003100c27308 */ /* 0x000fee0000000800 */
[C---:B------:R-:W-:Y:S01]  /*d520*/  HMMA.16816.F32.BF16 R16, R20.reuse, R26, R16 ;  /* 0x0000001a1410723c */ /* 0x040fe20000041810 */
[----:B------:R-:W1:Y:S02]  /*d530*/  LDSM.16.MT88.4 R24, [R225+0x2100] ;  /* 0x00210000e118783b */ /* 0x000e640000004200 */
[----:B------:R2:W-:Y:S05]  /*d540*/  MUFU.EX2 R49, R38 ;  /* 0x0000002600317308 */ /* 0x0005ea0000000800 */
[-C--:B------:R-:W-:Y:S05]  /*d550*/  HMMA.16816.F32.BF16 R132, R20, R180.reuse, R132 ;  /* 0x000000b41484723c */ /* 0x080fea0000041884 */
[----:B------:R-:W-:Y:S03]  /*d560*/  MUFU.EX2 R51, R51 ;  /* 0x0000003300337308 */ /* 0x000fe60000000800 */
[C---:B------:R-:W-:Y:S07]  /*d570*/  HMMA.16816.F32.BF16 R136, R28.reuse, R180, R136 ;  /* 0x000000b41c88723c */ /* 0x040fee0000041888 */
[----:B------:R-:W-:Y:S01]  /*d580*/  MUFU.EX2 R45, R45 ;  /* 0x0000002d002d7308 */ /* 0x000fe20000000800 */
[-C--:B------:R-:W-:Y:S01]  /*d590*/  HMMA.16816.F32.BF16 R140, R28, R182.reuse, R140 ;  /* 0x000000b61c8c723c */ /* 0x080fe2000004188c */
[----:B--2---:R-:W-:Y:S07]  /*d5a0*/  LDSM.16.MT88.4 R36, [R226+0x1100] ;  /* 0x00110000e224783b */ /* 0x004fee0000004200 */
[C---:B------:R-:W-:Y:S01]  /*d5b0*/  HMMA.16816.F32.BF16 R144, R20.reuse, R182, R144 ;  /* 0x000000b61490723c */ /* 0x040fe20000041890 */
[----:B------:R-:W-:Y:S07]  /*d5c0*/  MUFU.EX2 R50, R50 ;  /* 0x0000003200327308 */ /* 0x000fee0000000800 */
[-C--:B------:R-:W-:Y:S03]  /*d5d0*/  HMMA.16816.F32.BF16 R148, R20, R184.reuse, R148 ;  /* 0x000000b81494723c */ /* 0x080fe60000041894 */
[----:B------:R-:W-:Y:S05]  /*d5e0*/  MUFU.EX2 R40, R40 ;  /* 0x0000002800287308 */ /* 0x000fea0000000800 */
[C---:B------:R-:W-:Y:S05]  /*d5f0*/  HMMA.16816.F32.BF16 R152, R28.reuse, R184, R152 ;  /* 0x000000b81c98723c */ /* 0x040fea0000041898 */
[----:B------:R-:W2:Y:S03]  /*d600*/  MUFU.EX2 R41, R41 ;  /* 0x0000002900297308 */ /* 0x000ea60000000800 */
[-C--:B------:R-:W-:Y:S07]  /*d610*/  HMMA.16816.F32.BF16 R156, R28, R186.reuse, R156 ;  /* 0x000000ba1c9c723c */ /* 0x080fee000004189c */
[----:B------:R-:W-:Y:S01]  /*d620*/  MUFU.EX2 R44, R44 ;  /* 0x0000002c002c7308 */ /* 0x000fe20000000800 */
[C---:B------:R-:W-:Y:S08]  /*d630*/  HMMA.16816.F32.BF16 R160, R20.reuse, R186, R160 ;  /* 0x000000ba14a0723c */ /* 0x040ff000000418a0 */
[-C--:B------:R-:W-:Y:S01]  /*d640*/  HMMA.16816.F32.BF16 R52, R20, R32.reuse, R52 ;  /* 0x000000201434723c */ /* 0x080fe20000041834 */
[----:B------:R-:W3:Y:S07]  /*d650*/  MUFU.EX2 R43, R43 ;  /* 0x0000002b002b7308 */ /* 0x000eee0000000800 */
[C---:B------:R-:W-:Y:S03]  /*d660*/  HMMA.16816.F32.BF16 R56, R28.reuse, R32, R56 ;  /* 0x000000201c38723c */ /* 0x040fe60000041838 */
[----:B------:R-:W-:Y:S05]  /*d670*/  MUFU.EX2 R46, R46 ;  /* 0x0000002e002e7308 */ /* 0x000fea0000000800 */
[-C--:B------:R-:W-:Y:S08]  /*d680*/  HMMA.16816.F32.BF16 R60, R28, R34.reuse, R60 ;  /* 0x000000221c3c723c */ /* 0x080ff0000004183c */
[C---:B------:R-:W-:Y:S01]  /*d690*/  HMMA.16816.F32.BF16 R64, R20.reuse, R34, R64 ;  /* 0x000000221440723c */ /* 0x040fe20000041840 */
[----:B------:R-:W2:Y:S07]  /*d6a0*/  LDSM.16.MT88.4 R32, [R228+0x2100] ;  /* 0x00210000e420783b */ /* 0x000eae0000004200 */
[-C--:B-1----:R-:W-:Y:S08]  /*d6b0*/  HMMA.16816.F32.BF16 R68, R20, R24.reuse, R68 ;  /* 0x000000181444723c */ /* 0x082ff00000041844 */
[C---:B------:R-:W-:Y:S08]  /*d6c0*/  HMMA.16816.F32.BF16 R72, R28.reuse, R24, R72 ;  /* 0x000000181c48723c */ /* 0x040ff00000041848 */
[-C--:B------:R-:W-:Y:S08]  /*d6d0*/  HMMA.16816.F32.BF16 R76, R28, R26.reuse, R76 ;  /* 0x0000001a1c4c723c */ /* 0x080ff0000004184c */
[C---:B------:R-:W-:Y:S01]  /*d6e0*/  HMMA.16816.F32.BF16 R80, R20.reuse, R26, R80 ;  /* 0x0000001a1450723c */ /* 0x040fe20000041850 */
[----:B------:R-:W1:Y:S07]  /*d6f0*/  LDSM.16.MT88.4 R24, [R227+0x2100] ;  /* 0x00210000e318783b */ /* 0x000e6e0000004200 */
[-C--:B------:R-:W-:Y:S08]  /*d700*/  HMMA.16816.F32.BF16 R84, R20, R172.reuse, R84 ;  /* 0x000000ac1454723c */ /* 0x080ff00000041854 */
[C---:B------:R-:W-:Y:S08]  /*d710*/  HMMA.16816.F32.BF16 R88, R28.reuse, R172, R88 ;  /* 0x000000ac1c58723c */ /* 0x040ff00000041858 */
[-C--:B------:R-:W-:Y:S08]  /*d720*/  HMMA.16816.F32.BF16 R92, R28, R174.reuse, R92 ;  /* 0x000000ae1c5c723c */ /* 0x080ff0000004185c */
[C---:B------:R-:W-:Y:S08]  /*d730*/  HMMA.16816.F32.BF16 R96, R20.reuse, R174, R96 ;  /* 0x000000ae1460723c */ /* 0x040ff00000041860 */
[-C--:B--2---:R-:W-:Y:S08]  /*d740*/  HMMA.16816.F32.BF16 R100, R20, R32.reuse, R100 ;  /* 0x000000201464723c */ /* 0x084ff00000041864 */
[C---:B------:R-:W-:Y:S01]  /*d750*/  HMMA.16816.F32.BF16 R104, R28.reuse, R32, R104 ;  /* 0x000000201c68723c */ /* 0x040fe20000041868 */
[----:B------:R2:W2:Y:S07]  /*d760*/  MUFU.EX2 R32, R2 ;  /* 0x0000000200207308 */ /* 0x0004ae0000000800 */
[-C--:B------:R-:W-:Y:S08]  /*d770*/  HMMA.16816.F32.BF16 R108, R28, R34.reuse, R108 ;  /* 0x000000221c6c723c */ /* 0x080ff0000004186c */
[C---:B------:R-:W-:Y:S01]  /*d780*/  HMMA.16816.F32.BF16 R112, R20.reuse, R34, R112 ;  /* 0x000000221470723c */ /* 0x040fe20000041870 */
[----:B------:R-:W4:Y:S04]  /*d790*/  LDL.LU R34, [R1+0x1c] ;  /* 0x00001c0001227983 */ /* 0x000f280000300800 */
[----:B------:R-:W4:Y:S03]  /*d7a0*/  LDL.LU R33, [R1+0x20] ;  /* 0x0000200001217983 */ /* 0x000f260000300800 */
[-C--:B-1----:R-:W-:Y:S01]  /*d7b0*/  HMMA.16816.F32.BF16 R116, R20, R24.reuse, R116 ;  /* 0x000000181474723c */ /* 0x082fe20000041874 */
[----:B--2---:R-:W2:Y:S07]  /*d7c0*/  LDL.LU R2, [R1+0x24] ;  /* 0x0000240001027983 */ /* 0x004eae0000300800 */
[C---:B------:R-:W-:Y:S07]  /*d7d0*/  HMMA.16816.F32.BF16 R120, R28.reuse, R24, R120 ;  /* 0x000000181c78723c */ /* 0x040fee0000041878 */
[----:B------:R-:W-:Y:S01]  /*d7e0*/  F2FP.BF16.PACK_AB R24, R41, R40 ;  /* 0x000000282918723e */ /* 0x000fe200000010ff */
[-C--:B------:R-:W-:Y:S01]  /*d7f0*/  HMMA.16816.F32.BF16 R124, R28, R26.reuse, R124 ;  /* 0x0000001a1c7c723c */ /* 0x080fe2000004187c */
[----:B------:R-:W1:Y:S03]  /*d800*/  LDSM.16.MT88.4 R28, [R228+0x1100] ;  /* 0x00110000e41c783b */ /* 0x000e660000004200 */
[----:B---3--:R-:W-:Y:S04]  /*d810*/  F2FP.BF16.PACK_AB R25, R43, R42 ;  /* 0x0000002a2b19723e */ /* 0x008fe800000010ff */
[----:B------:R-:W-:Y:S07]  /*d820*/  HMMA.16816.F32.BF16 R128, R20, R26, R128 ;  /* 0x0000001a1480723c */ /* 0x000fee0000041880 */
[----:B------:R-:W-:Y:S02]  /*d830*/  F2FP.BF16.PACK_AB R20, R196, R197 ;  /* 0x000000c5c414723e */ /* 0x000fe400000010ff */
[----:B------:R-:W-:Y:S03]  /*d840*/  F2FP.BF16.PACK_AB R22, R194, R195 ;  /* 0x000000c3c216723e */ /* 0x000fe600000010ff */
[----:B------:R-:W-:Y:S02]  /*d850*/  F2FP.BF16.PACK_AB R21, R48, R49 ;  /* 0x000000313015723e */ /* 0x000fe400000010ff */
[----:B------:R-:W-:Y:S02]  /*d860*/  F2FP.BF16.PACK_AB R23, R51, R50 ;  /* 0x000000323317723e */ /* 0x000fe400000010ff */
[----:B------:R-:W-:Y:S02]  /*d870*/  F2FP.BF16.PACK_AB R26, R45, R44 ;  /* 0x0000002c2d1a723e */ /* 0x000fe400000010ff */
[----:B------:R-:W-:Y:S01]  /*d880*/  F2FP.BF16.PACK_AB R27, R32, R46 ;  /* 0x0000002e201b723e */ /* 0x000fe200000010ff */
[----:B------:R-:W-:Y:S02]  /*d890*/  FFMA.FTZ R166, R166, R179, R222 ;  /* 0x000000b3a6a67223 */ /* 0x000fe400000100de */
[-C--:B------:R-:W-:Y:S01]  /*d8a0*/  HMMA.16816.F32.BF16 R176, R20, R188.reuse, R4 ;  /* 0x000000bc14b0723c */ /* 0x080fe20000041804 */
[----:B------:R-:W3:Y:S07]  /*d8b0*/  LDSM.16.MT88.4 R4, [R227+0x1100] ;  /* 0x00110000e304783b */ /* 0x000eee0000004200 */
[C---:B------:R-:W-:Y:S01]  /*d8c0*/  HMMA.16816.F32.BF16 R180, R24.reuse, R188, R8 ;  /* 0x000000bc18b4723c */ /* 0x040fe20000041808 */
[----:B------:R-:W1:Y:S07]  /*d8d0*/  LDSM.16.MT88.4 R8, [R225+0x2900] ;  /* 0x00290000e108783b */ /* 0x000e6e0000004200 */
[-C--:B------:R-:W-:Y:S01]  /*d8e0*/  HMMA.16816.F32.BF16 R184, R24, R190.reuse, R12 ;  /* 0x000000be18b8723c */ /* 0x080fe2000004180c */
[----:B------:R-:W1:Y:S07]  /*d8f0*/  LDSM.16.MT88.4 R12, [R226+0x2900] ;  /* 0x00290000e20c783b */ /* 0x000e6e0000004200 */
[C---:B------:R-:W-:Y:S01]  /*d900*/  HMMA.16816.F32.BF16 R188, R20.reuse, R190, R16 ;  /* 0x000000be14bc723c */ /* 0x040fe20000041810 */
[----:B------:R-:W3:Y:S07]  /*d910*/  LDSM.16.MT88.4 R16, [R228+0x2900] ;  /* 0x00290000e410783b */ /* 0x000eee0000004200 */
[-C--:B------:R-:W-:Y:S08]  /*d920*/  HMMA.16816.F32.BF16 R132, R20, R36.reuse, R132 ;  /* 0x000000241484723c */ /* 0x080ff00000041884 */
[C---:B------:R-:W-:Y:S08]  /*d930*/  HMMA.16816.F32.BF16 R136, R24.reuse, R36, R136 ;  /* 0x000000241888723c */ /* 0x040ff00000041888 */
[-C--:B------:R-:W-:Y:S08]  /*d940*/  HMMA.16816.F32.BF16 R140, R24, R38.reuse, R140 ;  /* 0x00000026188c723c */ /* 0x080ff0000004188c */
[C---:B------:R-:W-:Y:S08]  /*d950*/  HMMA.16816.F32.BF16 R144, R20.reuse, R38, R144 ;  /* 0x000000261490723c */ /* 0x040ff00000041890 */
[-C--:B-1----:R-:W-:Y:S08]  /*d960*/  HMMA.16816.F32.BF16 R148, R20, R28.reuse, R148 ;  /* 0x0000001c1494723c */ /* 0x082ff00000041894 */
[C---:B------:R-:W-:Y:S08]  /*d970*/  HMMA.16816.F32.BF16 R152, R24.reuse, R28, R152 ;  /* 0x0000001c1898723c */ /* 0x040ff00000041898 */
[-C--:B------:R-:W-:Y:S08]  /*d980*/  HMMA.16816.F32.BF16 R156, R24, R30.reuse, R156 ;  /* 0x0000001e189c723c */ /* 0x080ff0000004189c */
[C---:B------:R-:W-:Y:S01]  /*d990*/  HMMA.16816.F32.BF16 R160, R20.reuse, R30, R160 ;  /* 0x0000001e14a0723c */ /* 0x040fe200000418a0 */
[----:B------:R-:W1:Y:S07]  /*d9a0*/  LDSM.16.MT88.4 R28, [R227+0x2900] ;  /* 0x00290000e31c783b */ /* 0x000e6e0000004200 */
[-C--:B---3--:R-:W-:Y:S08]  /*d9b0*/  HMMA.16816.F32.BF16 R52, R20, R4.reuse, R52 ;  /* 0x000000041434723c */ /* 0x088ff00000041834 */
[C---:B------:R-:W-:Y:S07]  /*d9c0*/  HMMA.16816.F32.BF16 R56, R24.reuse, R4, R56 ;  /* 0x000000041838723c */ /* 0x040fee0000041838 */
[----:B------:R-:W-:Y:S01]  /*d9d0*/  FADD.FTZ R5, R247, R166 ;  /* 0x000000a6f7057221 */ /* 0x000fe20000010000 */
[-C--:B------:R-:W-:Y:S04]  /*d9e0*/  HMMA.16816.F32.BF16 R60, R24, R6.reuse, R60 ;  /* 0x00000006183c723c */ /* 0x080fe8000004183c */
[----:B------:R-:W-:Y:S04]  /*d9f0*/  FADD.FTZ R5, R250, R5 ;  /* 0x00000005fa057221 */ /* 0x000fe80000010000 */
[C---:B------:R-:W-:Y:S08]  /*da00*/  HMMA.16816.F32.BF16 R64, R20.reuse, R6, R64 ;  /* 0x000000061440723c */ /* 0x040ff00000041840 */
        /* <DEDUP_REMOVED lines=14> */
[-C--:B------:R-:W-:Y:S04]  /*daf0*/  HMMA.16816.F32.BF16 R124, R24, R30.reuse, R124 ;  /* 0x0000001e187c723c */ /* 0x080fe8000004187c */
[----:B----4-:R-:W-:Y:S02]  /*db00*/  FFMA.FTZ R165, R165, R34, R223 ;  /* 0x00000022a5a57223 */ /* 0x010fe400000100df */
[----:B------:R-:W-:Y:S02]  /*db10*/  FFMA.FTZ R164, R164, R33, R221 ;  /* 0x00000021a4a47223 */ /* 0x000fe400000100dd */
[----:B------:R-:W-:Y:S04]  /*db20*/  HMMA.16816.F32.BF16 R128, R20, R30, R128 ;  /* 0x0000001e1480723c */ /* 0x000fe80000041880 */
[----:B--2---:R-:W-:Y:S02]  /*db30*/  FFMA.FTZ R0, R0, R2, R201 ;  /* 0x0000000200007223 */ /* 0x004fe400000100c9 */
[----:B------:R-:W-:Y:S02]  /*db40*/  FADD.FTZ R8, R244, R165 ;  /* 0x000000a5f4087221 */ /* 0x000fe40000010000 */
[----:B------:R-:W-:Y:S01]  /*db50*/  FADD.FTZ R4, R219, R164 ;  /* 0x000000a4db047221 */ /* 0x000fe20000010000 */
[----:B------:R-:W-:Y:S03]  /*db60*/  MOV R164, R167 ;  /* 0x000000a700a47202 */ /* 0x000fe60000000f00 */
        /* <DEDUP_REMOVED lines=37> */
[----:B------:R-:W-:Y:S01]  /*ddc0*/  STL [R1+0x18], R6 ;  /* 0x0000180601007387 */ /* 0x000fe20000100800 */
[----:B------:R-:W-:Y:S02]  /*ddd0*/  FADD.FTZ R0, R46, R4 ;  /* 0x000000042e007221 */ /* 0x000fe40000010000 */
[----:B------:R-:W-:Y:S02]  /*dde0*/  FADD.FTZ R4, R51, R5 ;  /* 0x0000000533047221 */ /* 0x000fe40000010000 */
[----:B------:R-:W-:Y:S02]  /*ddf0*/  FADD.FTZ R2, R45, R2 ;  /* 0x000000022d027221 */ /* 0x000fe40000010000 */
[----:B------:R-:W-:Y:S01]  /*de00*/  FADD.FTZ R0, R32, R0 ;  /* 0x0000000020007221 */ /* 0x000fe20000010000 */
[----:B------:R-:W-:Y:S04]  /*de10*/  STL [R1+0x1c], R4 ;  /* 0x00001c0401007387 */ /* 0x000fe80000100800 */
[----:B------:R1:W-:Y:S04]  /*de20*/  STL [R1+0x20], R2 ;  /* 0x0000200201007387 */ /* 0x0003e80000100800 */
[----:B------:R2:W-:Y:S01]  /*de30*/  STL [R1+0x24], R0 ;  /* 0x0000240001007387 */ /* 0x0005e20000100800 */
[----:B-1----:R-:W-:Y:S02]  /*de40*/  MOV R2, R168 ;  /* 0x000000a800027202 */ /* 0x002fe40000000f00 */
[----:B--2---:R-:W-:Y:S01]  /*de50*/  MOV R0, R169 ;  /* 0x000000a900007202 */ /* 0x004fe20000000f00 */
[----:B------:R-:W-:-:S05]  /*de60*/  @P0 BRA `(.L_x_491) ;  /* 0xffffd31000000947 */ /* 0x000fca000383ffff */
.L_x_490:
[----:B------:R-:W-:-:S13]  /*de70*/  ISETP.GE.AND P0, PT, R242, R249, PT ;  /* 0x000000f9f200720c */ /* 0x000fda0003f06270 */
[----:B------:R-:W-:Y:S05]  /*de80*/  @!P0 BRA `(.L_x_492) ;  /* 0x0000440000008947 */ /* 0x000fea0003800000 */
[----:B--2---:R-:W2:Y:S04]  /*de90*/  LDL.64 R4, [R1+0x48] ;  /* 0x0000480001047983 */ /* 0x004ea80000100a00 */
[----:B------:R-:W3:Y:S01]  /*dea0*/  LDL.64 R6, [R1+0x38] ;  /* 0x0000380001067983 */ /* 0x000ee20000100a00 */
[----:B------:R-:W-:Y:S01]  /*deb0*/  IMAD.MOV.U32 R170, RZ, RZ, R3 ;  /* 0x000000ffffaa7224 */ /* 0x000fe200078e0003 */
[----:B------:R-:W-:Y:S02]  /*dec0*/  ULDC.64 UR4, c[0x0][0x1e0] ;  /* 0x0000780000047ab9 */ /* 0x000fe40000000a00 */
[----:B------:R-:W-:Y:S02]  /*ded0*/  USHF.L.U64.HI UR7, UR4, 0x5, UR5 ;  /* 0x0000000504077899 */ /* 0x000fe40008010205 */
[----:B------:R-:W-:-:S02]  /*dee0*/  USHF.L.U32 UR16, UR4, 0x5, URZ ;  /* 0x0000000504107899 */ /* 0x000fc4000800063f */
[----:B------:R-:W-:Y:S02]  /*def0*/  UMOV UR13, 0x30 ;  /* 0x00000030000d7882 */ /* 0x000fe40000000000 */
[----:B------:R-:W-:Y:S01]  /*df00*/  ULDC.64 UR4, c[0x0][0x208] ;  /* 0x0000820000047ab9 */ /* 0x000fe20000000a00 */
[----:B------:R-:W-:Y:S01]  /*df10*/  IMAD.MOV.U32 R165, RZ, RZ, R168 ;  /* 0x000000ffffa57224 */ /* 0x000fe200078e00a8 */
[----:B------:R-:W-:Y:S01]  /*df20*/  UIADD3 UR12, UP1, UR12, 0x80, URZ ;  /* 0x000000800c0c7890 */ /* 0x000fe2000ff3e03f */
[----:B------:R-:W-:Y:S01]  /*df30*/  MOV R164, R169 ;  /* 0x000000a900a47202 */ /* 0x000fe20000000f00 */
[----:B------:R-:W-:Y:S01]  /*df40*/  UIADD3 UR17, UP0, UR9, 0x80, URZ ;  /* 0x0000008009117890 */ /* 0x000fe2000ff1e03f */
[----:B------:R-:W-:Y:S01]  /*df50*/  MOV R166, R167 ;  /* 0x000000a700a67202 */ /* 0x000fe20000000f00 */
[----:B------:R-:W-:Y:S02]  /*df60*/  UIMAD.WIDE.U32 UR18, UR13, UR4, URZ ;  /* 0x000000040d1272a5 */ /* 0x000fe4000f8e003f */
[----:B------:R-:W-:-:S02]  /*df70*/  UIMAD UR5, UR13, UR5, URZ ;  /* 0x000000050d0572a4 */ /* 0x000fc4000f8e023f */
[----:B------:R-:W-:Y:S02]  /*df80*/  UIADD3.X UR8, URZ, UR8, URZ, UP1, !UPT ;  /* 0x000000083f087290 */ /* 0x000fe40008ffe43f */
[----:B------:R-:W-:Y:S02]  /*df90*/  UIADD3.X UR4, URZ, UR11, URZ, UP0, !UPT ;  /* 0x0000000b3f047290 */ /* 0x000fe400087fe43f */
[----:B------:R-:W-:Y:S01]  /*dfa0*/  UIADD3 UR5, UR19, UR5, URZ ;  /* 0x0000000513057290 */ /* 0x000fe2000fffe03f */
[----:B--2---:R-:W-:Y:S02]  /*dfb0*/  IADD3 R8, P0, R4, 0x40, RZ ;  /* 0x0000004004087810 */ /* 0x004fe40007f1e0ff */
[----:B------:R-:W-:Y:S01]  /*dfc0*/  MOV R2, R4 ;  /* 0x0000000400027202 */ /* 0x000fe20000000f00 */
[--C-:B---3--:R-:W-:Y:S02]  /*dfd0*/  IMAD.MOV.U32 R3, RZ, RZ, R7.reuse ;  /* 0x000000ffff037224 */ /* 0x108fe400078e0007 */
[----:B------:R-:W-:-:S05]  /*dfe0*/  IMAD.X R9, RZ, RZ, R7, P0 ;  /* 0x000000ffff097224 */ /* 0x000fca00000e0607 */
[----:B------:R1:W-:Y:S04]  /*dff0*/  STL.64 [R1], R8 ;  /* 0x0000000801007387 */ /* 0x0003e80000100a00 */
[----:B------:R1:W-:Y:S02]  /*e000*/  STL.64 [R1+0x10], R2 ;  /* 0x0000100201007387 */ /* 0x0003e40000100a00 */
.L_x_509:
[----:B--2---:R-:W2:Y:S01]  /*e010*/  LDL.64 R204, [R1+0x10] ;  /* 0x0000100001cc7983 */ /* 0x004ea20000100a00 */
[----:B------:R-:W-:Y:S04]  /*e020*/  DEPBAR.LE SB0, 0x0 ;  /* 0x000080000000791a */ /* 0x000fe80000000000 */
[----:B------:R-:W3:Y:S05]  /*e030*/  LDL.64 R168, [R1] ;  /* 0x0000000001a87983 */ /* 0x000eea0000100a00 */
[----:B------:R-:W-:Y:S01]  /*e040*/  BAR.SYNC.DEFER_BLOCKING 0x0 ;  /* 0x0000000000007b1d */ /* 0x000fe20000010000 */
[C---:B------:R-:W-:Y:S01]  /*e050*/  ISETP.GT.AND P6, PT, R242.reuse, R249, PT ;  /* 0x000000f9f200720c */ /* 0x040fe20003fc4270 */
[----:B------:R-:W-:Y:S01]  /*e060*/  IMAD R0, R242, UR5, RZ ;  /* 0x00000005f2007c24 */ /* 0x000fe2000f8e02ff */
[----:B-1----:R-:W-:Y:S05]  /*e070*/  SHF.R.S32.HI R2, RZ, 0x1f, R242 ;  /* 0x0000001fff027819 */ /* 0x002fea00000114f2 */
[----:B------:R-:W-:Y:S01]  /*e080*/  IMAD R0, R2, UR18, R0 ;  /* 0x0000001202007c24 */ /* 0x000fe2000f8e0200 */
[----:B-----5:R-:W-:Y:S05]  /*e090*/  LDSM.16.M88.4 R48, [R231+0x6100] ;  /* 0x00610000e730783b */ /* 0x020fea0000000200 */
[----:B------:R-:W1:Y:S05]  /*e0a0*/  LDSM.16.M88.4 R16, [R224+0x3100] ;  /* 0x00310000e010783b */ /* 0x000e6a0000000200 */
[----:B------:R-:W4:Y:S05]  /*e0b0*/  LDSM.16.M88.4 R44, [R231+0x8100] ;  /* 0x00810000e72c783b */ /* 0x000f2a0000000200 */
[----:B------:R-:W4:Y:S05]  /*e0c0*/  LDSM.16.M88.4 R32, [R224+0x3900] ;  /* 0x00390000e020783b */ /* 0x000f2a0000000200 */
[----:B------:R-:W3:Y:S05]  /*e0d0*/  LDL.64 R246, [R1+0x30] ;  /* 0x0000300001f67983 */ /* 0x000eea0000100a00 */
[----:B------:R-:W4:Y:S05]  /*e0e0*/  LDSM.16.M88.4 R172, [R224+0x4100] ;  /* 0x00410000e0ac783b */ /* 0x000f2a0000000200 */
[----:B------:R-:W3:Y:S05]  /*e0f0*/  LDL.64 R244, [R1+0x40] ;  /* 0x0000400001f47983 */ /* 0x000eea0000100a00 */
[----:B------:R-:W-:Y:S05]  /*e100*/  LDSM.16.M88.4 R192, [R233+0x6100] ;  /* 0x00610000e9c0783b */ /* 0x000fea0000000200 */
[----:B------:R-:W3:Y:S01]  /*e110*/  LDL R171, [R1+0x28] ;  /* 0x0000280001ab7983 */ /* 0x000ee20000100800 */
[-C--:B-1----:R-:W-:Y:S04]  /*e120*/  HMMA.16816.F32.BF16 R4, R48, R16.reuse, RZ ;  /* 0x000000103004723c */ /* 0x082fe800000418ff */
[----:B------:R-:W1:Y:S05]  /*e130*/  LDSM.16.M88.4 R196, [R235] ;  /* 0x00000000ebc4783b */ /* 0x000e6a0000000200 */
[----:B------:R-:W1:Y:S01]  /*e140*/  LDSM.16.M88.4 R200, [R233+0x8100] ;  /* 0x00810000e9c8783b */ /* 0x000e620000000200 */
[C---:B----4-:R-:W-:Y:S08]  /*e150*/  HMMA.16816.F32.BF16 R8, R44.reuse, R16, RZ ;  /* 0x000000102c08723c */ /* 0x050ff000000418ff */
        /* <DEDUP_REMOVED lines=10> */
[----:B------:R-:W4:Y:S07]  /*e200*/  LDSM.16.M88.4 R172, [R241] ;  /* 0x00000000f1ac783b */ /* 0x000f2e0000000200 */
[-C--:B-1----:R-:W-:Y:S08]  /*e210*/  HMMA.16816.F32.BF16 R4, R192, R196.reuse, R4 ;  /* 0x000000c4c004723c */ /* 0x082ff00000041804 */
[C---:B------:R-:W-:Y:S08]  /*e220*/  HMMA.16816.F32.BF16 R8, R200.reuse, R196, R8 ;  /* 0x000000c4c808723c */ /* 0x040ff00000041808 */
[-C--:B------:R-:W-:Y:S08]  /*e230*/  HMMA.16816.F32.BF16 R12, R200, R198.reuse, R12 ;  /* 0x000000c6c80c723c */ /* 0x080ff0000004180c */
[C---:B------:R-:W-:Y:S08]  /*e240*/  HMMA.16816.F32.BF16 R16, R192.reuse, R198, R16 ;  /* 0x000000c6c010723c */ /* 0x040ff00000041810 */
[-C--:B----4-:R-:W-:Y:S08]  /*e250*/  HMMA.16816.F32.BF16 R20, R192, R172.reuse, R20 ;  /* 0x000000acc014723c */ /* 0x090ff00000041814 */
[C---:B------:R-:W-:Y:S08]  /*e260*/  HMMA.16816.F32.BF16 R24, R200.reuse, R172, R24 ;  /* 0x000000acc818723c */ /* 0x040ff00000041818 */
[-C--:B------:R-:W-:Y:S08]  /*e270*/  HMMA.16816.F32.BF16 R28, R200, R174.reuse, R28 ;  /* 0x000000aec81c723c */ /* 0x080ff0000004181c */
[C---:B------:R-:W-:Y:S04]  /*e280*/  HMMA.16816.F32.BF16 R32, R192.reuse, R174, R32 ;  /* 0x000000aec020723c */ /* 0x040fe80000041820 */
[C---:B--2---:R-:W-:Y:S04]  /*e290*/  IMAD.WIDE.U32 R204, R242.reuse, UR18, R204 ;  /* 0x00000012f2cc7c25 */ /* 0x044fe8000f8e00cc */
[----:B------:R-:W-:Y:S04]  /*e2a0*/  IMAD.IADD R167, R205, 0x1, R0 ;  /* 0x00000001cda77824 */ /* 0x000fe800078e0200 */
[----:B---3--:R-:W-:Y:S01]  /*e2b0*/  IMAD.WIDE.U32 R2, R242, UR18, R168 ;  /* 0x00000012f2027c25 */ /* 0x008fe2000f8e00a8 */
[----:B------:R-:W-:Y:S03]  /*e2c0*/  LEA R168, P1, R204, c[0x0][0x1f8], 0x1 ;  /* 0x00007e00cca87a11 */ /* 0x000fe600078208ff */
[----:B------:R-:W-:Y:S01]  /*e2d0*/  IMAD.IADD R0, R0, 0x1, R3 ;  /* 0x0000000100007824 */ /* 0x000fe200078e0203 */
[----:B------:R-:W-:Y:S02]  /*e2e0*/  LEA.HI.X R169, R204, c[0x0][0x1fc], R167, 0x1, P1 ;  /* 0x00007f00cca97a11 */ /* 0x000fe400008f0ca7 */
[----:B------:R-:W1:Y:S01]  /*e2f0*/  LDSM.16.M88.4 R204, [R240] ;  /* 0x00000000f0cc783b */ /* 0x000e620000000200 */
[C---:B------:R-:W-:Y:S04]  /*e300*/  LEA R208, P0, R2.reuse, c[0x0][0x1f8], 0x1 ;  /* 0x00007e0002d07a11 */ /* 0x040fe800078008ff */
[----:B------:R-:W-:Y:S01]  /*e310*/  @!PT LDS RZ, [RZ] ;  /* 0x00000000fffff984 */ /* 0x000fe20000000800 */
[----:B------:R-:W-:Y:S01]  /*e320*/  @!PT LDS RZ, [RZ] ;  /* 0x00000000fffff984 */ /* 0x000fe20000000800 */
[----:B------:R-:W-:Y:S01]  /*e330*/  @!PT LDS RZ, [RZ] ;  /* 0x00000000fffff984 */ /* 0x000fe20000000800 */
[----:B------:R2:W-:Y:S01]  /*e340*/  LDGSTS.E.BYPASS.LTC128B.128 [R243+0x100], [R168.64], !P4 ;  /* 0x00100000a8f37fae */ /* 0x0005e2000e101d4e */
[----:B------:R-:W-:Y:S02]  /*e350*/  LEA.HI.X R209, R2, c[0x0][0x1fc], R0, 0x1, P0 ;  /* 0x00007f0002d17a11 */ /* 0x000fe400000f0c00 */
[----:B------:R-:W-:Y:S02]  /*e360*/  IADD3 R2, P0, R168, UR9, RZ ;  /* 0x00000009a8027c10 */ /* 0x000fe4000ff1e0ff */
[----:B------:R-:W3:Y:S01]  /*e370*/  LDL R167, [R1+0x8] ;  /* 0x0000080001a77983 */ /* 0x000ee20000100800 */
[----:B------:R-:W-:Y:S02]  /*e380*/  @P6 IADD3 R0, R242, -0x1, RZ ;  /* 0xfffffffff2006810 */ /* 0x000fe40007ffe0ff */
[----:B------:R-:W-:Y:S02]  /*e390*/  IADD3.X R3, R169, UR11, RZ, P0, !PT ;  /* 0x0000000ba9037c10 */ /* 0x000fe400087fe4ff */
[----:B------:R4:W-:Y:S01]  /*e3a0*/  LDGSTS.E.BYPASS.LTC128B.128 [R243+0x1900], [R208.64], !P3 ;  /* 0x01900000d0f37fae */ /* 0x0009e2000d901d4e */
[C---:B------:R-:W-:Y:S04]  /*e3b0*/  IADD3 R196, P1, R2.reuse, UR9, RZ ;  /* 0x0000000902c47c10 */ /* 0x040fe8000ff3e0ff */
[----:B------:R4:W-:Y:S01]  /*e3c0*/  LDGSTS.E.BYPASS.LTC128B.128 [R243+0x900], [R2.64], !P4 ;  /* 0x0090000002f37fae */ /* 0x0009e2000e101d4e */
[C---:B------:R-:W-:Y:S02]  /*e3d0*/  IADD3.X R197, R3.reuse, UR11, RZ, P1, !PT ;  /* 0x0000000b03c57c10 */ /* 0x040fe40008ffe4ff */
[----:B------:R-:W-:Y:S02]  /*e3e0*/  PLOP3.LUT P1, PT, PT, PT, UP3, 0x80, 0x0 ;  /* 0x000000000000781c */ /* 0x000fe40003f2f038 */
[----:B------:R4:W-:Y:S05]  /*e3f0*/  LDGSTS.E.BYPASS.LTC128B.128 [R243+0x2100], [R2.64+0x80], !P3 ;  /* 0x0210008002f37fae */ /* 0x0009ea000d901d4e */
[----:B------:R4:W-:Y:S01]  /*e400*/  LDGSTS.E.BYPASS.LTC128B.128 [R243+0x1100], [R196.64], !P4 ;  /* 0x01100000c4f37fae */ /* 0x0009e2000e101d4e */
[----:B--2---:R-:W-:Y:S04]  /*e410*/  IADD3 R168, P0, R2, UR17, RZ ;  /* 0x0000001102a87c10 */ /* 0x004fe8000ff1e0ff */
[----:B------:R-:W-:Y:S02]  /*e420*/  IADD3.X R169, R3, UR4, RZ, P0, !PT ;  /* 0x0000000403a97c10 */ /* 0x000fe400087fe4ff */
[----:B------:R-:W-:Y:S01]  /*e430*/  PLOP3.LUT P0, PT, PT, PT, UP3, 0x80, 0x0 ;  /* 0x000000000000781c */ /* 0x000fe20003f0f038 */
[-C--:B-1----:R-:W-:Y:S02]  /*e440*/  HMMA.16816.F32.BF16 R36, R192, R204.reuse, R36 ;  /* 0x000000ccc024723c */ /* 0x082fe40000041824 */
[----:B------:R1:W-:Y:S05]  /*e450*/  LDGSTS.E.BYPASS.LTC128B.128 [R243+0x2900], [R168.64], !P3 ;  /* 0x02900000a8f37fae */ /* 0x0003ea000d901d4e */
[----:B----4-:R-:W-:Y:S01]  /*e460*/  LDSM.16.M88.4 R208, [R232+0x6100] ;  /* 0x00610000e8d0783b */ /* 0x010fe20000000200 */
[C---:B------:R-:W-:Y:S04]  /*e470*/  HMMA.16816.F32.BF16 R40, R200.reuse, R204, R40 ;  /* 0x000000ccc828723c */ /* 0x040fe80000041828 */
[----:B------:R-:W2:Y:S01]  /*e480*/  LDSM.16.M88.4 R212, [R230+0x3100] ;  /* 0x00310000e6d4783b */ /* 0x000ea20000000200 */
[----:B------:R-:W-:Y:S01]  /*e490*/  @P6 SHF.R.S32.HI R2, RZ, 0x1f, R0 ;  /* 0x0000001fff026819 */ /* 0x000fe20000011400 */
[----:B------:R-:W-:Y:S02]  /*e4a0*/  @P6 IMAD.MOV.U32 R3, RZ, RZ, R247 ;  /* 0x000000ffff036224 */ /* 0x000fe400078e00f7 */
[-C--:B------:R-:W-:Y:S01]  /*e4b0*/  HMMA.16816.F32.BF16 R44, R200, R206.reuse, R44 ;  /* 0x000000cec82c723c */ /* 0x080fe2000004182c */
[----:B------:R-:W4:Y:S03]  /*e4c0*/  LDSM.16.M88.4 R196, [R232+0x8100] ;  /* 0x00810000e8c4783b */ /* 0x000f260000000200 */
[----:B------:R-:W-:Y:S02]  /*e4d0*/  @P6 IMAD R2, R2, c[0x0][0x1e0], RZ ;  /* 0x0000780002026a24 */ /* 0x000fe400078e02ff */
[----:B------:R-:W0:Y:S02]  /*e4e0*/  LDGDEPBAR ;  /* 0x00000000000079af */ /* 0x000e240000000000 */
[----:B------:R-:W-:Y:S03]  /*e4f0*/  HMMA.16816.F32.BF16 R48, R192, R206, R48 ;  /* 0x000000cec030723c */ /* 0x000fe60000041830 */
[----:B------:R-:W4:Y:S01]  /*e500*/  LDSM.16.M88.4 R216, [R230+0x3900] ;  /* 0x00390000e6d8783b */ /* 0x000f220000000200 */
[C---:B-1----:R-:W-:Y:S04]  /*e510*/  @P6 IMAD.WIDE.U32 R168, R0.reuse, c[0x0][0x1e0], RZ ;  /* 0x0000780000a86a25 */ /* 0x042fe800078e00ff */
[----:B------:R-:W1:Y:S01]  /*e520*/  LDSM.16.M88.4 R172, [R230+0x4100] ;  /* 0x00410000e6ac783b */ /* 0x000e620000000200 */
[----:B------:R-:W-:Y:S04]  /*e530*/  @P6 IMAD R2, R0, c[0x0][0x1e4], R2 ;  /* 0x0000790000026a24 */ /* 0x000fe800078e0202 */
[----:B------:R-:W-:Y:S01]  /*e540*/  LDSM.16.M88.4 R192, [R234+0x6100] ;  /* 0x00610000eac0783b */ /* 0x000fe20000000200 */
[----:B------:R-:W-:Y:S02]  /*e550*/  @P6 IMAD.IADD R0, R169, 0x1, R2 ;  /* 0x00000001a9006824 */ /* 0x000fe400078e0202 */
[----:B------:R-:W-:Y:S02]  /*e560*/  @P6 IMAD.MOV.U32 R2, RZ, RZ, R244 ;  /* 0x000000ffff026224 */ /* 0x000fe400078e00f4 */
[----:B------:R-:W1:Y:S01]  /*e570*/  LDSM.16.M88.4 R200, [R229] ;  /* 0x00000000e5c8783b */ /* 0x000e620000000200 */
[----:B------:R-:W-:Y:S02]  /*e580*/  @P6 IMAD R0, R0, 0x30, RZ ;  /* 0x0000003000006824 */ /* 0x000fe400078e02ff */
[----:B------:R-:W-:Y:S02]  /*e590*/  @P6 IMAD.WIDE.U32 R2, R168, 0x30, R2 ;  /* 0x00000030a8026825 */ /* 0x000fe400078e0002 */
[----:B------:R-:W1:Y:S02]  /*e5a0*/  LDSM.16.M88.4 R204, [R234+0x8100] ;  /* 0x00810000eacc783b */ /* 0x000e640000000200 */
[C---:B------:R-:W-:Y:S01]  /*e5b0*/  @P6 IMAD.SHL.U32 R168, R2.reuse, 0x2, RZ ;  /* 0x0000000202a86824 */ /* 0x040fe200078e00ff */
[-C--:B--2---:R-:W-:Y:S02]  /*e5c0*/  HMMA.16816.F32.BF16 R4, R208, R212.reuse, R4 ;  /* 0x000000d4d004723c */ /* 0x084fe40000041804 */
[----:B------:R-:W2:Y:S03]  /*e5d0*/  LDSM.16.M88.4 R220, [R229+0x800] ;  /* 0x00080000e5dc783b */ /* 0x000ea60000000200 */
[----:B------:R-:W-:Y:S02]  /*e5e0*/  @P6 IMAD.IADD R3, R3, 0x1, R0 ;  /* 0x0000000103036824 */ /* 0x000fe400078e0200 */
[----:B------:R-:W-:Y:S01]  /*e5f0*/  @P1 IMAD.HI.U32 R0, R171, c[0x0][0x2c8], RZ ;  /* 0x0000b200ab001a27 */ /* 0x000fe200078e00ff */
[C---:B----4-:R-:W-:Y:S04]  /*e600*/  HMMA.16816.F32.BF16 R8, R196.reuse, R212, R8 ;  /* 0x000000d4c408723c */ /* 0x050fe80000041808 */
[----:B------:R-:W-:Y:S02]  /*e610*/  @P6 SHF.L.U64.HI R3, R2, 0x1, R3 ;  /* 0x0000000102036819 */ /* 0x000fe40000010203 */
[----:B------:R-:W-:Y:S02]  /*e620*/  @P0 SHF.R.U32.HI R171, RZ, c[0x0][0x2cc], R0 ;  /* 0x0000b300ffab0a19 */ /* 0x000fe40000011600 */
[-C--:B------:R-:W-:Y:S08]  /*e630*/  HMMA.16816.F32.BF16 R12, R196, R214.reuse, R12 ;  /* 0x000000d6c40c723c */ /* 0x080ff0000004180c */
[C---:B------:R-:W-:Y:S01]  /*e640*/  HMMA.16816.F32.BF16 R16, R208.reuse, R214, R16 ;  /* 0x000000d6d010723c */ /* 0x040fe20000041810 */
[----:B------:R-:W4:Y:S07]  /*e650*/  LDSM.16.M88.4 R212, [R229+0x1000] ;  /* 0x00100000e5d4783b */ /* 0x000f2e0000000200 */
[-C--:B------:R-:W-:Y:S08]  /*e660*/  HMMA.16816.F32.BF16 R20, R208, R216.reuse, R20 ;  /* 0x000000d8d014723c */ /* 0x080ff00000041814 */
        /* <DEDUP_REMOVED lines=9> */
[----:B------:R-:W1:Y:S05]  /*e700*/  LDSM.16.M88.4 R172, [R231+0xa100] ;  /* 0x00a10000e7ac783b */ /* 0x000e6a0000000200 */
[----:B------:R-:W1:Y:S02]  /*e710*/  LDSM.16.M88.4 R208, [R231+0xc100] ;  /* 0x00c10000e7d0783b */ /* 0x000e640000000200 */
[-C--:B------:R-:W-:Y:S08]  /*e720*/  HMMA.16816.F32.BF16 R4, R192, R200.reuse, R4 ;  /* 0x000000c8c004723c */ /* 0x080ff00000041804 */
        /* <DEDUP_REMOVED lines=8> */
[----:B------:R-:W-:Y:S07]  /*e7b0*/  LDSM.16.M88.4 R220, [R238] ;  /* 0x00000000eedc783b */ /* 0x000fee0000000200 */
[-C--:B----4-:R-:W-:Y:S08]  /*e7c0*/  HMMA.16816.F32.BF16 R36, R192, R212.reuse, R36 ;  /* 0x000000d4c024723c */ /* 0x090ff00000041824 */
[C---:B------:R-:W-:Y:S08]  /*e7d0*/  HMMA.16816.F32.BF16 R40, R204.reuse, R212, R40 ;  /* 0x000000d4cc28723c */ /* 0x040ff00000041828 */
[-C--:B------:R-:W-:Y:S01]  /*e7e0*/  HMMA.16816.F32.BF16 R44, R204, R214.reuse, R44 ;  /* 0x000000d6cc2c723c */ /* 0x080fe2000004182c */
[----:B------:R-:W2:Y:S07]  /*e7f0*/  LDSM.16.M88.4 R204, [R224+0x5900] ;  /* 0x00590000e0cc783b */ /* 0x000eae0000000200 */
[----:B------:R-:W-:Y:S01]  /*e800*/  HMMA.16816.F32.BF16 R48, R192, R214, R48 ;  /* 0x000000d6c030723c */ /* 0x000fe20000041830 */
[----:B------:R-:W-:Y:S05]  /*e810*/  LDSM.16.M88.4 R192, [R233+0xa100] ;  /* 0x00a10000e9c0783b */ /* 0x000fea0000000200 */
[----:B------:R-:W4:Y:S02]  /*e820*/  LDSM.16.M88.4 R212, [R239] ;  /* 0x00000000efd4783b */ /* 0x000f240000000200 */
        /* <DEDUP_REMOVED lines=15> */
[----:B------:R-:W2:Y:S05]  /*e920*/  LDSM.16.M88.4 R172, [R232+0xa100] ;  /* 0x00a10000e8ac783b */ /* 0x000eaa0000000200 */
[----:B------:R-:W1:Y:S02]  /*e930*/  LDSM.16.M88.4 R204, [R232+0xc100] ;  /* 0x00c10000e8cc783b */ /* 0x000e640000000200 */
[-C--:B----4-:R-:W-:Y:S08]  /*e940*/  HMMA.16816.F32.BF16 R4, R192, R212.reuse, R4 ;  /* 0x000000d4c004723c */ /* 0x090ff00000041804 */
[C---:B------:R-:W-:Y:S08]  /*e950*/  HMMA.16816.F32.BF16 R8, R216.reuse, R212, R8 ;  /* 0x000000d4d808723c */ /* 0x040ff00000041808 */
[-C--:B------:R-:W-:Y:S08]  /*e960*/  HMMA.16816.F32.BF16 R12, R216, R214.reuse, R12 ;  /* 0x000000d6d80c723c */ /* 0x080ff0000004180c */
[C---:B------:R-:W-:Y:S01]  /*e970*/  HMMA.16816.F32.BF16 R16, R192.reuse, R214, R16 ;  /* 0x000000d6c010723c */ /* 0x040fe20000041810 */
[----:B------:R-:W4:Y:S07]  /*e980*/  LDSM.16.M88.4 R212, [R230+0x5900] ;  /* 0x00590000e6d4783b */ /* 0x000f2e0000000200 */
[-C--:B------:R-:W-:Y:S08]  /*e990*/  HMMA.16816.F32.BF16 R20, R192, R220.reuse, R20 ;  /* 0x000000dcc014723c */ /* 0x080ff00000041814 */
[C---:B------:R-:W-:Y:S08]  /*e9a0*/  HMMA.16816.F32.BF16 R24, R216.reuse, R220, R24 ;  /* 0x000000dcd818723c */ /* 0x040ff00000041818 */
[-C--:B------:R-:W-:Y:S08]  /*e9b0*/  HMMA.16816.F32.BF16 R28, R216, R222.reuse, R28 ;  /* 0x000000ded81c723c */ /* 0x080ff0000004181c */
[C---:B------:R-:W-:Y:S08]  /*e9c0*/  HMMA.16816.F32.BF16 R32, R192.reuse, R222, R32 ;  /* 0x000000dec020723c */ /* 0x040ff00000041820 */
[-C--:B-1----:R-:W-:Y:S08]  /*e9d0*/  HMMA.16816.F32.BF16 R36, R192, R196.reuse, R36 ;  /* 0x000000c4c024723c */ /* 0x082ff00000041824 */
[C---:B------:R-:W-:Y:S08]  /*e9e0*/  HMMA.16816.F32.BF16 R40, R216.reuse, R196, R40 ;  /* 0x000000c4d828723c */ /* 0x040ff00000041828 */
[-C--:B------:R-:W-:Y:S01]  /*e9f0*/  HMMA.16816.F32.BF16 R44, R216, R198.reuse, R44 ;  /* 0x000000c6d82c723c */ /* 0x080fe2000004182c */
[----:B------:R-:W-:Y:S07]  /*ea00*/  LDSM.16.M88.4 R216, [R236+0xc100] ;  /* 0x00c10000ecd8783b */ /* 0x000fee0000000200 */
[----:B------:R-:W-:Y:S01]  /*ea10*/  HMMA.16816.F32.BF16 R48, R192, R198, R48 ;  /* 0x000000c6c030723c */ /* 0x000fe20000041830 */
[----:B------:R-:W-:Y:S05]  /*ea20*/  LDSM.16.M88.4 R192, [R234+0xa100] ;  /* 0x00a10000eac0783b */ /* 0x000fea0000000200 */
[----:B------:R-:W1:Y:S02]  /*ea30*/  LDSM.16.M88.4 R196, [R229+0x1800] ;  /* 0x00180000e5c4783b */ /* 0x000e640000000200 */
[-C--:B--2---:R-:W-:Y:S08]  /*ea40*/  HMMA.16816.F32.BF16 R4, R172, R200.reuse, R4 ;  /* 0x000000c8ac04723c */ /* 0x084ff00000041804 */
[C---:B------:R-:W-:Y:S08]  /*ea50*/  HMMA.16816.F32.BF16 R8, R204.reuse, R200, R8 ;  /* 0x000000c8cc08723c */ /* 0x040ff00000041808 */
[-C--:B------:R-:W-:Y:S08]  /*ea60*/  HMMA.16816.F32.BF16 R12, R204, R202.reuse, R12 ;  /* 0x000000cacc0c723c */ /* 0x080ff0000004180c */
[C---:B------:R-:W-:Y:S01]  /*ea70*/  HMMA.16816.F32.BF16 R16, R172.reuse, R202, R16 ;  /* 0x000000caac10723c */ /* 0x040fe20000041810 */
[----:B------:R-:W2:Y:S07]  /*ea80*/  LDSM.16.M88.4 R200, [R229+0x2000] ;  /* 0x00200000e5c8783b */ /* 0x000eae0000000200 */
[-C--:B------:R-:W-:Y:S08]  /*ea90*/  HMMA.16816.F32.BF16 R20, R172, R208.reuse, R20 ;  /* 0x000000d0ac14723c */ /* 0x080ff00000041814 */
[C---:B------:R-:W-:Y:S08]  /*eaa0*/  HMMA.16816.F32.BF16 R24, R204.reuse, R208, R24 ;  /* 0x000000d0cc18723c */ /* 0x040ff00000041818 */
[-C--:B------:R-:W-:Y:S08]  /*eab0*/  HMMA.16816.F32.BF16 R28, R204, R210.reuse, R28 ;  /* 0x000000d2cc1c723c */ /* 0x080ff0000004181c */
[C---:B------:R-:W-:Y:S08]  /*eac0*/  HMMA.16816.F32.BF16 R32, R172.reuse, R210, R32 ;  /* 0x000000d2ac20723c */ /* 0x040ff00000041820 */
[-C--:B----4-:R-:W-:Y:S08]  /*ead0*/  HMMA.16816.F32.BF16 R36, R172, R212.reuse, R36 ;  /* 0x000000d4ac24723c */ /* 0x090ff00000041824 */
[C---:B------:R-:W-:Y:S08]  /*eae0*/  HMMA.16816.F32.BF16 R40, R204.reuse, R212, R40 ;  /* 0x000000d4cc28723c */ /* 0x040ff00000041828 */
[-C--:B------:R-:W-:Y:S08]  /*eaf0*/  HMMA.16816.F32.BF16 R44, R204, R214.reuse, R44 ;  /* 0x000000d6cc2c723c */ /* 0x080ff0000004182c */
[----:B------:R-:W-:Y:S01]  /*eb00*/  HMMA.16816.F32.BF16 R48, R172, R214, R48 ;  /* 0x000000d6ac30723c */ /* 0x000fe20000041830 */
[----:B------:R-:W4:Y:S01]  /*eb10*/  LDSM.16.M88.4 R172, [R229+0x2800] ;  /* 0x00280000e5ac783b */ /* 0x000f220000000200 */
[----:B------:R-:W-:Y:S04]  /*eb20*/  DEPBAR.LE SB0, 0x0 ;  /* 0x000080000000791a */ /* 0x000fe80000000000 */
[----:B------:R-:W-:Y:S02]  /*eb30*/  BAR.SYNC.DEFER_BLOCKING 0x0 ;  /* 0x0000000000007b1d */ /* 0x000fe40000010000 */
[-C--:B-1----:R-:W-:Y:S08]  /*eb40*/  HMMA.16816.F32.BF16 R4, R192, R196.reuse, R4 ;  /* 0x000000c4c004723c */ /* 0x082ff00000041804 */
[C---:B------:R-:W-:Y:S07]  /*eb50*/  HMMA.16816.F32.BF16 R8, R216.reuse, R196, R8 ;  /* 0x000000c4d808723c */ /* 0x040fee0000041808 */
[C---:B------:R-:W-:Y:S01]  /*eb60*/  @P6 IADD3 R196, P2, R168.reuse, 0x80, RZ ;  /* 0x00000080a8c46810 */ /* 0x040fe20007f5e0ff */
[-C--:B------:R-:W-:Y:S04]  /*eb70*/  HMMA.16816.F32.BF16 R12, R216, R198.reuse, R12 ;  /* 0x000000c6d80c723c */ /* 0x080fe8000004180c */
[----:B------:R-:W-:Y:S02]  /*eb80*/  @P6 IADD3 R168, P5, R168, c[0x0][0x1c8], RZ ;  /* 0x00007200a8a86a10 */ /* 0x000fe40007fbe0ff */
[----:B------:R-:W-:Y:S02]  /*eb90*/  @P6 IADD3 R196, P1, R196, c[0x0][0x1c8], RZ ;  /* 0x00007200c4c46a10 */ /* 0x000fe40007f3e0ff */
[C---:B------:R-:W-:Y:S04]  /*eba0*/  HMMA.16816.F32.BF16 R16, R192.reuse, R198, R16 ;  /* 0x000000c6c010723c */ /* 0x040fe80000041810 */
[----:B------:R-:W-:Y:S02]  /*ebb0*/  @P6 IADD3.X R169, R3, c[0x0][0x1cc], RZ, P5, !PT ;  /* 0x0000730003a96a10 */ /* 0x000fe40002ffe4ff */
[----:B------:R-:W-:Y:S02]  /*ebc0*/  @P6 IADD3.X R197, RZ, c[0x0][0x1cc], R3, P1, P2 ;  /* 0x00007300ffc56a10 */ /* 0x000fe40000fe4403 */
[-C--:B--2---:R-:W-:Y:S01]  /*ebd0*/  HMMA.16816.F32.BF16 R20, R192, R200.reuse, R20 ;  /* 0x000000c8c014723c */ /* 0x084fe20000041814 */
[----:B------:R-:W-:Y:S01]  /*ebe0*/  @!PT LDS RZ, [RZ] ;  /* 0x00000000fffff984 */ /* 0x000fe20000000800 */
[----:B------:R-:W-:Y:S01]  /*ebf0*/  @!PT LDS RZ, [RZ] ;  /* 0x00000000fffff984 */ /* 0x000fe20000000800 */
[----:B------:R-:W-:Y:S01]  /*ec00*/  @!PT LDS RZ, [RZ] ;  /* 0x00000000fffff984 */ /* 0x000fe20000000800 */
[----:B------:R1:W-:Y:S03]  /*ec10*/  @P6 LDGSTS.E.BYPASS.LTC128B.128 [R243+0x3100], [R168.64], !P4 ;  /* 0x03100000a8f36fae */ /* 0x0003e6000e101d4e */
[----:B------:R-:W-:Y:S02]  /*ec20*/  @P6 IADD3 R2, P0, R168, UR16, RZ ;  /* 0x00000010a8026c10 */ /* 0x000fe4000ff1e0ff */
[----:B------:R2:W-:Y:S02]  /*ec30*/  @P6 LDGSTS.E.BYPASS.LTC128B.128 [R243+0x4900], [R196.64], !P3 ;  /* 0x04900000c4f36fae */ /* 0x0005e4000d901d4e */
[C---:B------:R-:W-:Y:S04]  /*ec40*/  HMMA.16816.F32.BF16 R24, R216.reuse, R200, R24 ;  /* 0x000000c8d818723c */ /* 0x040fe80000041818 */
[----:B------:R-:W-:Y:S04]  /*ec50*/  @P6 IADD3.X R3, R169, UR7, RZ, P0, !PT ;  /* 0x00000007a9036c10 */ /* 0x000fe800087fe4ff */
[-C--:B------:R-:W-:Y:S01]  /*ec60*/  HMMA.16816.F32.BF16 R28, R216, R202.reuse, R28 ;  /* 0x000000cad81c723c */ /* 0x080fe2000004181c */
[----:B------:R3:W-:Y:S05]  /*ec70*/  @P6 LDGSTS.E.BYPASS.LTC128B.128 [R243+0x3900], [R2.64], !P4 ;  /* 0x0390000002f36fae */ /* 0x0007ea000e101d4e */
[----:B------:R3:W-:Y:S02]  /*ec80*/  @P6 LDGSTS.E.BYPASS.LTC128B.128 [R243+0x5100], [R2.64+0x80], !P3 ;  /* 0x0510008002f36fae */ /* 0x0007e4000d901d4e */
[C---:B------:R-:W-:Y:S04]  /*ec90*/  HMMA.16816.F32.BF16 R32, R192.reuse, R202, R32 ;  /* 0x000000cac020723c */ /* 0x040fe80000041820 */
[----:B-1----:R-:W-:Y:S04]  /*eca0*/  IMAD R168, R242, -0x30, RZ ;  /* 0xffffffd0f2a87824 */ /* 0x002fe800078e02ff */
[-C--:B----4-:R-:W-:Y:S04]  /*ecb0*/  HMMA.16816.F32.BF16 R36, R192, R172.reuse, R36 ;  /* 0x000000acc024723c */ /* 0x090fe80000041824 */
[C---:B--2---:R-:W-:Y:S04]  /*ecc0*/  @P6 IADD3 R196, P1, R2.reuse, UR16, RZ ;  /* 0x0000001002c46c10 */ /* 0x044fe8000ff3e0ff */
[C---:B------:R-:W-:Y:S04]  /*ecd0*/  HMMA.16816.F32.BF16 R40, R216.reuse, R172, R40 ;  /* 0x000000acd828723c */ /* 0x040fe80000041828 */
[C---:B------:R-:W-:Y:S03]  /*ece0*/  @P6 IADD3.X R197, R3.reuse, UR7, RZ, P1, !PT ;  /* 0x0000000703c56c10 */ /* 0x040fe60008ffe4ff */
[----:B------:R-:W-:Y:S01]  /*ecf0*/  @P6 IADD3 R172, P0, R2, UR12, RZ ;  /* 0x0000000c02ac6c10 */ /* 0x000fe2000ff1e0ff */
[-C--:B------:R-:W-:Y:S01]  /*ed00*/  HMMA.16816.F32.BF16 R44, R216, R174.reuse, R44 ;  /* 0x000000aed82c723c */ /* 0x080fe2000004182c */
[----:B------:R1:W-:Y:S03]  /*ed10*/  @P6 LDGSTS.E.BYPASS.LTC128B.128 [R243+0x4100], [R196.64], !P4 ;  /* 0x04100000c4f36fae */ /* 0x0003e6000e101d4e */
[----:B------:R-:W-:Y:S02]  /*ed20*/  @P6 IADD3.X R173, R3, UR8, RZ, P0, !PT ;  /* 0x0000000803ad6c10 */ /* 0x000fe400087fe4ff */
[----:B---3--:R-:W2:Y:S01]  /*ed30*/  SHFL.IDX PT, R3, R171, RZ, 0x1c1f ;  /* 0x001c1fffab037589 */ /* 0x008ea200000e0000 */
[----:B------:R-:W-:Y:S01]  /*ed40*/  PLOP3.LUT P0, PT, PT, PT, UP2, 0x40, 0x0 ;  /* 0x000000000000781c */ /* 0x000fe20003f0e828 */
[----:B------:R-:W-:Y:S03]  /*ed50*/  HMMA.16816.F32.BF16 R48, R192, R174, R48 ;  /* 0x000000aec030723c */ /* 0x000fe60000041830 */
[----:B------:R3:W-:Y:S04]  /*ed60*/  @P6 LDGSTS.E.BYPASS.LTC128B.128 [R243+0x5900], [R172.64], !P3 ;  /* 0x05900000acf36fae */ /* 0x0007e8000d901d4e */
[----:B------:R-:W-:Y:S01]  /*ed70*/  IMAD.IADD R174, R168, 0x1, -R167 ;  /* 0x00000001a8ae7824 */ /* 0x000fe200078e0aa7 */
[----:B------:R-:W0:Y:S01]  /*ed80*/  LDGDEPBAR ;  /* 0x00000000000079af */ /* 0x000e220000000000 */
[----:B---3--:R-:W-:Y:S04]  /*ed90*/  IADD3 R173, -R167, 0x1, R168 ;  /* 0x00000001a7ad7810 */ /* 0x008fe80007ffe1a8 */
[----:B------:R-:W-:Y:S04]  /*eda0*/  IADD3 R173, R173, c[0x0][0x1d0], RZ ;  /* 0x00007400adad7a10 */ /* 0x000fe80007ffe0ff */
[----:B------:R-:W-:Y:S04]  /*edb0*/  IADD3 R173, R173, -c[0x0][0x168], RZ ;  /* 0x80005a00adad7a10 */ /* 0x000fe80007ffe0ff */
[C---:B------:R-:W-:Y:S02]  /*edc0*/  IADD3 R172, R173.reuse, c[0x0][0x328], RZ ;  /* 0x0000ca00adac7a10 */ /* 0x040fe40007ffe0ff */
[----:B------:R-:W-:Y:S03]  /*edd0*/  IADD3 R173, R173, UR6, RZ ;  /* 0x00000006adad7c10 */ /* 0x000fe6000fffe0ff */
[--C-:B--2---:R-:W-:Y:S02]  /*ede0*/  IMAD.IADD R2, R172, 0x1, R3.reuse ;  /* 0x00000001ac027824 */ /* 0x104fe400078e0203 */
        /* <DEDUP_REMOVED lines=16> */
.L_x_495:
[----:B------:R-:W-:Y:S04]  /*eef0*/  MOV R167, c[0x0][0x32c] ;  /* 0x0000cb0000a77a02 */ /* 0x000fe80000000f00 */
[----:B------:R-:W-:Y:S11]  /*ef00*/  ISETP.NE.AND P0, PT, R167, 0x1, PT ;  /* 0x00000001a700780c */ /* 0x000ff60003f05270 */
[----:B------:R-:W-:Y:S02]  /*ef10*/  @!UPT UIADD3 URZ, URZ, URZ, URZ ;  /* 0x0000003f3f3ff290 */ /* 0x000fe4000fffe03f */
[----:B------:R-:W-:Y:S05]  /*ef20*/  @P0 IMAD.HI.U32 R167, R3, c[0x0][0x330], RZ ;  /* 0x0000cc0003a70a27 */ /* 0x000fea00078e00ff */
[----:B------:R-:W-:Y:S02]  /*ef30*/  @P0 SHF.R.U32.HI R3, RZ, c[0x0][0x334], R167 ;  /* 0x0000cd00ff030a19 */ /* 0x000fe400000116a7 */
.L_x_496:
[----:B------:R-:W-:Y:S05]  /*ef40*/  BSYNC B0 ;  /* 0x0000000000007941 */ /* 0x000fea0003800000 */
.L_x_494:
[----:B------:R-:W-:Y:S05]  /*ef50*/  IMAD R3, R3, c[0x0][0x32c], R174 ;  /* 0x0000cb0003037a24 */ /* 0x000fea00078e02ae */
[----:B------:R-:W-:Y:S02]  /*ef60*/  IADD3 R167, R3, c[0x0][0x32c], RZ ;  /* 0x0000cb0003a77a10 */ /* 0x000fe40007ffe0ff */
[----:B------:R-:W-:Y:S02]  /*ef70*/  IMNMX R0, R0, R3, !PT ;  /* 0x0000000300007217 */ /* 0x000fe40007800200 */
[----:B------:R-:W-:Y:S02]  /*ef80*/  IMNMX R2, R2, R167, PT ;  /* 0x000000a702027217 */ /* 0x000fe40003800200 */
.L_x_493:
[----:B-1----:R-:W-:Y:S01]  /*ef90*/  PLOP3.LUT P0, PT, PT, PT, UP2, 0x40, 0x0 ;  /* 0x000000000000781c */ /* 0x002fe20003f0e828 */
        /* <DEDUP_REMOVED lines=18> */
.L_x_499:
[----:B------:R-:W-:Y:S04]  /*f0c0*/  MOV R175, c[0x0][0x32c] ;  /* 0x0000cb0000af7a02 */ /* 0x000fe80000000f00 */
[----:B------:R-:W-:Y:S11]  /*f0d0*/  ISETP.NE.AND P0, PT, R175, 0x1, PT ;  /* 0x00000001af00780c */ /* 0x000ff60003f05270 */
[----:B------:R-:W-:Y:S02]  /*f0e0*/  @!UPT UIADD3 URZ, URZ, URZ, URZ ;  /* 0x0000003f3f3ff290 */ /* 0x000fe4000fffe03f */
[----:B------:R-:W-:Y:S05]  /*f0f0*/  @P0 IMAD.HI.U32 R175, R169, c[0x0][0x330], RZ ;  /* 0x0000cc00a9af0a27 */ /* 0x000fea00078e00ff */
[----:B------:R-:W-:Y:S02]  /*f100*/  @P0 SHF.R.U32.HI R169, RZ, c[0x0][0x334], R175 ;  /* 0x0000cd00ffa90a19 */ /* 0x000fe400000116af */
.L_x_500:
[----:B------:R-:W-:Y:S05]  /*f110*/  BSYNC B0 ;  /* 0x0000000000007941 */ /* 0x000fea0003800000 */
.L_x_498:
[----:B------:R-:W-:Y:S05]  /*f120*/  IMAD R169, R169, c[0x0][0x32c], R174 ;  /* 0x0000cb00a9a97a24 */ /* 0x000fea00078e02ae */
[----:B------:R-:W-:Y:S02]  /*f130*/  IADD3 R175, R169, c[0x0][0x32c], RZ ;  /* 0x0000cb00a9af7a10 */ /* 0x000fe40007ffe0ff */
[----:B------:R-:W-:Y:S02]  /*f140*/  IMNMX R3, R3, R169, !PT ;  /* 0x000000a903037217 */ /* 0x000fe40007800200 */
[----:B------:R-:W-:Y:S02]  /*f150*/  IMNMX R167, R167, R175, PT ;  /* 0x000000afa7a77217 */ /* 0x000fe40003800200 */
.L_x_497:
[C---:B------:R-:W-:Y:S02]  /*f160*/  ISETP.GE.AND P0, PT, R168.reuse, 0x2, PT ;  /* 0x00000002a800780c */ /* 0x040fe40003f06270 */
[----:B------:R-:W-:Y:S02]  /*f170*/  ISETP.GE.AND P2, PT, R168, 0xa, PT ;  /* 0x0000000aa800780c */ /* 0x000fe40003f46270 */
[----:B------:R-:W-:Y:S02]  /*f180*/  P2R R192, PR, RZ, 0x1 ;  /* 0x00000001ffc07803 */ /* 0x000fe40000000000 */
[----:B------:R-:W-:Y:S02]  /*f190*/  ISETP.GT.AND P0, PT, R0, 0x1, !P0 ;  /* 0x000000010000780c */ /* 0x000fe40004704270 */
[----:B------:R-:W-:Y:S02]  /*f1a0*/  ISETP.GE.AND P1, PT, R168, 0x9, PT ;  /* 0x00000009a800780c */ /* 0x000fe40003f26270 */
[----:B------:R-:W-:Y:S02]  /*f1b0*/  ISETP.LT.OR P0, PT, R2, 0x2, P0 ;  /* 0x000000020200780c */ /* 0x000fe40000701670 */
[----:B------:R-:W-:Y:S02]  /*f1c0*/  P2R R175, PR, RZ, 0x2 ;  /* 0x00000002ffaf7803 */ /* 0x000fe40000000000 */
[----:B------:R-:W-:Y:S02]  /*f1d0*/  FSEL R193, R5, -INF , !P0 ;  /* 0xff80000005c17808 */ /* 0x000fe40004000000 */
[C---:B------:R-:W-:Y:S02]  /*f1e0*/  ISETP.GT.AND P0, PT, R0.reuse, 0x9, !P2 ;  /* 0x000000090000780c */ /* 0x040fe40005704270 */
[----:B------:R-:W-:Y:S02]  /*f1f0*/  ISETP.GT.AND P1, PT, R0, 0x8, !P1 ;  /* 0x000000080000780c */ /* 0x000fe40004f24270 */
[----:B------:R-:W-:Y:S02]  /*f200*/  P2R R169, PR, RZ, 0x4 ;  /* 0x00000004ffa97803 */ /* 0x000fe40000000000 */
[----:B------:R-:W-:Y:S02]  /*f210*/  ISETP.LT.OR P0, PT, R2, 0xa, P0 ;  /* 0x0000000a0200780c */ /* 0x000fe40000701670 */
[----:B------:R-:W-:Y:S02]  /*f220*/  ISETP.GE.AND P2, PT, R168, 0x11, PT ;  /* 0x00000011a800780c */ /* 0x000fe40003f46270 */
[----:B------:R-:W-:Y:S02]  /*f230*/  ISETP.LT.OR P1, PT, R2, 0x9, P1 ;  /* 0x000000090200780c */ /* 0x000fe40000f21670 */
[----:B------:R-:W-:Y:S02]  /*f240*/  FSEL R195, R17, -INF , !P0 ;  /* 0xff80000011c37808 */ /* 0x000fe40004000000 */
[----:B------:R-:W-:Y:S02]  /*f250*/  ISETP.GT.AND P0, PT, R0, 0x10, !P2 ;  /* 0x000000100000780c */ /* 0x000fe40005704270 */
[----:B------:R-:W-:Y:S02]  /*f260*/  FSEL R194, R16, -INF , !P1 ;  /* 0xff80000010c27808 */ /* 0x000fe40004800000 */
        /* <DEDUP_REMOVED lines=19> */
[----:B------:R-:W-:Y:S02]  /*f3a0*/  ISETP.GE.AND P6, PT, R168, 0x22, PT ;  /* 0x00000022a800780c */ /* 0x000fe40003fc6270 */
        /* <DEDUP_REMOVED lines=10> */
[----:B------:R-:W-:Y:S04]  /*f450*/  ISETP.LT.OR P0, PT, R2, 0x29, P0 ;  /* 0x000000290200780c */ /* 0x000fe80000701670 */
[----:B------:R-:W-:Y:S02]  /*f460*/  FSEL R216, R48, -INF , !P0 ;  /* 0xff80000030d87808 */ /* 0x000fe40004000000 */
[----:B------:R-:W-:Y:S04]  /*f470*/  ISETP.GT.AND P0, PT, R0, RZ, !P2 ;  /* 0x000000ff0000720c */ /* 0x000fe80005704270 */
[----:B------:R-:W-:Y:S04]  /*f480*/  ISETP.LT.OR P0, PT, R2, 0x1, P0 ;  /* 0x000000010200780c */ /* 0x000fe80000701670 */
[----:B------:R-:W-:Y:S02]  /*f490*/  FSEL R32, R4, -INF , !P0 ;  /* 0xff80000004207808 */ /* 0x000fe40004000000 */
[----:B------:R-:W-:Y:S01]  /*f4a0*/  ISETP.GE.AND P0, PT, R168, 0x2a, PT ;  /* 0x0000002aa800780c */ /* 0x000fe20003f06270 */
[----:B------:R-:W1:Y:S03]  /*f4b0*/  SHFL.IDX PT, R4, R171, 0x2, 0x1c1f ;  /* 0x005c1f00ab047f89 */ /* 0x000e6600000e0000 */
[----:B------:R-:W-:Y:S04]  /*f4c0*/  ISETP.GT.AND P2, PT, R0, 0x29, !P0 ;  /* 0x000000290000780c */ /* 0x000fe80004744270 */
[----:B------:R-:W-:Y:S04]  /*f4d0*/  ISETP.LT.OR P2, PT, R2, 0x2a, P2 ;  /* 0x0000002a0200780c */ /* 0x000fe80001741670 */
[----:B------:R-:W-:Y:S02]  /*f4e0*/  FSEL R215, R49, -INF , !P2 ;  /* 0xff80000031d77808 */ /* 0x000fe40005000000 */
[----:B------:R-:W-:Y:S01]  /*f4f0*/  PLOP3.LUT P2, PT, PT, PT, UP2, 0x40, 0x0 ;  /* 0x000000000000781c */ /* 0x000fe20003f4e828 */
[--C-:B-1----:R-:W-:Y:S02]  /*f500*/  IMAD.IADD R2, R172, 0x1, R4.reuse ;  /* 0x00000001ac027824 */ /* 0x102fe400078e0204 */
[----:B------:R-:W-:Y:S10]  /*f510*/  IMAD.IADD R0, R173, 0x1, R4 ;  /* 0x00000001ad007824 */ /* 0x000ff400078e0204 */
        /* <DEDUP_REMOVED lines=15> */
.L_x_503:
[----:B------:R-:W-:Y:S04]  /*f610*/  MOV R33, c[0x0][0x32c] ;  /* 0x0000cb0000217a02 */ /* 0x000fe80000000f00 */
[----:B------:R-:W-:Y:S11]  /*f620*/  ISETP.NE.AND P2, PT, R33, 0x1, PT ;  /* 0x000000012100780c */ /* 0x000ff60003f45270 */
[----:B------:R-:W-:Y:S02]  /*f630*/  @!UPT UIADD3 URZ, URZ, URZ, URZ ;  /* 0x0000003f3f3ff290 */ /* 0x000fe4000fffe03f */
[----:B------:R-:W-:Y:S05]  /*f640*/  @P2 IMAD.HI.U32 R33, R4, c[0x0][0x330], RZ ;  /* 0x0000cc0004212a27 */ /* 0x000fea00078e00ff */
[----:B------:R-:W-:Y:S02]  /*f650*/  @P2 SHF.R.U32.HI R4, RZ, c[0x0][0x334], R33 ;  /* 0x0000cd00ff042a19 */ /* 0x000fe40000011621 */
.L_x_504:
[----:B------:R-:W-:Y:S05]  /*f660*/  BSYNC B0 ;  /* 0x0000000000007941 */ /* 0x000fea0003800000 */
.L_x_502:
[----:B------:R-:W-:Y:S05]  /*f670*/  IMAD R4, R4, c[0x0][0x32c], R174 ;  /* 0x0000cb0004047a24 */ /* 0x000fea00078e02ae */
[----:B------:R-:W-:Y:S02]  /*f680*/  IADD3 R33, R4, c[0x0][0x32c], RZ ;  /* 0x0000cb0004217a10 */ /* 0x000fe40007ffe0ff */
[----:B------:R-:W-:Y:S02]  /*f690*/  IMNMX R0, R0, R4, !PT ;  /* 0x0000000400007217 */ /* 0x000fe40007800200 */
[----:B------:R-:W-:Y:S02]  /*f6a0*/  IMNMX R2, R2, R33, PT ;  /* 0x0000002102027217 */ /* 0x000fe40003800200 */
.L_x_501:
[----:B------:R-:W-:Y:S02]  /*f6b0*/  ISETP.NE.AND P2, PT, R175, RZ, PT ;  /* 0x000000ffaf00720c */ /* 0x000fe40003f45270 */
[----:B------:R-:W-:Y:S02]  /*f6c0*/  P2R R48, PR, RZ, 0x10 ;  /* 0x00000010ff307803 */ /* 0x000fe40000000000 */
[----:B------:R-:W-:Y:S02]  /*f6d0*/  ISETP.GT.AND P2, PT, R3, 0x8, !P2 ;  /* 0x000000080300780c */ /* 0x000fe40005744270 */
[----:B------:R-:W-:Y:S02]  /*f6e0*/  ISETP.NE.AND P4, PT, R21, RZ, PT ;  /* 0x000000ff1500720c */ /* 0x000fe40003f85270 */
[----:B------:R-:W-:Y:S02]  /*f6f0*/  ISETP.LT.OR P2, PT, R167, 0x9, P2 ;  /* 0x00000009a700780c */ /* 0x000fe40001741670 */
[----:B------:R-:W-:Y:S02]  /*f700*/  P2R R37, PR, RZ, 0x8 ;  /* 0x00000008ff257803 */ /* 0x000fe40000000000 */
[----:B------:R-:W-:Y:S02]  /*f710*/  FSEL R33, R18, -INF , !P2 ;  /* 0xff80000012217808 */ /* 0x000fe40005000000 */
[----:B------:R-:W-:Y:S02]  /*f720*/  ISETP.NE.AND P2, PT, R169, RZ, PT ;  /* 0x000000ffa900720c */ /* 0x000fe40003f45270 */
[----:B------:R-:W-:Y:S02]  /*f730*/  ISETP.NE.AND P3, PT, R20, RZ, PT ;  /* 0x000000ff1400720c */ /* 0x000fe40003f65270 */
[----:B------:R-:W-:Y:S02]  /*f740*/  ISETP.GT.AND P2, PT, R3, 0x9, !P2 ;  /* 0x000000090300780c */ /* 0x000fe40005744270 */
[----:B------:R-:W-:Y:S02]  /*f750*/  P2R R4, PR, RZ, 0x10 ;  /* 0x00000010ff047803 */ /* 0x000fe40000000000 */
        /* <DEDUP_REMOVED lines=23> */
[----:B------:R-:W-:Y:S04]  /*f8d0*/  ISETP.NE.AND P2, PT, R192, RZ, PT ;  /* 0x000000ffc000720c */ /* 0x000fe80003f45270 */
        /* <DEDUP_REMOVED lines=9> */
[----:B------:R-:W-:Y:S02]  /*f970*/  ISETP.GT.AND P2, PT, R3, 0x29, !P0 ;  /* 0x000000290300780c */ /* 0x000fe40004744270 */
[----:B------:R-:W1:Y:S02]  /*f980*/  SHFL.IDX PT, R3, R171, 0x3, 0x1c1f ;  /* 0x007c1f00ab037f89 */ /* 0x000e6400000e0000 */
[----:B------:R-:W-:Y:S04]  /*f990*/  ISETP.LT.OR P2, PT, R167, 0x2a, P2 ;  /* 0x0000002aa700780c */ /* 0x000fe80001741670 */
[----:B------:R-:W-:Y:S02]  /*f9a0*/  FSEL R214, R51, -INF , !P2 ;  /* 0xff80000033d67808 */ /* 0x000fe40005000000 */
[----:B------:R-:W-:Y:S02]  /*f9b0*/  ISETP.GT.AND P2, PT, R0, RZ, !P4 ;  /* 0x000000ff0000720c */ /* 0x000fe40006744270 */
        /* <DEDUP_REMOVED lines=40> */
[----:B------:R-:W-:Y:S01]  /*fc40*/  ISETP.GT.AND P2, PT, R0, 0x29, !P0 ;  /* 0x000000290000780c */ /* 0x000fe20004744270 */
[--C-:B-1----:R-:W-:Y:S03]  /*fc50*/  IMAD.IADD R0, R173, 0x1, R3.reuse ;  /* 0x00000001ad007824 */ /* 0x102fe600078e0203 */
[----:B------:R-:W-:Y:S01]  /*fc60*/  ISETP.LT.OR P2, PT, R2, 0x2a, P2 ;  /* 0x0000002a0200780c */ /* 0x000fe20001741670 */
[----:B------:R-:W-:Y:S03]  /*fc70*/  IMAD.IADD R2, R172, 0x1, R3 ;  /* 0x00000001ac027824 */ /* 0x000fe600078e0203 */
        /* <DEDUP_REMOVED lines=18> */
.L_x_507:
[----:B------:R-:W-:Y:S04]  /*fda0*/  MOV R4, c[0x0][0x32c] ;  /* 0x0000cb0000047a02 */ /* 0x000fe80000000f00 */
[----:B------:R-:W-:Y:S11]  /*fdb0*/  ISETP.NE.AND P2, PT, R4, 0x1, PT ;  /* 0x000000010400780c */ /* 0x000ff60003f45270 */
[----:B------:R-:W-:Y:S02]  /*fdc0*/  @!UPT UIADD3 URZ, URZ, URZ, URZ ;  /* 0x0000003f3f3ff290 */ /* 0x000fe4000fffe03f */
[----:B------:R-:W-:Y:S05]  /*fdd0*/  @P2 IMAD.HI.U32 R4, R3, c[0x0][0x330], RZ ;  /* 0x0000cc0003042a27 */ /* 0x000fea00078e00ff */
[----:B------:R-:W-:Y:S02]  /*fde0*/  @P2 SHF.R.U32.HI R3, RZ, c[0x0][0x334], R4 ;  /* 0x0000cd00ff032a19 */ /* 0x000fe40000011604 */
.L_x_508:
[----:B------:R-:W-:Y:S05]  /*fdf0*/  BSYNC B0 ;  /* 0x0000000000007941 */ /* 0x000fea0003800000 */
.L_x_506:
[----:B------:R-:W-:Y:S05]  /*fe00*/  IMAD R174, R3, c[0x0][0x32c], R174 ;  /* 0x0000cb0003ae7a24 */ /* 0x000fea00078e02ae */
[----:B------:R-:W-:Y:S02]  /*fe10*/  IADD3 R3, R174, c[0x0][0x32c], RZ ;  /* 0x0000cb00ae037a10 */ /* 0x000fe40007ffe0ff */
[----:B------:R-:W-:Y:S02]  /*fe20*/  IMNMX R0, R0, R174, !PT ;  /* 0x000000ae00007217 */ /* 0x000fe40007800200 */
[----:B------:R-:W-:Y:S02]  /*fe30*/  IMNMX R2, R2, R3, PT ;  /* 0x0000000302027217 */ /* 0x000fe40003800200 */
.L_x_505:
[----:B------:R-:W-:Y:S02]  /*fe40*/  ISETP.NE.AND P2, PT, R17, RZ, PT ;  /* 0x000000ff1100720c */ /* 0x000fe40003f45270 */
[----:B------:R-:W-:Y:S02]  /*fe50*/  FMNMX.FTZ R3, R6, R165, !PT ;  /* 0x000000a506037209 */ /* 0x000fe40007810000 */
[----:B------:R-:W-:Y:S02]  /*fe60*/  ISETP.GT.AND P2, PT, R0, RZ, !P2 ;  /* 0x000000ff0000720c */ /* 0x000fe40005744270 */
        /* <DEDUP_REMOVED lines=40> */
[----:B------:R-:W-:Y:S02]  /*100f0*/  FMNMX.FTZ R3, R208, R3, !PT ;  /* 0x00000003d0037209 */ /* 0x000fe40007810000 */
[----:B------:R-:W-:Y:S02]  /*10100*/  FMNMX.FTZ R169, R215, R169, !PT ;  /* 0x000000a9d7a97209 */ /* 0x000fe40007810000 */
[----:B------:R-:W-:Y:S02]  /*10110*/  FSEL R44, R27, -INF , !P2 ;  /* 0xff8000001b2c7808 */ /* 0x000fe40005000000 */
[----:B------:R-:W-:Y:S01]  /*10120*/  FMNMX.FTZ R3, R211, R3, !PT ;  /* 0x00000003d3037209 */ /* 0x000fe20007810000 */
[----:B------:R-:W1:Y:S01]  /*10130*/  SHFL.BFLY PT, R5, R169, 0x2, 0x1f ;  /* 0x0c401f00a9057f89 */ /* 0x000e6200000e0000 */
[----:B------:R-:W-:Y:S02]  /*10140*/  ISETP.NE.AND P2, PT, R21, RZ, PT ;  /* 0x000000ff1500720c */ /* 0x000fe40003f45270 */
[----:B------:R-:W-:Y:S02]  /*10150*/  FMNMX.FTZ R4, R18, R166, !PT ;  /* 0x000000a612047209 */ /* 0x000fe40007810000 */
[----:B------:R-:W-:Y:S02]  /*10160*/  FMNMX.FTZ R3, R214, R3, !PT ;  /* 0x00000003d6037209 */ /* 0x000fe40007810000 */
[----:B------:R-:W-:Y:S02]  /*10170*/  ISETP.GT.AND P2, PT, R0, 0x18, !P2 ;  /* 0x000000180000780c */ /* 0x000fe40005744270 */
[----:B------:R-:W-:Y:S01]  /*10180*/  FMNMX.FTZ R4, R9, R4, !PT ;  /* 0x0000000409047209 */ /* 0x000fe20007810000 */
[----:B------:R-:W2:Y:S01]  /*10190*/  SHFL.BFLY PT, R168, R3, 0x2, 0x1f ;  /* 0x0c401f0003a87f89 */ /* 0x000ea200000e0000 */
        /* <DEDUP_REMOVED lines=11> */
[----:B------:R-:W-:Y:S02]  /*10250*/  ISETP.GT.AND P1, PT, R0, 0x20, !P1 ;  /* 0x000000200000780c */ /* 0x000fe40004f24270 */
[----:B-1----:R-:W-:Y:S02]  /*10260*/  FMNMX.FTZ R169, R169, R5, !PT ;  /* 0x00000005a9a97209 */ /* 0x002fe40007810000 */
[----:B------:R-:W-:Y:S02]  /*10270*/  FMNMX.FTZ R4, R206, R4, !PT ;  /* 0x00000004ce047209 */ /* 0x000fe40007810000 */
[----:B--2---:R-:W-:Y:S01]  /*10280*/  FMNMX.FTZ R168, R3, R168, !PT ;  /* 0x000000a803a87209 */ /* 0x004fe20007810000 */
[----:B------:R-:W1:Y:S01]  /*10290*/  SHFL.BFLY PT, R5, R169, 0x1, 0x1f ;  /* 0x0c201f00a9057f89 */ /* 0x000e6200000e0000 */
[----:B------:R-:W-:Y:S02]  /*102a0*/  FMNMX.FTZ R3, R212, R4, !PT ;  /* 0x00000004d4037209 */ /* 0x000fe40007810000 */
[----:B------:R-:W-:Y:S02]  /*102b0*/  ISETP.LT.OR P1, PT, R2, 0x21, P1 ;  /* 0x000000210200780c */ /* 0x000fe40000f21670 */
[----:B------:R-:W-:Y:S02]  /*102c0*/  FMNMX.FTZ R3, R213, R3, !PT ;  /* 0x00000003d5037209 */ /* 0x000fe40007810000 */
[----:B------:R-:W-:Y:S01]  /*102d0*/  FSEL R173, R42, -INF , !P1 ;  /* 0xff8000002aad7808 */ /* 0x000fe20004800000 */
[----:B------:R-:W2:Y:S01]  /*102e0*/  SHFL.BFLY PT, R7, R168, 0x1, 0x1f ;  /* 0x0c201f00a8077f89 */ /* 0x000ea200000e0000 */
[----:B------:R-:W-:Y:S02]  /*102f0*/  FMNMX.FTZ R3, R217, R3, !PT ;  /* 0x00000003d9037209 */ /* 0x000fe40007810000 */
[----:B------:R-:W-:Y:S02]  /*10300*/  ISETP.GT.AND P6, PT, R0, 0x21, !P6 ;  /* 0x000000210000780c */ /* 0x000fe400077c4270 */
[----:B------:R-:W-:Y:S02]  /*10310*/  FMNMX.FTZ R3, R218, R3, !PT ;  /* 0x00000003da037209 */ /* 0x000fe40007810000 */
[C---:B------:R-:W-:Y:S02]  /*10320*/  ISETP.GT.AND P5, PT, R0.reuse, 0x28, !P5 ;  /* 0x000000280000780c */ /* 0x040fe40006fa4270 */
[----:B------:R-:W-:Y:S01]  /*10330*/  ISETP.GT.AND P0, PT, R0, 0x29, !P0 ;  /* 0x000000290000780c */ /* 0x000fe20004704270 */
[----:B------:R-:W3:Y:S01]  /*10340*/  SHFL.BFLY PT, R8, R3, 0x2, 0x1f ;  /* 0x0c401f0003087f89 */ /* 0x000ee200000e0000 */
[C---:B------:R-:W-:Y:S02]  /*10350*/  ISETP.LT.OR P6, PT, R2.reuse, 0x22, P6 ;  /* 0x000000220200780c */ /* 0x040fe400037c1670 */
[C---:B------:R-:W-:Y:S02]  /*10360*/  ISETP.LT.OR P0, PT, R2.reuse, 0x2a, P0 ;  /* 0x0000002a0200780c */ /* 0x040fe40000701670 */
[----:B------:R-:W-:Y:S02]  /*10370*/  FSEL R172, R43, -INF , !P6 ;  /* 0xff8000002bac7808 */ /* 0x000fe40007000000 */
[----:B-1----:R-:W-:Y:S02]  /*10380*/  FMNMX.FTZ R169, R169, R5, !PT ;  /* 0x00000005a9a97209 */ /* 0x002fe40007810000 */
[----:B------:R-:W-:Y:S02]  /*10390*/  FSEL R22, R47, -INF , !P0 ;  /* 0xff8000002f167808 */ /* 0x000fe40004000000 */
[C---:B------:R-:W-:Y:S01]  /*103a0*/  FSETP.NEU.FTZ.AND P2, PT, R169.reuse, -INF , PT ;  /* 0xff800000a900780b */ /* 0x040fe20003f5d000 */
[----:B------:R-:W-:Y:S01]  /*103b0*/  FMUL.FTZ R23, R169, c[0x0][0x2d0] ;  /* 0x0000b400a9177a20 */ /* 0x000fe20000410000 */
[----:B------:R-:W-:Y:S02]  /*103c0*/  ISETP.LT.OR P5, PT, R2, 0x29, P5 ;  /* 0x000000290200780c */ /* 0x000fe40002fa1670 */
[----:B--2---:R-:W-:Y:S02]  /*103d0*/  FMNMX.FTZ R168, R168, R7, !PT ;  /* 0x00000007a8a87209 */ /* 0x004fe40007810000 */
[----:B------:R-:W-:Y:S02]  /*103e0*/  FSEL R23, R23, RZ, P2 ;  /* 0x000000ff17177208 */ /* 0x000fe40001000000 */
[C---:B------:R-:W-:Y:S01]  /*103f0*/  FSETP.NEU.FTZ.AND P1, PT, R168.reuse, -INF , PT ;  /* 0xff800000a800780b */ /* 0x040fe20003f3d000 */
[----:B------:R-:W-:Y:S01]  /*10400*/  FMUL.FTZ R48, R168, c[0x0][0x2d0] ;  /* 0x0000b400a8307a20 */ /* 0x000fe20000410000 */
[----:B------:R-:W-:Y:S01]  /*10410*/  FSEL R174, R46, -INF , !P5 ;  /* 0xff8000002eae7808 */ /* 0x000fe20006800000 */
[--C-:B------:R-:W-:Y:S02]  /*10420*/  FFMA.FTZ R4, R32, c[0x0][0x2d0], -R23.reuse ;  /* 0x0000b40020047a23 */ /* 0x100fe40000010817 */
[--C-:B------:R-:W-:Y:S01]  /*10430*/  FFMA.FTZ R5, R193, c[0x0][0x2d0], -R23.reuse ;  /* 0x0000b400c1057a23 */ /* 0x100fe20000010817 */
[----:B---3--:R-:W-:Y:S01]  /*10440*/  FMNMX.FTZ R3, R3, R8, !PT ;  /* 0x0000000803037209 */ /* 0x008fe20007810000 */
[----:B------:R1:W-:Y:S01]  /*10450*/  MUFU.EX2 R192, R4 ;  /* 0x0000000400c07308 */ /* 0x0003e20000000800 */
[----:B------:R-:W-:Y:S01]  /*10460*/  FSEL R48, R48, RZ, P1 ;  /* 0x000000ff30307208 */ /* 0x000fe20000800000 */
[--C-:B------:R-:W-:Y:S02]  /*10470*/  FFMA.FTZ R40, R198, c[0x0][0x2d0], -R23.reuse ;  /* 0x0000b400c6287a23 */ /* 0x100fe40000010817 */
[----:B------:R-:W2:Y:S02]  /*10480*/  SHFL.BFLY PT, R167, R3, 0x1, 0x1f ;  /* 0x0c201f0003a77f89 */ /* 0x000ea400000e0000 */
[--C-:B------:R-:W-:Y:S04]  /*10490*/  FFMA.FTZ R0, R19, c[0x0][0x2d0], -R48.reuse ;  /* 0x0000b40013007a23 */ /* 0x100fe80000010830 */
[----:B------:R3:W-:Y:S10]  /*104a0*/  MUFU.EX2 R25, R5 ;  /* 0x0000000500197308 */ /* 0x0007f40000000800 */
[----:B------:R-:W-:Y:S01]  /*104b0*/  MUFU.EX2 R175, R0 ;  /* 0x0000000000af7308 */ /* 0x000fe20000000800 */
[----:B-1----:R-:W-:Y:S04]  /*104c0*/  FMNMX.FTZ R4, R10, R170, !PT ;  /* 0x000000aa0a047209 */ /* 0x002fe80007810000 */
[----:B------:R-:W-:Y:S02]  /*104d0*/  FMNMX.FTZ R4, R11, R4, !PT ;  /* 0x000000040b047209 */ /* 0x000fe40007810000 */
[----:B--2---:R-:W-:Y:S01]  /*104e0*/  FMNMX.FTZ R167, R3, R167, !PT ;  /* 0x000000a703a77209 */ /* 0x004fe20007810000 */
[--C-:B------:R-:W-:Y:S02]  /*104f0*/  FFMA.FTZ R3, R36, c[0x0][0x2d0], -R48.reuse ;  /* 0x0000b40024037a23 */ /* 0x100fe40000010830 */
[----:B------:R1:W-:Y:S01]  /*10500*/  MUFU.EX2 R223, R40 ;  /* 0x0000002800df7308 */ /* 0x0003e20000000800 */
[----:B------:R-:W-:Y:S01]  /*10510*/  LDSM.16.MT88.4 R36, [R226+0x100] ;  /* 0x00010000e224783b */ /* 0x000fe20000004200 */
[----:B---3--:R-:W-:Y:S01]  /*10520*/  FMNMX.FTZ R5, R14, R4, !PT ;  /* 0x000000040e057209 */ /* 0x008fe20007810000 */
[--C-:B------:R-:W-:Y:S01]  /*10530*/  FFMA.FTZ R4, R194, c[0x0][0x2d0], -R23.reuse ;  /* 0x0000b400c2047a23 */ /* 0x100fe20000010817 */
[C---:B------:R-:W-:Y:S01]  /*10540*/  FSETP.NEU.FTZ.AND P0, PT, R167.reuse, -INF , PT ;  /* 0xff800000a700780b */ /* 0x040fe20003f1d000 */
[----:B------:R-:W-:Y:S01]  /*10550*/  FMUL.FTZ R49, R167, c[0x0][0x2d0] ;  /* 0x0000b400a7317a20 */ /* 0x000fe20000410000 */
[----:B------:R-:W-:Y:S04]  /*10560*/  FMNMX.FTZ R5, R15, R5, !PT ;  /* 0x000000050f057209 */ /* 0x000fe80007810000 */
[----:B------:R2:W-:Y:S01]  /*10570*/  MUFU.EX2 R24, R4 ;  /* 0x0000000400187308 */ /* 0x0005e20000000800 */
[----:B------:R-:W-:Y:S09]  /*10580*/  FSEL R49, R49, RZ, P0 ;  /* 0x000000ff31317208 */ /* 0x000ff20000000000 */
[----:B------:R3:W-:Y:S01]  /*10590*/  MUFU.EX2 R42, R3 ;  /* 0x00000003002a7308 */ /* 0x0007e20000000800 */
[--C-:B-1----:R-:W-:Y:S09]  /*105a0*/  FFMA.FTZ R40, R197, c[0x0][0x2d0], -R48.reuse ;  /* 0x0000b400c5287a23 */ /* 0x102ff20000010830 */
[----:B------:R1:W-:Y:S01]  /*105b0*/  MUFU.EX2 R222, R40 ;  /* 0x0000002800de7308 */ /* 0x0003e20000000800 */
[----:B--2---:R-:W-:Y:S01]  /*105c0*/  FMNMX.FTZ R4, R41, R5, !PT ;  /* 0x0000000529047209 */ /* 0x004fe20007810000 */
[----:B------:R-:W-:Y:S03]  /*105d0*/  FFMA.FTZ R5, R195, c[0x0][0x2d0], -R23 ;  /* 0x0000b400c3057a23 */ /* 0x000fe60000010817 */
[----:B------:R-:W-:Y:S05]  /*105e0*/  FMNMX.FTZ R4, R44, R4, !PT ;  /* 0x000000042c047209 */ /* 0x000fea0007810000 */
[----:B------:R2:W-:Y:S01]  /*105f0*/  MUFU.EX2 R194, R5 ;  /* 0x0000000500c27308 */ /* 0x0005e20000000800 */
[----:B---3--:R-:W-:Y:S09]  /*10600*/  FFMA.FTZ R3, R18, c[0x0][0x2d0], -R49 ;  /* 0x0000b40012037a23 */ /* 0x008ff20000010831 */
[----:B------:R3:W-:Y:S01]  /*10610*/  MUFU.EX2 R251, R3 ;  /* 0x0000000300fb7308 */ /* 0x0007e20000000800 */
[----:B-1----:R-:W-:Y:S09]  /*10620*/  FFMA.FTZ R40, R202, c[0x0][0x2d0], -R23 ;  /* 0x0000b400ca287a23 */ /* 0x002ff20000010817 */
[----:B------:R1:W-:Y:S01]  /*10630*/  MUFU.EX2 R219, R40 ;  /* 0x0000002800db7308 */ /* 0x0003e20000000800 */
[----:B--2---:R-:W-:Y:S01]  /*10640*/  FMNMX.FTZ R5, R171, R4, !PT ;  /* 0x00000004ab057209 */ /* 0x004fe20007810000 */
[--C-:B------:R-:W-:Y:S03]  /*10650*/  FFMA.FTZ R4, R6, c[0x0][0x2d0], -R48.reuse ;  /* 0x0000b40006047a23 */ /* 0x100fe60000010830 */
[----:B------:R-:W-:Y:S05]  /*10660*/  FMNMX.FTZ R5, R45, R5, !PT ;  /* 0x000000052d057209 */ /* 0x000fea0007810000 */
[----:B------:R2:W-:Y:S01]  /*10670*/  MUFU.EX2 R28, R4 ;  /* 0x00000004001c7308 */ /* 0x0005e20000000800 */
[--C-:B---3--:R-:W-:Y:S09]  /*10680*/  FFMA.FTZ R3, R9, c[0x0][0x2d0], -R49.reuse ;  /* 0x0000b40009037a23 */ /* 0x108ff20000010831 */
[----:B------:R-:W3:Y:S01]  /*10690*/  MUFU.EX2 R252, R3 ;  /* 0x0000000300fc7308 */ /* 0x000ee20000000800 */
[--C-:B-1----:R-:W-:Y:S09]  /*106a0*/  FFMA.FTZ R40, R201, c[0x0][0x2d0], -R48.reuse ;  /* 0x0000b400c9287a23 */ /* 0x102ff20000010830 */
[----:B------:R1:W-:Y:S01]  /*106b0*/  MUFU.EX2 R202, R40 ;  /* 0x0000002800ca7308 */ /* 0x0003e20000000800 */
[----:B--2---:R-:W-:Y:S04]  /*106c0*/  FMNMX.FTZ R4, R173, R5, !PT ;  /* 0x00000005ad047209 */ /* 0x004fe80007810000 */
[----:B------:R-:W-:Y:S01]  /*106d0*/  FMNMX.FTZ R2, R172, R4, !PT ;  /* 0x00000004ac027209 */ /* 0x000fe20007810000 */
[--C-:B------:R-:W-:Y:S03]  /*106e0*/  FFMA.FTZ R4, R12, c[0x0][0x2d0], -R49.reuse ;  /* 0x0000b4000c047a23 */ /* 0x100fe60000010831 */
[----:B------:R-:W-:Y:S01]  /*106f0*/  FMNMX.FTZ R0, R174, R2, !PT ;  /* 0x00000002ae007209 */ /* 0x000fe20007810000 */
[----:B------:R-:W-:Y:S01]  /*10700*/  FFMA.FTZ R2, R33, c[0x0][0x2d0], -R48 ;  /* 0x0000b40021027a23 */ /* 0x000fe20000010830 */
[----:B------:R-:W-:Y:S01]  /*10710*/  MUFU.EX2 R250, R4 ;  /* 0x0000000400fa7308 */ /* 0x000fe20000000800 */
[----:B---3--:R-:W-:Y:S02]  /*10720*/  F2FP.BF16.PACK_AB R32, R252, R251 ;  /* 0x000000fbfc20723e */ /* 0x008fe400000010ff */
[----:B------:R-:W-:Y:S07]  /*10730*/  FMNMX.FTZ R0, R22, R0, !PT ;  /* 0x0000000016007209 */ /* 0x000fee0007810000 */
[----:B------:R2:W3:Y:S01]  /*10740*/  MUFU.EX2 R193, R2 ;  /* 0x0000000200c17308 */ /* 0x0004e20000000800 */
[--C-:B-1----:R-:W-:Y:S01]  /*10750*/  FFMA.FTZ R40, R204, c[0x0][0x2d0], -R49.reuse ;  /* 0x0000b400cc287a23 */ /* 0x102fe20000010831 */
[----:B------:R-:W-:Y:S01]  /*10760*/  MOV R204, R42 ;  /* 0x0000002a00cc7202 */ /* 0x000fe20000000f00 */
[----:B--2---:R-:W1:Y:S01]  /*10770*/  SHFL.BFLY PT, R2, R0, 0x2, 0x1f ;  /* 0x0c401f0000027f89 */ /* 0x004e6200000e0000 */
[----:B---3--:R-:W-:Y:S02]  /*10780*/  F2FP.BF16.PACK_AB R27, R42, R193 ;  /* 0x000000c12a1b723e */ /* 0x008fe400000010ff */
[----:B-1----:R-:W-:Y:S01]  /*10790*/  FMNMX.FTZ R3, R0, R2, !PT ;  /* 0x0000000200037209 */ /* 0x002fe20007810000 */
[----:B------:R-:W-:Y:S01]  /*107a0*/  FFMA.FTZ R2, R13, c[0x0][0x2d0], -R49 ;  /* 0x0000b4000d027a23 */ /* 0x000fe20000010831 */
[----:B------:R-:W-:Y:S03]  /*107b0*/  FSEL R0, R169, RZ, P2 ;  /* 0x000000ffa9007208 */ /* 0x000fe60001000000 */
[----:B------:R1:W2:Y:S01]  /*107c0*/  MUFU.EX2 R195, R2 ;  /* 0x0000000200c37308 */ /* 0x0002a20000000800 */
[----:B------:R-:W3:Y:S01]  /*107d0*/  SHFL.BFLY PT, R4, R3, 0x1, 0x1f ;  /* 0x0c201f0003047f89 */ /* 0x000ee200000e0000 */
[----:B------:R-:W-:Y:S01]  /*107e0*/  FADD.FTZ R0, -R0, R164 ;  /* 0x000000a400007221 */ /* 0x000fe20000010100 */
[----:B------:R-:W-:Y:S03]  /*107f0*/  MOV R164, R28 ;  /* 0x0000001c00a47202 */ /* 0x000fe60000000f00 */
[----:B------:R-:W-:Y:S03]  /*10800*/  FMUL.FTZ R0, R0, c[0x0][0x2d0] ;  /* 0x0000b40000007a20 */ /* 0x000fe60000410000 */
[----:B------:R-:W4:Y:S01]  /*10810*/  LDSM.16.MT88.4 R28, [R225+0x100] ;  /* 0x00010000e11c783b */ /* 0x000f220000004200 */
[----:B------:R5:W5:Y:S01]  /*10820*/  MUFU.EX2 R21, R0 ;  /* 0x0000000000157308 */ /* 0x000b620000000800 */
[----:B-1----:R-:W-:Y:S02]  /*10830*/  FSEL R2, R168, RZ, P1 ;  /* 0x000000ffa8027208 */ /* 0x002fe40000800000 */
[----:B---3--:R-:W-:Y:S02]  /*10840*/  FMNMX.FTZ R3, R3, R4, !PT ;  /* 0x0000000403037209 */ /* 0x008fe40007810000 */
[----:B--2---:R-:W-:Y:S01]  /*10850*/  F2FP.BF16.PACK_AB R34, R195, R250 ;  /* 0x000000fac322723e */ /* 0x004fe200000010ff */
[----:B------:R-:W-:Y:S01]  /*10860*/  FADD.FTZ R2, -R2, R165 ;  /* 0x000000a502027221 */ /* 0x000fe20000010100 */
[----:B------:R-:W-:Y:S01]  /*10870*/  MOV R165, R25 ;  /* 0x0000001900a57202 */ /* 0x000fe20000000f00 */
[----:B------:R-:W-:Y:S01]  /*10880*/  FMUL.FTZ R50, R3, c[0x0][0x2d0] ;  /* 0x0000b40003327a20 */ /* 0x000fe20000410000 */
[----:B------:R-:W-:Y:S01]  /*10890*/  F2FP.BF16.PACK_AB R25, R175, R164 ;  /* 0x000000a4af19723e */ /* 0x000fe200000010ff */
[----:B------:R-:W-:Y:S01]  /*108a0*/  FMUL.FTZ R2, R2, c[0x0][0x2d0] ;  /* 0x0000b40002027a20 */ /* 0x000fe20000410000 */
[----:B-----5:R-:W-:Y:S01]  /*108b0*/  FSEL R0, R167, RZ, P0 ;  /* 0x000000ffa7007208 */ /* 0x020fe20000000000 */
[----:B------:R-:W-:Y:S01]  /*108c0*/  FMUL.FTZ R5, R21, R177 ;  /* 0x000000b115057220 */ /* 0x000fe20000410000 */
[----:B------:R-:W-:Y:S01]  /*108d0*/  FSETP.NEU.FTZ.AND P0, PT, R3, -INF , PT ;  /* 0xff8000000300780b */ /* 0x000fe20003f1d000 */
[----:B------:R-:W1:Y:S01]  /*108e0*/  MUFU.EX2 R20, R2 ;  /* 0x0000000200147308 */ /* 0x000e620000000800 */
[C---:B------:R-:W-:Y:S02]  /*108f0*/  FMUL.FTZ R16, R21.reuse, R188 ;  /* 0x000000bc15107220 */ /* 0x040fe40000410000 */
[----:B------:R-:W-:Y:S01]  /*10900*/  FADD.FTZ R0, -R0, R166 ;  /* 0x000000a600007221 */ /* 0x000fe20000010100 */
[----:B------:R-:W-:Y:S01]  /*10910*/  FSEL R50, R50, RZ, P0 ;  /* 0x000000ff32327208 */ /* 0x000fe20000000000 */
[----:B------:R-:W-:Y:S01]  /*10920*/  FMUL.FTZ R17, R21, R189 ;  /* 0x000000bd15117220 */ /* 0x000fe20000410000 */
[----:B------:R-:W-:Y:S01]  /*10930*/  MOV R166, R24 ;  /* 0x0000001800a67202 */ /* 0x000fe20000000f00 */
[----:B------:R-:W-:Y:S01]  /*10940*/  FMUL.FTZ R0, R0, c[0x0][0x2d0] ;  /* 0x0000b40000007a20 */ /* 0x000fe20000410000 */
[----:B------:R-:W-:Y:S01]  /*10950*/  F2FP.BF16.PACK_AB R24, R165, R192 ;  /* 0x000000c0a518723e */ /* 0x000fe200000010ff */
[--C-:B------:R-:W-:Y:S01]  /*10960*/  FFMA.FTZ R4, R14, c[0x0][0x2d0], -R50.reuse ;  /* 0x0000b4000e047a23 */ /* 0x100fe20000010832 */
[----:B------:R-:W-:Y:S01]  /*10970*/  F2FP.BF16.PACK_AB R26, R194, R166 ;  /* 0x000000a6c21a723e */ /* 0x000fe200000010ff */
[----:B------:R2:W3:Y:S01]  /*10980*/  MUFU.EX2 R2, R0 ;  /* 0x0000000000027308 */ /* 0x0004e20000000800 */
[C---:B------:R-:W-:Y:S02]  /*10990*/  FMUL.FTZ R132, R21.reuse, R132 ;  /* 0x0000008415847220 */ /* 0x040fe40000410000 */
[C---:B------:R-:W-:Y:S02]  /*109a0*/  FMUL.FTZ R133, R21.reuse, R133 ;  /* 0x0000008515857220 */ /* 0x040fe40000410000 */
[C---:B------:R-:W-:Y:S02]  /*109b0*/  FMUL.FTZ R144, R21.reuse, R144 ;  /* 0x0000009015907220 */ /* 0x040fe40000410000 */
[C---:B------:R-:W-:Y:S02]  /*109c0*/  FMUL.FTZ R145, R21.reuse, R145 ;  /* 0x0000009115917220 */ /* 0x040fe40000410000 */
[C---:B------:R-:W-:Y:S01]  /*109d0*/  FMUL.FTZ R148, R21.reuse, R148 ;  /* 0x0000009415947220 */ /* 0x040fe20000410000 */
[----:B------:R5:W-:Y:S01]  /*109e0*/  MUFU.EX2 R247, R4 ;  /* 0x0000000400f77308 */ /* 0x000be20000000800 */
[----:B------:R-:W-:Y:S02]  /*109f0*/  FMUL.FTZ R149, R21, R149 ;  /* 0x0000009515957220 */ /* 0x000fe40000410000 */
[C---:B-1----:R-:W-:Y:S02]  /*10a00*/  FMUL.FTZ R6, R20.reuse, R178 ;  /* 0x000000b214067220 */ /* 0x042fe40000410000 */
[C---:B------:R-:W-:Y:S02]  /*10a10*/  FMUL.FTZ R7, R20.reuse, R179 ;  /* 0x000000b314077220 */ /* 0x040fe40000410000 */
[C---:B------:R-:W-:Y:S02]  /*10a20*/  FMUL.FTZ R18, R20.reuse, R190 ;  /* 0x000000be14127220 */ /* 0x040fe40000410000 */
[C---:B------:R-:W-:Y:S02]  /*10a30*/  FMUL.FTZ R19, R20.reuse, R191 ;  /* 0x000000bf14137220 */ /* 0x040fe40000410000 */
[C---:B------:R-:W-:Y:S01]  /*10a40*/  FMUL.FTZ R134, R20.reuse, R134 ;  /* 0x0000008614867220 */ /* 0x040fe20000410000 */
[----:B------:R-:W-:Y:S01]  /*10a50*/  LDSM.16.MT88.4 R188, [R225+0x1100] ;  /* 0x00110000e1bc783b */ /* 0x000fe20000004200 */
[----:B------:R-:W-:Y:S02]  /*10a60*/  FMUL.FTZ R135, R20, R135 ;  /* 0x0000008714877220 */ /* 0x000fe40000410000 */
[--C-:B--2---:R-:W-:Y:S02]  /*10a70*/  FFMA.FTZ R0, R10, c[0x0][0x2d0], -R50.reuse ;  /* 0x0000b4000a007a23 */ /* 0x104fe40000010832 */
[C---:B---3--:R-:W-:Y:S02]  /*10a80*/  FMUL.FTZ R8, R2.reuse, R180 ;  /* 0x000000b402087220 */ /* 0x048fe40000410000 */
[----:B------:R1:W-:Y:S01]  /*10a90*/  MUFU.EX2 R245, R0 ;  /* 0x0000000000f57308 */ /* 0x0003e20000000800 */
[C---:B------:R-:W-:Y:S02]  /*10aa0*/  FMUL.FTZ R9, R2.reuse, R181 ;  /* 0x000000b502097220 */ /* 0x040fe40000410000 */
[C---:B------:R-:W-:Y:S02]  /*10ab0*/  FMUL.FTZ R12, R2.reuse, R184 ;  /* 0x000000b8020c7220 */ /* 0x040fe40000410000 */
[--C-:B-----5:R-:W-:Y:S02]  /*10ac0*/  FFMA.FTZ R4, R15, c[0x0][0x2d0], -R50.reuse ;  /* 0x0000b4000f047a23 */ /* 0x120fe40000010832 */
[C---:B------:R-:W-:Y:S02]  /*10ad0*/  FMUL.FTZ R13, R2.reuse, R185 ;  /* 0x000000b9020d7220 */ /* 0x040fe40000410000 */
[C---:B------:R-:W-:Y:S01]  /*10ae0*/  FMUL.FTZ R136, R2.reuse, R136 ;  /* 0x0000008802887220 */ /* 0x040fe20000410000 */
[----:B------:R2:W3:Y:S01]  /*10af0*/  MUFU.EX2 R248, R4 ;  /* 0x0000000400f87308 */ /* 0x0004e20000000800 */
[C---:B------:R-:W-:Y:S02]  /*10b00*/  FMUL.FTZ R137, R2.reuse, R137 ;  /* 0x0000008902897220 */ /* 0x040fe40000410000 */
[C---:B------:R-:W-:Y:S02]  /*10b10*/  FMUL.FTZ R140, R2.reuse, R140 ;  /* 0x0000008c028c7220 */ /* 0x040fe40000410000 */
[----:B------:R-:W-:Y:S02]  /*10b20*/  FMUL.FTZ R141, R2, R141 ;  /* 0x0000008d028d7220 */ /* 0x000fe40000410000 */
[C---:B------:R-:W-:Y:S02]  /*10b30*/  FMUL.FTZ R146, R20.reuse, R146 ;  /* 0x0000009214927220 */ /* 0x040fe40000410000 */
[C---:B------:R-:W-:Y:S02]  /*10b40*/  FMUL.FTZ R147, R20.reuse, R147 ;  /* 0x0000009314937220 */ /* 0x040fe40000410000 */
[C---:B------:R-:W-:Y:S02]  /*10b50*/  FMUL.FTZ R150, R20.reuse, R150 ;  /* 0x0000009614967220 */ /* 0x040fe40000410000 */
[----:B------:R-:W-:Y:S02]  /*10b60*/  FMUL.FTZ R151, R20, R151 ;  /* 0x0000009714977220 */ /* 0x000fe40000410000 */
[----:B-1----:R-:W-:Y:S02]  /*10b70*/  FFMA.FTZ R0, R11, c[0x0][0x2d0], -R50 ;  /* 0x0000b4000b007a23 */ /* 0x002fe40000010832 */
[C---:B------:R-:W-:Y:S02]  /*10b80*/  FMUL.FTZ R152, R2.reuse, R152 ;  /* 0x0000009802987220 */ /* 0x040fe40000410000 */
[----:B------:R1:W5:Y:S01]  /*10b90*/  MUFU.EX2 R246, R0 ;  /* 0x0000000000f67308 */ /* 0x0003620000000800 */
[C---:B------:R-:W-:Y:S02]  /*10ba0*/  FMUL.FTZ R153, R2.reuse, R153 ;  /* 0x0000009902997220 */ /* 0x040fe40000410000 */
[----:B------:R-:W-:Y:S02]  /*10bb0*/  FMUL.FTZ R156, R2, R156 ;  /* 0x0000009c029c7220 */ /* 0x000fe40000410000 */
[C---:B--2---:R-:W-:Y:S01]  /*10bc0*/  FMUL.FTZ R4, R21.reuse, R176 ;  /* 0x000000b015047220 */ /* 0x044fe20000410000 */
[----:B---3--:R-:W-:Y:S01]  /*10bd0*/  F2FP.BF16.PACK_AB R35, R248, R247 ;  /* 0x000000f7f823723e */ /* 0x008fe200000010ff */
[----:B------:R-:W-:Y:S01]  /*10be0*/  FMUL.FTZ R157, R2, R157 ;  /* 0x0000009d029d7220 */ /* 0x000fe20000410000 */
[----:B------:R-:W-:Y:S01]  /*10bf0*/  MOV R176, R192 ;  /* 0x000000c000b07202 */ /* 0x000fe20000000f00 */
[C---:B------:R-:W-:Y:S02]  /*10c00*/  FMUL.FTZ R160, R21.reuse, R160 ;  /* 0x000000a015a07220 */ /* 0x040fe40000410000 */
[C---:B------:R-:W-:Y:S01]  /*10c10*/  FMUL.FTZ R161, R21.reuse, R161 ;  /* 0x000000a115a17220 */ /* 0x040fe20000410000 */
[-C--:B----4-:R-:W-:Y:S05]  /*10c20*/  HMMA.16816.F32.BF16 R4, R24, R28.reuse, R4 ;  /* 0x0000001c1804723c */ /* 0x090fea0000041804 */
[C---:B------:R-:W-:Y:S02]  /*10c30*/  FMUL.FTZ R162, R20.reuse, R162 ;  /* 0x000000a214a27220 */ /* 0x040fe40000410000 */
[----:B------:R-:W-:Y:S02]  /*10c40*/  FMUL.FTZ R163, R20, R163 ;  /* 0x000000a314a37220 */ /* 0x000fe40000410000 */
[----:B------:R-:W-:Y:S03]  /*10c50*/  FMUL.FTZ R52, R21, R52 ;  /* 0x0000003415347220 */ /* 0x000fe60000410000 */
[----:B-1----:R-:W-:Y:S01]  /*10c60*/  FSEL R0, R3, RZ, P0 ;  /* 0x000000ff03007208 */ /* 0x002fe20000000000 */
[C---:B------:R-:W-:Y:S01]  /*10c70*/  FMUL.FTZ R53, R21.reuse, R53 ;  /* 0x0000003515357220 */ /* 0x040fe20000410000 */
[----:B-----5:R-:W-:Y:S01]  /*10c80*/  F2FP.BF16.PACK_AB R33, R246, R245 ;  /* 0x000000f5f621723e */ /* 0x020fe200000010ff */
[----:B------:R-:W-:Y:S01]  /*10c90*/  FMUL.FTZ R54, R20, R54 ;  /* 0x0000003614367220 */ /* 0x000fe20000410000 */
[----:B------:R-:W-:Y:S01]  /*10ca0*/  ISETP.GT.AND P0, PT, R242, R249, PT ;  /* 0x000000f9f200720c */ /* 0x000fe20003f04270 */
[----:B------:R-:W-:Y:S02]  /*10cb0*/  FADD.FTZ R0, -R0, R170 ;  /* 0x000000aa00007221 */ /* 0x000fe40000010100 */
[----:B------:R-:W-:Y:S02]  /*10cc0*/  FMUL.FTZ R55, R20, R55 ;  /* 0x0000003714377220 */ /* 0x000fe40000410000 */
[----:B------:R-:W-:Y:S02]  /*10cd0*/  FMUL.FTZ R0, R0, c[0x0][0x2d0] ;  /* 0x0000b40000007a20 */ /* 0x000fe40000410000 */
[C---:B------:R-:W-:Y:S02]  /*10ce0*/  FMUL.FTZ R56, R2.reuse, R56 ;  /* 0x0000003802387220 */ /* 0x040fe40000410000 */
[C---:B------:R-:W-:Y:S02]  /*10cf0*/  FMUL.FTZ R57, R2.reuse, R57 ;  /* 0x0000003902397220 */ /* 0x040fe40000410000 */
[----:B------:R-:W1:Y:S01]  /*10d00*/  MUFU.EX2 R0, R0 ;  /* 0x0000000000007308 */ /* 0x000e620000000800 */
[C---:B------:R-:W-:Y:S02]  /*10d10*/  FMUL.FTZ R60, R2.reuse, R60 ;  /* 0x0000003c023c7220 */ /* 0x040fe40000410000 */
[----:B------:R-:W-:Y:S02]  /*10d20*/  FMUL.FTZ R61, R2, R61 ;  /* 0x0000003d023d7220 */ /* 0x000fe40000410000 */
[C---:B------:R-:W-:Y:S02]  /*10d30*/  FMUL.FTZ R64, R21.reuse, R64 ;  /* 0x0000004015407220 */ /* 0x040fe40000410000 */
[C---:B------:R-:W-:Y:S02]  /*10d40*/  FMUL.FTZ R65, R21.reuse, R65 ;  /* 0x0000004115417220 */ /* 0x040fe40000410000 */
[C---:B------:R-:W-:Y:S02]  /*10d50*/  FMUL.FTZ R66, R20.reuse, R66 ;  /* 0x0000004214427220 */ /* 0x040fe40000410000 */
[C---:B------:R-:W-:Y:S02]  /*10d60*/  FMUL.FTZ R67, R20.reuse, R67 ;  /* 0x0000004314437220 */ /* 0x040fe40000410000 */
[C---:B------:R-:W-:Y:S02]  /*10d70*/  FMUL.FTZ R68, R21.reuse, R68 ;  /* 0x0000004415447220 */ /* 0x040fe40000410000 */
[C---:B------:R-:W-:Y:S02]  /*10d80*/  FMUL.FTZ R69, R21.reuse, R69 ;  /* 0x0000004515457220 */ /* 0x040fe40000410000 */
[C---:B------:R-:W-:Y:S02]  /*10d90*/  FMUL.FTZ R70, R20.reuse, R70 ;  /* 0x0000004614467220 */ /* 0x040fe40000410000 */
[----:B------:R-:W-:Y:S02]  /*10da0*/  FMUL.FTZ R71, R20, R71 ;  /* 0x0000004714477220 */ /* 0x000fe40000410000 */
[C---:B------:R-:W-:Y:S02]  /*10db0*/  FMUL.FTZ R72, R2.reuse, R72 ;  /* 0x0000004802487220 */ /* 0x040fe40000410000 */
[----:B------:R-:W-:Y:S02]  /*10dc0*/  FMUL.FTZ R73, R2, R73 ;  /* 0x0000004902497220 */ /* 0x000fe40000410000 */
[C---:B-1----:R-:W-:Y:S02]  /*10dd0*/  FMUL.FTZ R10, R0.reuse, R182 ;  /* 0x000000b6000a7220 */ /* 0x042fe40000410000 */
[C---:B------:R-:W-:Y:S02]  /*10de0*/  FMUL.FTZ R11, R0.reuse, R183 ;  /* 0x000000b7000b7220 */ /* 0x040fe40000410000 */
[C---:B------:R-:W-:Y:S02]  /*10df0*/  FMUL.FTZ R14, R0.reuse, R186 ;  /* 0x000000ba000e7220 */ /* 0x040fe40000410000 */
        /* <DEDUP_REMOVED lines=8> */
[C---:B------:R-:W-:Y:S01]  /*10e80*/  HMMA.16816.F32.BF16 R16, R24.reuse, R30, R16 ;  /* 0x0000001e1810723c */ /* 0x040fe20000041810 */
[----:B------:R-:W1:Y:S03]  /*10e90*/  LDSM.16.MT88.4 R28, [R228+0x100] ;  /* 0x00010000e41c783b */ /* 0x000e660000004200 */
[C---:B------:R-:W-:Y:S02]  /*10ea0*/  FMUL.FTZ R155, R0.reuse, R155 ;  /* 0x0000009b009b7220 */ /* 0x040fe40000410000 */
[C---:B------:R-:W-:Y:S02]  /*10eb0*/  FMUL.FTZ R158, R0.reuse, R158 ;  /* 0x0000009e009e7220 */ /* 0x040fe40000410000 */
[-C--:B------:R-:W-:Y:S04]  /*10ec0*/  HMMA.16816.F32.BF16 R132, R24, R36.reuse, R132 ;  /* 0x000000241884723c */ /* 0x080fe80000041884 */
[C---:B------:R-:W-:Y:S02]  /*10ed0*/  FMUL.FTZ R159, R0.reuse, R159 ;  /* 0x0000009f009f7220 */ /* 0x040fe40000410000 */
[C---:B------:R-:W-:Y:S02]  /*10ee0*/  FMUL.FTZ R58, R0.reuse, R58 ;  /* 0x0000003a003a7220 */ /* 0x040fe40000410000 */
[C---:B------:R-:W-:Y:S04]  /*10ef0*/  HMMA.16816.F32.BF16 R136, R32.reuse, R36, R136 ;  /* 0x000000242088723c */ /* 0x040fe80000041888 */
[C---:B------:R-:W-:Y:S02]  /*10f00*/  FMUL.FTZ R59, R0.reuse, R59 ;  /* 0x0000003b003b7220 */ /* 0x040fe40000410000 */
[C---:B------:R-:W-:Y:S02]  /*10f10*/  FMUL.FTZ R62, R0.reuse, R62 ;  /* 0x0000003e003e7220 */ /* 0x040fe40000410000 */
[-C--:B------:R-:W-:Y:S04]  /*10f20*/  HMMA.16816.F32.BF16 R140, R32, R38.reuse, R140 ;  /* 0x00000026208c723c */ /* 0x080fe8000004188c */
[C---:B------:R-:W-:Y:S02]  /*10f30*/  FMUL.FTZ R63, R0.reuse, R63 ;  /* 0x0000003f003f7220 */ /* 0x040fe40000410000 */
[C---:B------:R-:W-:Y:S02]  /*10f40*/  FMUL.FTZ R74, R0.reuse, R74 ;  /* 0x0000004a004a7220 */ /* 0x040fe40000410000 */
[C---:B------:R-:W-:Y:S01]  /*10f50*/  HMMA.16816.F32.BF16 R144, R24.reuse, R38, R144 ;  /* 0x000000261890723c */ /* 0x040fe20000041890 */
[----:B------:R-:W2:Y:S03]  /*10f60*/  LDSM.16.MT88.4 R36, [R227+0x100] ;  /* 0x00010000e324783b */ /* 0x000ea60000004200 */
[----:B------:R-:W-:Y:S02]  /*10f70*/  FMUL.FTZ R75, R0, R75 ;  /* 0x0000004b004b7220 */ /* 0x000fe40000410000 */
[C---:B------:R-:W-:Y:S02]  /*10f80*/  FMUL.FTZ R76, R2.reuse, R76 ;  /* 0x0000004c024c7220 */ /* 0x040fe40000410000 */
[----:B------:R-:W-:Y:S01]  /*10f90*/  FMUL.FTZ R77, R2, R77 ;  /* 0x0000004d024d7220 */ /* 0x000fe20000410000 */
[-C--:B-1----:R-:W-:Y:S03]  /*10fa0*/  HMMA.16816.F32.BF16 R148, R24, R28.reuse, R148 ;  /* 0x0000001c1894723c */ /* 0x082fe60000041894 */
[C---:B------:R-:W-:Y:S02]  /*10fb0*/  FMUL.FTZ R78, R0.reuse, R78 ;  /* 0x0000004e004e7220 */ /* 0x040fe40000410000 */
[----:B------:R-:W-:Y:S02]  /*10fc0*/  FMUL.FTZ R79, R0, R79 ;  /* 0x0000004f004f7220 */ /* 0x000fe40000410000 */
        /* <DEDUP_REMOVED lines=11> */
[-C--:B--2---:R-:W-:Y:S04]  /*11080*/  HMMA.16816.F32.BF16 R52, R24, R36.reuse, R52 ;  /* 0x000000241834723c */ /* 0x084fe80000041834 */
[----:B------:R-:W-:Y:S02]  /*11090*/  FMUL.FTZ R87, R20, R87 ;  /* 0x0000005714577220 */ /* 0x000fe40000410000 */
[C---:B------:R-:W-:Y:S02]  /*110a0*/  FMUL.FTZ R88, R2.reuse, R88 ;  /* 0x0000005802587220 */ /* 0x040fe40000410000 */
[C---:B------:R-:W-:Y:S04]  /*110b0*/  HMMA.16816.F32.BF16 R56, R32.reuse, R36, R56 ;  /* 0x000000242038723c */ /* 0x040fe80000041838 */
[----:B------:R-:W-:Y:S02]  /*110c0*/  FMUL.FTZ R89, R2, R89 ;  /* 0x0000005902597220 */ /* 0x000fe40000410000 */
[----:B------:R-:W-:Y:S02]  /*110d0*/  FMUL.FTZ R90, R0, R90 ;  /* 0x0000005a005a7220 */ /* 0x000fe40000410000 */
[-C--:B------:R-:W-:Y:S04]  /*110e0*/  HMMA.16816.F32.BF16 R60, R32, R38.reuse, R60 ;  /* 0x00000026203c723c */ /* 0x080fe8000004183c */
[----:B------:R-:W-:Y:S02]  /*110f0*/  FFMA.FTZ R36, R196, c[0x0][0x2d0], -R23 ;  /* 0x0000b400c4247a23 */ /* 0x000fe40000010817 */
[----:B------:R-:W-:Y:S02]  /*11100*/  FMUL.FTZ R91, R0, R91 ;  /* 0x0000005b005b7220 */ /* 0x000fe40000410000 */
[C---:B------:R-:W-:Y:S01]  /*11110*/  HMMA.16816.F32.BF16 R64, R24.reuse, R38, R64 ;  /* 0x000000261840723c */ /* 0x040fe20000041840 */
[----:B------:R2:W-:Y:S03]  /*11120*/  MUFU.EX2 R244, R36 ;  /* 0x0000002400f47308 */ /* 0x0005e60000000800 */
[C---:B------:R-:W-:Y:S02]  /*11130*/  FMUL.FTZ R92, R2.reuse, R92 ;  /* 0x0000005c025c7220 */ /* 0x040fe40000410000 */
[----:B------:R-:W-:Y:S02]  /*11140*/  FMUL.FTZ R93, R2, R93 ;  /* 0x0000005d025d7220 */ /* 0x000fe40000410000 */
[C---:B------:R-:W-:Y:S01]  /*11150*/  FMUL.FTZ R94, R0.reuse, R94 ;  /* 0x0000005e005e7220 */ /* 0x040fe20000410000 */
[-C--:B-1----:R-:W-:Y:S03]  /*11160*/  HMMA.16816.F32.BF16 R68, R24, R28.reuse, R68 ;  /* 0x0000001c1844723c */ /* 0x082fe60000041844 */
[----:B------:R-:W-:Y:S02]  /*11170*/  FMUL.FTZ R95, R0, R95 ;  /* 0x0000005f005f7220 */ /* 0x000fe40000410000 */
[C---:B------:R-:W-:Y:S02]  /*11180*/  FMUL.FTZ R96, R21.reuse, R96 ;  /* 0x0000006015607220 */ /* 0x040fe40000410000 */
[----:B------:R-:W-:Y:S01]  /*11190*/  FMUL.FTZ R97, R21, R97 ;  /* 0x0000006115617220 */ /* 0x000fe20000410000 */
[C---:B------:R-:W-:Y:S04]  /*111a0*/  HMMA.16816.F32.BF16 R72, R32.reuse, R28, R72 ;  /* 0x0000001c2048723c */ /* 0x040fe80000041848 */
[C---:B------:R-:W-:Y:S02]  /*111b0*/  FMUL.FTZ R98, R20.reuse, R98 ;  /* 0x0000006214627220 */ /* 0x040fe40000410000 */
[C---:B------:R-:W-:Y:S02]  /*111c0*/  FMUL.FTZ R99, R20.reuse, R99 ;  /* 0x0000006314637220 */ /* 0x040fe40000410000 */
[-C--:B------:R-:W-:Y:S01]  /*111d0*/  HMMA.16816.F32.BF16 R76, R32, R30.reuse, R76 ;  /* 0x0000001e204c723c */ /* 0x080fe2000004184c */
[----:B--2---:R-:W1:Y:S03]  /*111e0*/  LDSM.16.MT88.4 R36, [R226+0x1900] ;  /* 0x00190000e224783b */ /* 0x004e660000004200 */
[--C-:B------:R-:W-:Y:S02]  /*111f0*/  FFMA.FTZ R28, R199, c[0x0][0x2d0], -R48.reuse ;  /* 0x0000b400c71c7a23 */ /* 0x100fe40000010830 */
[C---:B------:R-:W-:Y:S01]  /*11200*/  FMUL.FTZ R100, R21.reuse, R100 ;  /* 0x0000006415647220 */ /* 0x040fe20000410000 */
[----:B------:R2:W-:Y:S01]  /*11210*/  MUFU.EX2 R199, R40 ;  /* 0x0000002800c77308 */ /* 0x0005e20000000800 */
[C---:B------:R-:W-:Y:S04]  /*11220*/  HMMA.16816.F32.BF16 R80, R24.reuse, R30, R80 ;  /* 0x0000001e1850723c */ /* 0x040fe80000041850 */
[----:B------:R-:W-:Y:S02]  /*11230*/  FMUL.FTZ R101, R21, R101 ;  /* 0x0000006515657220 */ /* 0x000fe40000410000 */
[C---:B------:R-:W-:Y:S02]  /*11240*/  FMUL.FTZ R102, R20.reuse, R102 ;  /* 0x0000006614667220 */ /* 0x040fe40000410000 */
[----:B------:R-:W-:Y:S01]  /*11250*/  FMUL.FTZ R103, R20, R103 ;  /* 0x0000006714677220 */ /* 0x000fe20000410000 */
[----:B------:R3:W-:Y:S03]  /*11260*/  MUFU.EX2 R221, R28 ;  /* 0x0000001c00dd7308 */ /* 0x0007e60000000800 */
[C---:B------:R-:W-:Y:S02]  /*11270*/  FMUL.FTZ R104, R2.reuse, R104 ;  /* 0x0000006802687220 */ /* 0x040fe40000410000 */
[----:B------:R-:W-:Y:S02]  /*11280*/  FMUL.FTZ R105, R2, R105 ;  /* 0x0000006902697220 */ /* 0x000fe40000410000 */
[C---:B------:R-:W-:Y:S02]  /*11290*/  FMUL.FTZ R106, R0.reuse, R106 ;  /* 0x0000006a006a7220 */ /* 0x040fe40000410000 */
[----:B------:R-:W-:Y:S02]  /*112a0*/  FMUL.FTZ R107, R0, R107 ;  /* 0x0000006b006b7220 */ /* 0x000fe40000410000 */
[C---:B------:R-:W-:Y:S02]  /*112b0*/  FMUL.FTZ R108, R2.reuse, R108 ;  /* 0x0000006c026c7220 */ /* 0x040fe40000410000 */
[----:B------:R-:W-:Y:S02]  /*112c0*/  FMUL.FTZ R109, R2, R109 ;  /* 0x0000006d026d7220 */ /* 0x000fe40000410000 */
[----:B--2---:R-:W-:Y:S01]  /*112d0*/  FFMA.FTZ R40, R205, c[0x0][0x2d0], -R49 ;  /* 0x0000b400cd287a23 */ /* 0x004fe20000010831 */
[----:B------:R-:W-:Y:S01]  /*112e0*/  MOV R205, R194 ;  /* 0x000000c200cd7202 */ /* 0x000fe20000000f00 */
[C---:B------:R-:W-:Y:S02]  /*112f0*/  FMUL.FTZ R110, R0.reuse, R110 ;  /* 0x0000006e006e7220 */ /* 0x040fe40000410000 */
[----:B------:R-:W-:Y:S01]  /*11300*/  MUFU.EX2 R198, R40 ;  /* 0x0000002800c67308 */ /* 0x000fe20000000800 */
[----:B------:R-:W-:Y:S02]  /*11310*/  FMUL.FTZ R111, R0, R111 ;  /* 0x0000006f006f7220 */ /* 0x000fe40000410000 */
[C---:B------:R-:W-:Y:S01]  /*11320*/  FMUL.FTZ R112, R21.reuse, R112 ;  /* 0x0000007015707220 */ /* 0x040fe20000410000 */
[-C--:B-1----:R-:W-:Y:S03]  /*11330*/  HMMA.16816.F32.BF16 R84, R24, R36.reuse, R84 ;  /* 0x000000241854723c */ /* 0x082fe60000041854 */
[----:B---3--:R-:W-:Y:S02]  /*11340*/  FFMA.FTZ R28, R200, c[0x0][0x2d0], -R23 ;  /* 0x0000b400c81c7a23 */ /* 0x008fe40000010817 */
[----:B------:R-:W-:Y:S02]  /*11350*/  FMUL.FTZ R113, R21, R113 ;  /* 0x0000007115717220 */ /* 0x000fe40000410000 */
[----:B------:R1:W-:Y:S01]  /*11360*/  MUFU.EX2 R220, R28 ;  /* 0x0000001c00dc7308 */ /* 0x0003e20000000800 */
[C---:B------:R-:W-:Y:S04]  /*11370*/  HMMA.16816.F32.BF16 R88, R32.reuse, R36, R88 ;  /* 0x000000242058723c */ /* 0x040fe80000041858 */
[C---:B------:R-:W-:Y:S02]  /*11380*/  FMUL.FTZ R114, R20.reuse, R114 ;  /* 0x0000007214727220 */ /* 0x040fe40000410000 */
[C---:B------:R-:W-:Y:S02]  /*11390*/  FMUL.FTZ R115, R20.reuse, R115 ;  /* 0x0000007314737220 */ /* 0x040fe40000410000 */
[-C--:B------:R-:W-:Y:S04]  /*113a0*/  HMMA.16816.F32.BF16 R92, R32, R38.reuse, R92 ;  /* 0x00000026205c723c */ /* 0x080fe8000004185c */
[----:B------:R-:W-:Y:S01]  /*113b0*/  FFMA.FTZ R36, R203, c[0x0][0x2d0], -R48 ;  /* 0x0000b400cb247a23 */ /* 0x000fe20000010830 */
[----:B------:R-:W-:Y:S01]  /*113c0*/  MOV R203, R195 ;  /* 0x000000c300cb7202 */ /* 0x000fe20000000f00 */
[C---:B------:R-:W-:Y:S02]  /*113d0*/  FMUL.FTZ R116, R21.reuse, R116 ;  /* 0x0000007415747220 */ /* 0x040fe40000410000 */
[C---:B------:R-:W-:Y:S01]  /*113e0*/  HMMA.16816.F32.BF16 R96, R24.reuse, R38, R96 ;  /* 0x000000261860723c */ /* 0x040fe20000041860 */
[----:B------:R2:W-:Y:S03]  /*113f0*/  MUFU.EX2 R201, R36 ;  /* 0x0000002400c97308 */ /* 0x0005e60000000800 */
[----:B------:R-:W-:Y:S02]  /*11400*/  FMUL.FTZ R117, R21, R117 ;  /* 0x0000007515757220 */ /* 0x000fe40000410000 */
[C---:B------:R-:W-:Y:S01]  /*11410*/  FMUL.FTZ R118, R20.reuse, R118 ;  /* 0x0000007614767220 */ /* 0x040fe20000410000 */
[----:B-1----:R-:W1:Y:S01]  /*11420*/  LDSM.16.MT88.4 R28, [R228+0x1900] ;  /* 0x00190000e41c783b */ /* 0x002e620000004200 */
[----:B------:R-:W-:Y:S04]  /*11430*/  FMUL.FTZ R119, R20, R119 ;  /* 0x0000007714777220 */ /* 0x000fe80000410000 */
[C---:B------:R-:W-:Y:S02]  /*11440*/  FMUL.FTZ R120, R2.reuse, R120 ;  /* 0x0000007802787220 */ /* 0x040fe40000410000 */
[----:B------:R-:W-:Y:S02]  /*11450*/  FMUL.FTZ R121, R2, R121 ;  /* 0x0000007902797220 */ /* 0x000fe40000410000 */
[C---:B------:R-:W-:Y:S02]  /*11460*/  FMUL.FTZ R122, R0.reuse, R122 ;  /* 0x0000007a007a7220 */ /* 0x040fe40000410000 */
[----:B------:R-:W-:Y:S02]  /*11470*/  FMUL.FTZ R123, R0, R123 ;  /* 0x0000007b007b7220 */ /* 0x000fe40000410000 */
[C---:B------:R-:W-:Y:S02]  /*11480*/  FMUL.FTZ R124, R2.reuse, R124 ;  /* 0x0000007c027c7220 */ /* 0x040fe40000410000 */
[----:B------:R-:W-:Y:S02]  /*11490*/  FMUL.FTZ R125, R2, R125 ;  /* 0x0000007d027d7220 */ /* 0x000fe40000410000 */
[C---:B------:R-:W-:Y:S02]  /*114a0*/  FMUL.FTZ R126, R0.reuse, R126 ;  /* 0x0000007e007e7220 */ /* 0x040fe40000410000 */
[--C-:B--2---:R-:W-:Y:S02]  /*114b0*/  FFMA.FTZ R36, R51, c[0x0][0x2d0], -R49.reuse ;  /* 0x0000b40033247a23 */ /* 0x104fe40000010831 */
[----:B------:R-:W-:Y:S02]  /*114c0*/  FMUL.FTZ R127, R0, R127 ;  /* 0x0000007f007f7220 */ /* 0x000fe40000410000 */
[----:B------:R2:W3:Y:S01]  /*114d0*/  MUFU.EX2 R200, R36 ;  /* 0x0000002400c87308 */ /* 0x0004e20000000800 */
[C---:B------:R-:W-:Y:S02]  /*114e0*/  FMUL.FTZ R128, R21.reuse, R128 ;  /* 0x0000008015807220 */ /* 0x040fe40000410000 */
[----:B------:R-:W-:Y:S02]  /*114f0*/  FMUL.FTZ R129, R21, R129 ;  /* 0x0000008115817220 */ /* 0x000fe40000410000 */
[C---:B------:R-:W-:Y:S02]  /*11500*/  FMUL.FTZ R130, R20.reuse, R130 ;  /* 0x0000008214827220 */ /* 0x040fe40000410000 */
[----:B------:R-:W-:Y:S01]  /*11510*/  FMUL.FTZ R131, R20, R131 ;  /* 0x0000008314837220 */ /* 0x000fe20000410000 */
[-C--:B-1----:R-:W-:Y:S01]  /*11520*/  HMMA.16816.F32.BF16 R100, R24, R28.reuse, R100 ;  /* 0x0000001c1864723c */ /* 0x082fe20000041864 */
[----:B--2---:R-:W1:Y:S07]  /*11530*/  LDSM.16.MT88.4 R36, [R227+0x1900] ;  /* 0x00190000e324783b */ /* 0x004e6e0000004200 */
[C---:B------:R-:W-:Y:S07]  /*11540*/  HMMA.16816.F32.BF16 R104, R32.reuse, R28, R104 ;  /* 0x0000001c2068723c */ /* 0x040fee0000041868 */
[----:B------:R-:W-:Y:S01]  /*11550*/  FFMA.FTZ R28, R206, c[0x0][0x2d0], -R49 ;  /* 0x0000b400ce1c7a23 */ /* 0x000fe20000010831 */
[-C--:B------:R-:W-:Y:S01]  /*11560*/  HMMA.16816.F32.BF16 R108, R32, R30.reuse, R108 ;  /* 0x0000001e206c723c */ /* 0x080fe2000004186c */
[----:B------:R-:W2:Y:S02]  /*11570*/  LDL.LU R206, [R1+0x24] ;  /* 0x0000240001ce7983 */ /* 0x000ea40000300800 */
[----:B------:R4:W5:Y:S05]  /*11580*/  MUFU.EX2 R197, R28 ;  /* 0x0000001c00c57308 */ /* 0x00096a0000000800 */
[C---:B------:R-:W-:Y:S04]  /*11590*/  HMMA.16816.F32.BF16 R112, R24.reuse, R30, R112 ;  /* 0x0000001e1870723c */ /* 0x040fe80000041870 */
[--C-:B----4-:R-:W-:Y:S02]  /*115a0*/  FFMA.FTZ R28, R41, c[0x0][0x2d0], -R50.reuse ;  /* 0x0000b400291c7a23 */ /* 0x110fe40000010832 */
[----:B------:R-:W-:Y:S02]  /*115b0*/  LDSM.16.MT88.4 R40, [R226+0x900] ;  /* 0x00090000e228783b */ /* 0x000fe40000004200 */
[-C--:B-1----:R-:W-:Y:S01]  /*115c0*/  HMMA.16816.F32.BF16 R116, R24, R36.reuse, R116 ;  /* 0x000000241874723c */ /* 0x082fe20000041874 */
[----:B------:R1:W-:Y:S07]  /*115d0*/  MUFU.EX2 R196, R28 ;  /* 0x0000001c00c47308 */ /* 0x0003ee0000000800 */
[C---:B------:R-:W-:Y:S07]  /*115e0*/  HMMA.16816.F32.BF16 R120, R32.reuse, R36, R120 ;  /* 0x000000242078723c */ /* 0x040fee0000041878 */
[--C-:B------:R-:W-:Y:S01]  /*115f0*/  FFMA.FTZ R36, R45, c[0x0][0x2d0], -R50.reuse ;  /* 0x0000b4002d247a23 */ /* 0x100fe20000010832 */
[-C--:B------:R-:W-:Y:S03]  /*11600*/  HMMA.16816.F32.BF16 R124, R32, R38.reuse, R124 ;  /* 0x00000026207c723c */ /* 0x080fe6000004187c */
[----:B------:R4:W-:Y:S04]  /*11610*/  MUFU.EX2 R51, R36 ;  /* 0x0000002400337308 */ /* 0x0009e80000000800 */
[----:B---3--:R-:W-:Y:S01]  /*11620*/  F2FP.BF16.PACK_AB R32, R199, R200 ;  /* 0x000000c8c720723e */ /* 0x008fe200000010ff */
[----:B------:R-:W-:Y:S04]  /*11630*/  HMMA.16816.F32.BF16 R128, R24, R38, R128 ;  /* 0x000000261880723c */ /* 0x000fe80000041880 */
[--C-:B-1----:R-:W-:Y:S01]  /*11640*/  FFMA.FTZ R28, R44, c[0x0][0x2d0], -R50.reuse ;  /* 0x0000b4002c1c7a23 */ /* 0x102fe20000010832 */
[----:B-----5:R-:W-:Y:S01]  /*11650*/  F2FP.BF16.PACK_AB R34, R197, R198 ;  /* 0x000000c6c522723e */ /* 0x020fe200000010ff */
[----:B------:R-:W-:Y:S01]  /*11660*/  FFMA.FTZ R44, R171, c[0x0][0x2d0], -R50 ;  /* 0x0000b400ab2c7a23 */ /* 0x000fe20000010832 */
[----:B------:R-:W-:Y:S01]  /*11670*/  F2FP.BF16.PACK_AB R24, R223, R244 ;  /* 0x000000f4df18723e */ /* 0x000fe200000010ff */
[----:B------:R1:W3:Y:S01]  /*11680*/  MUFU.EX2 R195, R28 ;  /* 0x0000001c00c37308 */ /* 0x0002e20000000800 */
[----:B------:R-:W-:Y:S03]  /*11690*/  F2FP.BF16.PACK_AB R25, R221, R222 ;  /* 0x000000dedd19723e */ /* 0x000fe600000010ff */
[----:B------:R-:W-:Y:S02]  /*116a0*/  F2FP.BF16.PACK_AB R26, R219, R220 ;  /* 0x000000dcdb1a723e */ /* 0x000fe400000010ff */
[----:B------:R-:W-:Y:S04]  /*116b0*/  F2FP.BF16.PACK_AB R27, R201, R202 ;  /* 0x000000cac91b723e */ /* 0x000fe800000010ff */
[----:B------:R5:W5:Y:S01]  /*116c0*/  MUFU.EX2 R194, R44 ;  /* 0x0000002c00c27308 */ /* 0x000b620000000800 */
[--C-:B----4-:R-:W-:Y:S01]  /*116d0*/  FFMA.FTZ R36, R209, c[0x0][0x2d0], -R23.reuse ;  /* 0x0000b400d1247a23 */ /* 0x110fe20000010817 */
[----:B------:R-:W-:Y:S08]  /*116e0*/  MOV R209, R193 ;  /* 0x000000c100d17202 */ /* 0x000ff00000000f00 */
[----:B------:R4:W-:Y:S01]  /*116f0*/  MUFU.EX2 R193, R36 ;  /* 0x0000002400c17308 */ /* 0x0009e20000000800 */
[----:B-1----:R-:W1:Y:S01]  /*11700*/  LDSM.16.MT88.4 R28, [R225+0x900] ;  /* 0x00090000e11c783b */ /* 0x002e620000004200 */
[----:B---3--:R-:W-:Y:S07]  /*11710*/  F2FP.BF16.PACK_AB R33, R195, R196 ;  /* 0x000000c4c321723e */ /* 0x008fee00000010ff */
[----:B-----5:R-:W3:Y:S01]  /*11720*/  LDSM.16.MT88.4 R44, [R228+0x900] ;  /* 0x00090000e42c783b */ /* 0x020ee20000004200 */
[----:B------:R-:W-:Y:S01]  /*11730*/  F2FP.BF16.PACK_AB R35, R51, R194 ;  /* 0x000000c23323723e */ /* 0x000fe200000010ff */
[--C-:B----4-:R-:W-:Y:S01]  /*11740*/  FFMA.FTZ R36, R210, c[0x0][0x2d0], -R23.reuse ;  /* 0x0000b400d2247a23 */ /* 0x110fe20000010817 */
[----:B------:R-:W-:Y:S03]  /*11750*/  MOV R210, R166 ;  /* 0x000000a600d27202 */ /* 0x000fe60000000f00 */
[----:B------:R4:W-:Y:S01]  /*11760*/  MUFU.EX2 R192, R36 ;  /* 0x0000002400c07308 */ /* 0x0009e20000000800 */
[-C--:B-1----:R-:W-:Y:S08]  /*11770*/  HMMA.16816.F32.BF16 R4, R24, R28.reuse, R4 ;  /* 0x0000001c1804723c */ /* 0x082ff00000041804 */
[C---:B------:R-:W-:Y:S04]  /*11780*/  HMMA.16816.F32.BF16 R8, R32.reuse, R28, R8 ;  /* 0x0000001c2008723c */ /* 0x040fe80000041808 */
[--C-:B----4-:R-:W-:Y:S01]  /*11790*/  FFMA.FTZ R36, R207, c[0x0][0x2d0], -R48.reuse ;  /* 0x0000b400cf247a23 */ /* 0x110fe20000010830 */
[----:B------:R-:W-:Y:S03]  /*117a0*/  MOV R207, R175 ;  /* 0x000000af00cf7202 */ /* 0x000fe60000000f00 */
[-C--:B------:R-:W-:Y:S01]  /*117b0*/  HMMA.16816.F32.BF16 R12, R32, R30.reuse, R12 ;  /* 0x0000001e200c723c */ /* 0x080fe2000004180c */
[----:B------:R1:W-:Y:S07]  /*117c0*/  MUFU.EX2 R175, R36 ;  /* 0x0000002400af7308 */ /* 0x0003ee0000000800 */
[C---:B------:R-:W-:Y:S01]  /*117d0*/  HMMA.16816.F32.BF16 R16, R24.reuse, R30, R16 ;  /* 0x0000001e1810723c */ /* 0x040fe20000041810 */
[----:B------:R-:W4:Y:S07]  /*117e0*/  LDSM.16.MT88.4 R28, [R227+0x900] ;  /* 0x00090000e31c783b */ /* 0x000f2e0000004200 */
[-C--:B------:R-:W-:Y:S08]  /*117f0*/  HMMA.16816.F32.BF16 R132, R24, R40.reuse, R132 ;  /* 0x000000281884723c */ /* 0x080ff00000041884 */
[C---:B------:R-:W-:Y:S01]  /*11800*/  HMMA.16816.F32.BF16 R136, R32.reuse, R40, R136 ;  /* 0x000000282088723c */ /* 0x040fe20000041888 */
[----:B-1----:R-:W1:Y:S06]  /*11810*/  LDSM.16.MT88.4 R36, [R225+0x2100] ;  /* 0x00210000e124783b */ /* 0x002e6c0000004200 */
[--C-:B------:R-:W-:Y:S01]  /*11820*/  FFMA.FTZ R40, R208, c[0x0][0x2d0], -R48.reuse ;  /* 0x0000b400d0287a23 */ /* 0x100fe20000010830 */
[-C--:B------:R-:W-:Y:S03]  /*11830*/  HMMA.16816.F32.BF16 R140, R32, R42.reuse, R140 ;  /* 0x0000002a208c723c */ /* 0x080fe6000004188c */
[----:B------:R5:W-:Y:S01]  /*11840*/  MUFU.EX2 R170, R40 ;  /* 0x0000002800aa7308 */ /* 0x000be20000000800 */
[----:B------:R-:W-:Y:S04]  /*11850*/  MOV R208, R165 ;  /* 0x000000a500d07202 */ /* 0x000fe80000000f00 */
[C---:B------:R-:W-:Y:S08]  /*11860*/  HMMA.16816.F32.BF16 R144, R24.reuse, R42, R144 ;  /* 0x0000002a1890723c */ /* 0x040ff00000041890 */
[-C--:B---3--:R-:W-:Y:S08]  /*11870*/  HMMA.16816.F32.BF16 R148, R24, R44.reuse, R148 ;  /* 0x0000002c1894723c */ /* 0x088ff00000041894 */
[C---:B------:R-:W-:Y:S04]  /*11880*/  HMMA.16816.F32.BF16 R152, R32.reuse, R44, R152 ;  /* 0x0000002c2098723c */ /* 0x040fe80000041898 */
[--C-:B-----5:R-:W-:Y:S02]  /*11890*/  FFMA.FTZ R40, R216, c[0x0][0x2d0], -R23.reuse ;  /* 0x0000b400d8287a23 */ /* 0x120fe40000010817 */
[----:B------:R-:W-:Y:S01]  /*118a0*/  FFMA.FTZ R23, R215, c[0x0][0x2d0], -R23 ;  /* 0x0000b400d7177a23 */ /* 0x000fe20000010817 */
[----:B------:R-:W3:Y:S01]  /*118b0*/  LDL.LU R216, [R1+0x20] ;  /* 0x0000200001d87983 */ /* 0x000ee20000300800 */
[-C--:B------:R-:W-:Y:S01]  /*118c0*/  HMMA.16816.F32.BF16 R156, R32, R46.reuse, R156 ;  /* 0x0000002e209c723c */ /* 0x080fe2000004189c */
[----:B------:R5:W-:Y:S02]  /*118d0*/  MUFU.EX2 R171, R40 ;  /* 0x0000002800ab7308 */ /* 0x000be40000000800 */
[----:B------:R-:W2:Y:S05]  /*118e0*/  LDL.LU R215, [R1+0x1c] ;  /* 0x00001c0001d77983 */ /* 0x000eaa0000300800 */
[C---:B------:R-:W-:Y:S03]  /*118f0*/  HMMA.16816.F32.BF16 R160, R24.reuse, R46, R160 ;  /* 0x0000002e18a0723c */ /* 0x040fe600000418a0 */
[----:B------:R1:W-:Y:S05]  /*11900*/  MUFU.EX2 R166, R23 ;  /* 0x0000001700a67308 */ /* 0x0003ea0000000800 */
[-C--:B----4-:R-:W-:Y:S08]  /*11910*/  HMMA.16816.F32.BF16 R52, R24, R28.reuse, R52 ;  /* 0x0000001c1834723c */ /* 0x090ff00000041834 */
[C---:B------:R-:W-:Y:S01]  /*11920*/  HMMA.16816.F32.BF16 R56, R32.reuse, R28, R56 ;  /* 0x0000001c2038723c */ /* 0x040fe20000041838 */
[----:B-----5:R-:W4:Y:S07]  /*11930*/  LDSM.16.MT88.4 R40, [R226+0x2100] ;  /* 0x00210000e228783b */ /* 0x020f2e0000004200 */
[-C--:B------:R-:W-:Y:S04]  /*11940*/  HMMA.16816.F32.BF16 R60, R32, R30.reuse, R60 ;  /* 0x0000001e203c723c */ /* 0x080fe8000004183c */
[--C-:B-1----:R-:W-:Y:S01]  /*11950*/  FFMA.FTZ R23, R211, c[0x0][0x2d0], -R48.reuse ;  /* 0x0000b400d3177a23 */ /* 0x102fe20000010830 */
[----:B------:R-:W-:Y:S01]  /*11960*/  MOV R211, R164 ;  /* 0x000000a400d37202 */ /* 0x000fe20000000f00 */
[----:B------:R-:W-:Y:S02]  /*11970*/  FFMA.FTZ R48, R214, c[0x0][0x2d0], -R48 ;  /* 0x0000b400d6307a23 */ /* 0x000fe40000010830 */
[C---:B------:R-:W-:Y:S01]  /*11980*/  HMMA.16816.F32.BF16 R64, R24.reuse, R30, R64 ;  /* 0x0000001e1840723c */ /* 0x040fe20000041840 */
[----:B------:R1:W-:Y:S01]  /*11990*/  MUFU.EX2 R165, R23 ;  /* 0x0000001700a57308 */ /* 0x0003e20000000800 */
[----:B------:R-:W5:Y:S04]  /*119a0*/  LDL.LU R214, [R1+0x18] ;  /* 0x0000180001d67983 */ /* 0x000f680000300800 */
[----:B------:R-:W4:Y:S02]  /*119b0*/  LDSM.16.MT88.4 R28, [R228+0x2100] ;  /* 0x00210000e41c783b */ /* 0x000f240000004200 */
[-C--:B------:R-:W-:Y:S03]  /*119c0*/  HMMA.16816.F32.BF16 R68, R24, R36.reuse, R68 ;  /* 0x000000241844723c */ /* 0x080fe60000041844 */
[----:B------:R-:W-:Y:S05]  /*119d0*/  MUFU.EX2 R164, R48 ;  /* 0x0000003000a47308 */ /* 0x000fea0000000800 */
[C---:B------:R-:W-:Y:S08]  /*119e0*/  HMMA.16816.F32.BF16 R72, R32.reuse, R36, R72 ;  /* 0x000000242048723c */ /* 0x040ff00000041848 */
[-C--:B------:R-:W-:Y:S04]  /*119f0*/  HMMA.16816.F32.BF16 R76, R32, R38.reuse, R76 ;  /* 0x00000026204c723c */ /* 0x080fe8000004184c */
[--C-:B-1----:R-:W-:Y:S01]  /*11a00*/  FFMA.FTZ R23, R212, c[0x0][0x2d0], -R49.reuse ;  /* 0x0000b400d4177a23 */ /* 0x102fe20000010831 */
[----:B------:R-:W-:Y:S03]  /*11a10*/  MOV R212, R176 ;  /* 0x000000b000d47202 */ /* 0x000fe60000000f00 */
[C---:B------:R-:W-:Y:S01]  /*11a20*/  HMMA.16816.F32.BF16 R80, R24.reuse, R38, R80 ;  /* 0x000000261850723c */ /* 0x040fe20000041850 */
[----:B------:R1:W-:Y:S01]  /*11a30*/  MUFU.EX2 R48, R23 ;  /* 0x0000001700307308 */ /* 0x0003e20000000800 */
[----:B------:R-:W1:Y:S06]  /*11a40*/  LDSM.16.MT88.4 R36, [R227+0x2100] ;  /* 0x00210000e324783b */ /* 0x000e6c0000004200 */
[-C--:B----4-:R-:W-:Y:S08]  /*11a50*/  HMMA.16816.F32.BF16 R84, R24, R40.reuse, R84 ;  /* 0x000000281854723c */ /* 0x090ff00000041854 */
[C---:B------:R-:W-:Y:S08]  /*11a60*/  HMMA.16816.F32.BF16 R88, R32.reuse, R40, R88 ;  /* 0x000000282058723c */ /* 0x040ff00000041858 */
[-C--:B------:R-:W-:Y:S04]  /*11a70*/  HMMA.16816.F32.BF16 R92, R32, R42.reuse, R92 ;  /* 0x0000002a205c723c */ /* 0x080fe8000004185c */
[--C-:B-1----:R-:W-:Y:S04]  /*11a80*/  FFMA.FTZ R23, R213, c[0x0][0x2d0], -R49.reuse ;  /* 0x0000b400d5177a23 */ /* 0x102fe80000010831 */
[C---:B------:R-:W-:Y:S01]  /*11a90*/  HMMA.16816.F32.BF16 R96, R24.reuse, R42, R96 ;  /* 0x0000002a1860723c */ /* 0x040fe20000041860 */
[----:B------:R1:W4:Y:S01]  /*11aa0*/  MUFU.EX2 R46, R23 ;  /* 0x00000017002e7308 */ /* 0x0003220000000800 */
[----:B------:R-:W3:Y:S06]  /*11ab0*/  LDSM.16.MT88.4 R40, [R226+0x1100] ;  /* 0x00110000e228783b */ /* 0x000eec0000004200 */
[-C--:B------:R-:W-:Y:S08]  /*11ac0*/  HMMA.16816.F32.BF16 R100, R24, R28.reuse, R100 ;  /* 0x0000001c1864723c */ /* 0x080ff00000041864 */
[C---:B------:R-:W-:Y:S08]  /*11ad0*/  HMMA.16816.F32.BF16 R104, R32.reuse, R28, R104 ;  /* 0x0000001c2068723c */ /* 0x040ff00000041868 */
[-C--:B------:R-:W-:Y:S04]  /*11ae0*/  HMMA.16816.F32.BF16 R108, R32, R30.reuse, R108 ;  /* 0x0000001e206c723c */ /* 0x080fe8000004186c */
[--C-:B-1----:R-:W-:Y:S01]  /*11af0*/  FFMA.FTZ R23, R217, c[0x0][0x2d0], -R49.reuse ;  /* 0x0000b400d9177a23 */ /* 0x102fe20000010831 */
[----:B----4-:R-:W-:Y:S01]  /*11b00*/  F2FP.BF16.PACK_AB R28, R46, R48 ;  /* 0x000000302e1c723e */ /* 0x010fe200000010ff */
[----:B------:R-:W-:Y:S02]  /*11b10*/  FFMA.FTZ R49, R218, c[0x0][0x2d0], -R49 ;  /* 0x0000b400da317a23 */ /* 0x000fe40000010831 */
[C---:B------:R-:W-:Y:S01]  /*11b20*/  HMMA.16816.F32.BF16 R112, R24.reuse, R30, R112 ;  /* 0x0000001e1870723c */ /* 0x040fe20000041870 */
[----:B------:R1:W-:Y:S07]  /*11b30*/  MUFU.EX2 R47, R23 ;  /* 0x00000017002f7308 */ /* 0x0003ee0000000800 */
[-C--:B------:R-:W-:Y:S03]  /*11b40*/  HMMA.16816.F32.BF16 R116, R24, R36.reuse, R116 ;  /* 0x000000241874723c */ /* 0x080fe60000041874 */
[----:B------:R-:W4:Y:S05]  /*11b50*/  MUFU.EX2 R49, R49 ;  /* 0x0000003100317308 */ /* 0x000f2a0000000800 */
[C---:B------:R-:W-:Y:S08]  /*11b60*/  HMMA.16816.F32.BF16 R120, R32.reuse, R36, R120 ;  /* 0x000000242078723c */ /* 0x040ff00000041878 */
[-C--:B------:R-:W-:Y:S01]  /*11b70*/  HMMA.16816.F32.BF16 R124, R32, R38.reuse, R124 ;  /* 0x00000026207c723c */ /* 0x080fe2000004187c */
[----:B------:R-:W2:Y:S03]  /*11b80*/  LDSM.16.MT88.4 R32, [R228+0x1100] ;  /* 0x00110000e420783b */ /* 0x000ea60000004200 */
[--C-:B-1----:R-:W-:Y:S04]  /*11b90*/  FFMA.FTZ R23, R173, c[0x0][0x2d0], -R50.reuse ;  /* 0x0000b400ad177a23 */ /* 0x102fe80000010832 */
[----:B------:R-:W-:Y:S01]  /*11ba0*/  HMMA.16816.F32.BF16 R128, R24, R38, R128 ;  /* 0x000000261880723c */ /* 0x000fe20000041880 */
[----:B------:R1:W-:Y:S01]  /*11bb0*/  MUFU.EX2 R45, R23 ;  /* 0x00000017002d7308 */ /* 0x0003e20000000800 */
[----:B------:R-:W2:Y:S02]  /*11bc0*/  LDSM.16.MT88.4 R36, [R227+0x1100] ;  /* 0x00110000e324783b */ /* 0x000ea40000004200 */
[----:B----4-:R-:W-:Y:S03]  /*11bd0*/  F2FP.BF16.PACK_AB R30, R49, R47 ;  /* 0x0000002f311e723e */ /* 0x010fe600000010ff */
[----:B------:R-:W-:Y:S02]  /*11be0*/  F2FP.BF16.PACK_AB R24, R192, R193 ;  /* 0x000000c1c018723e */ /* 0x000fe400000010ff */
[----:B------:R-:W-:Y:S03]  /*11bf0*/  F2FP.BF16.PACK_AB R25, R170, R175 ;  /* 0x000000afaa19723e */ /* 0x000fe600000010ff */
[----:B------:R-:W-:Y:S02]  /*11c00*/  F2FP.BF16.PACK_AB R26, R166, R171 ;  /* 0x000000aba61a723e */ /* 0x000fe400000010ff */
[----:B------:R-:W-:Y:S07]  /*11c10*/  F2FP.BF16.PACK_AB R27, R164, R165 ;  /* 0x000000a5a41b723e */ /* 0x000fee00000010ff */
[-C--:B------:R-:W-:Y:S01]  /*11c20*/  HMMA.16816.F32.BF16 R176, R24, R188.reuse, R4 ;  /* 0x000000bc18b0723c */ /* 0x080fe20000041804 */
[----:B------:R-:W4:Y:S02]  /*11c30*/  LDSM.16.MT88.4 R4, [R225+0x2900] ;  /* 0x00290000e104783b */ /* 0x000f240000004200 */
[--C-:B-1----:R-:W-:Y:S04]  /*11c40*/  FFMA.FTZ R23, R172, c[0x0][0x2d0], -R50.reuse ;  /* 0x0000b400ac177a23 */ /* 0x102fe80000010832 */
[----:B------:R1:W1:Y:S02]  /*11c50*/  MUFU.EX2 R44, R23 ;  /* 0x00000017002c7308 */ /* 0x0002640000000800 */
[--C-:B-1----:R-:W-:Y:S03]  /*11c60*/  FFMA.FTZ R23, R174, c[0x0][0x2d0], -R50.reuse ;  /* 0x0000b400ae177a23 */ /* 0x102fe60000010832 */
[----:B------:R-:W-:Y:S01]  /*11c70*/  F2FP.BF16.PACK_AB R29, R44, R45 ;  /* 0x0000002d2c1d723e */ /* 0x000fe200000010ff */
[----:B------:R-:W-:Y:S04]  /*11c80*/  FFMA.FTZ R50, R22, c[0x0][0x2d0], -R50 ;  /* 0x0000b40016327a23 */ /* 0x000fe80000010832 */
[----:B------:R-:W-:Y:S10]  /*11c90*/  MUFU.EX2 R23, R23 ;  /* 0x0000001700177308 */ /* 0x000ff40000000800 */
[----:B------:R-:W1:Y:S02]  /*11ca0*/  MUFU.EX2 R50, R50 ;  /* 0x0000003200327308 */ /* 0x000e640000000800 */
[----:B-1----:R-:W-:Y:S07]  /*11cb0*/  F2FP.BF16.PACK_AB R31, R50, R23 ;  /* 0x00000017321f723e */ /* 0x002fee00000010ff */
[C---:B------:R-:W-:Y:S01]  /*11cc0*/  HMMA.16816.F32.BF16 R180, R28.reuse, R188, R8 ;  /* 0x000000bc1cb4723c */ /* 0x040fe20000041808 */
[----:B------:R-:W1:Y:S07]  /*11cd0*/  LDSM.16.MT88.4 R8, [R226+0x2900] ;  /* 0x00290000e208783b */ /* 0x000e6e0000004200 */
[-C--:B------:R-:W-:Y:S01]  /*11ce0*/  HMMA.16816.F32.BF16 R184, R28, R190.reuse, R12 ;  /* 0x000000be1cb8723c */ /* 0x080fe2000004180c */
[----:B------:R-:W1:Y:S07]  /*11cf0*/  LDSM.16.MT88.4 R12, [R228+0x2900] ;  /* 0x00290000e40c783b */ /* 0x000e6e0000004200 */
[C---:B------:R-:W-:Y:S01]  /*11d00*/  HMMA.16816.F32.BF16 R188, R24.reuse, R190, R16 ;  /* 0x000000be18bc723c */ /* 0x040fe20000041810 */
[----:B------:R-:W1:Y:S07]  /*11d10*/  LDSM.16.MT88.4 R16, [R227+0x2900] ;  /* 0x00290000e310783b */ /* 0x000e6e0000004200 */
[-C--:B---3--:R-:W-:Y:S08]  /*11d20*/  HMMA.16816.F32.BF16 R132, R24, R40.reuse, R132 ;  /* 0x000000281884723c */ /* 0x088ff00000041884 */
[C---:B------:R-:W-:Y:S04]  /*11d30*/  HMMA.16816.F32.BF16 R136, R28.reuse, R40, R136 ;  /* 0x000000281c88723c */ /* 0x040fe80000041888 */
[----:B--2---:R-:W-:Y:S04]  /*11d40*/  FFMA.FTZ R20, R20, R215, R211 ;  /* 0x000000d714147223 */ /* 0x004fe800000100d3 */
[-C--:B------:R-:W-:Y:S04]  /*11d50*/  HMMA.16816.F32.BF16 R140, R28, R42.reuse, R140 ;  /* 0x0000002a1c8c723c */ /* 0x080fe8000004188c */
[----:B------:R-:W-:Y:S04]  /*11d60*/  FADD.FTZ R20, R207, R20 ;  /* 0x00000014cf147221 */ /* 0x000fe80000010000 */
[C---:B------:R-:W-:Y:S04]  /*11d70*/  HMMA.16816.F32.BF16 R144, R24.reuse, R42, R144 ;  /* 0x0000002a1890723c */ /* 0x040fe80000041890 */
[----:B------:R-:W-:Y:S04]  /*11d80*/  FADD.FTZ R20, R209, R20 ;  /* 0x00000014d1147221 */ /* 0x000fe80000010000 */
[-C--:B------:R-:W-:Y:S08]  /*11d90*/  HMMA.16816.F32.BF16 R148, R24, R32.reuse, R148 ;  /* 0x000000201894723c */ /* 0x080ff00000041894 */
[C---:B------:R-:W-:Y:S08]  /*11da0*/  HMMA.16816.F32.BF16 R152, R28.reuse, R32, R152 ;  /* 0x000000201c98723c */ /* 0x040ff00000041898 */
[-C--:B------:R-:W-:Y:S04]  /*11db0*/  HMMA.16816.F32.BF16 R156, R28, R34.reuse, R156 ;  /* 0x000000221c9c723c */ /* 0x080fe8000004189c */
[----:B-----5:R-:W-:Y:S04]  /*11dc0*/  FFMA.FTZ R21, R21, R214, R212 ;  /* 0x000000d615157223 */ /* 0x020fe800000100d4 */
[C---:B------:R-:W-:Y:S08]  /*11dd0*/  HMMA.16816.F32.BF16 R160, R24.reuse, R34, R160 ;  /* 0x0000002218a0723c */ /* 0x040ff000000418a0 */
[-C--:B------:R-:W-:Y:S08]  /*11de0*/  HMMA.16816.F32.BF16 R52, R24, R36.reuse, R52 ;  /* 0x000000241834723c */ /* 0x080ff00000041834 */
[C---:B------:R-:W-:Y:S08]  /*11df0*/  HMMA.16816.F32.BF16 R56, R28.reuse, R36, R56 ;  /* 0x000000241c38723c */ /* 0x040ff00000041838 */
[-C--:B------:R-:W-:Y:S08]  /*11e00*/  HMMA.16816.F32.BF16 R60, R28, R38.reuse, R60 ;  /* 0x000000261c3c723c */ /* 0x080ff0000004183c */
[C---:B------:R-:W-:Y:S08]  /*11e10*/  HMMA.16816.F32.BF16 R64, R24.reuse, R38, R64 ;  /* 0x000000261840723c */ /* 0x040ff00000041840 */
[-C--:B----4-:R-:W-:Y:S08]  /*11e20*/  HMMA.16816.F32.BF16 R68, R24, R4.reuse, R68 ;  /* 0x000000041844723c */ /* 0x090ff00000041844 */
[C---:B------:R-:W-:Y:S07]  /*11e30*/  HMMA.16816.F32.BF16 R72, R28.reuse, R4, R72 ;  /* 0x000000041c48723c */ /* 0x040fee0000041848 */
[----:B------:R-:W-:Y:S01]  /*11e40*/  FFMA.FTZ R4, R2, R216, R251 ;  /* 0x000000d802047223 */ /* 0x000fe200000100fb */
[-C--:B------:R-:W-:Y:S04]  /*11e50*/  HMMA.16816.F32.BF16 R76, R28, R6.reuse, R76 ;  /* 0x000000061c4c723c */ /* 0x080fe8000004184c */
[----:B------:R-:W-:Y:S02]  /*11e60*/  FADD.FTZ R4, R252, R4 ;  /* 0x00000004fc047221 */ /* 0x000fe40000010000 */
[----:B------:R-:W-:Y:S02]  /*11e70*/  FADD.FTZ R2, R208, R21 ;  /* 0x00000015d0027221 */ /* 0x000fe40000010000 */
[C---:B------:R-:W-:Y:S04]  /*11e80*/  HMMA.16816.F32.BF16 R80, R24.reuse, R6, R80 ;  /* 0x000000061850723c */ /* 0x040fe80000041850 */
[----:B------:R-:W-:Y:S02]  /*11e90*/  FADD.FTZ R5, R250, R4 ;  /* 0x00000004fa057221 */ /* 0x000fe40000010000 */
[----:B------:R-:W-:Y:S02]  /*11ea0*/  FFMA.FTZ R4, R0, R206, R245 ;  /* 0x000000ce00047223 */ /* 0x000fe400000100f5 */
[-C--:B-1----:R-:W-:Y:S04]  /*11eb0*/  HMMA.16816.F32.BF16 R84, R24, R8.reuse, R84 ;  /* 0x000000081854723c */ /* 0x082fe80000041854 */
        /* <DEDUP_REMOVED lines=14> */
[----:B------:R-:W-:Y:S01]  /*11fa0*/  FADD.FTZ R2, R223, R6 ;  /* 0x00000006df027221 */ /* 0x000fe20000010000 */
[C---:B------:R-:W-:Y:S04]  /*11fb0*/  HMMA.16816.F32.BF16 R104, R28.reuse, R12, R104 ;  /* 0x0000000c1c68723c */ /* 0x040fe80000041868 */
[----:B------:R-:W-:Y:S02]  /*11fc0*/  FADD.FTZ R4, R248, R4 ;  /* 0x00000004f8047221 */ /* 0x000fe40000010000 */
[----:B------:R-:W-:Y:S02]  /*11fd0*/  FADD.FTZ R0, R221, R7 ;  /* 0x00000007dd007221 */ /* 0x000fe40000010000 */
[----:B------:R-:W-:Y:S01]  /*11fe0*/  FADD.FTZ R7, R220, R2 ;  /* 0x00000002dc077221 */ /* 0x000fe20000010000 */
[-C--:B------:R-:W-:Y:S03]  /*11ff0*/  HMMA.16816.F32.BF16 R108, R28, R14.reuse, R108 ;  /* 0x0000000e1c6c723c */ /* 0x080fe6000004186c */
        /* <DEDUP_REMOVED lines=17> */
[----:B------:R-:W-:Y:S01]  /*12110*/  FADD.FTZ R6, R170, R2 ;  /* 0x00000002aa067221 */ /* 0x000fe20000010000 */
[----:B------:R-:W-:Y:S01]  /*12120*/  MOV R170, R3 ;  /* 0x0000000300aa7202 */ /* 0x000fe20000000f00 */
[----:B------:R-:W-:Y:S01]  /*12130*/  FADD.FTZ R2, R45, R4 ;  /* 0x000000042d027221 */ /* 0x000fe20000010000 */
[----:B------:R-:W-:Y:S04]  /*12140*/  HMMA.16816.F32.BF16 R128, R24, R18, R128 ;  /* 0x000000121880723c */ /* 0x000fe80000041880 */
[----:B------:R-:W-:Y:S02]  /*12150*/  FADD.FTZ R4, R46, R0 ;  /* 0x000000002e047221 */ /* 0x000fe40000010000 */
[----:B------:R-:W-:Y:S02]  /*12160*/  FADD.FTZ R0, R171, R5 ;  /* 0x00000005ab007221 */ /* 0x000fe40000010000 */
[----:B------:R-:W-:Y:S01]  /*12170*/  FADD.FTZ R5, R165, R6 ;  /* 0x00000006a5057221 */ /* 0x000fe20000010000 */
[----:B------:R-:W-:Y:S03]  /*12180*/  MOV R165, R168 ;  /* 0x000000a800a57202 */ /* 0x000fe60000000f00 */
[----:B------:R-:W-:Y:S01]  /*12190*/  FADD.FTZ R0, R166, R0 ;  /* 0x00000000a6007221 */ /* 0x000fe20000010000 */
[----:B------:R-:W-:Y:S01]  /*121a0*/  MOV R166, R167 ;  /* 0x000000a700a67202 */ /* 0x000fe20000000f00 */
[----:B------:R-:W-:Y:S01]  /*121b0*/  FADD.FTZ R5, R164, R5 ;  /* 0x00000005a4057221 */ /* 0x000fe20000010000 */
[----:B------:R-:W-:Y:S01]  /*121c0*/  MOV R164, R169 ;  /* 0x000000a900a47202 */ /* 0x000fe20000000f00 */
[----:B------:R-:W-:Y:S01]  /*121d0*/  FADD.FTZ R4, R47, R4 ;  /* 0x000000042f047221 */ /* 0x000fe20000010000 */
[----:B------:R1:W-:Y:S01]  /*121e0*/  STL [R1+0x18], R0 ;  /* 0x0000180001007387 */ /* 0x0003e20000100800 */
[----:B------:R-:W-:Y:S02]  /*121f0*/  FADD.FTZ R2, R44, R2 ;  /* 0x000000022c027221 */ /* 0x000fe40000010000 */
[----:B------:R-:W-:Y:S01]  /*12200*/  FADD.FTZ R4, R49, R4 ;  /* 0x0000000431047221 */ /* 0x000fe20000010000 */
[----:B------:R2:W-:Y:S01]  /*12210*/  STL [R1+0x1c], R5 ;  /* 0x00001c0501007387 */ /* 0x0005e20000100800 */
[----:B------:R-:W-:Y:S03]  /*12220*/  FADD.FTZ R2, R23, R2 ;  /* 0x0000000217027221 */ /* 0x000fe60000010000 */
[----:B------:R2:W-:Y:S01]  /*12230*/  STL [R1+0x20], R4 ;  /* 0x0000200401007387 */ /* 0x0005e20000100800 */
[----:B------:R-:W-:Y:S05]  /*12240*/  FADD.FTZ R2, R50, R2 ;  /* 0x0000000232027221 */ /* 0x000fea0000010000 */
[----:B------:R2:W-:Y:S01]  /*12250*/  STL [R1+0x24], R2 ;  /* 0x0000240201007387 */ /* 0x0005e20000100800 */
[----:B-1----:R-:W-:Y:S04]  /*12260*/  IADD3 R0, R242, -0x1, RZ ;  /* 0xfffffffff2007810 */ /* 0x002fe80007ffe0ff */
[----:B------:R-:W-:Y:S01]  /*12270*/  MOV R242, R0 ;  /* 0x0000000000f27202 */ /* 0x000fe20000000f00 */
[----:B------:R-:W-:-:S05]  /*12280*/  @P0 BRA `(.L_x_509) ;  /* 0xffffbd8000000947 */ /* 0x000fca000383ffff */
.L_x_492:
[----:B--2---:R-:W2:Y:S04]  /*12290*/  LDL.LU R0, [R1+0x18] ;  /* 0x0000180001007983 */ /* 0x004ea80000300800 */
        /* <DEDUP_REMOVED lines=10> */
[----:B----4-:R-:W3:Y:S04]  /*12340*/  SHFL.BFLY PT, R7, R5, 0x2, 0x1f ;  /* 0x0c401f0005077f89 */ /* 0x010ee800000e0000 */
[----:B------:R-:W4:Y:S01]  /*12350*/  SHFL.BFLY PT, R6, R2, 0x2, 0x1f ;  /* 0x0c401f0002067f89 */ /* 0x000f2200000e0000 */
[----:B-1----:R-:W-:-:S02]  /*12360*/  FADD.FTZ R11, R11, R0 ;  /* 0x000000000b0b7221 */ /* 0x002fc40000010000 */
[----:B--2---:R-:W-:-:S03]  /*12370*/  FADD.FTZ R9, R9, R4 ;  /* 0x0000000409097221 */ /* 0x004fc60000010000 */
[----:B------:R-:W1:Y:S01]  /*12380*/  SHFL.BFLY PT, R0, R11, 0x1, 0x1f ;  /* 0x0c201f000b007f89 */ /* 0x000e6200000e0000 */
[----:B---3--:R-:W-:-:S03]  /*12390*/  FADD.FTZ R7, R7, R5 ;  /* 0x0000000507077221 */ /* 0x008fc60000010000 */
[----:B------:R-:W2:Y:S01]  /*123a0*/  SHFL.BFLY PT, R4, R9, 0x1, 0x1f ;  /* 0x0c201f0009047f89 */ /* 0x000ea200000e0000 */
[----:B----4-:R-:W-:-:S03]  /*123b0*/  FADD.FTZ R6, R6, R2 ;  /* 0x0000000206067221 */ /* 0x010fc60000010000 */
[----:B------:R-:W3:Y:S04]  /*123c0*/  SHFL.BFLY PT, R2, R7, 0x1, 0x1f ;  /* 0x0c201f0007027f89 */ /* 0x000ee800000e0000 */
[----:B------:R-:W4:Y:S01]  /*123d0*/  SHFL.BFLY PT, R5, R6, 0x1, 0x1f ;  /* 0x0c201f0006057f89 */ /* 0x000f2200000e0000 */
[----:B-1----:R-:W-:Y:S01]  /*123e0*/  FADD.FTZ R11, R11, R0 ;  /* 0x000000000b0b7221 */ /* 0x002fe20000010000 */
[----:B------:R-:W-:Y:S01]  /*123f0*/  MOV R0, RZ ;  /* 0x000000ff00007202 */ /* 0x000fe20000000f00 */
[----:B--2---:R-:W-:-:S03]  /*12400*/  FADD.FTZ R9, R9, R4 ;  /* 0x0000000409097221 */ /* 0x004fc60000010000 */
[----:B------:R-:W-:Y:S02]  /*12410*/  FSETP.NE.FTZ.AND P3, PT, R11, RZ, PT ;  /* 0x000000ff0b00720b */ /* 0x000fe40003f75000 */
[----:B------:R-:W-:Y:S01]  /*12420*/  MOV R4, RZ ;  /* 0x000000ff00047202 */ /* 0x000fe20000000f00 */
[----:B---3--:R-:W-:Y:S01]  /*12430*/  FADD.FTZ R7, R7, R2 ;  /* 0x0000000207077221 */ /* 0x008fe20000010000 */
[----:B------:R-:W-:Y:S02]  /*12440*/  FSETP.NE.FTZ.AND P2, PT, R9, RZ, PT ;  /* 0x000000ff0900720b */ /* 0x000fe40003f55000 */
[----:B------:R-:W-:Y:S01]  /*12450*/  MOV R2, RZ ;  /* 0x000000ff00027202 */ /* 0x000fe20000000f00 */
[----:B----4-:R-:W-:Y:S01]  /*12460*/  FADD.FTZ R6, R5, R6 ;  /* 0x0000000605067221 */ /* 0x010fe20000010000 */
[----:B------:R-:W-:-:S05]  /*12470*/  FSETP.NE.FTZ.AND P1, PT, R7, RZ, PT ;  /* 0x000000ff0700720b */ /* 0x000fca0003f35000 */
[----:B------:R-:W1:Y:S01]  /*12480*/  @P3 MUFU.RCP R0, R11 ;  /* 0x0000000b00003308 */ /* 0x000e620000001000 */
[----:B------:R-:W-:-:S07]  /*12490*/  FSETP.NE.FTZ.AND P0, PT, R6, RZ, PT ;  /* 0x000000ff0600720b */ /* 0x000fce0003f15000 */
[----:B------:R-:W-:Y:S06]  /*124a0*/  @P2 MUFU.RCP R4, R9 ;  /* 0x0000000900042308 */ /* 0x000fec0000001000 */
[----:B------:R-:W-:Y:S01]  /*124b0*/  @P0 MOV R8, 0x3f317218 ;  /* 0x3f31721800080802 */ /* 0x000fe20000000f00 */
[C---:B-1----:R-:W-:Y:S01]  /*124c0*/  FMUL.FTZ R176, R0.reuse, R176 ;  /* 0x000000b000b07220 */ /* 0x042fe20000410000 */
[----:B------:R-:W1:Y:S01]  /*124d0*/  @P1 MUFU.RCP R2, R7 ;  /* 0x0000000700021308 */ /* 0x000e620000001000 */
[C---:B------:R-:W-:Y:S02]  /*124e0*/  FMUL.FTZ R177, R0.reuse, R177 ;  /* 0x000000b100b17220 */ /* 0x040fe40000410000 */
        /* <DEDUP_REMOVED lines=12> */
[C---:B------:R-:W-:Y:S01]  /*125b0*/  FMUL.FTZ R52, R0.reuse, R52 ;  /* 0x0000003400347220 */ /* 0x040fe20000410000 */
[----:B------:R-:W-:Y:S01]  /*125c0*/  @P1 MUFU.LG2 R7, R7 ;  /* 0x0000000700071308 */ /* 0x000fe20000000c00 */
        /* <DEDUP_REMOVED lines=19> */
[----:B------:R-:W-:Y:S01]  /*12700*/  MOV R0, RZ ;  /* 0x000000ff00007202 */ /* 0x000fe20000000f00 */
[C---:B-1----:R-:W-:Y:S02]  /*12710*/  FMUL.FTZ R180, R2.reuse, R180 ;  /* 0x000000b402b47220 */ /* 0x042fe40000410000 */
[----:B------:R-:W-:-:S02]  /*12720*/  FMUL.FTZ R181, R2, R181 ;  /* 0x000000b502b57220 */ /* 0x000fc40000410000 */
[C---:B------:R-:W-:Y:S01]  /*12730*/  FMUL.FTZ R184, R2.reuse, R184 ;  /* 0x000000b802b87220 */ /* 0x040fe20000410000 */
[----:B------:R-:W1:Y:S01]  /*12740*/  @P0 MUFU.RCP R0, R6 ;  /* 0x0000000600000308 */ /* 0x000e620000001000 */
[C---:B------:R-:W-:Y:S02]  /*12750*/  FMUL.FTZ R185, R2.reuse, R185 ;  /* 0x000000b902b97220 */ /* 0x040fe40000410000 */
[C---:B------:R-:W-:Y:S02]  /*12760*/  FMUL.FTZ R136, R2.reuse, R136 ;  /* 0x0000008802887220 */ /* 0x040fe40000410000 */
[C---:B------:R-:W-:Y:S02]  /*12770*/  FMUL.FTZ R137, R2.reuse, R137 ;  /* 0x0000008902897220 */ /* 0x040fe40000410000 */
[C---:B------:R-:W-:Y:S01]  /*12780*/  FMUL.FTZ R140, R2.reuse, R140 ;  /* 0x0000008c028c7220 */ /* 0x040fe20000410000 */
[----:B------:R-:W2:Y:S01]  /*12790*/  @P0 MUFU.LG2 R6, R6 ;  /* 0x0000000600060308 */ /* 0x000ea20000000c00 */
        /* <DEDUP_REMOVED lines=98> */
[----:B--2---:R-:W-:Y:S02]  /*12dc0*/  @P0 FMUL.FTZ R4, R6, 0.69314718246459960938 ;  /* 0x3f31721806040820 */ /* 0x004fe40000410000 */
[----:B------:R-:W-:Y:S02]  /*12dd0*/  @P0 FMUL.FTZ R0, R8, c[0x0][0x2d0] ;  /* 0x0000b40008000a20 */ /* 0x000fe40000410000 */
[----:B------:R-:W-:-:S02]  /*12de0*/  @P3 FFMA.FTZ R18, R10, R169, R11 ;  /* 0x000000a90a123223 */ /* 0x000fc4000001000b */
[----:B------:R-:W-:Y:S02]  /*12df0*/  @P2 FFMA.FTZ R19, R5, R168, R9 ;  /* 0x000000a805132223 */ /* 0x000fe40000010009 */
[----:B------:R-:W-:Y:S02]  /*12e00*/  @P1 FFMA.FTZ R20, R2, R167, R7 ;  /* 0x000000a702141223 */ /* 0x000fe40000010007 */
[----:B------:R-:W-:Y:S02]  /*12e10*/  @P0 FFMA.FTZ R21, R0, R3, R4 ;  /* 0x0000000300150223 */ /* 0x000fe40000010004 */
.L_x_434:
        /* <DEDUP_REMOVED lines=227> */
.L_x_512:
[----:B-1----:R-:W-:Y:S05]  /*13c50*/  BSYNC B0 ;  /* 0x0000000000007941 */ /* 0x002fea0003800000 */
.L_x_511:
        /* <DEDUP_REMOVED lines=97> */
.L_x_514:
[----:B------:R-:W-:Y:S05]  /*14270*/  BSYNC B0 ;  /* 0x0000000000007941 */ /* 0x000fea0003800000 */
.L_x_513:
        /* <DEDUP_REMOVED lines=97> */
.L_x_516:
[----:B------:R-:W-:Y:S05]  /*14890*/  BSYNC B0 ;  /* 0x0000000000007941 */ /* 0x000fea0003800000 */
.L_x_515:
        /* <DEDUP_REMOVED lines=98> */
.L_x_510:
        /* <DEDUP_REMOVED lines=50> */
.L_x_517:
        /* <DEDUP_REMOVED lines=10> */
.L_x_1352:


//--------------------- .text._ZN7cutlass13device_kernelIN5flash19enable_sm80_to_sm89INS1_16FlashAttnFwdSm80INS1_25CollectiveMainloopFwdSm80ILi8ELi1ELb1EN4cute5tupleIJNS5_1CILi128EEENS7_ILi96EEES8_EEELi128ENS_10bfloat16_tEfNS_4arch4Sm80ELb0ELb1ELb0ELb1ELb0ELb0ELb1ELb1EEENS1_21CollectiveEpilogueFwdINS6_IJS8_S8_S9_EEENS6_IJNS7_ILi1EEESH_SH_EEESB_SD_Li256ELb1ELb1ELb1ELb0EEENS1_36VarlenDynamicPersistentTileSchedulerILi128ELi96ELi256ELi256ELb1ELb1ELb0ELb1ELb0ELb1EEEEEEEEEvNT_6ParamsE --------------------------
	.section	.text._ZN7cutlass13device_kernelIN5flash19enable_sm80_to_sm89INS1_16FlashAttnFwdSm80INS1_25CollectiveMainloopFwdSm80ILi8ELi1ELb1EN4cute5tupleIJNS5_1CILi128EEENS7_ILi96EEES8_EEELi128ENS_10bfloat16_tEfNS_4arch4Sm80ELb0ELb1ELb0ELb1ELb0ELb0ELb1ELb1EEENS1_21CollectiveEpilogueFwdINS6_IJS8_S8_S9_EEENS6_IJNS7_ILi1EEESH_SH_EEESB_SD_Li256ELb1ELb1ELb1ELb0EEENS1_36VarlenDynamicPersistentTileSchedulerILi128ELi96ELi256ELi256ELb1ELb1ELb0ELb1ELb0ELb1EEEEEEEEEvNT_6ParamsE,"ax",@progbits
	.sectioninfo	@"SHI_REGISTERS=255"
	.align	128
.text._ZN7cutlass13device_kernelIN5flash19enable_sm80_to_sm89INS1_16FlashAttnFwdSm80INS1_25CollectiveMainloopFwdSm80ILi8ELi1ELb1EN4cute5tupleIJNS5_1CILi128EEENS7_ILi96EEES8_EEELi128ENS_10bfloat16_tEfNS_4arch4Sm80ELb0ELb1ELb0ELb1ELb0ELb0ELb1ELb1EEENS1_21CollectiveEpilogueFwdINS6_IJS8_S8_S9_EEENS6_IJNS7_ILi1EEESH_SH_EEESB_SD_Li256ELb1ELb1ELb1ELb0EEENS1_36VarlenDynamicPersistentTileSchedulerILi128ELi96ELi256ELi256ELb1ELb1ELb0ELb1ELb0ELb1EEEEEEEEEvNT_6ParamsE:
        .type           _ZN7cutlass13device_kernelIN5flash19enable_sm80_to_sm89INS1_16FlashAttnFwdSm80INS1_25CollectiveMainloopFwdSm80ILi8ELi1ELb1EN4cute5tupleIJNS5_1CILi128EEENS7_ILi96EEES8_EEELi128ENS_10bfloat16_tEfNS_4arch4Sm80ELb0ELb1ELb0ELb1ELb0ELb0ELb1ELb1EEENS1_21CollectiveEpilogueFwdINS6_IJS8_S8_S9_EEENS6_IJNS7_ILi1EEESH_SH_EEESB_SD_Li256ELb1ELb1ELb1ELb0EEENS1_36VarlenDynamicPersistentTileSchedulerILi128ELi96ELi256ELi256ELb1ELb1ELb0ELb1ELb0ELb1EEEEEEEEEvNT_6ParamsE,@function
        .size           _ZN7cutlass13device_kernelIN5flash19enable_sm80_to_sm89INS1_16FlashAttnFwdSm80INS1_25CollectiveMainloopFwdSm80ILi8ELi1ELb1EN4cute5tupleIJNS5_1CILi128EEENS7_ILi96EEES8_EEELi128ENS_10bfloat16_tEfNS_4arch4Sm80ELb0ELb1ELb0ELb1ELb0ELb0ELb1ELb1EEENS1_21CollectiveEpilogueFwdINS6_IJS8_S8_S9_EEENS6_IJNS7_ILi1EEESH_SH_EEESB_SD_Li256ELb1ELb1ELb1ELb0EEENS1_36VarlenDynamicPersistentTileSchedulerILi128ELi96ELi256ELi256ELb1ELb1ELb0ELb1ELb0ELb1EEEEEEEEEvNT_6ParamsE,(.L_x_1353 - _ZN7cutlass13device_kernelIN5flash19enable_sm80_to_sm89INS1_16FlashAttnFwdSm80INS1_25CollectiveMainloopFwdSm80ILi8ELi1ELb1EN4cute5tupleIJNS5_1CILi128EEENS7_ILi96EEES8_EEELi128ENS_10bfloat16_tEfNS_4arch4Sm80ELb0ELb1ELb0ELb1ELb0ELb0ELb1ELb1EEENS1_21CollectiveEpilogueFwdINS6_IJS8_S8_S9_EEENS6_IJNS7_ILi1EEESH_SH_EEESB_SD_Li256ELb1ELb1ELb1ELb0EEENS1_36VarlenDynamicPersistentTileSchedulerILi128ELi96ELi256ELi256ELb1ELb1ELb0ELb1ELb0ELb1EEEEEEEEEvNT_6ParamsE)
        .other          _ZN7cutlass13device_kernelIN5flash19enable_sm80_to_sm89INS1_16FlashAttnFwdSm80INS1_25CollectiveMainloopFwdSm80ILi8ELi1ELb1EN4cute5tupleIJNS5_1CILi128EEENS7_ILi96EEES8_EEELi128ENS_10bfloat16_tEfNS_4arch4Sm80ELb0ELb1ELb0ELb1ELb0ELb0ELb1ELb1EEENS1_21CollectiveEpilogueFwdINS6_IJS8_S8_S9_EEENS6_IJNS7_ILi1EEESH_SH_EEESB_SD_Li256ELb1ELb1ELb1ELb0EEENS1_36VarlenDynamicPersistentTileSchedulerILi128ELi96ELi256ELi256ELb1ELb1ELb0ELb1ELb0ELb1EEEEEEEEEvNT_6ParamsE,@"STO_CUDA_ENTRY STV_DEFAULT"
_ZN7cutlass13device_kernelIN5flash19enable_sm80_to_sm89INS1_16FlashAttnFwdSm80INS1_25CollectiveMainloopFwdSm80ILi8ELi1ELb1EN4cute5tupleIJNS5_1CILi128EEENS7_ILi96EEES8_EEELi128ENS_10bfloat16_tEfNS_4arch4Sm80ELb0ELb1ELb0ELb1ELb0ELb0ELb1ELb1EEENS1_21CollectiveEpilogueFwdINS6_IJS8_S8_S9_EEENS6_IJNS7_ILi1EEESH_SH_EEESB_SD_Li256ELb1ELb1ELb1ELb0EEENS1_36VarlenDynamicPersistentTileSchedulerILi128ELi96ELi256ELi256ELb1ELb1ELb0ELb1ELb0ELb1EEEEEEEEEvNT_6ParamsE:
[----:B------:R-:W-:-:S03]  /*0000*/  MOV R1, c[0x0][0x28] ;  /* 0x00000a0000017a02 */ /* 0x000fc60000000f00 */
[----:B------:R-:W1:Y:S01]  /*0010*/  S2R R2, SR_TID.X ;  /* 0x0000000000027919 */ /* 0x000e620000002100 */
[----:B------:R-:W-:Y:S01]  /*0020*/  IADD3 R1, R1, -0x68, RZ ;  /* 0xffffff9801017810 */ /* 0x000fe20007ffe0ff */
[----:B------:R-:W-:Y:S01]  /*0030*/  ULDC.64 UR8, c[0x0][0x118] ;  /* 0x0000460000087ab9 */ /* 0x000fe20000000a00 */
[----:B-1----:R-:W-:-:S05]  /*0040*/  SHF.R.U32.HI R0, RZ, 0x5, R2 ;  /* 0x00000005ff007819 */ /* 0x002fca0000011602 */
[----:B------:R-:W1:Y:S02]  /*0050*/  SHFL.IDX PT, R3, R0, RZ, 0x1f ;  /* 0x00001fff00037589 */ /* 0x000e6400000e0000 */
[----:B-1----:R-:W-:Y:S02]  /*0060*/  ISETP.NE.AND P0, PT, R3, RZ, PT ;  /* 0x000000ff0300720c */ /* 0x002fe40003f05270 */
[----:B------:R-:W-:Y:S11]  /*0070*/  STL [R1+0x5c], R3 ;  /* 0x00005c0301007387 */ /* 0x000ff60000100800 */
[----:B------:R-:W-:Y:S06]  /*0080*/  @P0 BAR.SYNC.DEFER_BLOCKING 0x5, 0x100 ;  /* 0x0144000000000b1d */ /* 0x000fec0000010000 */
[----:B------:R-:W1:Y:S04]  /*0090*/  @P0 LDS.128 R4, [0xe100] ;  /* 0x00e10000ff040984 */ /* 0x000e680000000c00 */
[----:B-1----:R1:W-:Y:S04]  /*00a0*/  @P0 STL.64 [R1+0x28], R4 ;  /* 0x0000280401000387 */ /* 0x0023e80000100a00 */
[----:B------:R1:W-:Y:S04]  /*00b0*/  @P0 STL.64 [R1+0x30], R6 ;  /* 0x0000300601000387 */ /* 0x0003e80000100a00 */
[----:B------:R-:W-:Y:S06]  /*00c0*/  @P0 BAR.ARV 0x4, 0x100 ;  /* 0x0104000000000b1d */ /* 0x000fec0000002000 */
[----:B------:R-:W-:Y:S05]  /*00d0*/  @P0 BRA `(.L_x_518) ;  /* 0x00000ff000000947 */ /* 0x000fea0003800000 */
[----:B------:R-:W-:Y:S01]  /*00e0*/  LOP3.LUT R13, R2, 0x1f, RZ, 0xc0, !PT ;  /* 0x0000001f020d7812 */ /* 0x000fe200078ec0ff */
[----:B------:R-:W-:-:S02]  /*00f0*/  IMAD.MOV.U32 R10, RZ, RZ, RZ ;  /* 0x000000ffff0a7224 */ /* 0x000fc400078e00ff */
[----:B------:R-:W-:Y:S01]  /*0100*/  IMAD.MOV.U32 R8, RZ, RZ, RZ ;  /* 0x000000ffff087224 */ /* 0x000fe200078e00ff */
[----:B------:R-:W-:-:S04]  /*0110*/  ISETP.NE.AND P6, PT, R13, 0x1f, PT ;  /* 0x0000001f0d00780c */ /* 0x000fc80003fc5270 */
[----:B------:R-:W-:-:S13]  /*0120*/  ISETP.GE.OR P0, PT, R13, c[0x0][0x53c], !P6 ;  /* 0x00014f000d007a0c */ /* 0x000fda0007706670 */
[----:B-1----:R-:W-:Y:S02]  /*0130*/  @!P0 IMAD.MOV.U32 R4, RZ, RZ, 0x4 ;  /* 0x00000004ff048424 */ /* 0x002fe400078e00ff */
[----:B------:R-:W-:Y:S02]  /*0140*/  @!P0 IMAD.MOV.U32 R2, RZ, RZ, 0x4 ;  /* 0x00000004ff028424 */ /* 0x000fe400078e00ff */
[----:B------:R-:W-:-:S04]  /*0150*/  @!P0 IMAD.WIDE.U32 R4, R13, R4, c[0x0][0x580] ;  /* 0x000160000d048625 */ /* 0x000fc800078e0004 */
[C---:B------:R-:W-:Y:S01]  /*0160*/  @!P0 IMAD.WIDE.U32 R2, R13.reuse, R2, c[0x0][0x578] ;  /* 0x00015e000d028625 */ /* 0x040fe200078e0002 */
[----:B------:R-:W2:Y:S04]  /*0170*/  @!P0 LDG.E R10, [R4.64] ;  /* 0x00000008040a8981 */ /* 0x000ea8000c1e1900 */
[----:B------:R-:W2:Y:S01]  /*0180*/  @!P0 LDG.E R8, [R2.64] ;  /* 0x0000000802088981 */ /* 0x000ea2000c1e1900 */
[C---:B------:R-:W-:Y:S01]  /*0190*/  ISETP.NE.AND P5, PT, R13.reuse, RZ, PT ;  /* 0x000000ff0d00720c */ /* 0x040fe20003fa5270 */
[----:B------:R-:W1:Y:S01]  /*01a0*/  S2UR UR4, SR_CTAID.X ;  /* 0x00000000000479c3 */ /* 0x000e620000002500 */
[C---:B------:R-:W-:Y:S02]  /*01b0*/  ISETP.GE.U32.AND P4, PT, R13.reuse, 0x2, PT ;  /* 0x000000020d00780c */ /* 0x040fe40003f86070 */
[----:B------:R-:W-:-:S02]  /*01c0*/  ISETP.GE.U32.AND P3, PT, R13, 0x4, PT ;  /* 0x000000040d00780c */ /* 0x000fc40003f66070 */
[C---:B------:R-:W-:Y:S02]  /*01d0*/  ISETP.GE.U32.AND P2, PT, R13.reuse, 0x8, PT ;  /* 0x000000080d00780c */ /* 0x040fe40003f46070 */
[----:B------:R-:W-:Y:S02]  /*01e0*/  ISETP.GE.U32.AND P1, PT, R13, 0x10, PT ;  /* 0x000000100d00780c */ /* 0x000fe40003f26070 */
[----:B------:R-:W-:Y:S01]  /*01f0*/  MOV R6, RZ ;  /* 0x000000ff00067202 */ /* 0x000fe20000000f00 */
[----:B--2---:R-:W-:-:S05]  /*0200*/  IMAD R4, R10, R8, RZ ;  /* 0x000000080a047224 */ /* 0x004fca00078e02ff */
[----:B------:R-:W2:Y:S02]  /*0210*/  SHFL.UP PT, R0, R4, 0x1, RZ ;  /* 0x0420000004007989 */ /* 0x000ea400000e00ff */
[----:B--2---:R-:W-:-:S05]  /*0220*/  SEL R0, R0, RZ, P5 ;  /* 0x000000ff00007207 */ /* 0x004fca0002800000 */
[----:B------:R-:W-:-:S05]  /*0230*/  IMAD.IADD R4, R4, 0x1, R0 ;  /* 0x0000000104047824 */ /* 0x000fca00078e0200 */
[----:B------:R-:W2:Y:S02]  /*0240*/  SHFL.UP PT, R0, R4, 0x2, RZ ;  /* 0x0440000004007989 */ /* 0x000ea400000e00ff */
[----:B--2---:R-:W-:-:S04]  /*0250*/  SEL R0, R0, RZ, P4 ;  /* 0x000000ff00007207 */ /* 0x004fc80002000000 */
[----:B------:R-:W-:-:S05]  /*0260*/  IADD3 R4, R4, R0, RZ ;  /* 0x0000000004047210 */ /* 0x000fca0007ffe0ff */
[----:B------:R-:W2:Y:S02]  /*0270*/  SHFL.UP PT, R0, R4, 0x4, RZ ;  /* 0x0480000004007989 */ /* 0x000ea400000e00ff */
[----:B--2---:R-:W-:-:S05]  /*0280*/  SEL R0, R0, RZ, P3 ;  /* 0x000000ff00007207 */ /* 0x004fca0001800000 */
[----:B------:R-:W-:-:S05]  /*0290*/  IMAD.IADD R4, R4, 0x1, R0 ;  /* 0x0000000104047824 */ /* 0x000fca00078e0200 */
[----:B------:R-:W2:Y:S02]  /*02a0*/  SHFL.UP PT, R0, R4, 0x8, RZ ;  /* 0x0500000004007989 */ /* 0x000ea400000e00ff */
[----:B--2---:R-:W-:-:S05]  /*02b0*/  SEL R0, R0, RZ, P2 ;  /* 0x000000ff00007207 */ /* 0x004fca0001000000 */
[----:B------:R-:W-:-:S05]  /*02c0*/  IMAD.IADD R4, R4, 0x1, R0 ;  /* 0x0000000104047824 */ /* 0x000fca00078e0200 */
[----:B------:R-:W2:Y:S02]  /*02d0*/  SHFL.UP PT, R0, R4, 0x10, RZ ;  /* 0x0600000004007989 */ /* 0x000ea400000e00ff */
[----:B--2---:R-:W-:-:S05]  /*02e0*/  SEL R0, R0, RZ, P1 ;  /* 0x000000ff00007207 */ /* 0x004fca0000800000 */
[----:B------:R-:W-:-:S05]  /*02f0*/  IMAD.IADD R4, R4, 0x1, R0 ;  /* 0x0000000104047824 */ /* 0x000fca00078e0200 */
[----:B------:R-:W2:Y:S02]  /*0300*/  SHFL.IDX PT, R7, R4, 0x1f, 0x1f ;  /* 0x03e01f0004077f89 */ /* 0x000ea400000e0000 */
[----:B--2---:R-:W-:-:S04]  /*0310*/  IMAD R7, R7, c[0x0][0x538], RZ ;  /* 0x00014e0007077a24 */ /* 0x004fc800078e02ff */
[----:B------:R-:W-:Y:S01]  /*0320*/  IMAD.MOV.U32 R0, RZ, RZ, R7 ;  /* 0x000000ffff007224 */ /* 0x000fe200078e0007 */
[----:B-1----:R-:W-:-:S13]  /*0330*/  ISETP.GT.AND P0, PT, R7, UR4, PT ;  /* 0x0000000407007c0c */ /* 0x002fda000bf04270 */
[----:B------:R-:W-:Y:S05]  /*0340*/  @P0 BRA `(.L_x_519) ;  /* 0x0000027000000947 */ /* 0x000fea0003800000 */
[----:B------:R-:W-:Y:S02]  /*0350*/  MOV R7, R0 ;  /* 0x0000000000077202 */ /* 0x000fe40000000f00 */
[----:B------:R-:W-:-:S04]  /*0360*/  MOV R6, RZ ;  /* 0x000000ff00067202 */ /* 0x000fc80000000f00 */
.L_x_523:
        /* <DEDUP_REMOVED lines=12> */
[----:B------:R-:W2:Y:S04]  /*0430*/  @!P0 LDG.E R10, [R4.64] ;  /* 0x00000008040a8981 */ /* 0x000ea8000c1e1900 */
[----:B------:R-:W2:Y:S02]  /*0440*/  @!P0 LDG.E R8, [R2.64] ;  /* 0x0000000802088981 */ /* 0x000ea4000c1e1900 */
[----:B--2---:R-:W-:Y:S01]  /*0450*/  IMAD R5, R10, R8, RZ ;  /* 0x000000080a057224 */ /* 0x004fe200078e02ff */
[----:B------:R-:W-:Y:S05]  /*0460*/  BRA.DIV ~URZ, `(.L_x_521) ;  /* 0x000153327f007947 */ /* 0x000fea000b800000 */
[----:B------:R1:W2:Y:S02]  /*0470*/  SHFL.UP PT, R0, R5, 0x1, RZ ;  /* 0x0420000005007989 */ /* 0x0002a400000e00ff */
.L_x_650:
        /* <DEDUP_REMOVED lines=16> */
.L_x_651:
[----:B--2---:R-:W-:-:S05]  /*0580*/  IMAD R0, R0, c[0x0][0x538], RZ ;  /* 0x00014e0000007a24 */ /* 0x004fca00078e02ff */
[----:B------:R-:W-:-:S04]  /*0590*/  IADD3 R7, R0, R7, RZ ;  /* 0x0000000700077210 */ /* 0x000fc80007ffe0ff */
[----:B------:R-:W-:-:S13]  /*05a0*/  ISETP.GT.AND P0, PT, R7, UR4, PT ;  /* 0x0000000407007c0c */ /* 0x000fda000bf04270 */
[----:B-1----:R-:W-:Y:S05]  /*05b0*/  @!P0 BRA `(.L_x_523) ;  /* 0xfffffdb000008947 */ /* 0x002fea000383ffff */
.L_x_519:
[----:B------:R-:W-:-:S05]  /*05c0*/  IADD3 R11, -R0, R7, RZ ;  /* 0x00000007000b7210 */ /* 0x000fca0007ffe1ff */
[----:B------:R-:W-:-:S05]  /*05d0*/  IMAD R0, R4, c[0x0][0x538], R11 ;  /* 0x00014e0004007a24 */ /* 0x000fca00078e020b */
[----:B------:R-:W-:Y:S01]  /*05e0*/  ISETP.GT.AND P0, PT, R0, UR4, PT ;  /* 0x0000000400007c0c */ /* 0x000fe2000bf04270 */
[----:B------:R-:W-:-:S12]  /*05f0*/  BRA.DIV ~URZ, `(.L_x_524) ;  /* 0x000153c27f007947 */ /* 0x000fd8000b800000 */
[----:B------:R-:W-:-:S04]  /*0600*/  VOTE.ANY R7, PT, !P0 ;  /* 0x0000000000077806 */ /* 0x000fc800040e0100 */
.L_x_652:
[----:B------:R-:W1:Y:S02]  /*0610*/  POPC R0, R7 ;  /* 0x0000000700007309 */ /* 0x000e640000000000 */
[----:B-1----:R-:W-:-:S05]  /*0620*/  IADD3 R2, R0, R6, RZ ;  /* 0x0000000600027210 */ /* 0x002fca0007ffe0ff */
[----:B------:R1:W-:Y:S01]  /*0630*/  STL [R1+0x34], R2 ;  /* 0x0000340201007387 */ /* 0x0003e20000100800 */
[----:B------:R-:W-:Y:S05]  /*0640*/  BRA.DIV ~URZ, `(.L_x_525) ;  /* 0x000153c27f007947 */ /* 0x000fea000b800000 */
[----:B------:R2:W3:Y:S01]  /*0650*/  SHFL.IDX PT, R12, R10, R0, 0x1f ;  /* 0x00001f000a0c7589 */ /* 0x0004e200000e0000 */
[----:B------:R-:W-:-:S03]  /*0660*/  MOV R6, RZ ;  /* 0x000000ff00067202 */ /* 0x000fc60000000f00 */
[----:B------:R2:W4:Y:S04]  /*0670*/  SHFL.IDX PT, R10, R8, R0, 0x1f ;  /* 0x00001f00080a7589 */ /* 0x00052800000e0000 */
.L_x_653:
[----:B------:R-:W-:Y:S01]  /*0680*/  ISETP.NE.AND P0, PT, R7, RZ, PT ;  /* 0x000000ff0700720c */ /* 0x000fe20003f05270 */
[----:B------:R-:W-:-:S12]  /*0690*/  BSSY B0, `(.L_x_526) ;  /* 0x0000005000007945 */ /* 0x000fd80003800000 */
[----:B------:R-:W-:Y:S05]  /*06a0*/  @!P0 BRA `(.L_x_527) ;  /* 0x0000003000008947 */ /* 0x000fea0003800000 */
[----:B------:R-:W-:Y:S01]  /*06b0*/  IADD3 R5, R0, -0x1, RZ ;  /* 0xffffffff00057810 */ /* 0x000fe20007ffe0ff */
[----:B------:R-:W-:Y:S05]  /*06c0*/  BRA.DIV ~URZ, `(.L_x_528) ;  /* 0x000154227f007947 */ /* 0x000fea000b800000 */
[----:B------:R1:W2:Y:S02]  /*06d0*/  SHFL.IDX PT, R6, R4, R5, 0x1f ;  /* 0x00001f0504067589 */ /* 0x0002a400000e0000 */
.L_x_527:
[----:B------:R-:W-:Y:S05]  /*06e0*/  BSYNC B0 ;  /* 0x0000000000007941 */ /* 0x000fea0003800000 */
.L_x_526:
[----:B--2---:R-:W-:Y:S01]  /*06f0*/  IMAD R0, R6, c[0x0][0x538], R11 ;  /* 0x00014e0006007a24 */ /* 0x004fe200078e020b */
[----:B----4-:R-:W-:Y:S01]  /*0700*/  ISETP.NE.AND P0, PT, R10, 0x1, PT ;  /* 0x000000010a00780c */ /* 0x010fe20003f05270 */
[----:B------:R-:W-:Y:S03]  /*0710*/  BSSY B0, `(.L_x_529) ;  /* 0x0000089000007945 */ /* 0x000fe60003800000 */
[----:B------:R2:W-:Y:S01]  /*0720*/  STL [R1+0x28], R0 ;  /* 0x0000280001007387 */ /* 0x0005e20000100800 */
[----:B------:R-:W-:-:S08]  /*0730*/  IADD3 R9, -R0, UR4, RZ ;  /* 0x0000000400097c10 */ /* 0x000fd0000fffe1ff */
[----:B------:R-:W-:Y:S05]  /*0740*/  @!P0 BRA `(.L_x_530) ;  /* 0x000003f000008947 */ /* 0x000fea0003800000 */
[-C--:B--23--:R-:W-:Y:S02]  /*0750*/  IABS R0, R12.reuse ;  /* 0x0000000c00007213 */ /* 0x08cfe40000000000 */
[----:B------:R-:W-:-:S03]  /*0760*/  IABS R6, R12 ;  /* 0x0000000c00067213 */ /* 0x000fc60000000000 */
[----:B-1----:R-:W-:Y:S01]  /*0770*/  IMAD.MOV.U32 R5, RZ, RZ, R0 ;  /* 0x000000ffff057224 */ /* 0x002fe200078e0000 */
[----:B------:R-:W-:-:S03]  /*0780*/  IABS R0, R10 ;  /* 0x0000000a00007213 */ /* 0x000fc60000000000 */
[----:B------:R-:W1:Y:S02]  /*0790*/  I2F.RP R2, R5 ;  /* 0x0000000500027306 */ /* 0x000e640000209400 */
[----:B------:R-:W-:Y:S01]  /*07a0*/  IMAD.MOV.U32 R8, RZ, RZ, R0 ;  /* 0x000000ffff087224 */ /* 0x000fe200078e0000 */
[----:B------:R-:W-:-:S05]  /*07b0*/  IABS R0, R9 ;  /* 0x0000000900007213 */ /* 0x000fca0000000000 */
[----:B------:R-:W-:Y:S08]  /*07c0*/  I2F.RP R7, R8 ;  /* 0x0000000800077306 */ /* 0x000ff00000209400 */
[----:B-1----:R-:W1:Y:S02]  /*07d0*/  MUFU.RCP R2, R2 ;  /* 0x0000000200027308 */ /* 0x002e640000001000 */
[----:B-1----:R-:W-:-:S06]  /*07e0*/  IADD3 R2, R2, 0xffffffe, RZ ;  /* 0x0ffffffe02027810 */ /* 0x002fcc0007ffe0ff */
[----:B------:R-:W1:Y:S02]  /*07f0*/  F2I.FTZ.U32.TRUNC.NTZ R3, R2 ;  /* 0x0000000200037305 */ /* 0x000e64000021f000 */
[----:B-1----:R-:W-:-:S04]  /*0800*/  IMAD.MOV R2, RZ, RZ, -R3 ;  /* 0x000000ffff027224 */ /* 0x002fc800078e0a03 */
[----:B------:R-:W-:Y:S02]  /*0810*/  IMAD R4, R2, R5, RZ ;  /* 0x0000000502047224 */ /* 0x000fe400078e02ff */
[----:B------:R-:W-:-:S04]  /*0820*/  IMAD.MOV.U32 R2, RZ, RZ, RZ ;  /* 0x000000ffff027224 */ /* 0x000fc800078e00ff */
[----:B------:R-:W-:Y:S01]  /*0830*/  IMAD.HI.U32 R2, R3, R4, R2 ;  /* 0x0000000403027227 */ /* 0x000fe200078e0002 */
[----:B------:R-:W-:-:S03]  /*0840*/  MOV R3, R0 ;  /* 0x0000000000037202 */ /* 0x000fc60000000f00 */
[----:B------:R-:W-:Y:S02]  /*0850*/  IMAD.MOV R0, RZ, RZ, -R6 ;  /* 0x000000ffff007224 */ /* 0x000fe400078e0a06 */
[----:B------:R-:W-:-:S04]  /*0860*/  IMAD.HI.U32 R2, R2, R3, RZ ;  /* 0x0000000302027227 */ /* 0x000fc800078e00ff */
[----:B------:R-:W-:Y:S02]  /*0870*/  IMAD R0, R2, R0, R3 ;  /* 0x0000000002007224 */ /* 0x000fe400078e0203 */
[----:B------:R-:W1:Y:S03]  /*0880*/  MUFU.RCP R3, R7 ;  /* 0x0000000700037308 */ /* 0x000e660000001000 */
[----:B------:R-:W-:Y:S02]  /*0890*/  ISETP.GT.U32.AND P1, PT, R5, R0, PT ;  /* 0x000000000500720c */ /* 0x000fe40003f24070 */
[----:B-1----:R-:W-:-:S11]  /*08a0*/  IADD3 R3, R3, 0xffffffe, RZ ;  /* 0x0ffffffe03037810 */ /* 0x002fd60007ffe0ff */
[----:B------:R-:W-:Y:S01]  /*08b0*/  @!P1 IMAD.IADD R0, R0, 0x1, -R5 ;  /* 0x0000000100009824 */ /* 0x000fe200078e0a05 */
[----:B------:R-:W-:Y:S02]  /*08c0*/  @!P1 IADD3 R2, R2, 0x1, RZ ;  /* 0x0000000102029810 */ /* 0x000fe40007ffe0ff */
[----:B------:R-:W-:Y:S01]  /*08d0*/  ISETP.NE.AND P1, PT, R12, RZ, PT ;  /* 0x000000ff0c00720c */ /* 0x000fe20003f25270 */
[----:B------:R-:W1:Y:S01]  /*08e0*/  F2I.FTZ.U32.TRUNC.NTZ R3, R3 ;  /* 0x0000000300037305 */ /* 0x000e62000021f000 */
[----:B------:R-:W-:Y:S02]  /*08f0*/  ISETP.GE.U32.AND P2, PT, R0, R5, PT ;  /* 0x000000050000720c */ /* 0x000fe40003f46070 */
[----:B------:R-:W-:-:S04]  /*0900*/  LOP3.LUT R0, R9, R12, RZ, 0x3c, !PT ;  /* 0x0000000c09007212 */ /* 0x000fc800078e3cff */
[----:B------:R-:W-:-:S07]  /*0910*/  ISETP.GE.AND P0, PT, R0, RZ, PT ;  /* 0x000000ff0000720c */ /* 0x000fce0003f06270 */
[----:B------:R-:W-:Y:S02]  /*0920*/  @P2 IADD3 R2, R2, 0x1, RZ ;  /* 0x0000000102022810 */ /* 0x000fe40007ffe0ff */
[----:B-1----:R-:W-:-:S03]  /*0930*/  IADD3 R0, RZ, -R3, RZ ;  /* 0x80000003ff007210 */ /* 0x002fc60007ffe0ff */
[----:B------:R-:W-:Y:S02]  /*0940*/  IMAD.MOV.U32 R4, RZ, RZ, R2 ;  /* 0x000000ffff047224 */ /* 0x000fe400078e0002 */
[----:B------:R-:W-:Y:S01]  /*0950*/  IMAD.MOV.U32 R2, RZ, RZ, R0 ;  /* 0x000000ffff027224 */ /* 0x000fe200078e0000 */
[----:B------:R-:W-:Y:S01]  /*0960*/  IABS R0, R10 ;  /* 0x0000000a00007213 */ /* 0x000fe20000000000 */
[----:B------:R-:W-:Y:S01]  /*0970*/  @!P0 IMAD.MOV R4, RZ, RZ, -R4 ;  /* 0x000000ffff048224 */ /* 0x000fe200078e0a04 */
[----:B------:R-:W-:Y:S01]  /*0980*/  @!P1 LOP3.LUT R4, RZ, R12, RZ, 0x33, !PT ;  /* 0x0000000cff049212 */ /* 0x000fe200078e33ff */
[----:B------:R-:W-:Y:S01]  /*0990*/  IMAD R5, R2, R8, RZ ;  /* 0x0000000802057224 */ /* 0x000fe200078e02ff */
[----:B------:R-:W-:Y:S01]  /*09a0*/  MOV R2, RZ ;  /* 0x000000ff00027202 */ /* 0x000fe20000000f00 */
[----:B------:R-:W-:Y:S01]  /*09b0*/  IMAD.MOV R6, RZ, RZ, -R0 ;  /* 0x000000ffff067224 */ /* 0x000fe200078e0a00 */
[----:B------:R-:W-:-:S03]  /*09c0*/  IABS R7, R4 ;  /* 0x0000000400077213 */ /* 0x000fc60000000000 */
[----:B------:R-:W-:-:S04]  /*09d0*/  IMAD.HI.U32 R0, R3, R5, R2 ;  /* 0x0000000503007227 */ /* 0x000fc800078e0002 */
[----:B------:R-:W-:Y:S02]  /*09e0*/  IMAD.MOV.U32 R2, RZ, RZ, R7 ;  /* 0x000000ffff027224 */ /* 0x000fe400078e0007 */
[----:B------:R-:W-:Y:S02]  /*09f0*/  IMAD.MOV.U32 R3, RZ, RZ, R6 ;  /* 0x000000ffff037224 */ /* 0x000fe400078e0006 */
[----:B------:R-:W-:-:S04]  /*0a00*/  IMAD.HI.U32 R0, R0, R2, RZ ;  /* 0x0000000200007227 */ /* 0x000fc800078e00ff */
[----:B------:R-:W-:Y:S02]  /*0a10*/  IMAD R2, R0, R3, R2 ;  /* 0x0000000300027224 */ /* 0x000fe400078e0202 */
[----:B------:R-:W-:-:S03]  /*0a20*/  IMAD.MOV R5, RZ, RZ, -R4 ;  /* 0x000000ffff057224 */ /* 0x000fc600078e0a04 */
        /* <DEDUP_REMOVED lines=10> */
[----:B------:R-:W-:-:S04]  /*0ad0*/  IMAD.MOV R2, RZ, RZ, -R0 ;  /* 0x000000ffff027224 */ /* 0x000fc800078e0a00 */
[C---:B------:R-:W-:Y:S01]  /*0ae0*/  IMAD R3, R10.reuse, R2, R4 ;  /* 0x000000020a037224 */ /* 0x040fe200078e0204 */
[----:B------:R-:W-:Y:S01]  /*0af0*/  LEA R2, R10, R0, 0x18 ;  /* 0x000000000a027211 */ /* 0x000fe200078ec0ff */
[----:B------:R-:W-:-:S04]  /*0b00*/  IMAD R0, R12, R5, R9 ;  /* 0x000000050c007224 */ /* 0x000fc800078e0209 */
[----:B------:R-:W-:-:S05]  /*0b10*/  IMAD R2, R3, 0x10000, R2 ;  /* 0x0001000003027824 */ /* 0x000fca00078e0202 */
[----:B------:R1:W-:Y:S01]  /*0b20*/  STL [R1+0x30], R2 ;  /* 0x0000300201007387 */ /* 0x0003e20000100800 */
[----:B------:R-:W-:Y:S05]  /*0b30*/  BRA `(.L_x_531) ;  /* 0x0000046000007947 */ /* 0x000fea0003800000 */
.L_x_530:
[----:B------:R-:W4:Y:S01]  /*0b40*/  LDL R3, [R1+0x34] ;  /* 0x0000340001037983 */ /* 0x000f220000100800 */
[----:B-1----:R-:W-:-:S04]  /*0b50*/  IMAD.MOV.U32 R2, RZ, RZ, 0x4 ;  /* 0x00000004ff027424 */ /* 0x002fc800078e00ff */
[----:B----4-:R-:W-:-:S05]  /*0b60*/  IMAD.WIDE R2, R3, R2, c[0x0][0x590] ;  /* 0x0001640003027625 */ /* 0x010fca00078e0202 */
[----:B------:R-:W4:Y:S02]  /*0b70*/  LDG.E R7, [R2.64] ;  /* 0x0000000802077981 */ /* 0x000f24000c1e1900 */
[----:B---34-:R-:W-:-:S05]  /*0b80*/  IMAD R11, R7, R12, RZ ;  /* 0x0000000c070b7224 */ /* 0x018fca00078e02ff */
[-C--:B--2---:R-:W-:Y:S02]  /*0b90*/  IABS R0, R11.reuse ;  /* 0x0000000b00007213 */ /* 0x084fe40000000000 */
[----:B------:R-:W-:-:S03]  /*0ba0*/  IABS R8, R11 ;  /* 0x0000000b00087213 */ /* 0x000fc60000000000 */
[----:B------:R-:W-:-:S04]  /*0bb0*/  IMAD.MOV.U32 R6, RZ, RZ, R0 ;  /* 0x000000ffff067224 */ /* 0x000fc800078e0000 */
        /* <DEDUP_REMOVED lines=8> */
[----:B------:R-:W-:Y:S01]  /*0c40*/  MOV R5, R0 ;  /* 0x0000000000057202 */ /* 0x000fe20000000f00 */
[----:B------:R-:W-:-:S04]  /*0c50*/  IMAD.MOV.U32 R2, RZ, RZ, RZ ;  /* 0x000000ffff027224 */ /* 0x000fc800078e00ff */
[----:B------:R-:W-:-:S04]  /*0c60*/  IMAD.HI.U32 R0, R3, R4, R2 ;  /* 0x0000000403007227 */ /* 0x000fc800078e0002 */
[----:B------:R-:W-:Y:S02]  /*0c70*/  IMAD.MOV R2, RZ, RZ, -R8 ;  /* 0x000000ffff027224 */ /* 0x000fe400078e0a08 */
        /* <DEDUP_REMOVED lines=9> */
[----:B------:R-:W-:-:S04]  /*0d10*/  @P2 IADD3 R0, R0, 0x1, RZ ;  /* 0x0000000100002810 */ /* 0x000fc80007ffe0ff */
[----:B------:R-:W-:-:S05]  /*0d20*/  MOV R4, R0 ;  /* 0x0000000000047202 */ /* 0x000fca0000000f00 */
[----:B------:R-:W-:Y:S01]  /*0d30*/  @!P0 IMAD.MOV R4, RZ, RZ, -R4 ;  /* 0x000000ffff048224 */ /* 0x000fe200078e0a04 */
[----:B------:R-:W-:-:S05]  /*0d40*/  @!P1 LOP3.LUT R4, RZ, R11, RZ, 0x33, !PT ;  /* 0x0000000bff049212 */ /* 0x000fca00078e33ff */
[----:B------:R-:W-:-:S05]  /*0d50*/  IMAD R10, R7, R4, RZ ;  /* 0x00000004070a7224 */ /* 0x000fca00078e02ff */
[----:B------:R-:W-:-:S04]  /*0d60*/  IADD3 R0, -R10, c[0x0][0x538], RZ ;  /* 0x00014e000a007a10 */ /* 0x000fc80007ffe1ff */
[----:B------:R-:W-:-:S04]  /*0d70*/  IMNMX R6, R7, R0, PT ;  /* 0x0000000007067217 */ /* 0x000fc80003800200 */
[----:B------:R-:W-:-:S05]  /*0d80*/  IABS R0, R6 ;  /* 0x0000000600007213 */ /* 0x000fca0000000000 */
[----:B------:R-:W-:-:S04]  /*0d90*/  IMAD.MOV.U32 R5, RZ, RZ, R0 ;  /* 0x000000ffff057224 */ /* 0x000fc800078e0000 */
[----:B------:R-:W1:Y:S08]  /*0da0*/  I2F.RP R2, R5 ;  /* 0x0000000500027306 */ /* 0x000e700000209400 */
[----:B-1----:R-:W1:Y:S02]  /*0db0*/  MUFU.RCP R2, R2 ;  /* 0x0000000200027308 */ /* 0x002e640000001000 */
[----:B-1----:R-:W-:-:S06]  /*0dc0*/  IADD3 R2, R2, 0xffffffe, RZ ;  /* 0x0ffffffe02027810 */ /* 0x002fcc0007ffe0ff */
[----:B------:R1:W2:Y:S02]  /*0dd0*/  F2I.FTZ.U32.TRUNC.NTZ R3, R2 ;  /* 0x0000000200037305 */ /* 0x0002a4000021f000 */
[----:B-1----:R-:W-:Y:S01]  /*0de0*/  IMAD.MOV R2, RZ, RZ, -R4 ;  /* 0x000000ffff027224 */ /* 0x002fe200078e0a04 */
[----:B--2---:R-:W-:-:S03]  /*0df0*/  IADD3 R0, RZ, -R3, RZ ;  /* 0x80000003ff007210 */ /* 0x004fc60007ffe0ff */
[----:B------:R-:W-:Y:S01]  /*0e00*/  IMAD R8, R11, R2, R9 ;  /* 0x000000020b087224 */ /* 0x000fe200078e0209 */
[----:B------:R-:W-:Y:S01]  /*0e10*/  IABS R9, R6 ;  /* 0x0000000600097213 */ /* 0x000fe20000000000 */
[----:B------:R-:W-:-:S03]  /*0e20*/  IMAD.MOV.U32 R2, RZ, RZ, R0 ;  /* 0x000000ffff027224 */ /* 0x000fc600078e0000 */
[----:B------:R-:W-:Y:S01]  /*0e30*/  IABS R0, R8 ;  /* 0x0000000800007213 */ /* 0x000fe20000000000 */
[----:B------:R-:W-:Y:S02]  /*0e40*/  IMAD R7, R2, R5, RZ ;  /* 0x0000000502077224 */ /* 0x000fe400078e02ff */
[----:B------:R-:W-:Y:S02]  /*0e50*/  IMAD.MOV.U32 R2, RZ, RZ, RZ ;  /* 0x000000ffff027224 */ /* 0x000fe400078e00ff */
[----:B------:R-:W-:Y:S01]  /*0e60*/  IMAD.MOV.U32 R4, RZ, RZ, R0 ;  /* 0x000000ffff047224 */ /* 0x000fe200078e0000 */
[----:B------:R-:W-:Y:S01]  /*0e70*/  IADD3 R0, RZ, -R9, RZ ;  /* 0x80000009ff007210 */ /* 0x000fe20007ffe0ff */
[----:B------:R-:W-:-:S04]  /*0e80*/  IMAD.HI.U32 R3, R3, R7, R2 ;  /* 0x0000000703037227 */ /* 0x000fc800078e0002 */
[----:B------:R-:W-:Y:S02]  /*0e90*/  IMAD.MOV.U32 R2, RZ, RZ, R0 ;  /* 0x000000ffff027224 */ /* 0x000fe400078e0000 */
[----:B------:R-:W-:Y:S01]  /*0ea0*/  IMAD.HI.U32 R0, R3, R4, RZ ;  /* 0x0000000403007227 */ /* 0x000fe200078e00ff */
[----:B------:R-:W-:-:S03]  /*0eb0*/  IADD3 R3, R10, 0x1000000, R8 ;  /* 0x010000000a037810 */ /* 0x000fc60007ffe008 */
[----:B------:R-:W-:-:S05]  /*0ec0*/  IMAD R2, R0, R2, R4 ;  /* 0x0000000200027224 */ /* 0x000fca00078e0204 */
[----:B------:R-:W-:-:S13]  /*0ed0*/  ISETP.GT.U32.AND P1, PT, R5, R2, PT ;  /* 0x000000020500720c */ /* 0x000fda0003f24070 */
[----:B------:R-:W-:Y:S01]  /*0ee0*/  @!P1 IMAD.IADD R2, R2, 0x1, -R5 ;  /* 0x0000000102029824 */ /* 0x000fe200078e0a05 */
[----:B------:R-:W-:Y:S02]  /*0ef0*/  @!P1 IADD3 R0, R0, 0x1, RZ ;  /* 0x0000000100009810 */ /* 0x000fe40007ffe0ff */
[----:B------:R-:W-:Y:S02]  /*0f00*/  ISETP.NE.AND P1, PT, R6, RZ, PT ;  /* 0x000000ff0600720c */ /* 0x000fe40003f25270 */
[----:B------:R-:W-:Y:S02]  /*0f10*/  ISETP.GE.U32.AND P2, PT, R2, R5, PT ;  /* 0x000000050200720c */ /* 0x000fe40003f46070 */
[----:B------:R-:W-:-:S04]  /*0f20*/  LOP3.LUT R2, R8, R6, RZ, 0x3c, !PT ;  /* 0x0000000608027212 */ /* 0x000fc800078e3cff */
[----:B------:R-:W-:Y:S01]  /*0f30*/  ISETP.GE.AND P0, PT, R2, RZ, PT ;  /* 0x000000ff0200720c */ /* 0x000fe20003f06270 */
[----:B------:R-:W-:-:S06]  /*0f40*/  IMAD.MOV R2, RZ, RZ, -R6 ;  /* 0x000000ffff027224 */ /* 0x000fcc00078e0a06 */
[----:B------:R-:W-:-:S06]  /*0f50*/  @P2 IADD3 R0, R0, 0x1, RZ ;  /* 0x0000000100002810 */ /* 0x000fcc0007ffe0ff */
[----:B------:R-:W-:Y:S02]  /*0f60*/  @!P0 IADD3 R0, -R0, RZ, RZ ;  /* 0x000000ff00008210 */ /* 0x000fe40007ffe1ff */
[----:B------:R-:W-:-:S05]  /*0f70*/  @!P1 LOP3.LUT R0, RZ, R6, RZ, 0x33, !PT ;  /* 0x00000006ff009212 */ /* 0x000fca00078e33ff */
[----:B------:R-:W-:-:S05]  /*0f80*/  IMAD R2, R0, R2, R3 ;  /* 0x0000000200027224 */ /* 0x000fca00078e0203 */
[----:B------:R1:W-:Y:S02]  /*0f90*/  STL [R1+0x30], R2 ;  /* 0x0000300201007387 */ /* 0x0003e40000100800 */
.L_x_531:
[----:B------:R-:W-:Y:S05]  /*0fa0*/  BSYNC B0 ;  /* 0x0000000000007941 */ /* 0x000fea0003800000 */
.L_x_529:
[----:B------:R-:W-:-:S04]  /*0fb0*/  LOP3.LUT R0, RZ, R0, RZ, 0x33, !PT ;  /* 0x00000000ff007212 */ /* 0x000fc800078e33ff */
[----:B------:R-:W-:-:S05]  /*0fc0*/  IADD3 R0, R0, R12, RZ ;  /* 0x0000000c00007210 */ /* 0x000fca0007ffe0ff */
[----:B------:R2:W-:Y:S01]  /*0fd0*/  STL [R1+0x2c], R0 ;  /* 0x00002c0001007387 */ /* 0x0005e20000100800 */
[----:B------:R-:W-:Y:S05]  /*0fe0*/  BRA `(.L_x_532) ;  /* 0x0000006000007947 */ /* 0x000fea0003800000 */
.L_x_520:
[----:B------:R-:W-:Y:S01]  /*0ff0*/  MOV R0, UR4 ;  /* 0x0000000400007c02 */ /* 0x000fe20008000f00 */
[----:B------:R-:W-:Y:S04]  /*1000*/  STL [R1+0x2c], RZ ;  /* 0x00002cff01007387 */ /* 0x000fe80000100800 */
[----:B------:R-:W-:Y:S04]  /*1010*/  STL [R1+0x30], RZ ;  /* 0x000030ff01007387 */ /* 0x000fe80000100800 */
[----:B------:R1:W-:Y:S02]  /*1020*/  STL [R1+0x28], R0 ;  /* 0x0000280001007387 */ /* 0x0003e40000100800 */
[----:B-1----:R-:W-:-:S05]  /*1030*/  MOV R0, c[0x0][0x53c] ;  /* 0x00014f0000007a02 */ /* 0x002fca0000000f00 */
[----:B------:R1:W-:Y:S02]  /*1040*/  STL [R1+0x34], R0 ;  /* 0x0000340001007387 */ /* 0x0003e40000100800 */
.L_x_532:
[----:B------:R-:W3:Y:S04]  /*1050*/  LDL R4, [R1+0x28] ;  /* 0x0000280001047983 */ /* 0x000ee80000100800 */
[----:B------:R-:W3:Y:S04]  /*1060*/  LDL R5, [R1+0x2c] ;  /* 0x00002c0001057983 */ /* 0x000ee80000100800 */
[----:B------:R-:W3:Y:S04]  /*1070*/  LDL R6, [R1+0x30] ;  /* 0x0000300001067983 */ /* 0x000ee80000100800 */
[----:B------:R-:W3:Y:S01]  /*1080*/  LDL R7, [R1+0x34] ;  /* 0x0000340001077983 */ /* 0x000ee20000100800 */
[----:B------:R-:W-:Y:S01]  /*1090*/  ISETP.NE.AND P0, PT, R13, RZ, PT ;  /* 0x000000ff0d00720c */ /* 0x000fe20003f05270 */
[----:B------:R-:W-:-:S12]  /*10a0*/  WARPSYNC 0xffffffff ;  /* 0xffffffff00007948 */ /* 0x000fd80003800000 */
[----:B---3--:R3:W-:Y:S04]  /*10b0*/  @!P0 STS.128 [0xe100], R4 ;  /* 0x00e10004ff008388 */ /* 0x0087e80000000c00 */
[----:B------:R-:W-:Y:S06]  /*10c0*/  BAR.ARV 0x5, 0x100 ;  /* 0x0144000000007b1d */ /* 0x000fec0000002000 */
.L_x_518:
[----:B-12---:R-:W2:Y:S02]  /*10d0*/  LDL R0, [R1+0x34] ;  /* 0x0000340001007983 */ /* 0x006ea40000100800 */
[----:B--2---:R-:W-:-:S13]  /*10e0*/  ISETP.GE.AND P0, PT, R0, c[0x0][0x53c], PT ;  /* 0x00014f0000007a0c */ /* 0x004fda0003f06270 */
[----:B------:R-:W-:Y:S05]  /*10f0*/  @P0 EXIT ;  /* 0x000000000000094d */ /* 0x000fea0003800000 */
[----:B------:R-:W1:Y:S02]  /*1100*/  S2R R19, SR_TID.X ;  /* 0x0000000000137919 */ /* 0x000e640000002100 */
[----:B-1----:R-:W-:-:S04]  /*1110*/  SHF.R.S32.HI R12, RZ, 0x1f, R19 ;  /* 0x0000001fff0c7819 */ /* 0x002fc80000011413 */
[CC--:B------:R-:W-:Y:S02]  /*1120*/  LEA.HI R2, R12.reuse, R19.reuse, RZ, 0x4 ;  /* 0x000000130c027211 */ /* 0x0c0fe400078f20ff */
[CC--:B------:R-:W-:Y:S02]  /*1130*/  LEA.HI R15, R12.reuse, R19.reuse, RZ, 0x2 ;  /* 0x000000130c0f7211 */ /* 0x0c0fe400078f10ff */
[----:B------:R-:W-:Y:S02]  /*1140*/  SHF.R.S32.HI R3, RZ, 0x4, R2 ;  /* 0x00000004ff037819 */ /* 0x000fe40000011402 */
[----:B------:R-:W-:Y:S02]  /*1150*/  LEA.HI R14, R12, R19, RZ, 0x3 ;  /* 0x000000130c0e7211 */ /* 0x000fe400078f18ff */
[----:B------:R-:W-:Y:S02]  /*1160*/  LEA.HI R0, R2, R3, RZ, 0x1 ;  /* 0x0000000302007211 */ /* 0x000fe400078f08ff */
[----:B---3--:R-:W-:-:S02]  /*1170*/  SHF.R.S32.HI R6, RZ, 0x2, R15 ;  /* 0x00000002ff067819 */ /* 0x008fc4000001140f */
[----:B------:R-:W-:Y:S02]  /*1180*/  LOP3.LUT R0, R0, 0xfffffffe, RZ, 0xc0, !PT ;  /* 0xfffffffe00007812 */ /* 0x000fe400078ec0ff */
[----:B------:R-:W-:Y:S02]  /*1190*/  SHF.R.S32.HI R18, RZ, 0x3, R14 ;  /* 0x00000003ff127819 */ /* 0x000fe4000001140e */
[----:B------:R-:W-:Y:S01]  /*11a0*/  LOP3.LUT R7, R14, 0xfffffff8, RZ, 0xc0, !PT ;  /* 0xfffffff80e077812 */ /* 0x000fe200078ec0ff */
[----:B------:R-:W-:Y:S01]  /*11b0*/  IMAD.IADD R13, R3, 0x1, -R0 ;  /* 0x00000001030d7824 */ /* 0x000fe200078e0a00 */
[----:B------:R-:W-:Y:S01]  /*11c0*/  LOP3.LUT R0, R2, 0xfffffff0, RZ, 0xc0, !PT ;  /* 0xfffffff002007812 */ /* 0x000fe200078ec0ff */
[----:B------:R-:W-:Y:S01]  /*11d0*/  IMAD.SHL.U32 R4, R18, 0x40, RZ ;  /* 0x0000004012047824 */ /* 0x000fe200078e00ff */
[----:B------:R-:W-:Y:S01]  /*11e0*/  SHF.R.S32.HI R2, RZ, 0x1f, R15 ;  /* 0x0000001fff027819 */ /* 0x000fe2000001140f */
[C---:B------:R-:W-:Y:S01]  /*11f0*/  IMAD.IADD R7, R19.reuse, 0x1, -R7 ;  /* 0x0000000113077824 */ /* 0x040fe200078e0a07 */
[----:B------:R-:W-:Y:S01]  /*1200*/  LEA.HI R11, R12, R19, RZ, 0x5 ;  /* 0x000000130c0b7211 */ /* 0x000fe200078f28ff */
[----:B------:R-:W-:Y:S01]  /*1210*/  IMAD.IADD R0, R19, 0x1, -R0 ;  /* 0x0000000113007824 */ /* 0x000fe200078e0a00 */
[----:B------:R-:W-:Y:S01]  /*1220*/  LEA.HI R2, R2, R6, RZ, 0x3 ;  /* 0x0000000602027211 */ /* 0x000fe200078f18ff */
[C---:B------:R-:W-:Y:S01]  /*1230*/  IMAD.SHL.U32 R246, R7.reuse, 0x8, RZ ;  /* 0x0000000807f67824 */ /* 0x040fe200078e00ff */
[----:B------:R-:W-:Y:S01]  /*1240*/  SHF.R.S32.HI R208, RZ, 0x5, R11 ;  /* 0x00000005ffd07819 */ /* 0x000fe2000001140b */
[----:B------:R-:W-:Y:S01]  /*1250*/  IMAD.SHL.U32 R9, R7, 0x40, RZ ;  /* 0x0000004007097824 */ /* 0x000fe200078e00ff */
[----:B------:R-:W-:-:S02]  /*1260*/  SHF.R.S32.HI R5, RZ, 0x1f, R0 ;  /* 0x0000001fff057819 */ /* 0x000fc40000011400 */
[----:B------:R-:W-:Y:S02]  /*1270*/  LOP3.LUT R3, R2, 0xfffffff8, RZ, 0xc0, !PT ;  /* 0xfffffff802037812 */ /* 0x000fe400078ec0ff */
[----:B------:R-:W-:Y:S02]  /*1280*/  LOP3.LUT R2, R4, 0x1c0, RZ, 0xc0, !PT ;  /* 0x000001c004027812 */ /* 0x000fe400078ec0ff */
[----:B------:R-:W-:Y:S01]  /*1290*/  LEA.HI R10, R5, R0, RZ, 0x3 ;  /* 0x00000000050a7211 */ /* 0x000fe200078f18ff */
[----:B------:R-:W-:Y:S01]  /*12a0*/  IMAD.IADD R6, R6, 0x1, -R3 ;  /* 0x0000000106067824 */ /* 0x000fe200078e0a03 */
[----:B------:R-:W-:Y:S02]  /*12b0*/  SHF.R.U32.HI R4, RZ, 0x3, R2 ;  /* 0x00000003ff047819 */ /* 0x000fe40000011602 */
[----:B------:R-:W-:Y:S02]  /*12c0*/  LOP3.LUT R3, R2, 0x38, R246, 0xf8, !PT ;  /* 0x0000003802037812 */ /* 0x000fe400078ef8f6 */
[----:B------:R-:W-:-:S02]  /*12d0*/  LOP3.LUT R2, R10, 0xfffffff8, RZ, 0xc0, !PT ;  /* 0xfffffff80a027812 */ /* 0x000fc400078ec0ff */
[----:B------:R-:W-:Y:S02]  /*12e0*/  LOP3.LUT R8, R3, R4, RZ, 0x3c, !PT ;  /* 0x0000000403087212 */ /* 0x000fe400078e3cff */
[----:B------:R-:W-:Y:S01]  /*12f0*/  SHF.R.S32.HI R3, RZ, 0x1f, R11 ;  /* 0x0000001fff037819 */ /* 0x000fe2000001140b */
[----:B------:R-:W-:Y:S01]  /*1300*/  IMAD.IADD R5, R0, 0x1, -R2 ;  /* 0x0000000100057824 */ /* 0x000fe200078e0a02 */
[----:B------:R-:W-:Y:S02]  /*1310*/  LOP3.LUT R2, R11, 0xffffffe0, RZ, 0xc0, !PT ;  /* 0xffffffe00b027812 */ /* 0x000fe400078ec0ff */
[----:B------:R-:W-:Y:S02]  /*1320*/  LOP3.LUT R0, R9, 0x1c0, RZ, 0xc0, !PT ;  /* 0x000001c009007812 */ /* 0x000fe400078ec0ff */
[----:B------:R-:W-:Y:S01]  /*1330*/  LEA.HI R9, R12, R19, RZ, 0x6 ;  /* 0x000000130c097211 */ /* 0x000fe200078f30ff */
[----:B------:R-:W-:Y:S01]  /*1340*/  IMAD.IADD R17, R19, 0x1, -R2 ;  /* 0x0000000113117824 */ /* 0x000fe200078e0a02 */
[----:B------:R-:W-:Y:S01]  /*1350*/  LOP3.LUT R4, R0, 0x8, R14, 0xf8, !PT ;  /* 0x0000000800047812 */ /* 0x000fe200078ef80e */
[----:B------:R-:W-:Y:S01]  /*1360*/  IMAD.MOV.U32 R14, RZ, RZ, 0x20 ;  /* 0x00000020ff0e7424 */ /* 0x000fe200078e00ff */
[----:B------:R-:W-:-:S02]  /*1370*/  SHF.R.U32.HI R2, RZ, 0x3, R0 ;  /* 0x00000003ff027819 */ /* 0x000fc40000011600 */
[----:B------:R-:W-:Y:S02]  /*1380*/  LEA.HI R0, R3, R208, RZ, 0x3 ;  /* 0x000000d003007211 */ /* 0x000fe400078f18ff */
[----:B------:R-:W-:Y:S02]  /*1390*/  SHF.R.S32.HI R3, RZ, 0x1f, R17 ;  /* 0x0000001fff037819 */ /* 0x000fe40000011411 */
[----:B------:R-:W-:Y:S01]  /*13a0*/  LOP3.LUT R12, R4, R2, RZ, 0x3c, !PT ;  /* 0x00000002040c7212 */ /* 0x000fe200078e3cff */
[----:B------:R-:W-:Y:S01]  /*13b0*/  IMAD.SHL.U32 R2, R9, 0x8, RZ ;  /* 0x0000000809027824 */ /* 0x000fe200078e00ff */
[----:B------:R-:W-:Y:S02]  /*13c0*/  LOP3.LUT R0, R0, 0xffffff8, RZ, 0xc0, !PT ;  /* 0x0ffffff800007812 */ /* 0x000fe400078ec0ff */
[----:B------:R-:W-:Y:S02]  /*13d0*/  LEA.HI R9, R3, R17, RZ, 0x2 ;  /* 0x0000001103097211 */ /* 0x000fe400078f10ff */
[----:B------:R-:W-:-:S02]  /*13e0*/  LOP3.LUT R3, R6, 0x1, RZ, 0xc0, !PT ;  /* 0x0000000106037812 */ /* 0x000fc400078ec0ff */
[----:B------:R-:W-:Y:S01]  /*13f0*/  LOP3.LUT R213, R8, 0x7ffffe00, R2, 0xf8, !PT ;  /* 0x7ffffe0008d57812 */ /* 0x000fe200078ef802 */
[----:B------:R-:W-:Y:S01]  /*1400*/  IMAD.IADD R2, R208, 0x1, -R0 ;  /* 0x00000001d0027824 */ /* 0x000fe200078e0a00 */
[----:B------:R-:W-:Y:S02]  /*1410*/  SHF.R.S32.HI R0, RZ, 0x2, R9 ;  /* 0x00000002ff007819 */ /* 0x000fe40000011409 */
[----:B------:R-:W-:Y:S01]  /*1420*/  ISETP.NE.U32.AND P0, PT, R3, 0x1, PT ;  /* 0x000000010300780c */ /* 0x000fe20003f05070 */
[----:B------:R-:W-:Y:S01]  /*1430*/  IMAD.SHL.U32 R3, R5, 0x40, RZ ;  /* 0x0000004005037824 */ /* 0x000fe200078e00ff */
[----:B------:R-:W-:Y:S01]  /*1440*/  LOP3.LUT R4, R15, 0xfffffffc, RZ, 0xc0, !PT ;  /* 0xfffffffc0f047812 */ /* 0x000fe200078ec0ff */
[----:B------:R-:W-:Y:S01]  /*1450*/  IMAD R16, R2, 0x10, R0 ;  /* 0x0000001002107824 */ /* 0x000fe200078e0200 */
[----:B------:R-:W-:Y:S01]  /*1460*/  LOP3.LUT P4, RZ, R5, 0x2, RZ, 0xc0, !PT ;  /* 0x0000000205ff7812 */ /* 0x000fe2000788c0ff */
[----:B------:R-:W-:Y:S01]  /*1470*/  IMAD.SHL.U32 R2, R13, 0x8, RZ ;  /* 0x000000080d027824 */ /* 0x000fe200078e00ff */
[----:B------:R-:W-:Y:S01]  /*1480*/  LOP3.LUT R0, R3, 0x1c0, RZ, 0xc0, !PT ;  /* 0x000001c003007812 */ /* 0x000fe200078ec0ff */
[----:B------:R-:W-:Y:S01]  /*1490*/  IMAD.IADD R3, R19, 0x1, -R4 ;  /* 0x0000000113037824 */ /* 0x000fe200078e0a04 */
[----:B------:R-:W-:Y:S01]  /*14a0*/  LOP3.LUT P3, RZ, R5, 0x4, RZ, 0xc0, !PT ;  /* 0x0000000405ff7812 */ /* 0x000fe2000786c0ff */
[----:B------:R-:W-:Y:S01]  /*14b0*/  IMAD.SHL.U32 R4, R6, 0x40, RZ ;  /* 0x0000004006047824 */ /* 0x000fe200078e00ff */
[----:B------:R-:W-:Y:S01]  /*14c0*/  LOP3.LUT R5, R0, 0x8, R2, 0xf8, !PT ;  /* 0x0000000800057812 */ /* 0x000fe200078ef802 */
[----:B------:R-:W-:Y:S01]  /*14d0*/  STL [R1+0x60], R16 ;  /* 0x0000601001007387 */ /* 0x000fe20000100800 */
[----:B------:R-:W-:Y:S01]  /*14e0*/  SHF.R.U32.HI R2, RZ, 0x3, R0 ;  /* 0x00000003ff027819 */ /* 0x000fe20000011600 */
[----:B------:R-:W-:Y:S01]  /*14f0*/  IMAD.SHL.U32 R213, R213, 0x2, RZ ;  /* 0x00000002d5d57824 */ /* 0x000fe200078e00ff */
[----:B------:R-:W-:-:S02]  /*1500*/  LEA.HI R0, R3, R3, RZ, 0x1 ;  /* 0x0000000303007211 */ /* 0x000fc400078f08ff */
[----:B------:R-:W-:Y:S01]  /*1510*/  LOP3.LUT R8, R5, R2, RZ, 0x3c, !PT ;  /* 0x0000000205087212 */ /* 0x000fe200078e3cff */
[----:B------:R-:W-:Y:S01]  /*1520*/  IMAD.MOV.U32 R5, RZ, RZ, 0x10 ;  /* 0x00000010ff057424 */ /* 0x000fe200078e00ff */
[----:B------:R-:W-:Y:S02]  /*1530*/  LOP3.LUT R0, R0, 0x1ffffffe, RZ, 0xc0, !PT ;  /* 0x1ffffffe00007812 */ /* 0x000fe400078ec0ff */
[----:B------:R-:W-:Y:S01]  /*1540*/  LOP3.LUT R2, R4, 0x1c0, RZ, 0xc0, !PT ;  /* 0x000001c004027812 */ /* 0x000fe200078ec0ff */
[----:B------:R-:W-:Y:S01]  /*1550*/  IMAD R4, R208, 0x200, R3 ;  /* 0x00000200d0047824 */ /* 0x000fe200078e0203 */
[----:B------:R-:W-:Y:S01]  /*1560*/  SEL R5, R5, 0xfffffff0, !P4 ;  /* 0xfffffff005057807 */ /* 0x000fe20006000000 */
[----:B------:R-:W-:Y:S01]  /*1570*/  IMAD.IADD R11, R3, 0x1, -R0 ;  /* 0x00000001030b7824 */ /* 0x000fe200078e0a00 */
[----:B------:R-:W-:Y:S01]  /*1580*/  SEL R3, R14, 0xffffffe0, !P3 ;  /* 0xffffffe00e037807 */ /* 0x000fe20005800000 */
[----:B------:R-:W-:Y:S01]  /*1590*/  IMAD R0, R13, 0x200, R12 ;  /* 0x000002000d007824 */ /* 0x000fe200078e020c */
[----:B------:R-:W-:Y:S01]  /*15a0*/  R2P PR, R6, 0x6 ;  /* 0x0000000606007804 */ /* 0x000fe20000000000 */
[----:B------:R-:W-:Y:S01]  /*15b0*/  IMAD.SHL.U32 R6, R10, 0x40, RZ ;  /* 0x000000400a067824 */ /* 0x000fe200078e00ff */
[----:B------:R-:W-:Y:S01]  /*15c0*/  LEA.HI R2, R2, R2, RZ, 0x1d ;  /* 0x0000000202027211 */ /* 0x000fe200078fe8ff */
[----:B------:R-:W-:Y:S01]  /*15d0*/  IMAD.IADD R5, R5, 0x1, R3 ;  /* 0x0000000105057824 */ /* 0x000fe200078e0203 */
[----:B------:R-:W-:-:S02]  /*15e0*/  LOP3.LUT R3, R9, 0x7ffffffc, RZ, 0xc0, !PT ;  /* 0x7ffffffc09037812 */ /* 0x000fc400078ec0ff */
[----:B------:R-:W-:Y:S01]  /*15f0*/  LOP3.LUT P6, RZ, R7, 0x2, RZ, 0xc0, !PT ;  /* 0x0000000207ff7812 */ /* 0x000fe200078cc0ff */
[----:B------:R-:W-:Y:S01]  /*1600*/  IMAD.U32 R10, R4, 0x2, R2 ;  /* 0x00000002040a7824 */ /* 0x000fe200078e0002 */
[----:B------:R-:W-:Y:S01]  /*1610*/  LOP3.LUT R4, R8, 0x7ffffe00, R6, 0xf8, !PT ;  /* 0x7ffffe0008047812 */ /* 0x000fe200078ef806 */
[----:B------:R-:W-:Y:S01]  /*1620*/  IMAD.IADD R3, R17, 0x1, -R3 ;  /* 0x0000000111037824 */ /* 0x000fe200078e0a03 */
[----:B------:R-:W-:Y:S01]  /*1630*/  LEA R189, R0, 0x8100, 0x1 ;  /* 0x0000810000bd7811 */ /* 0x000fe200078e08ff */
[C---:B------:R-:W-:Y:S01]  /*1640*/  IMAD R6, R7.reuse, 0x20, R18 ;  /* 0x0000002007067824 */ /* 0x040fe200078e0212 */
[----:B------:R-:W-:Y:S01]  /*1650*/  LOP3.LUT P5, RZ, R7, 0x4, RZ, 0xc0, !PT ;  /* 0x0000000407ff7812 */ /* 0x000fe200078ac0ff */
[----:B------:R-:W-:Y:S01]  /*1660*/  IMAD.MOV.U32 R8, RZ, RZ, 0x40 ;  /* 0x00000040ff087424 */ /* 0x000fe200078e00ff */
[----:B------:R-:W-:Y:S01]  /*1670*/  SEL R7, R14, 0xffffffe0, !P1 ;  /* 0xffffffe00e077807 */ /* 0x000fe20004800000 */
[----:B------:R-:W-:Y:S01]  /*1680*/  IMAD.SHL.U32 R9, R3, 0x2, RZ ;  /* 0x0000000203097824 */ /* 0x000fe200078e00ff */
[----:B------:R-:W-:Y:S01]  /*1690*/  LEA R10, R10, 0x80, 0x1 ;  /* 0x000000800a0a7811 */ /* 0x000fe200078e08ff */
[----:B------:R-:W-:Y:S01]  /*16a0*/  IMAD R0, R11, 0x8, R16 ;  /* 0x000000080b007824 */ /* 0x000fe200078e0210 */
[----:B------:R1:W-:Y:S01]  /*16b0*/  STL [R1+0x58], R6 ;  /* 0x0000580601007387 */ /* 0x0003e20000100800 */
[----:B------:R-:W-:-:S02]  /*16c0*/  IADD3 R195, R189, 0x20, RZ ;  /* 0x00000020bdc37810 */ /* 0x000fc40007ffe0ff */
[----:B------:R-:W-:Y:S01]  /*16d0*/  SEL R2, R8, 0xffffffc0, !P5 ;  /* 0xffffffc008027807 */ /* 0x000fe20006800000 */
[----:B------:R2:W-:Y:S01]  /*16e0*/  STL [R1+0x10], R9 ;  /* 0x0000100901007387 */ /* 0x0005e20000100800 */
[C---:B------:R-:W-:Y:S01]  /*16f0*/  @P6 IADD3 R195, R189.reuse, -0x20, RZ ;  /* 0xffffffe0bdc36810 */ /* 0x040fe20007ffe0ff */
[----:B------:R-:W-:Y:S01]  /*1700*/  IMAD.IADD R12, R10, 0x1, R7 ;  /* 0x000000010a0c7824 */ /* 0x000fe200078e0207 */
[----:B------:R-:W-:Y:S01]  /*1710*/  LEA R188, R4, 0x100, 0x1 ;  /* 0x0000010004bc7811 */ /* 0x000fe200078e08ff */
[----:B------:R3:W-:Y:S01]  /*1720*/  STL [R1+0x1c], R0 ;  /* 0x00001c0001007387 */ /* 0x0007e20000100800 */
[----:B------:R-:W-:Y:S01]  /*1730*/  IMAD.IADD R193, R189, 0x1, R2 ;  /* 0x00000001bdc17824 */ /* 0x000fe200078e0202 */
[----:B------:R-:W-:Y:S01]  /*1740*/  SEL R3, R14, 0xffffffe0, !P4 ;  /* 0xffffffe00e037807 */ /* 0x000fe20006000000 */
[----:B------:R-:W-:Y:S01]  /*1750*/  IMAD.IADD R190, R2, 0x1, R195 ;  /* 0x0000000102be7824 */ /* 0x000fe200078e02c3 */
[----:B------:R-:W-:Y:S01]  /*1760*/  STL [R1+0x38], R10 ;  /* 0x0000380a01007387 */ /* 0x000fe20000100800 */
[--C-:B------:R-:W-:Y:S01]  /*1770*/  IMAD R208, R208, 0x800, R188.reuse ;  /* 0x00000800d0d07824 */ /* 0x100fe200078e02bc */
[----:B------:R-:W-:Y:S01]  /*1780*/  IADD3 R206, R195, 0x800, RZ ;  /* 0x00000800c3ce7810 */ /* 0x000fe20007ffe0ff */
[----:B------:R-:W-:Y:S01]  /*1790*/  IMAD R207, R5, 0x2, R188 ;  /* 0x0000000205cf7824 */ /* 0x000fe200078e02bc */
[----:B------:R-:W-:Y:S01]  /*17a0*/  IADD3 R205, R195, 0x1000, RZ ;  /* 0x00001000c3cd7810 */ /* 0x000fe20007ffe0ff */
[----:B------:R-:W-:Y:S01]  /*17b0*/  IMAD.IADD R209, R3, 0x1, R208 ;  /* 0x0000000103d17824 */ /* 0x000fe200078e02d0 */
[C---:B------:R-:W-:Y:S01]  /*17c0*/  IADD3 R204, R195.reuse, 0x1800, RZ ;  /* 0x00001800c3cc7810 */ /* 0x040fe20007ffe0ff */
[----:B------:R-:W-:Y:S01]  /*17d0*/  IMAD.IADD R192, R188, 0x1, R3 ;  /* 0x00000001bcc07824 */ /* 0x000fe200078e0203 */
[----:B------:R-:W-:-:S02]  /*17e0*/  IADD3 R203, R195, 0x2000, RZ ;  /* 0x00002000c3cb7810 */ /* 0x000fc40007ffe0ff */
[C---:B------:R-:W-:Y:S02]  /*17f0*/  IADD3 R202, R195.reuse, 0x2800, RZ ;  /* 0x00002800c3ca7810 */ /* 0x040fe40007ffe0ff */
[C---:B------:R-:W-:Y:S02]  /*1800*/  IADD3 R201, R195.reuse, 0x3000, RZ ;  /* 0x00003000c3c97810 */ /* 0x040fe40007ffe0ff */
[----:B-1----:R-:W-:Y:S02]  /*1810*/  SEL R6, R8, 0xffffffc0, !P2 ;  /* 0xffffffc008067807 */ /* 0x002fe40005000000 */
[----:B------:R-:W-:Y:S02]  /*1820*/  IADD3 R200, R195, 0x3800, RZ ;  /* 0x00003800c3c87810 */ /* 0x000fe40007ffe0ff */
[----:B--2---:R-:W-:Y:S01]  /*1830*/  IADD3 R9, R10, -0x10, RZ ;  /* 0xfffffff00a097810 */ /* 0x004fe20007ffe0ff */
[----:B------:R-:W-:Y:S01]  /*1840*/  IMAD.IADD R2, R12, 0x1, R6 ;  /* 0x000000010c027824 */ /* 0x000fe200078e0206 */
[----:B------:R-:W-:-:S02]  /*1850*/  @P0 IADD3 R9, R10, 0x10, RZ ;  /* 0x000000100a090810 */ /* 0x000fc40007ffe0ff */
[----:B---3--:R-:W-:Y:S01]  /*1860*/  SEL R0, R8, 0xffffffc0, !P3 ;  /* 0xffffffc008007807 */ /* 0x008fe20005800000 */
[----:B------:R-:W-:Y:S01]  /*1870*/  IMAD.IADD R8, R10, 0x1, R6 ;  /* 0x000000010a087824 */ /* 0x000fe200078e0206 */
[C---:B------:R-:W-:Y:S01]  /*1880*/  IADD3 R199, R195.reuse, 0x4000, RZ ;  /* 0x00004000c3c77810 */ /* 0x040fe20007ffe0ff */
[----:B------:R-:W-:Y:S01]  /*1890*/  IMAD.IADD R4, R6, 0x1, R9 ;  /* 0x0000000106047824 */ /* 0x000fe200078e0209 */
[C---:B------:R-:W-:Y:S01]  /*18a0*/  IADD3 R198, R195.reuse, 0x4800, RZ ;  /* 0x00004800c3c67810 */ /* 0x040fe20007ffe0ff */
[----:B------:R-:W-:Y:S01]  /*18b0*/  IMAD.IADD R191, R188, 0x1, R0 ;  /* 0x00000001bcbf7824 */ /* 0x000fe200078e0200 */
[----:B------:R-:W-:Y:S01]  /*18c0*/  STL [R1+0x54], R8 ;  /* 0x0000540801007387 */ /* 0x000fe20000100800 */
[C---:B------:R-:W-:Y:S01]  /*18d0*/  IADD3 R197, R195.reuse, 0x5000, RZ ;  /* 0x00005000c3c57810 */ /* 0x040fe20007ffe0ff */
[C---:B------:R-:W-:Y:S01]  /*18e0*/  IMAD.IADD R211, R0.reuse, 0x1, R208 ;  /* 0x0000000100d37824 */ /* 0x040fe200078e02d0 */
[----:B------:R-:W-:Y:S01]  /*18f0*/  IADD3 R196, R195, 0x5800, RZ ;  /* 0x00005800c3c47810 */ /* 0x000fe20007ffe0ff */
[----:B------:R-:W-:Y:S01]  /*1900*/  STL [R1+0x44], R12 ;  /* 0x0000440c01007387 */ /* 0x000fe20000100800 */
[C---:B------:R-:W-:Y:S01]  /*1910*/  IADD3 R194, R0.reuse, R188, R3 ;  /* 0x000000bc00c27210 */ /* 0x040fe20007ffe003 */
[----:B------:R-:W-:-:S02]  /*1920*/  IMAD.IADD R210, R0, 0x1, R209 ;  /* 0x0000000100d27824 */ /* 0x000fc400078e02d1 */
[----:B------:R1:W-:Y:S04]  /*1930*/  STL [R1+0x50], R2 ;  /* 0x0000500201007387 */ /* 0x0003e80000100800 */
[----:B------:R-:W-:Y:S04]  /*1940*/  STL [R1+0x3c], R9 ;  /* 0x00003c0901007387 */ /* 0x000fe80000100800 */
[----:B------:R-:W-:Y:S01]  /*1950*/  STL [R1+0x4c], R4 ;  /* 0x00004c0401007387 */ /* 0x000fe20000100800 */
[----:B-1----:R-:W-:-:S05]  /*1960*/  IMAD.IADD R2, R7, 0x1, R9 ;  /* 0x0000000107027824 */ /* 0x002fca00078e0209 */
[----:B------:R1:W-:Y:S02]  /*1970*/  STL [R1+0x40], R2 ;  /* 0x0000400201007387 */ /* 0x0003e40000100800 */
[----:B-1----:R-:W-:-:S05]  /*1980*/  IMAD.IADD R2, R2, 0x1, R6 ;  /* 0x0000000102027824 */ /* 0x002fca00078e0206 */
[----:B------:R1:W-:Y:S02]  /*1990*/  STL [R1+0x48], R2 ;  /* 0x0000480201007387 */ /* 0x0003e40000100800 */
.L_x_649:
[----:B------:R-:W2:Y:S01]  /*19a0*/  LDL R15, [R1+0x34] ;  /* 0x00003400010f7983 */ /* 0x000ea20000100800 */
[----:B------:R-:W-:-:S03]  /*19b0*/  ISETP.NE.U32.AND P0, PT, RZ, c[0x0][0x360], PT ;  /* 0x0000d800ff007a0c */ /* 0x000fc60003f05070 */
[----:B------:R-:W3:Y:S01]  /*19c0*/  LDL R16, [R1+0x30] ;  /* 0x0000300001107983 */ /* 0x000ee20000100800 */
[----:B------:R-:W-:Y:S01]  /*19d0*/  ISETP.NE.AND.EX P0, PT, RZ, c[0x0][0x364], PT, P0 ;  /* 0x0000d900ff007a0c */ /* 0x000fe20003f05300 */
[----:B------:R-:W-:Y:S01]  /*19e0*/  IMAD.MOV.U32 R14, RZ, RZ, 0x4 ;  /* 0x00000004ff0e7424 */ /* 0x000fe200078e00ff */
[----:B------:R-:W-:Y:S02]  /*19f0*/  ISETP.NE.U32.AND P1, PT, RZ, c[0x0][0x370], PT ;  /* 0x0000dc00ff007a0c */ /* 0x000fe40003f25070 */
[----:B------:R-:W-:Y:S02]  /*1a00*/  ISETP.NE.U32.AND P5, PT, RZ, c[0x0][0x348], PT ;  /* 0x0000d200ff007a0c */ /* 0x000fe40003fa5070 */
[----:B------:R-:W-:Y:S02]  /*1a10*/  ISETP.NE.AND.EX P1, PT, RZ, c[0x0][0x374], PT, P1 ;  /* 0x0000dd00ff007a0c */ /* 0x000fe40003f25310 */
[----:B------:R-:W-:Y:S02]  /*1a20*/  ISETP.NE.U32.AND P4, PT, RZ, c[0x0][0x350], PT ;  /* 0x0000d400ff007a0c */ /* 0x000fe40003f85070 */
[----:B------:R-:W-:-:S02]  /*1a30*/  ISETP.NE.AND.EX P5, PT, RZ, c[0x0][0x34c], PT, P5 ;  /* 0x0000d300ff007a0c */ /* 0x000fc40003fa5350 */
[----:B------:R-:W-:Y:S01]  /*1a40*/  ISETP.NE.AND.EX P4, PT, RZ, c[0x0][0x354], PT, P4 ;  /* 0x0000d500ff007a0c */ /* 0x000fe20003f85340 */
[----:B------:R-:W-:Y:S01]  /*1a50*/  CS2R R4, SRZ ;  /* 0x0000000000047805 */ /* 0x000fe2000001ff00 */
[----:B------:R-:W-:Y:S02]  /*1a60*/  IMAD.MOV.U32 R12, RZ, RZ, RZ ;  /* 0x000000ffff0c7224 */ /* 0x000fe400078e00ff */
[----:B--2---:R-:W-:-:S05]  /*1a70*/  @P0 IMAD.WIDE R8, R15, R14, c[0x0][0x360] ;  /* 0x0000d8000f080625 */ /* 0x004fca00078e020e */
[----:B------:R-:W2:Y:S01]  /*1a80*/  @P0 LDG.E R0, [R8.64] ;  /* 0x0000000808000981 */ /* 0x000ea2000c1e1900 */
[----:B------:R-:W-:-:S04]  /*1a90*/  @P1 IMAD.WIDE R10, R15, R14, c[0x0][0x370] ;  /* 0x0000dc000f0a1625 */ /* 0x000fc800078e020e */
[CC--:B------:R-:W-:Y:S01]  /*1aa0*/  IMAD.WIDE R6, R15.reuse, R14.reuse, c[0x0][0x348] ;  /* 0x0000d2000f067625 */ /* 0x0c0fe200078e020e */
[----:B------:R4:W5:Y:S03]  /*1ab0*/  @P1 LDG.E R4, [R10.64] ;  /* 0x000000080a041981 */ /* 0x000966000c1e1900 */
[----:B-1----:R-:W-:Y:S01]  /*1ac0*/  IMAD.WIDE R2, R15, R14, c[0x0][0x350] ;  /* 0x0000d4000f027625 */ /* 0x002fe200078e020e */
[----:B------:R4:W5:Y:S04]  /*1ad0*/  @P5 LDG.E R12, [R6.64] ;  /* 0x00000008060c5981 */ /* 0x000968000c1e1900 */
[----:B------:R4:W5:Y:S01]  /*1ae0*/  @P4 LDG.E R5, [R2.64] ;  /* 0x0000000802054981 */ /* 0x000962000c1e1900 */
[----:B---3--:R-:W-:-:S05]  /*1af0*/  LOP3.LUT R17, R16, 0xffff, RZ, 0xc0, !PT ;  /* 0x0000ffff10117812 */ /* 0x008fca00078ec0ff */
[----:B------:R4:W-:Y:S01]  /*1b00*/  STL [R1+0x20], R17 ;  /* 0x0000201101007387 */ /* 0x0009e20000100800 */
[----:B------:R-:W-:Y:S03]  /*1b10*/  YIELD ;  /* 0x0000000000007946 */ /* 0x000fe60003800000 */
[----:B--2---:R4:W-:Y:S01]  /*1b20*/  @P0 STL [R1+0x8], R0 ;  /* 0x0000080001000387 */ /* 0x0049e20000100800 */
[----:B------:R-:W-:Y:S05]  /*1b30*/  @P0 BRA `(.L_x_533) ;  /* 0x0000007000000947 */ /* 0x000fea0003800000 */
[----:B----4-:R-:W-:-:S05]  /*1b40*/  MOV R0, c[0x0][0x168] ;  /* 0x00005a0000007a02 */ /* 0x010fca0000000f00 */
[----:B------:R1:W-:Y:S01]  /*1b50*/  STL [R1+0x8], R0 ;  /* 0x0000080001007387 */ /* 0x0003e20000100800 */
[----:B------:R-:W-:Y:S05]  /*1b60*/  @!P5 BRA `(.L_x_533) ;  /* 0x000000400000d947 */ /* 0x000fea0003800000 */
[----:B------:R-:W2:Y:S04]  /*1b70*/  LDG.E R8, [R6.64] ;  /* 0x0000000806087981 */ /* 0x000ea8000c1e1900 */
[----:B-1----:R-:W2:Y:S02]  /*1b80*/  LDG.E R0, [R6.64+0x4] ;  /* 0x0000040806007981 */ /* 0x002ea4000c1e1900 */
[----:B--2---:R-:W-:-:S05]  /*1b90*/  IADD3 R0, -R8, R0, RZ ;  /* 0x0000000008007210 */ /* 0x004fca0007ffe1ff */
[----:B------:R1:W-:Y:S02]  /*1ba0*/  STL [R1+0x8], R0 ;  /* 0x0000080001007387 */ /* 0x0003e40000100800 */
.L_x_533:
[----:B------:R-:W-:-:S04]  /*1bb0*/  ISETP.NE.U32.AND P0, PT, RZ, c[0x0][0x368], PT ;  /* 0x0000da00ff007a0c */ /* 0x000fc80003f05070 */
[----:B------:R-:W-:-:S13]  /*1bc0*/  ISETP.NE.AND.EX P0, PT, RZ, c[0x0][0x36c], PT, P0 ;  /* 0x0000db00ff007a0c */ /* 0x000fda0003f05300 */
[----:B------:R-:W-:Y:S05]  /*1bd0*/  @!P0 BRA `(.L_x_534) ;  /* 0x0000003000008947 */ /* 0x000fea0003800000 */
[----:B----4-:R-:W-:-:S05]  /*1be0*/  IMAD.WIDE R2, R15, R14, c[0x0][0x368] ;  /* 0x0000da000f027625 */ /* 0x010fca00078e020e */
[----:B-1----:R1:W5:Y:S01]  /*1bf0*/  LDG.E R0, [R2.64] ;  /* 0x0000000802007981 */ /* 0x002362000c1e1900 */
[----:B------:R-:W-:Y:S05]  /*1c00*/  BRA `(.L_x_535) ;  /* 0x0000005000007947 */ /* 0x000fea0003800000 */
.L_x_534:
[----:B-1--4-:R-:W-:Y:S01]  /*1c10*/  MOV R0, c[0x0][0x1d0] ;  /* 0x0000740000007a02 */ /* 0x012fe20000000f00 */
[----:B------:R-:W-:Y:S05]  /*1c20*/  @!P4 BRA `(.L_x_535) ;  /* 0x000000300000c947 */ /* 0x000fea0003800000 */
[----:B------:R-:W2:Y:S04]  /*1c30*/  LDG.E R6, [R2.64] ;  /* 0x0000000802067981 */ /* 0x000ea8000c1e1900 */
[----:B------:R-:W2:Y:S02]  /*1c40*/  LDG.E R0, [R2.64+0x4] ;  /* 0x0000040802007981 */ /* 0x000ea4000c1e1900 */
[----:B--2---:R-:W-:Y:S02]  /*1c50*/  IADD3 R0, -R6, R0, RZ ;  /* 0x0000000006007210 */ /* 0x004fe40007ffe1ff */
.L_x_535:
[----:B-1----:R-:W2:Y:S04]  /*1c60*/  LDL R2, [R1+0x8] ;  /* 0x0000080001027983 */ /* 0x002ea80000100800 */
[----:B------:R-:W3:Y:S01]  /*1c70*/  LDL.LU R3, [R1+0x2c] ;  /* 0x00002c0001037983 */ /* 0x000ee20000300800 */
[----:B-----5:R-:W-:Y:S01]  /*1c80*/  IMAD.IADD R158, R0, 0x1, -R4 ;  /* 0x00000001009e7824 */ /* 0x020fe200078e0a04 */
[----:B------:R-:W-:-:S02]  /*1c90*/  MOV R243, c[0x0][0x32c] ;  /* 0x0000cb0000f37a02 */ /* 0x000fc40000000f00 */
[----:B------:R-:W-:Y:S02]  /*1ca0*/  IADD3 R13, R5, R4, RZ ;  /* 0x00000004050d7210 */ /* 0x000fe40007ffe0ff */
[----:B------:R-:W-:Y:S01]  /*1cb0*/  ISETP.GE.AND P1, PT, R243, 0x1, PT ;  /* 0x00000001f300780c */ /* 0x000fe20003f26270 */
[----:B--2---:R-:W-:Y:S02]  /*1cc0*/  IMAD.MOV.U32 R157, RZ, RZ, R2 ;  /* 0x000000ffff9d7224 */ /* 0x004fe400078e0002 */
[----:B------:R-:W-:Y:S01]  /*1cd0*/  IMAD.MOV.U32 R2, RZ, RZ, c[0x0][0x2c4] ;  /* 0x0000b100ff027624 */ /* 0x000fe200078e00ff */
[----:B---3--:R-:W-:-:S04]  /*1ce0*/  SHF.L.U32 R244, R3, 0x7, RZ ;  /* 0x0000000703f47819 */ /* 0x008fc800000006ff */
[----:B------:R-:W-:Y:S01]  /*1cf0*/  ISETP.NE.AND P2, PT, R2, 0x1, PT ;  /* 0x000000010200780c */ /* 0x000fe20003f45270 */
[----:B------:R1:W-:Y:S01]  /*1d00*/  STL [R1+0x18], R244 ;  /* 0x000018f401007387 */ /* 0x0003e20000100800 */
[----:B------:R-:W-:-:S03]  /*1d10*/  IADD3 R2, R244, 0x7f, RZ ;  /* 0x0000007ff4027810 */ /* 0x000fc60007ffe0ff */
[----:B------:R1:W-:Y:S02]  /*1d20*/  STL [R1+0xc], R158 ;  /* 0x00000c9e01007387 */ /* 0x0003e40000100800 */
[----:B------:R-:W-:-:S06]  /*1d30*/  IMAD.MOV.U32 R0, RZ, RZ, R2 ;  /* 0x000000ffff007224 */ /* 0x000fcc00078e0002 */
[----:B------:R-:W-:Y:S01]  /*1d40*/  @P2 IMAD.HI.U32 R3, R2, c[0x0][0x2c8], RZ ;  /* 0x0000b20002032a27 */ /* 0x000fe200078e00ff */
[----:B------:R-:W-:-:S04]  /*1d50*/  IADD3 R2, R158, 0x1, -R157 ;  /* 0x000000019e027810 */ /* 0x000fc80007ffe89d */
[----:B------:R-:W-:-:S05]  /*1d60*/  @P2 SHF.R.U32.HI R0, RZ, c[0x0][0x2cc], R3 ;  /* 0x0000b300ff002a19 */ /* 0x000fca0000011603 */
[----:B------:R-:W-:-:S05]  /*1d70*/  IMAD.IADD R0, R2, 0x1, R0 ;  /* 0x0000000102007824 */ /* 0x000fca00078e0200 */
[----:B------:R-:W-:Y:S01]  /*1d80*/  IADD3 R3, R0, c[0x0][0x328], RZ ;  /* 0x0000ca0000037a10 */ /* 0x000fe20007ffe0ff */
[----:B------:R-:W-:Y:S05]  /*1d90*/  @!P1 BRA `(.L_x_536) ;  /* 0x0000010000009947 */ /* 0x000fea0003800000 */
[C---:B------:R-:W-:Y:S01]  /*1da0*/  ISETP.GT.AND P0, PT, R0.reuse, RZ, PT ;  /* 0x000000ff0000720c */ /* 0x040fe20003f04270 */
[----:B------:R-:W-:Y:S01]  /*1db0*/  BSSY B0, `(.L_x_537) ;  /* 0x000000c000007945 */ /* 0x000fe20003800000 */
[----:B------:R-:W-:-:S11]  /*1dc0*/  IADD3 R2, R0, -0x1, RZ ;  /* 0xffffffff00027810 */ /* 0x000fd60007ffe0ff */
[----:B------:R-:W-:Y:S05]  /*1dd0*/  @P0 BRA `(.L_x_538) ;  /* 0x0000006000000947 */ /* 0x000fea0003800000 */
[----:B------:R-:W-:Y:S01]  /*1de0*/  ISETP.NE.AND P0, PT, R243, 0x1, PT ;  /* 0x00000001f300780c */ /* 0x000fe20003f05270 */
[----:B------:R-:W-:-:S12]  /*1df0*/  IMAD.MOV R0, RZ, RZ, -R0 ;  /* 0x000000ffff007224 */ /* 0x000fd800078e0a00 */
[----:B------:R-:W-:-:S05]  /*1e00*/  @P0 IMAD.HI.U32 R2, R0, c[0x0][0x330], RZ ;  /* 0x0000cc0000020a27 */ /* 0x000fca00078e00ff */
[----:B------:R-:W-:-:S04]  /*1e10*/  @P0 SHF.R.U32.HI R0, RZ, c[0x0][0x334], R2 ;  /* 0x0000cd00ff000a19 */ /* 0x000fc80000011602 */
[----:B------:R-:W-:Y:S01]  /*1e20*/  LOP3.LUT R2, RZ, R0, RZ, 0x33, !PT ;  /* 0x00000000ff027212 */ /* 0x000fe200078e33ff */
[----:B------:R-:W-:Y:S05]  /*1e30*/  BRA `(.L_x_539) ;  /* 0x0000003000007947 */ /* 0x000fea0003800000 */
.L_x_538:
[----:B------:R-:W-:-:S13]  /*1e40*/  ISETP.NE.AND P0, PT, R243, 0x1, PT ;  /* 0x00000001f300780c */ /* 0x000fda0003f05270 */
[----:B------:R-:W-:-:S05]  /*1e50*/  @P0 IMAD.HI.U32 R0, R2, c[0x0][0x330], RZ ;  /* 0x0000cc0002000a27 */ /* 0x000fca00078e00ff */
[----:B------:R-:W-:Y:S02]  /*1e60*/  @P0 SHF.R.U32.HI R2, RZ, c[0x0][0x334], R0 ;  /* 0x0000cd00ff020a19 */ /* 0x000fe40000011600 */
.L_x_539:
[----:B------:R-:W-:Y:S05]  /*1e70*/  BSYNC B0 ;  /* 0x0000000000007941 */ /* 0x000fea0003800000 */
.L_x_537:
[----:B------:R-:W-:-:S05]  /*1e80*/  IMAD R2, R2, R243, c[0x0][0x32c] ;  /* 0x0000cb0002027624 */ /* 0x000fca00078e02f3 */
[----:B------:R-:W-:-:S04]  /*1e90*/  IMNMX R3, R3, R2, PT ;  /* 0x0000000203037217 */ /* 0x000fc80003800200 */
.L_x_536:
[----:B------:R-:W-:Y:S01]  /*1ea0*/  IADD3 R3, R3, 0x5f, RZ ;  /* 0x0000005f03037810 */ /* 0x000fe20007ffe0ff */
[----:B------:R-:W-:Y:S01]  /*1eb0*/  @P2 IMAD.HI.U32 R4, R244, c[0x0][0x2c8], RZ ;  /* 0x0000b200f4042a27 */ /* 0x000fe200078e00ff */
[----:B------:R-:W-:-:S03]  /*1ec0*/  IADD3 R2, R158, 0x5f, RZ ;  /* 0x0000005f9e027810 */ /* 0x000fc60007ffe0ff */
[----:B------:R-:W-:-:S04]  /*1ed0*/  IMAD.HI R5, R3, 0x2aaaaaab, RZ ;  /* 0x2aaaaaab03057827 */ /* 0x000fc800078e02ff */
[----:B------:R-:W-:Y:S01]  /*1ee0*/  IMAD.HI R2, R2, 0x2aaaaaab, RZ ;  /* 0x2aaaaaab02027827 */ /* 0x000fe200078e02ff */
[----:B------:R-:W-:-:S03]  /*1ef0*/  SHF.R.U32.HI R7, RZ, 0x1f, R5 ;  /* 0x0000001fff077819 */ /* 0x000fc60000011605 */
[----:B------:R-:W-:Y:S01]  /*1f00*/  IMAD.MOV.U32 R0, RZ, RZ, R244 ;  /* 0x000000ffff007224 */ /* 0x000fe200078e00f4 */
[----:B------:R-:W-:Y:S01]  /*1f10*/  @P2 SHF.R.U32.HI R0, RZ, c[0x0][0x2cc], R4 ;  /* 0x0000b300ff002a19 */ /* 0x000fe20000011604 */
[----:B------:R-:W-:Y:S01]  /*1f20*/  IMAD.IADD R240, R158, 0x1, -R157 ;  /* 0x000000019ef07824 */ /* 0x000fe200078e0a9d */
[----:B------:R-:W-:Y:S02]  /*1f30*/  SHF.R.U32.HI R3, RZ, 0x1f, R2 ;  /* 0x0000001fff037819 */ /* 0x000fe40000011602 */
[----:B------:R-:W-:Y:S01]  /*1f40*/  LEA.HI.SX32 R7, R5, R7, 0x1c ;  /* 0x0000000705077211 */ /* 0x000fe200078fe2ff */
[----:B------:R-:W-:Y:S01]  /*1f50*/  IMAD.IADD R0, R240, 0x1, R0 ;  /* 0x00000001f0007824 */ /* 0x000fe200078e0200 */
[----:B------:R-:W-:-:S04]  /*1f60*/  LEA.HI.SX32 R3, R2, R3, 0x1c ;  /* 0x0000000302037211 */ /* 0x000fc800078fe2ff */
[----:B------:R-:W-:Y:S02]  /*1f70*/  IADD3 R2, R0, -c[0x0][0x324], RZ ;  /* 0x8000c90000027a10 */ /* 0x000fe40007ffe0ff */
[----:B------:R-:W-:Y:S01]  /*1f80*/  IMNMX R7, R3, R7, PT ;  /* 0x0000000703077217 */ /* 0x000fe20003800200 */
[----:B------:R-:W-:Y:S05]  /*1f90*/  @!P1 BRA `(.L_x_540) ;  /* 0x000000f000009947 */ /* 0x000fea0003800000 */
[----:B------:R-:W-:Y:S01]  /*1fa0*/  ISETP.GT.AND P0, PT, R0, -0x1, PT ;  /* 0xffffffff0000780c */ /* 0x000fe20003f04270 */
[----:B------:R-:W-:-:S12]  /*1fb0*/  BSSY B0, `(.L_x_541) ;  /* 0x000000b000007945 */ /* 0x000fd80003800000 */
[----:B------:R-:W-:Y:S05]  /*1fc0*/  @P0 BRA `(.L_x_542) ;  /* 0x0000006000000947 */ /* 0x000fea0003800000 */
[----:B------:R-:W-:Y:S02]  /*1fd0*/  ISETP.NE.AND P0, PT, R243, 0x1, PT ;  /* 0x00000001f300780c */ /* 0x000fe40003f05270 */
[----:B------:R-:W-:-:S11]  /*1fe0*/  LOP3.LUT R0, RZ, R0, RZ, 0x33, !PT ;  /* 0x00000000ff007212 */ /* 0x000fd600078e33ff */
[----:B------:R-:W-:-:S05]  /*1ff0*/  @P0 IMAD.HI.U32 R3, R0, c[0x0][0x330], RZ ;  /* 0x0000cc0000030a27 */ /* 0x000fca00078e00ff */
[----:B------:R-:W-:-:S04]  /*2000*/  @P0 SHF.R.U32.HI R0, RZ, c[0x0][0x334], R3 ;  /* 0x0000cd00ff000a19 */ /* 0x000fc80000011603 */
[----:B------:R-:W-:Y:S01]  /*2010*/  LOP3.LUT R0, RZ, R0, RZ, 0x33, !PT ;  /* 0x00000000ff007212 */ /* 0x000fe200078e33ff */
[----:B------:R-:W-:Y:S05]  /*2020*/  BRA `(.L_x_543) ;  /* 0x0000003000007947 */ /* 0x000fea0003800000 */
.L_x_542:
[----:B------:R-:W-:-:S13]  /*2030*/  ISETP.NE.AND P0, PT, R243, 0x1, PT ;  /* 0x00000001f300780c */ /* 0x000fda0003f05270 */
[----:B------:R-:W-:-:S05]  /*2040*/  @P0 IMAD.HI.U32 R3, R0, c[0x0][0x330], RZ ;  /* 0x0000cc0000030a27 */ /* 0x000fca00078e00ff */
[----:B------:R-:W-:Y:S02]  /*2050*/  @P0 SHF.R.U32.HI R0, RZ, c[0x0][0x334], R3 ;  /* 0x0000cd00ff000a19 */ /* 0x000fe40000011603 */
.L_x_543:
[----:B------:R-:W-:Y:S05]  /*2060*/  BSYNC B0 ;  /* 0x0000000000007941 */ /* 0x000fea0003800000 */
.L_x_541:
[----:B------:R-:W-:-:S05]  /*2070*/  IMAD R0, R0, c[0x0][0x32c], RZ ;  /* 0x0000cb0000007a24 */ /* 0x000fca00078e02ff */
[----:B------:R-:W-:-:S05]  /*2080*/  IMNMX R2, R2, R0, !PT ;  /* 0x0000000002027217 */ /* 0x000fca0007800200 */
.L_x_540:
[----:B------:R-:W-:Y:S01]  /*2090*/  IMAD.HI R2, R2, 0x2aaaaaab, RZ ;  /* 0x2aaaaaab02027827 */ /* 0x000fe200078e02ff */
[----:B------:R-:W-:Y:S01]  /*20a0*/  LOP3.LUT R3, R16, 0xff000000, RZ, 0xc0, !PT ;  /* 0xff00000010037812 */ /* 0x000fe200078ec0ff */
[----:B------:R-:W-:Y:S03]  /*20b0*/  BSSY B0, `(.L_x_544) ;  /* 0x000002d000007945 */ /* 0x000fe60003800000 */
[----:B------:R-:W-:Y:S02]  /*20c0*/  SHF.R.U32.HI R0, RZ, 0x1f, R2 ;  /* 0x0000001fff007819 */ /* 0x000fe40000011602 */
[----:B------:R-:W-:Y:S02]  /*20d0*/  SHF.R.U32.HI R3, RZ, 0x8, R3 ;  /* 0x00000008ff037819 */ /* 0x000fe40000011603 */
[----:B------:R-:W-:Y:S02]  /*20e0*/  LEA.HI.SX32 R2, R2, R0, 0x1c ;  /* 0x0000000002027211 */ /* 0x000fe400078fe2ff */
[----:B------:R-:W-:-:S02]  /*20f0*/  LOP3.LUT R0, R16, 0xff0000, RZ, 0xc0, !PT ;  /* 0x00ff000010007812 */ /* 0x000fc400078ec0ff */
[----:B------:R-:W-:Y:S01]  /*2100*/  IMNMX R6, RZ, R2, !PT ;  /* 0x00000002ff067217 */ /* 0x000fe20007800200 */
[----:B------:R-:W-:Y:S01]  /*2110*/  IMAD.MOV.U32 R2, RZ, RZ, RZ ;  /* 0x000000ffff027224 */ /* 0x000fe200078e00ff */
[----:B------:R-:W-:Y:S02]  /*2120*/  LEA.HI R0, R0, R3, RZ, 0x10 ;  /* 0x0000000300007211 */ /* 0x000fe400078f80ff */
[----:B------:R-:W-:Y:S02]  /*2130*/  ISETP.GT.AND P0, PT, R7, R6, PT ;  /* 0x000000060700720c */ /* 0x000fe40003f04270 */
[----:B------:R-:W-:Y:S02]  /*2140*/  LOP3.LUT R16, R0, 0xff, RZ, 0xc0, !PT ;  /* 0x000000ff00107812 */ /* 0x000fe400078ec0ff */
[----:B------:R-:W-:-:S03]  /*2150*/  SHF.R.U32.HI R5, RZ, 0x10, R0 ;  /* 0x00000010ff057819 */ /* 0x000fc60000011600 */
[----:B------:R2:W-:Y:S04]  /*2160*/  STL [R1+0x30], R16 ;  /* 0x0000301001007387 */ /* 0x0005e80000100800 */
[----:B------:R2:W-:Y:S02]  /*2170*/  STL [R1+0x2c], R5 ;  /* 0x00002c0501007387 */ /* 0x0005e40000100800 */
[----:B------:R-:W-:Y:S05]  /*2180*/  @!P0 BRA `(.L_x_545) ;  /* 0x000001f000008947 */ /* 0x000fea0003800000 */
[----:B------:R-:W-:-:S04]  /*2190*/  ISETP.NE.AND P0, PT, R5, RZ, PT ;  /* 0x000000ff0500720c */ /* 0x000fc80003f05270 */
[----:B------:R-:W-:-:S04]  /*21a0*/  SEL R0, R5, c[0x0][0x338], P0 ;  /* 0x0000ce0005007a07 */ /* 0x000fc80000000000 */
[----:B------:R-:W-:Y:S02]  /*21b0*/  IABS R3, R0 ;  /* 0x0000000000037213 */ /* 0x000fe40000000000 */
[----:B------:R-:W-:Y:S02]  /*21c0*/  IADD3 R4, R0, -0x1, R7 ;  /* 0xffffffff00047810 */ /* 0x000fe40007ffe007 */
[----:B------:R-:W3:Y:S03]  /*21d0*/  I2F.RP R2, R3 ;  /* 0x0000000300027306 */ /* 0x000ee60000209400 */
[----:B------:R-:W-:Y:S02]  /*21e0*/  IMAD.IADD R8, R4, 0x1, -R6 ;  /* 0x0000000104087824 */ /* 0x000fe400078e0a06 */
[----:B------:R-:W-:-:S03]  /*21f0*/  IMAD.MOV.U32 R4, RZ, RZ, RZ ;  /* 0x000000ffff047224 */ /* 0x000fc600078e00ff */
[----:B------:R-:W-:Y:S01]  /*2200*/  IABS R11, R8 ;  /* 0x00000008000b7213 */ /* 0x000fe20000000000 */
[----:B---3--:R-:W3:Y:S02]  /*2210*/  MUFU.RCP R2, R2 ;  /* 0x0000000200027308 */ /* 0x008ee40000001000 */
[----:B---3--:R-:W-:-:S06]  /*2220*/  IADD3 R2, R2, 0xffffffe, RZ ;  /* 0x0ffffffe02027810 */ /* 0x008fcc0007ffe0ff */
[----:B--2---:R-:W2:Y:S02]  /*2230*/  F2I.FTZ.U32.TRUNC.NTZ R5, R2 ;  /* 0x0000000200057305 */ /* 0x004ea4000021f000 */
[----:B--2---:R-:W-:-:S04]  /*2240*/  IMAD.MOV R2, RZ, RZ, -R5 ;  /* 0x000000ffff027224 */ /* 0x004fc800078e0a05 */
        /* <DEDUP_REMOVED lines=19> */
.L_x_545:
[----:B------:R-:W-:Y:S05]  /*2380*/  BSYNC B0 ;  /* 0x0000000000007941 */ /* 0x000fea0003800000 */
.L_x_544:
[----:B------:R-:W-:Y:S01]  /*2390*/  IMAD R223, R16, R2, R6 ;  /* 0x0000000210df7224 */ /* 0x000fe200078e0206 */
        /* <DEDUP_REMOVED lines=38> */
[----:B------:R-:W3:Y:S01]  /*2600*/  S2R R3, SR_TID.X ;  /* 0x0000000000037919 */ /* 0x000ee20000002100 */
[----:B------:R-:W-:-:S04]  /*2610*/  ISETP.NE.U32.AND P3, PT, RZ, c[0x0][0x340], PT ;  /* 0x0000d000ff007a0c */ /* 0x000fc80003f65070 */
[----:B------:R-:W-:Y:S02]  /*2620*/  ISETP.NE.AND.EX P3, PT, RZ, c[0x0][0x344], PT, P3 ;  /* 0x0000d100ff007a0c */ /* 0x000fe40003f65330 */
[----:B--23--:R-:W-:-:S04]  /*2630*/  SHF.R.S32.HI R16, RZ, 0x1f, R3 ;  /* 0x0000001fff107819 */ /* 0x00cfc80000011403 */
[----:B------:R-:W-:-:S07]  /*2640*/  LEA.HI R16, R16, R3, RZ, 0x3 ;  /* 0x0000000310107211 */ /* 0x000fce00078f18ff */
[----:B------:R-:W-:Y:S01]  /*2650*/  @P3 IMAD.WIDE R2, R15, R14, c[0x0][0x340] ;  /* 0x0000d0000f023625 */ /* 0x000fe200078e020e */
[----:B------:R-:W-:-:S04]  /*2660*/  SHF.R.S32.HI R16, RZ, 0x3, R16 ;  /* 0x00000003ff107819 */ /* 0x000fc80000011410 */
[----:B------:R2:W3:Y:S01]  /*2670*/  @P3 LDG.E R9, [R2.64] ;  /* 0x0000000802093981 */ /* 0x0004e2000c1e1900 */
[----:B------:R-:W-:Y:S01]  /*2680*/  SHF.R.S32.HI R247, RZ, 0x1f, R246 ;  /* 0x0000001ffff77819 */ /* 0x000fe200000114f6 */
[----:B------:R-:W-:Y:S01]  /*2690*/  WARPSYNC 0xffffffff ;  /* 0xffffffff00007948 */ /* 0x000fe20003800000 */
[----:B------:R-:W-:Y:S02]  /*26a0*/  IADD3 R0, P0, R16, R13, RZ ;  /* 0x0000000d10007210 */ /* 0x000fe40007f1e0ff */
[----:B------:R-:W-:Y:S02]  /*26b0*/  SHF.R.S32.HI R8, RZ, 0x1f, R15 ;  /* 0x0000001fff087819 */ /* 0x000fe4000001140f */
[----:B------:R-:W-:Y:S01]  /*26c0*/  SHF.R.S32.HI R10, RZ, 0x1f, R12 ;  /* 0x0000001fff0a7819 */ /* 0x000fe2000001140c */
[----:B------:R-:W-:Y:S01]  /*26d0*/  IMAD.WIDE.U32 R4, R0, c[0x0][0x208], R246 ;  /* 0x0000820000047a25 */ /* 0x000fe200078e00f6 */
[----:B------:R-:W-:Y:S02]  /*26e0*/  IADD3 R14, R246, 0x40, RZ ;  /* 0x00000040f60e7810 */ /* 0x000fe40007ffe0ff */
[----:B------:R-:W-:-:S02]  /*26f0*/  IADD3 R150, R212, -0x1, RZ ;  /* 0xffffffffd4967810 */ /* 0x000fc40007ffe0ff */
[----:B--2---:R-:W-:-:S04]  /*2700*/  SHF.R.S32.HI R2, RZ, 0x1f, R13 ;  /* 0x0000001fff027819 */ /* 0x004fc8000001140d */
[----:B------:R-:W-:-:S05]  /*2710*/  LEA.HI.X.SX32 R2, R16, R2, 0x1, P0 ;  /* 0x0000000210027211 */ /* 0x000fca00000f0eff */
[C---:B------:R-:W-:Y:S02]  /*2720*/  IMAD R6, R2.reuse, c[0x0][0x1e0], RZ ;  /* 0x0000780002067a24 */ /* 0x040fe400078e02ff */
[----:B------:R-:W-:Y:S02]  /*2730*/  IMAD R7, R2, c[0x0][0x208], RZ ;  /* 0x0000820002077a24 */ /* 0x000fe400078e02ff */
[----:B------:R-:W-:-:S04]  /*2740*/  IMAD.WIDE.U32 R2, R0, c[0x0][0x1e0], R246 ;  /* 0x0000780000027a25 */ /* 0x000fc800078e00f6 */
[C---:B------:R-:W-:Y:S02]  /*2750*/  IMAD R6, R0.reuse, c[0x0][0x1e4], R6 ;  /* 0x0000790000067a24 */ /* 0x040fe400078e0206 */
[----:B------:R-:W-:-:S03]  /*2760*/  IMAD R0, R0, c[0x0][0x20c], R7 ;  /* 0x0000830000007a24 */ /* 0x000fc600078e0207 */
[----:B------:R-:W-:Y:S01]  /*2770*/  IADD3 R7, R3, R6, RZ ;  /* 0x0000000603077210 */ /* 0x000fe20007ffe0ff */
[----:B------:R-:W-:Y:S01]  /*2780*/  IMAD.MOV.U32 R6, RZ, RZ, R2 ;  /* 0x000000ffff067224 */ /* 0x000fe200078e0002 */
[----:B------:R-:W-:-:S03]  /*2790*/  IADD3 R5, R5, R0, RZ ;  /* 0x0000000005057210 */ /* 0x000fc60007ffe0ff */
[----:B------:R-:W-:-:S04]  /*27a0*/  IMAD.WIDE.U32 R6, R17, c[0x0][0x1e8], R6 ;  /* 0x00007a0011067a25 */ /* 0x000fc800078e0006 */
[----:B------:R-:W-:-:S04]  /*27b0*/  IMAD.WIDE.U32 R4, R17, c[0x0][0x210], R4 ;  /* 0x0000840011047a25 */ /* 0x000fc800078e0004 */
[C---:B------:R-:W-:Y:S02]  /*27c0*/  IMAD R7, R17.reuse, c[0x0][0x1ec], R7 ;  /* 0x00007b0011077a24 */ /* 0x040fe400078e0207 */
[----:B------:R-:W-:Y:S01]  /*27d0*/  IMAD R5, R17, c[0x0][0x214], R5 ;  /* 0x0000850011057a24 */ /* 0x000fe200078e0205 */
[----:B---3--:R-:W-:Y:S02]  /*27e0*/  @P3 SHF.R.S32.HI R3, RZ, 0x1f, R9 ;  /* 0x0000001fff033819 */ /* 0x008fe40000011409 */
[----:B------:R-:W-:Y:S02]  /*27f0*/  @!P3 MOV R3, R8 ;  /* 0x000000080003b202 */ /* 0x000fe40000000f00 */
[----:B------:R-:W-:Y:S01]  /*2800*/  @P3 MOV R2, R9 ;  /* 0x0000000900023202 */ /* 0x000fe20000000f00 */
[----:B------:R-:W-:Y:S01]  /*2810*/  @!P3 IMAD.MOV.U32 R2, RZ, RZ, R15 ;  /* 0x000000ffff02b224 */ /* 0x000fe200078e000f */
[----:B------:R-:W-:Y:S01]  /*2820*/  SEL R0, R3, RZ, !P4 ;  /* 0x000000ff03007207 */ /* 0x000fe20006000000 */
[----:B------:R-:W-:Y:S01]  /*2830*/  IMAD R9, R10, c[0x0][0x178], RZ ;  /* 0x00005e000a097a24 */ /* 0x000fe200078e02ff */
[----:B------:R-:W-:-:S02]  /*2840*/  SEL R8, R8, RZ, !P5 ;  /* 0x000000ff08087207 */ /* 0x000fc40006800000 */
[----:B------:R-:W-:Y:S01]  /*2850*/  SEL R2, R2, RZ, !P4 ;  /* 0x000000ff02027207 */ /* 0x000fe20006000000 */
[C---:B------:R-:W-:Y:S02]  /*2860*/  IMAD R3, R0.reuse, c[0x0][0x1f0], RZ ;  /* 0x00007c0000037a24 */ /* 0x040fe400078e02ff */
[----:B------:R-:W-:Y:S02]  /*2870*/  IMAD R0, R0, c[0x0][0x218], RZ ;  /* 0x0000860000007a24 */ /* 0x000fe400078e02ff */
[----:B------:R-:W-:-:S04]  /*2880*/  IMAD.WIDE.U32 R226, R2, c[0x0][0x1f0], R6 ;  /* 0x00007c0002e27a25 */ /* 0x000fc800078e0006 */
[C---:B------:R-:W-:Y:S01]  /*2890*/  IMAD.WIDE.U32 R224, R2.reuse, c[0x0][0x218], R4 ;  /* 0x0000860002e07a25 */ /* 0x040fe200078e0004 */
[----:B------:R-:W-:Y:S02]  /*28a0*/  SEL R5, R15, RZ, !P5 ;  /* 0x000000ff0f057207 */ /* 0x000fe40006800000 */
[----:B------:R-:W-:Y:S01]  /*28b0*/  SHF.R.S32.HI R15, RZ, 0x1f, R14 ;  /* 0x0000001fff0f7819 */ /* 0x000fe2000001140e */
[C---:B------:R-:W-:Y:S02]  /*28c0*/  IMAD R6, R2.reuse, c[0x0][0x1f4], R3 ;  /* 0x00007d0002067a24 */ /* 0x040fe400078e0203 */
[----:B------:R-:W-:Y:S02]  /*28d0*/  IMAD R4, R2, c[0x0][0x21c], R0 ;  /* 0x0000870002047a24 */ /* 0x000fe400078e0200 */
[C---:B------:R-:W-:Y:S01]  /*28e0*/  IMAD R0, R12.reuse, c[0x0][0x17c], R9 ;  /* 0x00005f000c007a24 */ /* 0x040fe200078e0209 */
[----:B------:R-:W-:Y:S01]  /*28f0*/  IADD3 R229, R227, R6, RZ ;  /* 0x00000006e3e57210 */ /* 0x000fe20007ffe0ff */
[----:B------:R-:W-:-:S04]  /*2900*/  IMAD.WIDE.U32 R2, R12, c[0x0][0x178], RZ ;  /* 0x00005e000c027a25 */ /* 0x000fc800078e00ff */
[----:B------:R-:W-:Y:S02]  /*2910*/  IMAD.IADD R0, R3, 0x1, R0 ;  /* 0x0000000103007824 */ /* 0x000fe400078e0200 */
[----:B------:R-:W-:Y:S02]  /*2920*/  IMAD.IADD R228, R225, 0x1, R4 ;  /* 0x00000001e1e47824 */ /* 0x000fe400078e0204 */
[----:B------:R-:W2:Y:S01]  /*2930*/  LDL R11, [R1+0x58] ;  /* 0x00005800010b7983 */ /* 0x000ea20000100800 */
[----:B------:R-:W-:Y:S01]  /*2940*/  IMAD.MOV.U32 R3, RZ, RZ, R0 ;  /* 0x000000ffff037224 */ /* 0x000fe200078e0000 */
[----:B------:R-:W-:Y:S01]  /*2950*/  ISETP.GE.AND P6, PT, R246, c[0x0][0x198], PT ;  /* 0x00006600f6007a0c */ /* 0x000fe20003fc6270 */
[----:B------:R-:W-:Y:S01]  /*2960*/  IMAD R6, R8, c[0x0][0x1c0], RZ ;  /* 0x0000700008067a24 */ /* 0x000fe200078e02ff */
[----:B------:R-:W-:Y:S01]  /*2970*/  ISETP.GE.AND P3, PT, R14, c[0x0][0x198], PT ;  /* 0x000066000e007a0c */ /* 0x000fe20003f66270 */
[C---:B------:R-:W-:Y:S01]  /*2980*/  IMAD.WIDE.U32 R2, R17.reuse, c[0x0][0x1b8], R2 ;  /* 0x00006e0011027a25 */ /* 0x040fe200078e0002 */
[----:B------:R-:W-:Y:S01]  /*2990*/  ULDC.64 UR4, c[0x0][0x208] ;  /* 0x0000820000047ab9 */ /* 0x000fe20000000a00 */
[----:B------:R-:W-:Y:S01]  /*29a0*/  BSSY B0, `(.L_x_547) ;  /* 0x000014e000007945 */ /* 0x000fe20003800000 */
[----:B------:R-:W-:Y:S01]  /*29b0*/  USHF.L.U32 UR7, UR4, 0x6, URZ ;  /* 0x0000000604077899 */ /* 0x000fe2000800063f */
[----:B------:R-:W-:Y:S01]  /*29c0*/  IMAD R3, R17, c[0x0][0x1bc], R3 ;  /* 0x00006f0011037a24 */ /* 0x000fe200078e0203 */
[----:B------:R-:W-:Y:S01]  /*29d0*/  UMOV UR6, 0x6 ;  /* 0x0000000600067882 */ /* 0x000fe20000000000 */
[C---:B------:R-:W-:Y:S01]  /*29e0*/  IMAD R8, R5.reuse, c[0x0][0x1c4], R6 ;  /* 0x0000710005087a24 */ /* 0x040fe200078e0206 */
[----:B------:R-:W-:Y:S01]  /*29f0*/  USHF.L.U64.HI UR5, UR4, UR6, UR5 ;  /* 0x0000000604057299 */ /* 0x000fe20008010205 */
[----:B------:R-:W-:-:S04]  /*2a00*/  IMAD.WIDE.U32 R2, R5, c[0x0][0x1c0], R2 ;  /* 0x0000700005027a25 */ /* 0x000fc800078e0002 */
[----:B------:R-:W-:Y:S02]  /*2a10*/  IMAD.IADD R3, R3, 0x1, R8 ;  /* 0x0000000103037824 */ /* 0x000fe400078e0208 */
[----:B------:R-:W-:Y:S02]  /*2a20*/  IMAD R13, R157, c[0x0][0x2c4], RZ ;  /* 0x0000b1009d0d7a24 */ /* 0x000fe400078e02ff */
[----:B------:R-:W-:Y:S02]  /*2a30*/  IMAD.MOV.U32 R148, RZ, RZ, R226 ;  /* 0x000000ffff947224 */ /* 0x000fe400078e00e2 */
[----:B------:R-:W-:Y:S01]  /*2a40*/  IMAD.MOV.U32 R149, RZ, RZ, R229 ;  /* 0x000000ffff957224 */ /* 0x000fe200078e00e5 */
[----:B------:R-:W-:Y:S01]  /*2a50*/  BAR.SYNC.DEFER_BLOCKING 0x0 ;  /* 0x0000000000007b1d */ /* 0x000fe20000010000 */
[----:B--2---:R-:W-:-:S04]  /*2a60*/  IMAD.IADD R4, R11, 0x1, R244 ;  /* 0x000000010b047824 */ /* 0x004fc800078e02f4 */
[----:B------:R-:W-:-:S04]  /*2a70*/  @P2 IMAD.HI.U32 R7, R4, c[0x0][0x2c8], RZ ;  /* 0x0000b20004072a27 */ /* 0x000fc800078e00ff */
[----:B------:R-:W-:Y:S01]  /*2a80*/  IMAD.MOV.U32 R0, RZ, RZ, R4 ;  /* 0x000000ffff007224 */ /* 0x000fe200078e0004 */
[----:B------:R-:W-:-:S04]  /*2a90*/  @P2 SHF.R.U32.HI R0, RZ, c[0x0][0x2cc], R7 ;  /* 0x0000b300ff002a19 */ /* 0x000fc80000011607 */
[--C-:B------:R-:W-:Y:S01]  /*2aa0*/  SHF.R.S32.HI R7, RZ, 0x1f, R0.reuse ;  /* 0x0000001fff077819 */ /* 0x100fe20000011400 */
[----:B------:R-:W-:Y:S02]  /*2ab0*/  IMAD.MOV R6, RZ, RZ, -R0 ;  /* 0x000000ffff067224 */ /* 0x000fe400078e0a00 */
[----:B------:R-:W-:-:S04]  /*2ac0*/  IMAD.WIDE.U32 R2, R0, c[0x0][0x1b0], R2 ;  /* 0x00006c0000027a25 */ /* 0x000fc800078e0002 */
[----:B------:R-:W-:Y:S02]  /*2ad0*/  IMAD R4, R6, c[0x0][0x2c4], R4 ;  /* 0x0000b10006047a24 */ /* 0x000fe400078e0204 */
[----:B------:R-:W-:-:S04]  /*2ae0*/  IMAD R5, R7, c[0x0][0x1b0], RZ ;  /* 0x00006c0007057a24 */ /* 0x000fc800078e02ff */
[----:B------:R-:W-:Y:S01]  /*2af0*/  IMAD R6, R0, c[0x0][0x1b4], R5 ;  /* 0x00006d0000067a24 */ /* 0x000fe200078e0205 */
[----:B------:R-:W-:-:S03]  /*2b00*/  SHF.R.S32.HI R5, RZ, 0x1f, R4 ;  /* 0x0000001fff057819 */ /* 0x000fc60000011404 */
[----:B------:R-:W-:Y:S02]  /*2b10*/  IMAD.IADD R3, R3, 0x1, R6 ;  /* 0x0000000103037824 */ /* 0x000fe400078e0206 */
[----:B------:R-:W-:-:S04]  /*2b20*/  IMAD R0, R5, c[0x0][0x1a8], RZ ;  /* 0x00006a0005007a24 */ /* 0x000fc800078e02ff */
[C---:B------:R-:W-:Y:S02]  /*2b30*/  IMAD R0, R4.reuse, c[0x0][0x1ac], R0 ;  /* 0x00006b0004007a24 */ /* 0x040fe400078e0200 */
[----:B------:R-:W-:-:S04]  /*2b40*/  IMAD.WIDE.U32 R4, R4, c[0x0][0x1a8], R2 ;  /* 0x00006a0004047a25 */ /* 0x000fc800078e0002 */
[----:B------:R-:W-:Y:S01]  /*2b50*/  IMAD.IADD R0, R5, 0x1, R0 ;  /* 0x0000000105007824 */ /* 0x000fe200078e0200 */
[----:B------:R-:W-:Y:S01]  /*2b60*/  LEA R2, P0, R4, c[0x0][0x160], 0x1 ;  /* 0x0000580004027a11 */ /* 0x000fe200078008ff */
[----:B------:R-:W-:-:S03]  /*2b70*/  IMAD.IADD R3, R16, 0x1, R244 ;  /* 0x0000000110037824 */ /* 0x000fc600078e02f4 */
[----:B------:R-:W-:Y:S01]  /*2b80*/  LEA.HI.X R0, R4, c[0x0][0x164], R0, 0x1, P0 ;  /* 0x0000590004007a11 */ /* 0x000fe200000f0c00 */
[----:B------:R-:W-:Y:S01]  /*2b90*/  SHFL.IDX PT, R8, R2, 0x1, 0x181f ;  /* 0x00381f0002087f89 */ /* 0x000fe200000e0000 */
[CC--:B------:R-:W-:Y:S02]  /*2ba0*/  ISETP.GE.AND P5, PT, R3.reuse, R13.reuse, PT ;  /* 0x0000000d0300720c */ /* 0x0c0fe40003fa6270 */
[----:B------:R-:W-:Y:S01]  /*2bb0*/  IADD3 R7, R3, 0x20, RZ ;  /* 0x0000002003077810 */ /* 0x000fe20007ffe0ff */
[----:B------:R-:W2:Y:S03]  /*2bc0*/  SHFL.IDX PT, R4, R2, RZ, 0x181f ;  /* 0x00181fff02047589 */ /* 0x000ea600000e0000 */
[----:B------:R-:W-:Y:S01]  /*2bd0*/  ISETP.GE.AND P0, PT, R7, R13, PT ;  /* 0x0000000d0700720c */ /* 0x000fe20003f06270 */
[----:B------:R-:W3:Y:S04]  /*2be0*/  SHFL.IDX PT, R5, R0, RZ, 0x181f ;  /* 0x00181fff00057589 */ /* 0x000ee800000e0000 */
[----:B------:R-:W4:Y:S04]  /*2bf0*/  SHFL.IDX PT, R9, R0, 0x1, 0x181f ;  /* 0x00381f0000097f89 */ /* 0x000f2800000e0000 */
[----:B------:R-:W5:Y:S04]  /*2c00*/  SHFL.IDX PT, R11, R2, 0x2, 0x181f ;  /* 0x00581f00020b7f89 */ /* 0x000f6800000e0000 */
[----:B------:R-:W1:Y:S04]  /*2c10*/  SHFL.IDX PT, R12, R0, 0x2, 0x181f ;  /* 0x00581f00000c7f89 */ /* 0x000e6800000e0000 */
[----:B------:R5:W1:Y:S01]  /*2c20*/  SHFL.IDX PT, R10, R2, 0x3, 0x181f ;  /* 0x00781f00020a7f89 */ /* 0x000a6200000e0000 */
[----:B--2---:R-:W-:-:S04]  /*2c30*/  @!P5 LEA R6, P4, R246, R4, 0x1 ;  /* 0x00000004f606d211 */ /* 0x004fc800078808ff */
[----:B---3--:R-:W-:Y:S02]  /*2c40*/  @!P5 LEA.HI.X R7, R246, R5, R247, 0x1, P4 ;  /* 0x00000005f607d211 */ /* 0x008fe400020f0cf7 */
[----:B------:R-:W-:-:S03]  /*2c50*/  @!P5 LEA R4, P4, R14, R4, 0x1 ;  /* 0x000000040e04d211 */ /* 0x000fc600078808ff */
[----:B------:R2:W-:Y:S01]  /*2c60*/  @!P5 LDGSTS.E.BYPASS.LTC128B.128 [R213+0x100], [R6.64], !P6 ;  /* 0x0010000006d5dfae */ /* 0x0005e2000f101d48 */
[----:B------:R-:W-:-:S05]  /*2c70*/  @!P5 LEA.HI.X R5, R14, R5, R15, 0x1, P4 ;  /* 0x000000050e05d211 */ /* 0x000fca00020f0c0f */
[----:B------:R3:W-:Y:S01]  /*2c80*/  @!P5 LDGSTS.E.BYPASS.LTC128B.128 [R213+0x4100], [R4.64], !P3 ;  /* 0x0410000004d5dfae */ /* 0x0007e2000d901d48 */
[C---:B--2---:R-:W-:Y:S02]  /*2c90*/  IADD3 R6, R3.reuse, 0x40, RZ ;  /* 0x0000004003067810 */ /* 0x044fe40007ffe0ff */
[----:B------:R-:W-:Y:S02]  /*2ca0*/  IADD3 R3, R3, 0x60, RZ ;  /* 0x0000006003037810 */ /* 0x000fe40007ffe0ff */
[----:B------:R-:W-:Y:S02]  /*2cb0*/  ISETP.GE.AND P5, PT, R6, R13, PT ;  /* 0x0000000d0600720c */ /* 0x000fe40003fa6270 */
[----:B---3--:R-:W-:-:S04]  /*2cc0*/  @!P0 LEA R4, P4, R246, R8, 0x1 ;  /* 0x00000008f6048211 */ /* 0x008fc800078808ff */
[-C--:B----4-:R-:W-:Y:S02]  /*2cd0*/  @!P0 LEA.HI.X R5, R246, R9.reuse, R247, 0x1, P4 ;  /* 0x00000009f6058211 */ /* 0x090fe400020f0cf7 */
[C---:B------:R-:W-:Y:S02]  /*2ce0*/  @!P0 LEA R6, P4, R14.reuse, R8, 0x1 ;  /* 0x000000080e068211 */ /* 0x040fe400078808ff */
[----:B------:R2:W3:Y:S02]  /*2cf0*/  SHFL.IDX PT, R8, R0, 0x3, 0x181f ;  /* 0x00781f0000087f89 */ /* 0x0004e400000e0000 */
[----:B------:R-:W-:Y:S02]  /*2d00*/  @!P0 LEA.HI.X R7, R14, R9, R15, 0x1, P4 ;  /* 0x000000090e078211 */ /* 0x000fe400020f0c0f */
[----:B------:R4:W-:Y:S01]  /*2d10*/  @!P0 LDGSTS.E.BYPASS.LTC128B.128 [R213+0x1100], [R4.64], !P6 ;  /* 0x0110000004d58fae */ /* 0x0009e2000f101d48 */
[----:B-----5:R-:W-:-:S03]  /*2d20*/  @!P5 LEA R2, P4, R246, R11, 0x1 ;  /* 0x0000000bf602d211 */ /* 0x020fc600078808ff */
[----:B------:R5:W-:Y:S01]  /*2d30*/  @!P0 LDGSTS.E.BYPASS.LTC128B.128 [R213+0x5100], [R6.64], !P3 ;  /* 0x0510000006d58fae */ /* 0x000be2000d901d48 */
[----:B------:R-:W-:Y:S02]  /*2d40*/  ISETP.GE.AND P0, PT, R3, R13, PT ;  /* 0x0000000d0300720c */ /* 0x000fe40003f06270 */
[----:B-1----:R-:W-:-:S05]  /*2d50*/  @!P5 LEA.HI.X R3, R246, R12, R247, 0x1, P4 ;  /* 0x0000000cf603d211 */ /* 0x002fca00020f0cf7 */
[----:B------:R1:W-:Y:S01]  /*2d60*/  @!P5 LDGSTS.E.BYPASS.LTC128B.128 [R213+0x2100], [R2.64], !P6 ;  /* 0x0210000002d5dfae */ /* 0x0003e2000f101d48 */
[----:B--2---:R-:W-:-:S04]  /*2d70*/  IMAD.MOV.U32 R0, RZ, RZ, -0x60 ;  /* 0xffffffa0ff007424 */ /* 0x004fc800078e00ff */
[----:B------:R-:W-:Y:S01]  /*2d80*/  IMAD R0, R212, R0, 0x60 ;  /* 0x00000060d4007424 */ /* 0x000fe200078e0200 */
[C---:B----4-:R-:W-:Y:S02]  /*2d90*/  @!P5 LEA R4, P4, R14.reuse, R11, 0x1 ;  /* 0x0000000b0e04d211 */ /* 0x050fe400078808ff */
[----:B------:R-:W-:Y:S02]  /*2da0*/  SHF.R.S32.HI R11, RZ, 0x1f, R150 ;  /* 0x0000001fff0b7819 */ /* 0x000fe40000011496 */
[----:B------:R-:W-:Y:S01]  /*2db0*/  @!P5 LEA.HI.X R5, R14, R12, R15, 0x1, P4 ;  /* 0x0000000c0e05d211 */ /* 0x000fe200020f0c0f */
[----:B------:R-:W-:Y:S01]  /*2dc0*/  IMAD.WIDE.U32 R12, R150, c[0x0][0x1e0], RZ ;  /* 0x00007800960c7a25 */ /* 0x000fe200078e00ff */
[----:B------:R-:W-:-:S03]  /*2dd0*/  IADD3 R9, R0, R158, -R16 ;  /* 0x0000009e00097210 */ /* 0x000fc60007ffe810 */
[----:B------:R2:W-:Y:S01]  /*2de0*/  @!P5 LDGSTS.E.BYPASS.LTC128B.128 [R213+0x6100], [R4.64], !P3 ;  /* 0x0610000004d5dfae */ /* 0x0005e2000d901d48 */
[----:B-----5:R-:W-:Y:S02]  /*2df0*/  IMAD.MOV.U32 R7, RZ, RZ, 0x20 ;  /* 0x00000020ff077424 */ /* 0x020fe400078e00ff */
[----:B-1----:R-:W-:Y:S01]  /*2e00*/  IMAD R3, R11, c[0x0][0x1e0], RZ ;  /* 0x000078000b037a24 */ /* 0x002fe200078e02ff */
[----:B------:R-:W-:-:S03]  /*2e10*/  @!P0 LEA R2, P4, R246, R10, 0x1 ;  /* 0x0000000af6028211 */ /* 0x000fc600078808ff */
[----:B------:R-:W-:Y:S01]  /*2e20*/  IMAD R6, R150, c[0x0][0x1e4], R3 ;  /* 0x0000790096067a24 */ /* 0x000fe200078e0203 */
[----:B---3--:R-:W-:Y:S02]  /*2e30*/  @!P0 LEA.HI.X R3, R246, R8, R247, 0x1, P4 ;  /* 0x00000008f6038211 */ /* 0x008fe400020f0cf7 */
[----:B------:R-:W-:Y:S01]  /*2e40*/  ISETP.GE.AND P4, PT, R9, 0x1, PT ;  /* 0x000000010900780c */ /* 0x000fe20003f86270 */
[----:B------:R-:W-:Y:S02]  /*2e50*/  IMAD.IADD R6, R13, 0x1, R6 ;  /* 0x000000010d067824 */ /* 0x000fe400078e0206 */
[----:B------:R1:W-:Y:S01]  /*2e60*/  @!P0 LDGSTS.E.BYPASS.LTC128B.128 [R213+0x3100], [R2.64], !P6 ;  /* 0x0310000002d58fae */ /* 0x0003e2000f101d48 */
[----:B------:R-:W-:Y:S01]  /*2e70*/  ISETP.GE.AND P6, PT, R9, 0x21, PT ;  /* 0x000000210900780c */ /* 0x000fe20003fc6270 */
[----:B------:R-:W-:Y:S01]  /*2e80*/  IMAD R6, R6, 0x60, RZ ;  /* 0x0000006006067824 */ /* 0x000fe200078e02ff */
[----:B--2---:R-:W-:Y:S01]  /*2e90*/  @!P0 LEA R4, P5, R14, R10, 0x1 ;  /* 0x0000000a0e048211 */ /* 0x004fe200078a08ff */
[----:B------:R-:W-:-:S03]  /*2ea0*/  IMAD.MOV.U32 R10, RZ, RZ, 0x40 ;  /* 0x00000040ff0a7424 */ /* 0x000fc600078e00ff */
[----:B------:R-:W-:Y:S01]  /*2eb0*/  @!P0 LEA.HI.X R5, R14, R8, R15, 0x1, P5 ;  /* 0x000000080e058211 */ /* 0x000fe200028f0c0f */
[----:B------:R-:W-:Y:S01]  /*2ec0*/  IMAD R8, R7, c[0x0][0x1e4], RZ ;  /* 0x0000790007087a24 */ /* 0x000fe200078e02ff */
[----:B------:R-:W-:-:S03]  /*2ed0*/  ISETP.GE.AND P5, PT, R9, 0x41, PT ;  /* 0x000000410900780c */ /* 0x000fc60003fa6270 */
[----:B------:R2:W-:Y:S01]  /*2ee0*/  @!P0 LDGSTS.E.BYPASS.LTC128B.128 [R213+0x7100], [R4.64], !P3 ;  /* 0x0710000004d58fae */ /* 0x0005e2000d901d48 */
[----:B------:R-:W-:Y:S01]  /*2ef0*/  @P4 ISETP.GE.AND P3, PT, R246, c[0x0][0x1d4], PT ;  /* 0x00007500f6004a0c */ /* 0x000fe20003f66270 */
[----:B-1----:R-:W-:Y:S02]  /*2f00*/  IMAD.WIDE.U32 R2, R12, 0x60, R148 ;  /* 0x000000600c027825 */ /* 0x002fe400078e0094 */
[----:B------:R-:W0:Y:S02]  /*2f10*/  LDGDEPBAR ;  /* 0x00000000000079af */ /* 0x000e240000000000 */
[----:B------:R-:W-:Y:S02]  /*2f20*/  IMAD.IADD R3, R3, 0x1, R6 ;  /* 0x0000000103037824 */ /* 0x000fe400078e0206 */
[----:B------:R-:W-:Y:S01]  /*2f30*/  IMAD.WIDE.U32 R12, R7, c[0x0][0x1e0], RZ ;  /* 0x00007800070c7a25 */ /* 0x000fe200078e00ff */
[----:B--2---:R-:W-:-:S04]  /*2f40*/  @P4 LEA R4, P0, R2, c[0x0][0x1c8], 0x1 ;  /* 0x0000720002044a11 */ /* 0x004fc800078008ff */
[C---:B------:R-:W-:Y:S02]  /*2f50*/  @P4 LEA.HI.X R5, R2.reuse, c[0x0][0x1cc], R3, 0x1, P0 ;  /* 0x0000730002054a11 */ /* 0x040fe400000f0c03 */
[----:B------:R-:W-:-:S03]  /*2f60*/  @P6 IADD3 R7, P0, R2, R12, RZ ;  /* 0x0000000c02076210 */ /* 0x000fc60007f1e0ff */
[----:B------:R1:W-:Y:S01]  /*2f70*/  @P4 LDGSTS.E.BYPASS.LTC128B.128 [R213+0x8100], [R4.64], !P3 ;  /* 0x0810000004d54fae */ /* 0x0003e2000d901d48 */
[----:B------:R-:W-:Y:S02]  /*2f80*/  ISETP.GE.AND P3, PT, R14, c[0x0][0x1d4], PT ;  /* 0x000075000e007a0c */ /* 0x000fe40003f66270 */
[----:B------:R-:W-:Y:S01]  /*2f90*/  @P6 IADD3.X R8, R3, R13, R8, P0, !PT ;  /* 0x0000000d03086210 */ /* 0x000fe200007fe408 */
[----:B------:R-:W-:Y:S01]  /*2fa0*/  IMAD.WIDE.U32 R12, R10, c[0x0][0x1e0], RZ ;  /* 0x000078000a0c7a25 */ /* 0x000fe200078e00ff */
[----:B------:R-:W-:-:S03]  /*2fb0*/  @P6 LEA R6, P0, R7, c[0x0][0x1c8], 0x1 ;  /* 0x0000720007066a11 */ /* 0x000fc600078008ff */
[----:B------:R-:W-:Y:S01]  /*2fc0*/  IMAD R10, R10, c[0x0][0x1e4], RZ ;  /* 0x000079000a0a7a24 */ /* 0x000fe200078e02ff */
[----:B------:R-:W-:Y:S02]  /*2fd0*/  @P6 LEA.HI.X R7, R7, c[0x0][0x1cc], R8, 0x1, P0 ;  /* 0x0000730007076a11 */ /* 0x000fe400000f0c08 */
[----:B------:R-:W-:-:S03]  /*2fe0*/  @P5 IADD3 R8, P0, R2, R12, RZ ;  /* 0x0000000c02085210 */ /* 0x000fc60007f1e0ff */
[----:B------:R1:W-:Y:S01]  /*2ff0*/  @P4 LDGSTS.E.BYPASS.LTC128B.128 [R213+0xb100], [R4.64+0x80], !P3 ;  /* 0x0b10008004d54fae */ /* 0x0003e2000d901d48 */
[----:B------:R-:W-:Y:S02]  /*3000*/  @P5 IADD3.X R3, R3, R13, R10, P0, !PT ;  /* 0x0000000d03035210 */ /* 0x000fe400007fe40a */
[----:B------:R-:W-:Y:S02]  /*3010*/  @P5 LEA R2, P0, R8, c[0x0][0x1c8], 0x1 ;  /* 0x0000720008025a11 */ /* 0x000fe400078008ff */
[----:B------:R-:W-:Y:S02]  /*3020*/  @P6 ISETP.GE.AND P4, PT, R246, c[0x0][0x1d4], PT ;  /* 0x00007500f6006a0c */ /* 0x000fe40003f86270 */
[----:B------:R-:W-:Y:S02]  /*3030*/  @P5 LEA.HI.X R3, R8, c[0x0][0x1cc], R3, 0x1, P0 ;  /* 0x0000730008035a11 */ /* 0x000fe400000f0c03 */
[----:B------:R-:W-:-:S09]  /*3040*/  @P5 ISETP.GE.AND P0, PT, R246, c[0x0][0x1d4], PT ;  /* 0x00007500f6005a0c */ /* 0x000fd20003f06270 */
[----:B------:R1:W-:Y:S01]  /*3050*/  @P6 LDGSTS.E.BYPASS.LTC128B.128 [R213+0x9100], [R6.64], !P4 ;  /* 0x0910000006d56fae */ /* 0x0003e2000e101d48 */
[----:B------:R-:W-:-:S03]  /*3060*/  ISETP.LT.OR P4, PT, R9, 0x1, P3 ;  /* 0x000000010900780c */ /* 0x000fc60001f81670 */
[----:B------:R1:W-:Y:S01]  /*3070*/  @P6 LDGSTS.E.BYPASS.LTC128B.128 [R213+0xc100], [R6.64+0x80], !P3 ;  /* 0x0c10008006d56fae */ /* 0x0003e2000d901d48 */
[----:B------:R-:W-:-:S03]  /*3080*/  ISETP.GE.AND P6, PT, R246, c[0x0][0x1d4], PT ;  /* 0x00007500f6007a0c */ /* 0x000fc60003fc6270 */
[----:B------:R2:W-:Y:S04]  /*3090*/  @P5 LDGSTS.E.BYPASS.LTC128B.128 [R213+0xa100], [R2.64], !P0 ;  /* 0x0a10000002d55fae */ /* 0x0005e8000c101d48 */
[----:B------:R2:W-:Y:S01]  /*30a0*/  @P5 LDGSTS.E.BYPASS.LTC128B.128 [R213+0xd100], [R2.64+0x80], !P3 ;  /* 0x0d10008002d55fae */ /* 0x0005e2000d901d48 */
[----:B------:R-:W-:-:S03]  /*30b0*/  ISETP.LT.OR P5, PT, R9, 0x1, P6 ;  /* 0x000000010900780c */ /* 0x000fc600037a1670 */
[----:B------:R-:W0:Y:S01]  /*30c0*/  LDGDEPBAR ;  /* 0x00000000000079af */ /* 0x000e220000000000 */
[----:B--2---:R-:W-:Y:S01]  /*30d0*/  IMAD R2, R11, c[0x0][0x208], RZ ;  /* 0x000082000b027a24 */ /* 0x004fe200078e02ff */
[----:B------:R-:W-:-:S04]  /*30e0*/  DEPBAR.LE SB0, 0x1 ;  /* 0x000080400000791a */ /* 0x000fc80000000000 */
[----:B------:R-:W-:Y:S01]  /*30f0*/  BAR.SYNC.DEFER_BLOCKING 0x0 ;  /* 0x0000000000007b1d */ /* 0x000fe20000010000 */
[----:B------:R-:W-:Y:S02]  /*3100*/  IMAD R2, R150, c[0x0][0x20c], R2 ;  /* 0x0000830096027a24 */ /* 0x000fe400078e0202 */
[----:B------:R-:W-:-:S03]  /*3110*/  IMAD.MOV.U32 R3, RZ, RZ, R228 ;  /* 0x000000ffff037224 */ /* 0x000fc600078e00e4 */
        /* <DEDUP_REMOVED lines=11> */
[----:B------:R-:W2:Y:S04]  /*31d0*/  LDSM.16.M88.4 R12, [R189] ;  /* 0x00000000bd0c783b */ /* 0x000ea80000000200 */
[----:B-1----:R-:W1:Y:S04]  /*31e0*/  LDSM.16.M88.4 R4, [R189+0x800] ;  /* 0x00080000bd04783b */ /* 0x002e680000000200 */
[----:B------:R-:W3:Y:S04]  /*31f0*/  LDSM.16.M88.4 R28, [R189+0x1000] ;  /* 0x00100000bd1c783b */ /* 0x000ee80000000200 */
[----:B------:R-:W-:Y:S04]  /*3200*/  LDSM.16.M88.4 R44, [R205] ;  /* 0x00000000cd2c783b */ /* 0x000fe80000000200 */
[----:B------:R-:W4:Y:S04]  /*3210*/  LDSM.16.M88.4 R36, [R195] ;  /* 0x00000000c324783b */ /* 0x000f280000000200 */
[----:B------:R-:W5:Y:S04]  /*3220*/  LDSM.16.M88.4 R32, [R206] ;  /* 0x00000000ce20783b */ /* 0x000f680000000200 */
[----:B------:R-:W3:Y:S01]  /*3230*/  LDSM.16.M88.4 R40, [R189+0x1800] ;  /* 0x00180000bd28783b */ /* 0x000ee20000000200 */
[C---:B--2---:R-:W-:Y:S08]  /*3240*/  HMMA.16816.F32.BF16 R24, R120.reuse, R12, RZ ;  /* 0x0000000c7818723c */ /* 0x044ff000000418ff */
[C---:B------:R-:W-:Y:S08]  /*3250*/  HMMA.16816.F32.BF16 R20, R120.reuse, R14, RZ ;  /* 0x0000000e7814723c */ /* 0x040ff000000418ff */
[C---:B-1----:R-:W-:Y:S08]  /*3260*/  HMMA.16816.F32.BF16 R16, R120.reuse, R4, RZ ;  /* 0x000000047810723c */ /* 0x042ff000000418ff */
[C---:B------:R-:W-:Y:S08]  /*3270*/  HMMA.16816.F32.BF16 R12, R120.reuse, R6, RZ ;  /* 0x00000006780c723c */ /* 0x040ff000000418ff */
[----:B---3--:R-:W-:Y:S08]  /*3280*/  HMMA.16816.F32.BF16 R4, R120, R28, RZ ;  /* 0x0000001c7804723c */ /* 0x008ff000000418ff */
[C---:B----4-:R-:W-:Y:S08]  /*3290*/  HMMA.16816.F32.BF16 R56, R124.reuse, R36, R24 ;  /* 0x000000247c38723c */ /* 0x050ff00000041818 */
[C---:B------:R-:W-:Y:S01]  /*32a0*/  HMMA.16816.F32.BF16 R52, R124.reuse, R38, R20 ;  /* 0x000000267c34723c */ /* 0x040fe20000041814 */
[----:B------:R-:W1:Y:S04]  /*32b0*/  LDSM.16.M88.4 R36, [R189+0x2000] ;  /* 0x00200000bd24783b */ /* 0x000e680000000200 */
[----:B------:R-:W-:Y:S03]  /*32c0*/  LDSM.16.M88.4 R20, [R203] ;  /* 0x00000000cb14783b */ /* 0x000fe60000000200 */
[C---:B------:R-:W-:Y:S07]  /*32d0*/  HMMA.16816.F32.BF16 R68, R124.reuse, R44, R4 ;  /* 0x0000002c7c44723c */ /* 0x040fee0000041804 */
[----:B------:R-:W-:Y:S01]  /*32e0*/  IMAD.WIDE.U32 R4, R150, c[0x0][0x208], RZ ;  /* 0x0000820096047a25 */ /* 0x000fe200078e00ff */
[----:B-----5:R-:W-:Y:S03]  /*32f0*/  HMMA.16816.F32.BF16 R60, R124, R32, R16 ;  /* 0x000000207c3c723c */ /* 0x020fe60000041810 */
[----:B------:R-:W-:-:S02]  /*3300*/  IMAD.IADD R5, R5, 0x1, R2 ;  /* 0x0000000105057824 */ /* 0x000fc400078e0202 */
[----:B------:R-:W-:Y:S02]  /*3310*/  IMAD.MOV.U32 R2, RZ, RZ, R224 ;  /* 0x000000ffff027224 */ /* 0x000fe400078e00e0 */
[----:B------:R-:W-:Y:S01]  /*3320*/  IMAD R5, R5, 0x60, RZ ;  /* 0x0000006005057824 */ /* 0x000fe200078e02ff */
[----:B------:R-:W-:Y:S01]  /*3330*/  HMMA.16816.F32.BF16 R64, R124, R34, R12 ;  /* 0x000000227c40723c */ /* 0x000fe2000004180c */
[----:B------:R-:W2:Y:S01]  /*3340*/  LDSM.16.M88.4 R32, [R204] ;  /* 0x00000000cc20783b */ /* 0x000ea20000000200 */
[----:B------:R-:W-:-:S04]  /*3350*/  IMAD.WIDE.U32 R2, R4, 0x60, R2 ;  /* 0x0000006004027825 */ /* 0x000fc800078e0002 */
[----:B------:R-:W-:Y:S01]  /*3360*/  IMAD.IADD R3, R3, 0x1, R5 ;  /* 0x0000000103037824 */ /* 0x000fe200078e0205 */
[C---:B------:R-:W-:Y:S01]  /*3370*/  LEA R4, P0, R2.reuse, c[0x0][0x1f8], 0x1 ;  /* 0x00007e0002047a11 */ /* 0x040fe200078008ff */
[----:B------:R-:W-:Y:S01]  /*3380*/  HMMA.16816.F32.BF16 R16, R120, R30, RZ ;  /* 0x0000001e7810723c */ /* 0x000fe200000418ff */
[----:B------:R-:W3:Y:S02]  /*3390*/  LDSM.16.M88.4 R28, [R189+0x2800] ;  /* 0x00280000bd1c783b */ /* 0x000ee40000000200 */
[----:B------:R-:W-:Y:S02]  /*33a0*/  LEA.HI.X R5, R2, c[0x0][0x1fc], R3, 0x1, P0 ;  /* 0x00007f0002057a11 */ /* 0x000fe400000f0c03 */
[----:B------:R-:W-:-:S03]  /*33b0*/  IADD3 R2, P0, R4, UR7, RZ ;  /* 0x0000000704027c10 */ /* 0x000fc6000ff1e0ff */
[----:B------:R-:W-:Y:S01]  /*33c0*/  HMMA.16816.F32.BF16 R12, R120, R40, RZ ;  /* 0x00000028780c723c */ /* 0x000fe200000418ff */
[----:B------:R-:W-:Y:S02]  /*33d0*/  IADD3.X R3, R5, UR5, RZ, P0, !PT ;  /* 0x0000000505037c10 */ /* 0x000fe400087fe4ff */
[----:B------:R-:W-:-:S04]  /*33e0*/  IADD3 R6, P0, R2, UR7, RZ ;  /* 0x0000000702067c10 */ /* 0x000fc8000ff1e0ff */
[----:B------:R-:W-:Y:S01]  /*33f0*/  IADD3.X R7, R3, UR5, RZ, P0, !PT ;  /* 0x0000000503077c10 */ /* 0x000fe200087fe4ff */
[----:B------:R-:W-:Y:S01]  /*3400*/  HMMA.16816.F32.BF16 R24, R120, R42, RZ ;  /* 0x0000002a7818723c */ /* 0x000fe200000418ff */
[----:B------:R-:W4:Y:S01]  /*3410*/  LDSM.16.M88.4 R40, [R202] ;  /* 0x00000000ca28783b */ /* 0x000f220000000200 */
[C---:B------:R-:W-:Y:S02]  /*3420*/  ISETP.LT.OR P0, PT, R9.reuse, 0x21, P6 ;  /* 0x000000210900780c */ /* 0x040fe40003701670 */
[C---:B------:R-:W-:Y:S01]  /*3430*/  ISETP.LT.OR P6, PT, R9.reuse, 0x41, P6 ;  /* 0x000000410900780c */ /* 0x040fe200037c1670 */
[----:B------:R-:W-:Y:S01]  /*3440*/  @!PT LDS RZ, [RZ] ;  /* 0x00000000fffff984 */ /* 0x000fe20000000800 */
[----:B------:R-:W-:Y:S01]  /*3450*/  @!PT LDS RZ, [RZ] ;  /* 0x00000000fffff984 */ /* 0x000fe20000000800 */
[----:B------:R-:W-:Y:S01]  /*3460*/  @!PT LDS RZ, [RZ] ;  /* 0x00000000fffff984 */ /* 0x000fe20000000800 */
[----:B------:R5:W-:Y:S01]  /*3470*/  LDGSTS.E.BYPASS.LTC128B.128 [R213+0x100], [R4.64], !P5 ;  /* 0x0010000004d57fae */ /* 0x000be2000e901d48 */
[C---:B------:R-:W-:Y:S02]  /*3480*/  ISETP.LT.OR P5, PT, R9.reuse, 0x21, P3 ;  /* 0x000000210900780c */ /* 0x040fe40001fa1670 */
[----:B------:R-:W-:Y:S01]  /*3490*/  HMMA.16816.F32.BF16 R76, R124, R46, R16 ;  /* 0x0000002e7c4c723c */ /* 0x000fe20000041810 */
[----:B------:R5:W-:Y:S01]  /*34a0*/  LDGSTS.E.BYPASS.LTC128B.128 [R213+0x3100], [R4.64+0x80], !P4 ;  /* 0x0310008004d57fae */ /* 0x000be2000e101d48 */
[----:B------:R-:W-:-:S05]  /*34b0*/  ISETP.LT.OR P4, PT, R9, 0x41, P3 ;  /* 0x000000410900780c */ /* 0x000fca0001f81670 */
[----:B------:R4:W-:Y:S01]  /*34c0*/  LDGSTS.E.BYPASS.LTC128B.128 [R213+0x1100], [R2.64], !P0 ;  /* 0x0110000002d57fae */ /* 0x0009e2000c101d48 */
[----:B-1----:R-:W-:Y:S01]  /*34d0*/  HMMA.16816.F32.BF16 R16, R120, R36, RZ ;  /* 0x000000247810723c */ /* 0x002fe200000418ff */
[----:B------:R-:W-:Y:S02]  /*34e0*/  ISETP.GT.AND P0, PT, R150, R223, PT ;  /* 0x000000df9600720c */ /* 0x000fe40003f04270 */
[----:B------:R1:W-:Y:S04]  /*34f0*/  LDGSTS.E.BYPASS.LTC128B.128 [R213+0x4100], [R2.64+0x80], !P5 ;  /* 0x0410008002d57fae */ /* 0x0003e8000e901d48 */
[----:B------:R5:W-:Y:S01]  /*3500*/  LDGSTS.E.BYPASS.LTC128B.128 [R213+0x2100], [R6.64], !P6 ;  /* 0x0210000006d57fae */ /* 0x000be2000f101d48 */
[----:B--2---:R-:W-:Y:S03]  /*3510*/  HMMA.16816.F32.BF16 R80, R124, R32, R12 ;  /* 0x000000207c50723c */ /* 0x004fe6000004180c */
[----:B------:R5:W-:Y:S04]  /*3520*/  LDGSTS.E.BYPASS.LTC128B.128 [R213+0x5100], [R6.64+0x80], !P4 ;  /* 0x0510008006d57fae */ /* 0x000be8000e101d48 */
[----:B------:R-:W2:Y:S01]  /*3530*/  LDSM.16.M88.4 R48, [R193] ;  /* 0x00000000c130783b */ /* 0x000ea20000000200 */
[C---:B------:R-:W-:Y:S03]  /*3540*/  HMMA.16816.F32.BF16 R12, R120.reuse, R38, RZ ;  /* 0x00000026780c723c */ /* 0x040fe600000418ff */
[----:B------:R-:W1:Y:S04]  /*3550*/  LDSM.16.M88.4 R44, [R193+0x800] ;  /* 0x00080000c12c783b */ /* 0x000e680000000200 */
[----:B------:R-:W-:Y:S01]  /*3560*/  LDSM.16.M88.4 R100, [R190+0x1800] ;  /* 0x00180000be64783b */ /* 0x000fe20000000200 */
[----:B---3--:R-:W-:Y:S03]  /*3570*/  HMMA.16816.F32.BF16 R8, R120, R28, RZ ;  /* 0x0000001c7808723c */ /* 0x008fe600000418ff */
[----:B------:R-:W-:Y:S04]  /*3580*/  LDSM.16.M88.4 R92, [R190+0x1000] ;  /* 0x00100000be5c783b */ /* 0x000fe80000000200 */
[----:B------:R-:W-:Y:S01]  /*3590*/  LDSM.16.M88.4 R72, [R190+0x800] ;  /* 0x00080000be48783b */ /* 0x000fe20000000200 */
[----:B------:R-:W-:Y:S03]  /*35a0*/  HMMA.16816.F32.BF16 R84, R124, R34, R24 ;  /* 0x000000227c54723c */ /* 0x000fe60000041818 */
[----:B------:R-:W-:Y:S04]  /*35b0*/  LDSM.16.M88.4 R32, [R193+0x1000] ;  /* 0x00100000c120783b */ /* 0x000fe80000000200 */
[----:B------:R-:W-:Y:S01]  /*35c0*/  LDSM.16.M88.4 R24, [R193+0x2000] ;  /* 0x00200000c118783b */ /* 0x000fe20000000200 */
[----:B-----5:R-:W-:Y:S03]  /*35d0*/  HMMA.16816.F32.BF16 R4, R120, R30, RZ ;  /* 0x0000001e7804723c */ /* 0x020fe600000418ff */
[----:B------:R-:W3:Y:S04]  /*35e0*/  LDSM.16.M88.4 R28, [R193+0x1800] ;  /* 0x00180000c11c783b */ /* 0x000ee80000000200 */
[----:B------:R-:W-:Y:S01]  /*35f0*/  LDSM.16.M88.4 R128, [R190+0x2000] ;  /* 0x00200000be80783b */ /* 0x000fe20000000200 */
[C---:B------:R-:W-:Y:S03]  /*3600*/  HMMA.16816.F32.BF16 R36, R124.reuse, R20, R16 ;  /* 0x000000147c24723c */ /* 0x040fe60000041810 */
[----:B------:R-:W5:Y:S04]  /*3610*/  LDSM.16.M88.4 R16, [R193+0x2800] ;  /* 0x00280000c110783b */ /* 0x000f680000000200 */
[----:B------:R-:W-:Y:S01]  /*3620*/  LDSM.16.M88.4 R88, [R189+0x3000] ;  /* 0x00300000bd58783b */ /* 0x000fe20000000200 */
[C---:B------:R-:W-:Y:S03]  /*3630*/  HMMA.16816.F32.BF16 R20, R124.reuse, R22, R12 ;  /* 0x000000167c14723c */ /* 0x040fe6000004180c */
[----:B------:R-:W-:Y:S04]  /*3640*/  LDSM.16.M88.4 R108, [R189+0x4000] ;  /* 0x00400000bd6c783b */ /* 0x000fe80000000200 */
[----:B------:R-:W-:Y:S01]  /*3650*/  LDSM.16.M88.4 R96, [R189+0x3800] ;  /* 0x00380000bd60783b */ /* 0x000fe20000000200 */
[C---:B----4-:R-:W-:Y:S03]  /*3660*/  HMMA.16816.F32.BF16 R12, R124.reuse, R40, R8 ;  /* 0x000000287c0c723c */ /* 0x050fe60000041808 */
[----:B------:R-:W-:Y:S04]  /*3670*/  LDSM.16.M88.4 R116, [R189+0x4800] ;  /* 0x00480000bd74783b */ /* 0x000fe80000000200 */
[----:B------:R-:W-:Y:S01]  /*3680*/  LDSM.16.M88.4 R112, [R201] ;  /* 0x00000000c970783b */ /* 0x000fe20000000200 */
[----:B------:R-:W-:Y:S03]  /*3690*/  HMMA.16816.F32.BF16 R8, R124, R42, R4 ;  /* 0x0000002a7c08723c */ /* 0x000fe60000041804 */
[----:B------:R-:W4:Y:S04]  /*36a0*/  LDSM.16.M88.4 R40, [R190] ;  /* 0x00000000be28783b */ /* 0x000f280000000200 */
[----:B------:R-:W-:Y:S01]  /*36b0*/  LDSM.16.M88.4 R140, [R199] ;  /* 0x00000000c78c783b */ /* 0x000fe20000000200 */
[C---:B--2---:R-:W-:Y:S03]  /*36c0*/  HMMA.16816.F32.BF16 R4, R152.reuse, R48, R56 ;  /* 0x000000309804723c */ /* 0x044fe60000041838 */
[----:B------:R-:W-:Y:S04]  /*36d0*/  LDSM.16.M88.4 R104, [R200] ;  /* 0x00000000c868783b */ /* 0x000fe80000000200 */
[----:B------:R-:W-:Y:S01]  /*36e0*/  LDSM.16.M88.4 R144, [R193+0x3000] ;  /* 0x00300000c190783b */ /* 0x000fe20000000200 */
[C---:B-1----:R-:W-:Y:S03]  /*36f0*/  HMMA.16816.F32.BF16 R56, R152.reuse, R44, R60 ;  /* 0x0000002c9838723c */ /* 0x042fe6000004183c */
[----:B------:R-:W-:Y:S04]  /*3700*/  LDSM.16.M88.4 R132, [R193+0x4800] ;  /* 0x00480000c184783b */ /* 0x000fe80000000200 */
[----:B------:R-:W-:Y:S01]  /*3710*/  LDSM.16.M88.4 R136, [R193+0x5000] ;  /* 0x00500000c188783b */ /* 0x000fe20000000200 */
[C---:B------:R-:W-:Y:S03]  /*3720*/  HMMA.16816.F32.BF16 R60, R152.reuse, R46, R64 ;  /* 0x0000002e983c723c */ /* 0x040fe60000041840 */
[----:B------:R-:W0:Y:S05]  /*3730*/  LDGDEPBAR ;  /* 0x00000000000079af */ /* 0x000e2a0000000000 */
[C---:B---3--:R-:W-:Y:S08]  /*3740*/  HMMA.16816.F32.BF16 R80, R152.reuse, R28, R80 ;  /* 0x0000001c9850723c */ /* 0x048ff00000041850 */
[C---:B------:R-:W-:Y:S08]  /*3750*/  HMMA.16816.F32.BF16 R48, R152.reuse, R50, R52 ;  /* 0x000000329830723c */ /* 0x040ff00000041834 */
[C---:B------:R-:W-:Y:S08]  /*3760*/  HMMA.16816.F32.BF16 R68, R152.reuse, R32, R68 ;  /* 0x000000209844723c */ /* 0x040ff00000041844 */
[C---:B------:R-:W-:Y:S08]  /*3770*/  HMMA.16816.F32.BF16 R76, R152.reuse, R34, R76 ;  /* 0x00000022984c723c */ /* 0x040ff0000004184c */
[C---:B------:R-:W-:Y:S08]  /*3780*/  HMMA.16816.F32.BF16 R84, R152.reuse, R30, R84 ;  /* 0x0000001e9854723c */ /* 0x040ff00000041854 */
[C---:B------:R-:W-:Y:S01]  /*3790*/  HMMA.16816.F32.BF16 R64, R152.reuse, R24, R36 ;  /* 0x000000189840723c */ /* 0x040fe20000041824 */
[----:B------:R-:W1:Y:S07]  /*37a0*/  LDSM.16.M88.4 R36, [R190+0x2800] ;  /* 0x00280000be24783b */ /* 0x000e6e0000000200 */
[C---:B------:R-:W-:Y:S08]  /*37b0*/  HMMA.16816.F32.BF16 R52, R152.reuse, R26, R20 ;  /* 0x0000001a9834723c */ /* 0x040ff00000041814 */
[C---:B-----5:R-:W-:Y:S08]  /*37c0*/  HMMA.16816.F32.BF16 R44, R152.reuse, R16, R12 ;  /* 0x00000010982c723c */ /* 0x060ff0000004180c */
[----:B------:R-:W-:Y:S08]  /*37d0*/  HMMA.16816.F32.BF16 R32, R152, R18, R8 ;  /* 0x000000129820723c */ /* 0x000ff00000041808 */
[C---:B----4-:R-:W-:Y:S08]  /*37e0*/  HMMA.16816.F32.BF16 R28, R164.reuse, R40, R4 ;  /* 0x00000028a41c723c */ /* 0x050ff00000041804 */
[C---:B------:R-:W-:Y:S08]  /*37f0*/  HMMA.16816.F32.BF16 R4, R164.reuse, R100, R80 ;  /* 0x00000064a404723c */ /* 0x040ff00000041850 */
[C---:B------:R-:W-:Y:S08]  /*3800*/  HMMA.16816.F32.BF16 R24, R164.reuse, R42, R48 ;  /* 0x0000002aa418723c */ /* 0x040ff00000041830 */
[C---:B------:R-:W-:Y:S08]  /*3810*/  HMMA.16816.F32.BF16 R12, R164.reuse, R92, R68 ;  /* 0x0000005ca40c723c */ /* 0x040ff00000041844 */
[C---:B------:R-:W-:Y:S01]  /*3820*/  HMMA.16816.F32.BF16 R8, R164.reuse, R94, R76 ;  /* 0x0000005ea408723c */ /* 0x040fe2000004184c */
[----:B------:R-:W-:Y:S07]  /*3830*/  LDSM.16.M88.4 R92, [R189+0x5800] ;  /* 0x00580000bd5c783b */ /* 0x000fee0000000200 */
[C---:B------:R-:W-:Y:S01]  /*3840*/  HMMA.16816.F32.BF16 R80, R164.reuse, R102, R84 ;  /* 0x00000066a450723c */ /* 0x040fe20000041854 */
[----:B------:R-:W2:Y:S07]  /*3850*/  LDSM.16.M88.4 R84, [R189+0x5000] ;  /* 0x00500000bd54783b */ /* 0x000eae0000000200 */
[C---:B------:R-:W-:Y:S08]  /*3860*/  HMMA.16816.F32.BF16 R20, R164.reuse, R72, R56 ;  /* 0x00000048a414723c */ /* 0x040ff00000041838 */
[C---:B------:R-:W-:Y:S08]  /*3870*/  HMMA.16816.F32.BF16 R16, R164.reuse, R74, R60 ;  /* 0x0000004aa410723c */ /* 0x040ff0000004183c */
[C---:B------:R-:W-:Y:S08]  /*3880*/  HMMA.16816.F32.BF16 R76, R164.reuse, R128, R64 ;  /* 0x00000080a44c723c */ /* 0x040ff00000041840 */
[C---:B------:R-:W-:Y:S01]  /*3890*/  HMMA.16816.F32.BF16 R72, R164.reuse, R130, R52 ;  /* 0x00000082a448723c */ /* 0x040fe20000041834 */
[----:B------:R-:W-:Y:S07]  /*38a0*/  LDSM.16.M88.4 R128, [R196] ;  /* 0x00000000c480783b */ /* 0x000fee0000000200 */
[C---:B-1----:R-:W-:Y:S08]  /*38b0*/  HMMA.16816.F32.BF16 R68, R164.reuse, R36, R44 ;  /* 0x00000024a444723c */ /* 0x042ff0000004182c */
[----:B------:R-:W-:Y:S01]  /*38c0*/  HMMA.16816.F32.BF16 R64, R164, R38, R32 ;  /* 0x00000026a440723c */ /* 0x000fe20000041820 */
[----:B------:R-:W1:Y:S04]  /*38d0*/  LDSM.16.M88.4 R36, [R198] ;  /* 0x00000000c624783b */ /* 0x000e680000000200 */
[----:B------:R-:W3:Y:S03]  /*38e0*/  LDSM.16.M88.4 R32, [R197] ;  /* 0x00000000c520783b */ /* 0x000ee60000000200 */
[C---:B------:R-:W-:Y:S08]  /*38f0*/  HMMA.16816.F32.BF16 R60, R168.reuse, R88, R28 ;  /* 0x00000058a83c723c */ /* 0x040ff0000004181c */
[C---:B------:R-:W-:Y:S08]  /*3900*/  HMMA.16816.F32.BF16 R56, R168.reuse, R90, R24 ;  /* 0x0000005aa838723c */ /* 0x040ff00000041818 */
[C---:B------:R-:W-:Y:S08]  /*3910*/  HMMA.16816.F32.BF16 R44, R168.reuse, R108, R12 ;  /* 0x0000006ca82c723c */ /* 0x040ff0000004180c */
[C---:B------:R-:W-:Y:S08]  /*3920*/  HMMA.16816.F32.BF16 R40, R168.reuse, R110, R8 ;  /* 0x0000006ea828723c */ /* 0x040ff00000041808 */
[C---:B------:R-:W-:Y:S08]  /*3930*/  HMMA.16816.F32.BF16 R52, R168.reuse, R96, R20 ;  /* 0x00000060a834723c */ /* 0x040ff00000041814 */
[C---:B------:R-:W-:Y:S08]  /*3940*/  HMMA.16816.F32.BF16 R48, R168.reuse, R98, R16 ;  /* 0x00000062a830723c */ /* 0x040ff00000041810 */
[C---:B------:R-:W-:Y:S08]  /*3950*/  HMMA.16816.F32.BF16 R28, R168.reuse, R116, R4 ;  /* 0x00000074a81c723c */ /* 0x040ff00000041804 */
[C---:B------:R-:W-:Y:S01]  /*3960*/  HMMA.16816.F32.BF16 R24, R168.reuse, R118, R80 ;  /* 0x00000076a818723c */ /* 0x040fe20000041850 */
[----:B------:R-:W4:Y:S04]  /*3970*/  LDSM.16.M88.4 R80, [R193+0x3800] ;  /* 0x00380000c150783b */ /* 0x000f280000000200 */
[----:B------:R-:W5:Y:S03]  /*3980*/  LDSM.16.M88.4 R116, [R193+0x4000] ;  /* 0x00400000c174783b */ /* 0x000f660000000200 */
[C---:B--2---:R-:W-:Y:S08]  /*3990*/  HMMA.16816.F32.BF16 R20, R168.reuse, R84, R76 ;  /* 0x00000054a814723c */ /* 0x044ff0000004184c */
[C---:B------:R-:W-:Y:S01]  /*39a0*/  HMMA.16816.F32.BF16 R16, R168.reuse, R86, R72 ;  /* 0x00000056a810723c */ /* 0x040fe20000041848 */
[----:B------:R-:W-:Y:S07]  /*39b0*/  LDSM.16.M88.4 R84, [R190+0x3000] ;  /* 0x00300000be54783b */ /* 0x000fee0000000200 */
[C---:B------:R-:W-:Y:S08]  /*39c0*/  HMMA.16816.F32.BF16 R12, R168.reuse, R92, R68 ;  /* 0x0000005ca80c723c */ /* 0x040ff00000041844 */
[----:B------:R-:W-:Y:S08]  /*39d0*/  HMMA.16816.F32.BF16 R8, R168, R94, R64 ;  /* 0x0000005ea808723c */ /* 0x000ff00000041840 */
[C---:B------:R-:W-:Y:S01]  /*39e0*/  HMMA.16816.F32.BF16 R4, R172.reuse, R112, R60 ;  /* 0x00000070ac04723c */ /* 0x040fe2000004183c */
[----:B------:R-:W-:Y:S07]  /*39f0*/  LDSM.16.M88.4 R60, [R190+0x3800] ;  /* 0x00380000be3c783b */ /* 0x000fee0000000200 */
[C---:B------:R-:W-:Y:S01]  /*3a00*/  HMMA.16816.F32.BF16 R112, R172.reuse, R114, R56 ;  /* 0x00000072ac70723c */ /* 0x040fe20000041838 */
[----:B------:R-:W-:Y:S07]  /*3a10*/  LDSM.16.M88.4 R56, [R190+0x4000] ;  /* 0x00400000be38783b */ /* 0x000fee0000000200 */
[C---:B------:R-:W-:Y:S08]  /*3a20*/  HMMA.16816.F32.BF16 R100, R172.reuse, R140, R44 ;  /* 0x0000008cac64723c */ /* 0x040ff0000004182c */
[C---:B------:R-:W-:Y:S01]  /*3a30*/  HMMA.16816.F32.BF16 R96, R172.reuse, R142, R40 ;  /* 0x0000008eac60723c */ /* 0x040fe20000041828 */
[----:B------:R-:W2:Y:S07]  /*3a40*/  LDSM.16.M88.4 R140, [R193+0x5800] ;  /* 0x00580000c18c783b */ /* 0x000eae0000000200 */
[C---:B------:R-:W-:Y:S01]  /*3a50*/  HMMA.16816.F32.BF16 R108, R172.reuse, R104, R52 ;  /* 0x00000068ac6c723c */ /* 0x040fe20000041834 */
[----:B------:R-:W2:Y:S07]  /*3a60*/  LDSM.16.M88.4 R52, [R190+0x4800] ;  /* 0x00480000be34783b */ /* 0x000eae0000000200 */
[C---:B------:R-:W-:Y:S08]  /*3a70*/  HMMA.16816.F32.BF16 R104, R172.reuse, R106, R48 ;  /* 0x0000006aac68723c */ /* 0x040ff00000041830 */
[C---:B-1----:R-:W-:Y:S08]  /*3a80*/  HMMA.16816.F32.BF16 R92, R172.reuse, R36, R28 ;  /* 0x00000024ac5c723c */ /* 0x042ff0000004181c */
[C---:B------:R-:W-:Y:S08]  /*3a90*/  HMMA.16816.F32.BF16 R88, R172.reuse, R38, R24 ;  /* 0x00000026ac58723c */ /* 0x040ff00000041818 */
[C---:B---3--:R-:W-:Y:S08]  /*3aa0*/  HMMA.16816.F32.BF16 R76, R172.reuse, R32, R20 ;  /* 0x00000020ac4c723c */ /* 0x048ff00000041814 */
[C---:B------:R-:W-:Y:S08]  /*3ab0*/  HMMA.16816.F32.BF16 R72, R172.reuse, R34, R16 ;  /* 0x00000022ac48723c */ /* 0x040ff00000041810 */
[C---:B------:R-:W-:Y:S08]  /*3ac0*/  HMMA.16816.F32.BF16 R68, R172.reuse, R128, R12 ;  /* 0x00000080ac44723c */ /* 0x040ff0000004180c */
[----:B------:R-:W-:Y:S01]  /*3ad0*/  HMMA.16816.F32.BF16 R64, R172, R130, R8 ;  /* 0x00000082ac40723c */ /* 0x000fe20000041808 */
[----:B------:R-:W1:Y:S07]  /*3ae0*/  LDSM.16.M88.4 R128, [R190+0x5000] ;  /* 0x00500000be80783b */ /* 0x000e6e0000000200 */
[----:B------:R-:W-:Y:S01]  /*3af0*/  HMMA.16816.F32.BF16 R44, R176, R146, R112 ;  /* 0x00000092b02c723c */ /* 0x000fe20000041870 */
[----:B------:R-:W3:Y:S01]  /*3b00*/  LDSM.16.M88.4 R112, [R190+0x5800] ;  /* 0x00580000be70783b */ /* 0x000ee20000000200 */
[----:B------:R-:W-:-:S06]  /*3b10*/  DEPBAR.LE SB0, 0x0 ;  /* 0x000080000000791a */ /* 0x000fcc0000000000 */
[C---:B------:R-:W-:Y:S08]  /*3b20*/  HMMA.16816.F32.BF16 R48, R176.reuse, R144, R4 ;  /* 0x00000090b030723c */ /* 0x040ff00000041804 */
[C---:B----4-:R-:W-:Y:S08]  /*3b30*/  HMMA.16816.F32.BF16 R40, R176.reuse, R80, R108 ;  /* 0x00000050b028723c */ /* 0x050ff0000004186c */
[C---:B------:R-:W-:Y:S08]  /*3b40*/  HMMA.16816.F32.BF16 R36, R176.reuse, R82, R104 ;  /* 0x00000052b024723c */ /* 0x040ff00000041868 */
[C---:B-----5:R-:W-:Y:S08]  /*3b50*/  HMMA.16816.F32.BF16 R32, R176.reuse, R116, R100 ;  /* 0x00000074b020723c */ /* 0x060ff00000041864 */
[C---:B------:R-:W-:Y:S08]  /*3b60*/  HMMA.16816.F32.BF16 R24, R176.reuse, R132, R92 ;  /* 0x00000084b018723c */ /* 0x040ff0000004185c */
[C---:B------:R-:W-:Y:S08]  /*3b70*/  HMMA.16816.F32.BF16 R28, R176.reuse, R118, R96 ;  /* 0x00000076b01c723c */ /* 0x040ff00000041860 */
[C---:B------:R-:W-:Y:S08]  /*3b80*/  HMMA.16816.F32.BF16 R20, R176.reuse, R134, R88 ;  /* 0x00000086b014723c */ /* 0x040ff00000041858 */
[C---:B------:R-:W-:Y:S08]  /*3b90*/  HMMA.16816.F32.BF16 R16, R176.reuse, R136, R76 ;  /* 0x00000088b010723c */ /* 0x040ff0000004184c */
[C---:B------:R-:W-:Y:S08]  /*3ba0*/  HMMA.16816.F32.BF16 R12, R176.reuse, R138, R72 ;  /* 0x0000008ab00c723c */ /* 0x040ff00000041848 */
[C---:B--2---:R-:W-:Y:S08]  /*3bb0*/  HMMA.16816.F32.BF16 R8, R176.reuse, R140, R68 ;  /* 0x0000008cb008723c */ /* 0x044ff00000041844 */
        /* <DEDUP_REMOVED lines=11> */
[C---:B---3--:R-:W-:Y:S08]  /*3c70*/  HMMA.16816.F32.BF16 R72, R180.reuse, R112, R8 ;  /* 0x00000070b448723c */ /* 0x048ff00000041808 */
[----:B------:R-:W-:Y:S01]  /*3c80*/  HMMA.16816.F32.BF16 R60, R180, R114, R4 ;  /* 0x00000072b43c723c */ /* 0x000fe20000041804 */
[----:B------:R-:W-:Y:S06]  /*3c90*/  BAR.SYNC.DEFER_BLOCKING 0x0 ;  /* 0x0000000000007b1d */ /* 0x000fec0000010000 */
[----:B------:R-:W-:Y:S01]  /*3ca0*/  @!UPT UIADD3 URZ, URZ, URZ, URZ ;  /* 0x0000003f3f3ff290 */ /* 0x000fe2000fffe03f */
[----:B------:R-:W-:Y:S11]  /*3cb0*/  @!P0 BRA `(.L_x_548) ;  /* 0x000001c000008947 */ /* 0x000ff60003800000 */
[----:B------:R-:W-:Y:S01]  /*3cc0*/  IADD3 R2, R212, -0x2, RZ ;  /* 0xfffffffed4027810 */ /* 0x000fe20007ffe0ff */
[----:B------:R-:W-:Y:S01]  /*3cd0*/  ULDC.64 UR4, c[0x0][0x1e0] ;  /* 0x0000780000047ab9 */ /* 0x000fe20000000a00 */
[----:B------:R-:W-:Y:S01]  /*3ce0*/  ISETP.GE.AND P0, PT, R246, c[0x0][0x1d4], PT ;  /* 0x00007500f6007a0c */ /* 0x000fe20003f06270 */
[----:B------:R-:W-:Y:S01]  /*3cf0*/  USHF.L.U32 UR7, UR4, 0x6, URZ ;  /* 0x0000000604077899 */ /* 0x000fe2000800063f */
[----:B------:R-:W-:Y:S01]  /*3d00*/  SHF.R.S32.HI R3, RZ, 0x1f, R2 ;  /* 0x0000001fff037819 */ /* 0x000fe20000011402 */
[----:B------:R-:W-:Y:S01]  /*3d10*/  IMAD.WIDE.U32 R6, R2, c[0x0][0x1e0], RZ ;  /* 0x0000780002067a25 */ /* 0x000fe200078e00ff */
[----:B------:R-:W-:-:S03]  /*3d20*/  USHF.L.U64.HI UR5, UR4, UR6, UR5 ;  /* 0x0000000604057299 */ /* 0x000fc60008010205 */
[----:B------:R-:W-:-:S04]  /*3d30*/  IMAD R3, R3, c[0x0][0x1e0], RZ ;  /* 0x0000780003037a24 */ /* 0x000fc800078e02ff */
[----:B------:R-:W-:-:S04]  /*3d40*/  IMAD R2, R2, c[0x0][0x1e4], R3 ;  /* 0x0000790002027a24 */ /* 0x000fc800078e0203 */
[----:B------:R-:W-:Y:S02]  /*3d50*/  IMAD.IADD R2, R7, 0x1, R2 ;  /* 0x0000000107027824 */ /* 0x000fe400078e0202 */
[----:B------:R-:W-:-:S04]  /*3d60*/  IMAD.WIDE.U32 R6, R6, 0x60, R148 ;  /* 0x0000006006067825 */ /* 0x000fc800078e0094 */
[----:B------:R-:W-:Y:S01]  /*3d70*/  IMAD R2, R2, 0x60, RZ ;  /* 0x0000006002027824 */ /* 0x000fe200078e02ff */
[----:B------:R-:W-:-:S03]  /*3d80*/  LEA R4, P4, R6, c[0x0][0x1c8], 0x1 ;  /* 0x0000720006047a11 */ /* 0x000fc600078808ff */
[----:B------:R-:W-:Y:S01]  /*3d90*/  IMAD.IADD R3, R7, 0x1, R2 ;  /* 0x0000000107037824 */ /* 0x000fe200078e0202 */
[----:B------:R-:W-:-:S04]  /*3da0*/  IADD3 R2, P5, R4, UR7, RZ ;  /* 0x0000000704027c10 */ /* 0x000fc8000ffbe0ff */
[----:B------:R-:W-:Y:S02]  /*3db0*/  LEA.HI.X R5, R6, c[0x0][0x1cc], R3, 0x1, P4 ;  /* 0x0000730006057a11 */ /* 0x000fe400020f0c03 */
[----:B------:R-:W-:Y:S02]  /*3dc0*/  IADD3 R6, P4, R2, UR7, RZ ;  /* 0x0000000702067c10 */ /* 0x000fe4000ff9e0ff */
[----:B------:R-:W-:Y:S01]  /*3dd0*/  IADD3.X R3, R5, UR5, RZ, P5, !PT ;  /* 0x0000000505037c10 */ /* 0x000fe2000affe4ff */
[----:B------:R-:W-:Y:S01]  /*3de0*/  @!PT LDS RZ, [RZ] ;  /* 0x00000000fffff984 */ /* 0x000fe20000000800 */
[----:B------:R-:W-:Y:S01]  /*3df0*/  @!PT LDS RZ, [RZ] ;  /* 0x00000000fffff984 */ /* 0x000fe20000000800 */
[----:B------:R-:W-:Y:S01]  /*3e00*/  @!PT LDS RZ, [RZ] ;  /* 0x00000000fffff984 */ /* 0x000fe20000000800 */
[----:B------:R1:W-:Y:S03]  /*3e10*/  LDGSTS.E.BYPASS.LTC128B.128 [R213+0x8100], [R4.64], !P0 ;  /* 0x0810000004d57fae */ /* 0x0003e6000c101d48 */
[----:B------:R-:W-:Y:S01]  /*3e20*/  IADD3.X R7, R3, UR5, RZ, P4, !PT ;  /* 0x0000000503077c10 */ /* 0x000fe2000a7fe4ff */
[----:B------:R1:W-:Y:S04]  /*3e30*/  LDGSTS.E.BYPASS.LTC128B.128 [R213+0xb100], [R4.64+0x80], !P3 ;  /* 0x0b10008004d57fae */ /* 0x0003e8000d901d48 */
[----:B------:R1:W-:Y:S04]  /*3e40*/  LDGSTS.E.BYPASS.LTC128B.128 [R213+0x9100], [R2.64], !P0 ;  /* 0x0910000002d57fae */ /* 0x0003e8000c101d48 */
[----:B------:R1:W-:Y:S04]  /*3e50*/  LDGSTS.E.BYPASS.LTC128B.128 [R213+0xc100], [R2.64+0x80], !P3 ;  /* 0x0c10008002d57fae */ /* 0x0003e8000d901d48 */
[----:B------:R1:W-:Y:S04]  /*3e60*/  LDGSTS.E.BYPASS.LTC128B.128 [R213+0xa100], [R6.64], !P0 ;  /* 0x0a10000006d57fae */ /* 0x0003e8000c101d48 */
[----:B------:R1:W-:Y:S02]  /*3e70*/  LDGSTS.E.BYPASS.LTC128B.128 [R213+0xd100], [R6.64+0x80], !P3 ;  /* 0x0d10008006d57fae */ /* 0x0003e4000d901d48 */
.L_x_548:
[----:B------:R-:W-:Y:S05]  /*3e80*/  BSYNC B0 ;  /* 0x0000000000007941 */ /* 0x000fea0003800000 */
.L_x_547:
[----:B-1----:R-:W2:Y:S04]  /*3e90*/  LDL R2, [R1+0x1c] ;  /* 0x00001c0001027983 */ /* 0x002ea80000100800 */
[----:B------:R-:W3:Y:S01]  /*3ea0*/  LDL R9, [R1+0x10] ;  /* 0x0000100001097983 */ /* 0x000ee20000100800 */
[----:B------:R-:W-:-:S02]  /*3eb0*/  ULDC UR4, c[0x0][0x324] ;  /* 0x0000c90000047ab9 */ /* 0x000fc40000000800 */
[----:B------:R-:W-:Y:S01]  /*3ec0*/  ULOP3.LUT UR4, URZ, UR4, URZ, 0x33, !UPT ;  /* 0x000000043f047292 */ /* 0x000fe2000f8e333f */
[----:B------:R-:W0:Y:S01]  /*3ed0*/  LDGDEPBAR ;  /* 0x00000000000079af */ /* 0x000e220000000000 */
[----:B--2---:R-:W-:-:S04]  /*3ee0*/  IMAD.IADD R2, R2, 0x1, R244 ;  /* 0x0000000102027824 */ /* 0x004fc800078e02f4 */
[----:B------:R-:W-:-:S04]  /*3ef0*/  @P2 IMAD.HI.U32 R3, R2, c[0x0][0x2c8], RZ ;  /* 0x0000b20002032a27 */ /* 0x000fc800078e00ff */
[----:B------:R-:W-:Y:S01]  /*3f00*/  IMAD.MOV.U32 R5, RZ, RZ, R2 ;  /* 0x000000ffff057224 */ /* 0x000fe200078e0002 */
[----:B------:R-:W-:Y:S02]  /*3f10*/  @P2 SHF.R.U32.HI R5, RZ, c[0x0][0x2cc], R3 ;  /* 0x0000b300ff052a19 */ /* 0x000fe40000011603 */
[----:B------:R-:W-:-:S03]  /*3f20*/  IADD3 R2, R158, R0, RZ ;  /* 0x000000009e027210 */ /* 0x000fc60007ffe0ff */
[----:B------:R-:W1:Y:S01]  /*3f30*/  SHFL.IDX PT, R4, R5, RZ, 0x1c1f ;  /* 0x001c1fff05047589 */ /* 0x000e6200000e0000 */
[----:B---3--:R-:W-:Y:S01]  /*3f40*/  IADD3 R3, -R9, 0x1, R2 ;  /* 0x0000000109037810 */ /* 0x008fe20007ffe102 */
[--C-:B------:R-:W-:Y:S02]  /*3f50*/  IMAD.IADD R8, R2, 0x1, -R9.reuse ;  /* 0x0000000102087824 */ /* 0x100fe400078e0a09 */
[----:B------:R-:W-:Y:S02]  /*3f60*/  IMAD.IADD R9, R0, 0x1, -R9 ;  /* 0x0000000100097824 */ /* 0x000fe400078e0a09 */
[----:B------:R-:W-:-:S05]  /*3f70*/  IMAD.IADD R3, R3, 0x1, -R157 ;  /* 0x0000000103037824 */ /* 0x000fca00078e0a9d */
[C---:B------:R-:W-:Y:S02]  /*3f80*/  IADD3 R6, R3.reuse, c[0x0][0x328], RZ ;  /* 0x0000ca0003067a10 */ /* 0x040fe40007ffe0ff */
[----:B------:R-:W-:Y:S02]  /*3f90*/  IADD3 R7, R3, UR4, RZ ;  /* 0x0000000403077c10 */ /* 0x000fe4000fffe0ff */
[-C--:B-1----:R-:W-:Y:S02]  /*3fa0*/  IADD3 R3, R6, R4.reuse, RZ ;  /* 0x0000000406037210 */ /* 0x082fe40007ffe0ff */
[----:B------:R-:W-:Y:S02]  /*3fb0*/  IADD3 R2, R7, R4, RZ ;  /* 0x0000000407027210 */ /* 0x000fe40007ffe0ff */
[----:B------:R-:W-:Y:S01]  /*3fc0*/  IMNMX R3, R8, R3, PT ;  /* 0x0000000308037217 */ /* 0x000fe20003800200 */
[----:B------:R-:W-:Y:S05]  /*3fd0*/  @!P1 BRA `(.L_x_549) ;  /* 0x0000012000009947 */ /* 0x000fea0003800000 */
[----:B------:R-:W-:Y:S01]  /*3fe0*/  IADD3 R4, -R157, R158, R4 ;  /* 0x0000009e9d047210 */ /* 0x000fe20007ffe104 */
[----:B------:R-:W-:Y:S03]  /*3ff0*/  BSSY B0, `(.L_x_550) ;  /* 0x000000c000007945 */ /* 0x000fe60003800000 */
[----:B------:R-:W-:-:S13]  /*4000*/  ISETP.GT.AND P0, PT, R4, -0x1, PT ;  /* 0xffffffff0400780c */ /* 0x000fda0003f04270 */
[----:B------:R-:W-:Y:S05]  /*4010*/  @P0 BRA `(.L_x_551) ;  /* 0x0000006000000947 */ /* 0x000fea0003800000 */
[----:B------:R-:W-:Y:S02]  /*4020*/  ISETP.NE.AND P0, PT, R243, 0x1, PT ;  /* 0x00000001f300780c */ /* 0x000fe40003f05270 */
[----:B------:R-:W-:-:S11]  /*4030*/  LOP3.LUT R4, RZ, R4, RZ, 0x33, !PT ;  /* 0x00000004ff047212 */ /* 0x000fd600078e33ff */
[----:B------:R-:W-:-:S05]  /*4040*/  @P0 IMAD.HI.U32 R10, R4, c[0x0][0x330], RZ ;  /* 0x0000cc00040a0a27 */ /* 0x000fca00078e00ff */
[----:B------:R-:W-:-:S04]  /*4050*/  @P0 SHF.R.U32.HI R4, RZ, c[0x0][0x334], R10 ;  /* 0x0000cd00ff040a19 */ /* 0x000fc8000001160a */
[----:B------:R-:W-:Y:S01]  /*4060*/  LOP3.LUT R4, RZ, R4, RZ, 0x33, !PT ;  /* 0x00000004ff047212 */ /* 0x000fe200078e33ff */
[----:B------:R-:W-:Y:S05]  /*4070*/  BRA `(.L_x_552) ;  /* 0x0000003000007947 */ /* 0x000fea0003800000 */
.L_x_551:
[----:B------:R-:W-:-:S13]  /*4080*/  ISETP.NE.AND P0, PT, R243, 0x1, PT ;  /* 0x00000001f300780c */ /* 0x000fda0003f05270 */
[----:B------:R-:W-:-:S05]  /*4090*/  @P0 IMAD.HI.U32 R10, R4, c[0x0][0x330], RZ ;  /* 0x0000cc00040a0a27 */ /* 0x000fca00078e00ff */
[----:B------:R-:W-:Y:S02]  /*40a0*/  @P0 SHF.R.U32.HI R4, RZ, c[0x0][0x334], R10 ;  /* 0x0000cd00ff040a19 */ /* 0x000fe4000001160a */
.L_x_552:
[----:B------:R-:W-:Y:S05]  /*40b0*/  BSYNC B0 ;  /* 0x0000000000007941 */ /* 0x000fea0003800000 */
.L_x_550:
[----:B------:R-:W-:-:S05]  /*40c0*/  IMAD R4, R4, c[0x0][0x32c], R9 ;  /* 0x0000cb0004047a24 */ /* 0x000fca00078e0209 */
[----:B------:R-:W-:Y:S02]  /*40d0*/  IADD3 R10, R4, c[0x0][0x32c], RZ ;  /* 0x0000cb00040a7a10 */ /* 0x000fe40007ffe0ff */
[----:B------:R-:W-:Y:S02]  /*40e0*/  IMNMX R2, R2, R4, !PT ;  /* 0x0000000402027217 */ /* 0x000fe40007800200 */
[----:B------:R-:W-:Y:S02]  /*40f0*/  IMNMX R3, R3, R10, PT ;  /* 0x0000000a03037217 */ /* 0x000fe40003800200 */
.L_x_549:
[C---:B------:R-:W-:Y:S02]  /*4100*/  ISETP.GE.AND P0, PT, R0.reuse, 0x9, PT ;  /* 0x000000090000780c */ /* 0x040fe40003f06270 */
[----:B------:R-:W-:Y:S02]  /*4110*/  ISETP.GE.AND P4, PT, R0, 0x2, PT ;  /* 0x000000020000780c */ /* 0x000fe40003f86270 */
[----:B------:R-:W-:Y:S02]  /*4120*/  P2R R29, PR, RZ, 0x1 ;  /* 0x00000001ff1d7803 */ /* 0x000fe40000000000 */
[----:B------:R-:W-:-:S02]  /*4130*/  ISETP.GT.AND P0, PT, R2, 0x8, !P0 ;  /* 0x000000080200780c */ /* 0x000fc40004704270 */
[----:B------:R-:W-:Y:S02]  /*4140*/  P2R R30, PR, RZ, 0x10 ;  /* 0x00000010ff1e7803 */ /* 0x000fe40000000000 */
[C---:B------:R-:W-:Y:S02]  /*4150*/  ISETP.LT.OR P0, PT, R3.reuse, 0x9, P0 ;  /* 0x000000090300780c */ /* 0x040fe40000701670 */
[----:B------:R-:W-:Y:S02]  /*4160*/  ISETP.GT.AND P4, PT, R2, 0x1, !P4 ;  /* 0x000000010200780c */ /* 0x000fe40006784270 */
[----:B------:R-:W-:Y:S02]  /*4170*/  ISETP.GE.AND P5, PT, R0, 0xa, PT ;  /* 0x0000000a0000780c */ /* 0x000fe40003fa6270 */
[----:B------:R-:W-:Y:S02]  /*4180*/  FSEL R32, R84, -INF , !P0 ;  /* 0xff80000054207808 */ /* 0x000fe40004000000 */
[----:B------:R-:W-:-:S02]  /*4190*/  ISETP.LT.OR P4, PT, R3, 0x2, P4 ;  /* 0x000000020300780c */ /* 0x000fc40002781670 */
[----:B------:R-:W-:Y:S02]  /*41a0*/  ISETP.GT.AND P0, PT, R2, 0x9, !P5 ;  /* 0x000000090200780c */ /* 0x000fe40006f04270 */
[----:B------:R-:W-:Y:S02]  /*41b0*/  FSEL R28, R81, -INF , !P4 ;  /* 0xff800000511c7808 */ /* 0x000fe40006000000 */
        /* <DEDUP_REMOVED lines=84> */
[----:B------:R-:W-:Y:S02]  /*4700*/  ISETP.GE.AND P6, PT, R0, 0x52, PT ;  /* 0x000000520000780c */ /* 0x000fe40003fc6270 */
[----:B------:R-:W-:Y:S02]  /*4710*/  ISETP.LT.OR P0, PT, R3, 0x51, P0 ;  /* 0x000000510300780c */ /* 0x000fe40000701670 */
[----:B------:R-:W-:Y:S02]  /*4720*/  P2R R27, PR, RZ, 0x20 ;  /* 0x00000020ff1b7803 */ /* 0x000fe40000000000 */
[----:B------:R-:W-:-:S02]  /*4730*/  FSEL R161, R72, -INF , !P0 ;  /* 0xff80000048a17808 */ /* 0x000fc40004000000 */
[----:B------:R-:W-:Y:S02]  /*4740*/  ISETP.GT.AND P0, PT, R2, 0x51, !P6 ;  /* 0x000000510200780c */ /* 0x000fe40007704270 */
[----:B------:R-:W-:Y:S02]  /*4750*/  ISETP.GE.AND P5, PT, R0, 0x59, PT ;  /* 0x000000590000780c */ /* 0x000fe40003fa6270 */
[----:B------:R-:W-:Y:S02]  /*4760*/  ISETP.LT.OR P0, PT, R3, 0x52, P0 ;  /* 0x000000520300780c */ /* 0x000fe40000701670 */
[----:B------:R-:W-:Y:S02]  /*4770*/  P2R R33, PR, RZ, 0x10 ;  /* 0x00000010ff217803 */ /* 0x000fe40000000000 */
[----:B------:R-:W-:Y:S02]  /*4780*/  FSEL R162, R73, -INF , !P0 ;  /* 0xff80000049a27808 */ /* 0x000fe40004000000 */
[----:B------:R-:W-:-:S02]  /*4790*/  ISETP.GT.AND P0, PT, R2, 0x58, !P5 ;  /* 0x000000580200780c */ /* 0x000fc40006f04270 */
[----:B------:R-:W-:Y:S02]  /*47a0*/  ISETP.GE.AND P4, PT, R0, 0x1, PT ;  /* 0x000000010000780c */ /* 0x000fe40003f86270 */
[----:B------:R-:W-:Y:S02]  /*47b0*/  ISETP.LT.OR P0, PT, R3, 0x59, P0 ;  /* 0x000000590300780c */ /* 0x000fe40000701670 */
[----:B------:R-:W-:Y:S02]  /*47c0*/  P2R R31, PR, RZ, 0x10 ;  /* 0x00000010ff1f7803 */ /* 0x000fe40000000000 */
[----:B------:R-:W-:Y:S02]  /*47d0*/  FSEL R163, R60, -INF , !P0 ;  /* 0xff8000003ca37808 */ /* 0x000fe40004000000 */
[----:B------:R-:W-:Y:S02]  /*47e0*/  ISETP.GT.AND P0, PT, R2, RZ, !P4 ;  /* 0x000000ff0200720c */ /* 0x000fe40006704270 */
[----:B------:R-:W-:-:S02]  /*47f0*/  ISETP.GE.AND P4, PT, R0, 0x5a, PT ;  /* 0x0000005a0000780c */ /* 0x000fc40003f86270 */
[----:B------:R-:W-:-:S04]  /*4800*/  ISETP.LT.OR P0, PT, R3, 0x1, P0 ;  /* 0x000000010300780c */ /* 0x000fc80000701670 */
[----:B------:R-:W-:Y:S02]  /*4810*/  FSEL R26, R80, -INF , !P0 ;  /* 0xff800000501a7808 */ /* 0x000fe40004000000 */
[----:B------:R-:W-:-:S04]  /*4820*/  ISETP.GT.AND P0, PT, R2, 0x59, !P4 ;  /* 0x000000590200780c */ /* 0x000fc80006704270 */
[----:B------:R-:W-:Y:S02]  /*4830*/  ISETP.LT.OR P0, PT, R3, 0x5a, P0 ;  /* 0x0000005a0300780c */ /* 0x000fe40000701670 */
[----:B------:R-:W1:Y:S02]  /*4840*/  SHFL.IDX PT, R3, R5, 0x1, 0x1c1f ;  /* 0x003c1f0005037f89 */ /* 0x000e6400000e0000 */
[----:B------:R-:W-:Y:S01]  /*4850*/  FSEL R184, R61, -INF , !P0 ;  /* 0xff8000003db87808 */ /* 0x000fe20004000000 */
[--C-:B-1----:R-:W-:Y:S02]  /*4860*/  IMAD.IADD R2, R6, 0x1, R3.reuse ;  /* 0x0000000106027824 */ /* 0x102fe400078e0203 */
[----:B------:R-:W-:-:S03]  /*4870*/  IMAD.IADD R0, R7, 0x1, R3 ;  /* 0x0000000107007824 */ /* 0x000fc600078e0203 */
        /* <DEDUP_REMOVED lines=12> */
.L_x_555:
[----:B------:R-:W-:-:S13]  /*4940*/  ISETP.NE.AND P0, PT, R243, 0x1, PT ;  /* 0x00000001f300780c */ /* 0x000fda0003f05270 */
[----:B------:R-:W-:-:S05]  /*4950*/  @P0 IMAD.HI.U32 R4, R3, c[0x0][0x330], RZ ;  /* 0x0000cc0003040a27 */ /* 0x000fca00078e00ff */
[----:B------:R-:W-:Y:S02]  /*4960*/  @P0 SHF.R.U32.HI R3, RZ, c[0x0][0x334], R4 ;  /* 0x0000cd00ff030a19 */ /* 0x000fe40000011604 */
.L_x_556:
[----:B------:R-:W-:Y:S05]  /*4970*/  BSYNC B0 ;  /* 0x0000000000007941 */ /* 0x000fea0003800000 */
.L_x_554:
[----:B------:R-:W-:-:S05]  /*4980*/  IMAD R3, R3, c[0x0][0x32c], R9 ;  /* 0x0000cb0003037a24 */ /* 0x000fca00078e0209 */
[----:B------:R-:W-:Y:S02]  /*4990*/  IADD3 R4, R3, c[0x0][0x32c], RZ ;  /* 0x0000cb0003047a10 */ /* 0x000fe40007ffe0ff */
[----:B------:R-:W-:Y:S02]  /*49a0*/  IMNMX R0, R0, R3, !PT ;  /* 0x0000000300007217 */ /* 0x000fe40007800200 */
[----:B------:R-:W-:Y:S02]  /*49b0*/  IMNMX R2, R2, R4, PT ;  /* 0x0000000402027217 */ /* 0x000fe40003800200 */
.L_x_553:
[----:B------:R-:W-:Y:S02]  /*49c0*/  ISETP.NE.AND P0, PT, R29, RZ, PT ;  /* 0x000000ff1d00720c */ /* 0x000fe40003f05270 */
[----:B------:R-:W-:Y:S02]  /*49d0*/  FMNMX.FTZ R3, R26, R28, !PT ;  /* 0x0000001c1a037209 */ /* 0x000fe40007810000 */
[----:B------:R-:W-:Y:S02]  /*49e0*/  ISETP.GT.AND P0, PT, R0, 0x8, !P0 ;  /* 0x000000080000780c */ /* 0x000fe40004704270 */
[----:B------:R-:W-:-:S02]  /*49f0*/  FMNMX.FTZ R3, R32, R3, !PT ;  /* 0x0000000320037209 */ /* 0x000fc40007810000 */
[----:B------:R-:W-:Y:S02]  /*4a00*/  ISETP.LT.OR P0, PT, R2, 0x9, P0 ;  /* 0x000000090200780c */ /* 0x000fe40000701670 */
[----:B------:R-:W-:Y:S02]  /*4a10*/  FMNMX.FTZ R3, R34, R3, !PT ;  /* 0x0000000322037209 */ /* 0x000fe40007810000 */
[----:B------:R-:W-:Y:S02]  /*4a20*/  FSEL R8, R86, -INF , !P0 ;  /* 0xff80000056087808 */ /* 0x000fe40004000000 */
[----:B------:R-:W-:Y:S02]  /*4a30*/  ISETP.NE.AND P0, PT, R27, RZ, PT ;  /* 0x000000ff1b00720c */ /* 0x000fe40003f05270 */
[----:B------:R-:W-:Y:S02]  /*4a40*/  FMNMX.FTZ R3, R35, R3, !PT ;  /* 0x0000000323037209 */ /* 0x000fe40007810000 */
[----:B------:R-:W-:-:S02]  /*4a50*/  ISETP.GT.AND P0, PT, R0, 0x9, !P0 ;  /* 0x000000090000780c */ /* 0x000fc40004704270 */
[----:B------:R-:W-:Y:S02]  /*4a60*/  FMNMX.FTZ R3, R64, R3, !PT ;  /* 0x0000000340037209 */ /* 0x000fe40007810000 */
[----:B------:R-:W-:Y:S02]  /*4a70*/  ISETP.LT.OR P0, PT, R2, 0xa, P0 ;  /* 0x0000000a0200780c */ /* 0x000fe40000701670 */
[----:B------:R-:W-:Y:S02]  /*4a80*/  FMNMX.FTZ R3, R65, R3, !PT ;  /* 0x0000000341037209 */ /* 0x000fe40007810000 */
[----:B------:R-:W-:Y:S02]  /*4a90*/  FSEL R9, R87, -INF , !P0 ;  /* 0xff80000057097808 */ /* 0x000fe40004000000 */
[----:B------:R-:W-:Y:S02]  /*4aa0*/  ISETP.NE.AND P0, PT, R25, RZ, PT ;  /* 0x000000ff1900720c */ /* 0x000fe40003f05270 */
[----:B------:R-:W-:-:S02]  /*4ab0*/  FMNMX.FTZ R3, R68, R3, !PT ;  /* 0x0000000344037209 */ /* 0x000fc40007810000 */
[----:B------:R-:W-:Y:S02]  /*4ac0*/  ISETP.GT.AND P0, PT, R0, 0x10, !P0 ;  /* 0x000000100000780c */ /* 0x000fe40004704270 */
[----:B------:R-:W-:Y:S02]  /*4ad0*/  FMNMX.FTZ R3, R109, R3, !PT ;  /* 0x000000036d037209 */ /* 0x000fe40007810000 */
[----:B------:R-:W-:Y:S02]  /*4ae0*/  ISETP.LT.OR P0, PT, R2, 0x11, P0 ;  /* 0x000000110200780c */ /* 0x000fe40000701670 */
[----:B------:R-:W-:Y:S02]  /*4af0*/  FMNMX.FTZ R3, R110, R3, !PT ;  /* 0x000000036e037209 */ /* 0x000fe40007810000 */
[----:B------:R-:W-:Y:S02]  /*4b00*/  FSEL R40, R42, -INF , !P0 ;  /* 0xff8000002a287808 */ /* 0x000fe40004000000 */
[----:B------:R-:W-:-:S02]  /*4b10*/  ISETP.NE.AND P0, PT, R24, RZ, PT ;  /* 0x000000ff1800720c */ /* 0x000fc40003f05270 */
[----:B------:R-:W-:Y:S02]  /*4b20*/  FMNMX.FTZ R3, R111, R3, !PT ;  /* 0x000000036f037209 */ /* 0x000fe40007810000 */
[----:B------:R-:W-:Y:S02]  /*4b30*/  ISETP.GT.AND P0, PT, R0, 0x11, !P0 ;  /* 0x000000110000780c */ /* 0x000fe40004704270 */
[----:B------:R-:W-:Y:S02]  /*4b40*/  FMNMX.FTZ R3, R136, R3, !PT ;  /* 0x0000000388037209 */ /* 0x000fe40007810000 */
[----:B------:R-:W-:Y:S02]  /*4b50*/  ISETP.LT.OR P0, PT, R2, 0x12, P0 ;  /* 0x000000120200780c */ /* 0x000fe40000701670 */
[----:B------:R-:W-:Y:S02]  /*4b60*/  FMNMX.FTZ R3, R141, R3, !PT ;  /* 0x000000038d037209 */ /* 0x000fe40007810000 */
[----:B------:R-:W-:-:S02]  /*4b70*/  FSEL R42, R43, -INF , !P0 ;  /* 0xff8000002b2a7808 */ /* 0x000fc40004000000 */
[----:B------:R-:W-:Y:S02]  /*4b80*/  ISETP.NE.AND P0, PT, R23, RZ, PT ;  /* 0x000000ff1700720c */ /* 0x000fe40003f05270 */
[----:B------:R-:W-:Y:S02]  /*4b90*/  FMNMX.FTZ R3, R142, R3, !PT ;  /* 0x000000038e037209 */ /* 0x000fe40007810000 */
[----:B------:R-:W-:Y:S02]  /*4ba0*/  ISETP.GT.AND P0, PT, R0, 0x18, !P0 ;  /* 0x000000180000780c */ /* 0x000fe40004704270 */
[----:B------:R-:W-:Y:S02]  /*4bb0*/  FMNMX.FTZ R3, R143, R3, !PT ;  /* 0x000000038f037209 */ /* 0x000fe40007810000 */
[----:B------:R-:W-:Y:S02]  /*4bc0*/  ISETP.LT.OR P0, PT, R2, 0x19, P0 ;  /* 0x000000190200780c */ /* 0x000fe40000701670 */
[----:B------:R-:W-:-:S02]  /*4bd0*/  FMNMX.FTZ R3, R144, R3, !PT ;  /* 0x0000000390037209 */ /* 0x000fc40007810000 */
[----:B------:R-:W-:Y:S02]  /*4be0*/  FSEL R41, R70, -INF , !P0 ;  /* 0xff80000046297808 */ /* 0x000fe40004000000 */
[----:B------:R-:W-:Y:S02]  /*4bf0*/  ISETP.NE.AND P0, PT, R22, RZ, PT ;  /* 0x000000ff1600720c */ /* 0x000fe40003f05270 */
        /* <DEDUP_REMOVED lines=14> */
[----:B------:R-:W-:Y:S01]  /*4ce0*/  FMNMX.FTZ R3, R163, R3, !PT ;  /* 0x00000003a3037209 */ /* 0x000fe20007810000 */
[----:B------:R-:W-:Y:S01]  /*4cf0*/  LDSM.16.MT88.4 R20, [R188] ;  /* 0x00000000bc14783b */ /* 0x000fe20000004200 */
[----:B------:R-:W-:-:S02]  /*4d00*/  ISETP.GT.AND P0, PT, R0, 0x21, !P0 ;  /* 0x000000210000780c */ /* 0x000fc40004704270 */
[----:B------:R-:W-:Y:S02]  /*4d10*/  FMNMX.FTZ R3, R184, R3, !PT ;  /* 0x00000003b8037209 */ /* 0x000fe40007810000 */
[----:B------:R-:W-:Y:S02]  /*4d20*/  ISETP.LT.OR P0, PT, R2, 0x22, P0 ;  /* 0x000000220200780c */ /* 0x000fe40000701670 */
[C---:B------:R-:W-:Y:S01]  /*4d30*/  ISETP.GT.AND P6, PT, R0.reuse, 0x51, !P6 ;  /* 0x000000510000780c */ /* 0x040fe200077c4270 */
[----:B------:R-:W1:Y:S01]  /*4d40*/  SHFL.BFLY PT, R5, R3, 0x2, 0x1f ;  /* 0x0c401f0003057f89 */ /* 0x000e6200000e0000 */
[----:B------:R-:W-:Y:S02]  /*4d50*/  FSEL R106, R79, -INF , !P0 ;  /* 0xff8000004f6a7808 */ /* 0x000fe40004000000 */
[----:B------:R-:W-:Y:S02]  /*4d60*/  ISETP.NE.AND P0, PT, R19, RZ, PT ;  /* 0x000000ff1300720c */ /* 0x000fe40003f05270 */
[----:B------:R-:W-:-:S02]  /*4d70*/  ISETP.GT.AND P5, PT, R0, 0x58, !P5 ;  /* 0x000000580000780c */ /* 0x000fc40006fa4270 */
[----:B------:R-:W-:Y:S02]  /*4d80*/  ISETP.GT.AND P0, PT, R0, 0x28, !P0 ;  /* 0x000000280000780c */ /* 0x000fe40004704270 */
[C---:B------:R-:W-:Y:S02]  /*4d90*/  ISETP.LT.OR P6, PT, R2.reuse, 0x52, P6 ;  /* 0x000000520200780c */ /* 0x040fe400037c1670 */
[----:B------:R-:W-:Y:S02]  /*4da0*/  ISETP.LT.OR P0, PT, R2, 0x29, P0 ;  /* 0x000000290200780c */ /* 0x000fe40000701670 */
[----:B------:R-:W-:Y:S02]  /*4db0*/  ISETP.GT.AND P4, PT, R0, 0x59, !P4 ;  /* 0x000000590000780c */ /* 0x000fe40006784270 */
[----:B------:R-:W-:Y:S02]  /*4dc0*/  FSEL R105, R58, -INF , !P0 ;  /* 0xff8000003a697808 */ /* 0x000fe40004000000 */
[----:B------:R-:W-:-:S02]  /*4dd0*/  ISETP.NE.AND P0, PT, R18, RZ, PT ;  /* 0x000000ff1200720c */ /* 0x000fc40003f05270 */
[----:B------:R-:W-:Y:S02]  /*4de0*/  FSEL R157, R75, -INF , !P6 ;  /* 0xff8000004b9d7808 */ /* 0x000fe40007000000 */
[----:B------:R-:W-:Y:S02]  /*4df0*/  ISETP.GT.AND P0, PT, R0, 0x29, !P0 ;  /* 0x000000290000780c */ /* 0x000fe40004704270 */
[C---:B------:R-:W-:Y:S02]  /*4e00*/  ISETP.LT.OR P5, PT, R2.reuse, 0x59, P5 ;  /* 0x000000590200780c */ /* 0x040fe40002fa1670 */
[C---:B------:R-:W-:Y:S02]  /*4e10*/  ISETP.LT.OR P0, PT, R2.reuse, 0x2a, P0 ;  /* 0x0000002a0200780c */ /* 0x040fe40000701670 */
[----:B------:R-:W-:Y:S02]  /*4e20*/  ISETP.LT.OR P4, PT, R2, 0x5a, P4 ;  /* 0x0000005a0200780c */ /* 0x000fe40002781670 */
[----:B------:R-:W-:-:S02]  /*4e30*/  FSEL R107, R59, -INF , !P0 ;  /* 0xff8000003b6b7808 */ /* 0x000fc40004000000 */
[----:B------:R-:W-:Y:S02]  /*4e40*/  ISETP.NE.AND P0, PT, R17, RZ, PT ;  /* 0x000000ff1100720c */ /* 0x000fe40003f05270 */
[----:B------:R-:W-:Y:S02]  /*4e50*/  FSEL R160, R62, -INF , !P5 ;  /* 0xff8000003ea07808 */ /* 0x000fe40006800000 */
[----:B------:R-:W-:Y:S02]  /*4e60*/  ISETP.GT.AND P0, PT, R0, 0x30, !P0 ;  /* 0x000000300000780c */ /* 0x000fe40004704270 */
[----:B------:R-:W-:Y:S02]  /*4e70*/  FSEL R159, R63, -INF , !P4 ;  /* 0xff8000003f9f7808 */ /* 0x000fe40006000000 */
[----:B------:R-:W-:Y:S02]  /*4e80*/  ISETP.LT.OR P0, PT, R2, 0x31, P0 ;  /* 0x000000310200780c */ /* 0x000fe40000701670 */
[----:B------:R-:W-:-:S02]  /*4e90*/  IADD3 R212, R212, -0x2, RZ ;  /* 0xfffffffed4d47810 */ /* 0x000fc40007ffe0ff */
[----:B------:R-:W-:Y:S02]  /*4ea0*/  FSEL R137, R50, -INF , !P0 ;  /* 0xff80000032897808 */ /* 0x000fe40004000000 */
[----:B------:R-:W-:Y:S02]  /*4eb0*/  ISETP.NE.AND P0, PT, R16, RZ, PT ;  /* 0x000000ff1000720c */ /* 0x000fe40003f05270 */
[----:B------:R-:W-:Y:S02]  /*4ec0*/  LDSM.16.MT88.4 R16, [R192] ;  /* 0x00000000c010783b */ /* 0x000fe40000004200 */
        /* <DEDUP_REMOVED lines=33> */
[----:B------:R-:W-:-:S04]  /*50e0*/  ISETP.GT.AND P0, PT, R0, RZ, !P0 ;  /* 0x000000ff0000720c */ /* 0x000fc80004704270 */
[----:B------:R-:W-:-:S04]  /*50f0*/  ISETP.LT.OR P0, PT, R2, 0x1, P0 ;  /* 0x000000010200780c */ /* 0x000fc80000701670 */
        /* <DEDUP_REMOVED lines=25> */
[----:B------:R-:W-:Y:S02]  /*5290*/  FMNMX.FTZ R2, R157, R0, !PT ;  /* 0x000000009d027209 */ /* 0x000fe40007810000 */
[----:B-1----:R-:W-:Y:S02]  /*52a0*/  FMNMX.FTZ R0, R3, R5, !PT ;  /* 0x0000000503007209 */ /* 0x002fe40007810000 */
[----:B------:R-:W-:-:S03]  /*52b0*/  FMNMX.FTZ R2, R160, R2, !PT ;  /* 0x00000002a0027209 */ /* 0x000fc60007810000 */
[----:B------:R-:W1:Y:S01]  /*52c0*/  SHFL.BFLY PT, R4, R0, 0x1, 0x1f ;  /* 0x0c201f0000047f89 */ /* 0x000e6200000e0000 */
[----:B------:R-:W-:-:S05]  /*52d0*/  FMNMX.FTZ R2, R159, R2, !PT ;  /* 0x000000029f027209 */ /* 0x000fca0007810000 */
[----:B------:R-:W2:Y:S01]  /*52e0*/  SHFL.BFLY PT, R3, R2, 0x2, 0x1f ;  /* 0x0c401f0002037f89 */ /* 0x000ea200000e0000 */
[----:B-1----:R-:W-:-:S04]  /*52f0*/  FMNMX.FTZ R108, R0, R4, !PT ;  /* 0x00000004006c7209 */ /* 0x002fc80007810000 */
[----:B------:R-:W-:Y:S02]  /*5300*/  FSETP.NEU.FTZ.AND P0, PT, R108, -INF , PT ;  /* 0xff8000006c00780b */ /* 0x000fe40003f1d000 */
[----:B--2---:R-:W-:Y:S01]  /*5310*/  FMNMX.FTZ R3, R2, R3, !PT ;  /* 0x0000000302037209 */ /* 0x004fe20007810000 */
[----:B------:R-:W-:-:S04]  /*5320*/  FMUL.FTZ R2, R108, c[0x0][0x2d0] ;  /* 0x0000b4006c027a20 */ /* 0x000fc80000410000 */
[----:B------:R-:W1:Y:S01]  /*5330*/  SHFL.BFLY PT, R4, R3, 0x1, 0x1f ;  /* 0x0c201f0003047f89 */ /* 0x000e6200000e0000 */
[----:B------:R-:W-:-:S05]  /*5340*/  FSEL R2, R2, RZ, P0 ;  /* 0x000000ff02027208 */ /* 0x000fca0000000000 */
[--C-:B------:R-:W-:Y:S02]  /*5350*/  FFMA.FTZ R0, R26, c[0x0][0x2d0], -R2.reuse ;  /* 0x0000b4001a007a23 */ /* 0x100fe40000010802 */
[----:B------:R-:W-:Y:S02]  /*5360*/  LDSM.16.MT88.4 R24, [R207] ;  /* 0x00000000cf18783b */ /* 0x000fe40000004200 */
[----:B------:R2:W-:Y:S01]  /*5370*/  MUFU.EX2 R242, R0 ;  /* 0x0000000000f27308 */ /* 0x0005e20000000800 */
[----:B-1----:R-:W-:Y:S01]  /*5380*/  FMNMX.FTZ R4, R3, R4, !PT ;  /* 0x0000000403047209 */ /* 0x002fe20007810000 */
[--C-:B------:R-:W-:Y:S02]  /*5390*/  FFMA.FTZ R3, R34, c[0x0][0x2d0], -R2.reuse ;  /* 0x0000b40022037a23 */ /* 0x100fe40000010802 */
[----:B--2---:R-:W-:Y:S01]  /*53a0*/  FFMA.FTZ R0, R28, c[0x0][0x2d0], -R2 ;  /* 0x0000b4001c007a23 */ /* 0x004fe20000010802 */
[----:B------:R-:W-:-:S03]  /*53b0*/  FSETP.NEU.FTZ.AND P0, PT, R4, -INF , PT ;  /* 0xff8000000400780b */ /* 0x000fc60003f1d000 */
[----:B------:R-:W-:Y:S01]  /*53c0*/  MUFU.EX2 R239, R3 ;  /* 0x0000000300ef7308 */ /* 0x000fe20000000800 */
[----:B------:R-:W1:Y:S07]  /*53d0*/  LDSM.16.MT88.4 R28, [R188+0x3000] ;  /* 0x00300000bc1c783b */ /* 0x000e6e0000004200 */
[----:B------:R2:W-:Y:S02]  /*53e0*/  MUFU.EX2 R238, R0 ;  /* 0x0000000000ee7308 */ /* 0x0005e40000000800 */
[----:B--2---:R-:W-:-:S06]  /*53f0*/  FFMA.FTZ R0, R32, c[0x0][0x2d0], -R2 ;  /* 0x0000b40020007a23 */ /* 0x004fcc0000010802 */
[----:B------:R2:W3:Y:S02]  /*5400*/  MUFU.EX2 R241, R0 ;  /* 0x0000000000f17308 */ /* 0x0004e40000000800 */
[----:B--2---:R-:W-:Y:S01]  /*5410*/  FMUL.FTZ R0, R4, c[0x0][0x2d0] ;  /* 0x0000b40004007a20 */ /* 0x004fe20000410000 */
[----:B---3--:R-:W-:-:S04]  /*5420*/  F2FP.BF16.PACK_AB R10, R239, R241 ;  /* 0x000000f1ef0a723e */ /* 0x008fc800000010ff */
[----:B------:R-:W-:-:S05]  /*5430*/  FSEL R0, R0, RZ, P0 ;  /* 0x000000ff00007208 */ /* 0x000fca0000000000 */
[----:B------:R-:W-:-:S04]  /*5440*/  FFMA.FTZ R3, R6, c[0x0][0x2d0], -R0 ;  /* 0x0000b40006037a23 */ /* 0x000fc80000010800 */
[----:B------:R2:W-:Y:S02]  /*5450*/  MUFU.EX2 R235, R3 ;  /* 0x0000000300eb7308 */ /* 0x0005e40000000800 */
[----:B--2---:R-:W-:-:S06]  /*5460*/  FFMA.FTZ R3, R7, c[0x0][0x2d0], -R0 ;  /* 0x0000b40007037a23 */ /* 0x004fcc0000010800 */
[----:B------:R2:W3:Y:S02]  /*5470*/  MUFU.EX2 R7, R3 ;  /* 0x0000000300077308 */ /* 0x0004e40000000800 */
[----:B--2---:R-:W-:Y:S01]  /*5480*/  FFMA.FTZ R3, R8, c[0x0][0x2d0], -R0 ;  /* 0x0000b40008037a23 */ /* 0x004fe20000010800 */
[----:B------:R-:W-:-:S05]  /*5490*/  F2FP.BF16.PACK_AB R8, R238, R242 ;  /* 0x000000f2ee08723e */ /* 0x000fca00000010ff */
[----:B------:R2:W4:Y:S02]  /*54a0*/  MUFU.EX2 R237, R3 ;  /* 0x0000000300ed7308 */ /* 0x0005240000000800 */
[----:B--2---:R-:W-:Y:S01]  /*54b0*/  FFMA.FTZ R3, R9, c[0x0][0x2d0], -R0 ;  /* 0x0000b40009037a23 */ /* 0x004fe20000010800 */
[----:B---3--:R-:W-:Y:S01]  /*54c0*/  F2FP.BF16.PACK_AB R9, R7, R235 ;  /* 0x000000eb0709723e */ /* 0x008fe200000010ff */
[----:B------:R-:W-:-:S04]  /*54d0*/  FADD.FTZ R7, R235, R7 ;  /* 0x00000007eb077221 */ /* 0x000fc80000010000 */
[----:B------:R-:W2:Y:S01]  /*54e0*/  MUFU.EX2 R236, R3 ;  /* 0x0000000300ec7308 */ /* 0x000ea20000000800 */
[----:B----4-:R-:W-:Y:S01]  /*54f0*/  FADD.FTZ R7, R237, R7 ;  /* 0x00000007ed077221 */ /* 0x010fe20000010000 */
[C---:B--2---:R-:W-:Y:S01]  /*5500*/  F2FP.BF16.PACK_AB R11, R236.reuse, R237 ;  /* 0x000000edec0b723e */ /* 0x044fe200000010ff */
[----:B------:R-:W-:Y:S02]  /*5510*/  FFMA.FTZ R3, R35, c[0x0][0x2d0], -R2 ;  /* 0x0000b40023037a23 */ /* 0x000fe40000010802 */
[----:B------:R-:W-:-:S03]  /*5520*/  FADD.FTZ R7, R236, R7 ;  /* 0x00000007ec077221 */ /* 0x000fc60000010000 */
[----:B------:R2:W-:Y:S01]  /*5530*/  MUFU.EX2 R6, R3 ;  /* 0x0000000300067308 */ /* 0x0005e20000000800 */
[C---:B------:R-:W-:Y:S08]  /*5540*/  HMMA.16816.F32.BF16 R44, R8.reuse, R12, RZ ;  /* 0x0000000c082c723c */ /* 0x040ff000000418ff */
[----:B------:R-:W-:Y:S01]  /*5550*/  HMMA.16816.F32.BF16 R36, R8, R14, RZ ;  /* 0x0000000e0824723c */ /* 0x000fe200000418ff */
[----:B------:R-:W3:Y:S01]  /*5560*/  LDSM.16.MT88.4 R12, [R191+0x3000] ;  /* 0x00300000bf0c783b */ /* 0x000ee20000004200 */
[----:B--2---:R-:W-:-:S06]  /*5570*/  FFMA.FTZ R3, R64, c[0x0][0x2d0], -R2 ;  /* 0x0000b40040037a23 */ /* 0x004fcc0000010802 */
[C---:B------:R-:W-:Y:S01]  /*5580*/  HMMA.16816.F32.BF16 R52, R8.reuse, R20, RZ ;  /* 0x000000140834723c */ /* 0x040fe200000418ff */
[----:B------:R2:W4:Y:S07]  /*5590*/  MUFU.EX2 R233, R3 ;  /* 0x0000000300e97308 */ /* 0x00052e0000000800 */
[C---:B------:R-:W-:Y:S01]  /*55a0*/  HMMA.16816.F32.BF16 R60, R8.reuse, R22, RZ ;  /* 0x00000016083c723c */ /* 0x040fe200000418ff */
[----:B------:R-:W5:Y:S07]  /*55b0*/  LDSM.16.MT88.4 R20, [R192+0x3000] ;  /* 0x00300000c014783b */ /* 0x000f6e0000004200 */
[----:B------:R-:W-:Y:S01]  /*55c0*/  HMMA.16816.F32.BF16 R48, R8, R16, RZ ;  /* 0x000000100830723c */ /* 0x000fe200000418ff */
[----:B--2---:R-:W-:-:S04]  /*55d0*/  FFMA.FTZ R3, R65, c[0x0][0x2d0], -R2 ;  /* 0x0000b40041037a23 */ /* 0x004fc80000010802 */
[----:B------:R2:W-:Y:S03]  /*55e0*/  MUFU.EX2 R234, R3 ;  /* 0x0000000300ea7308 */ /* 0x0005e60000000800 */
[C---:B------:R-:W-:Y:S01]  /*55f0*/  HMMA.16816.F32.BF16 R56, R8.reuse, R18, RZ ;  /* 0x000000120838723c */ /* 0x040fe200000418ff */
[----:B------:R-:W4:Y:S07]  /*5600*/  LDSM.16.MT88.4 R16, [R194+0x3000] ;  /* 0x00300000c210783b */ /* 0x000f2e0000004200 */
[----:B-1----:R-:W-:Y:S01]  /*5610*/  HMMA.16816.F32.BF16 R76, R8, R30, RZ ;  /* 0x0000001e084c723c */ /* 0x002fe200000418ff */
[----:B--2---:R-:W-:-:S07]  /*5620*/  FFMA.FTZ R3, R68, c[0x0][0x2d0], -R2 ;  /* 0x0000b40044037a23 */ /* 0x004fce0000010802 */
[C---:B------:R-:W-:Y:S01]  /*5630*/  HMMA.16816.F32.BF16 R68, R8.reuse, R28, RZ ;  /* 0x0000001c0844723c */ /* 0x040fe200000418ff */
[----:B------:R-:W1:Y:S01]  /*5640*/  LDSM.16.MT88.4 R28, [R188+0x800] ;  /* 0x00080000bc1c783b */ /* 0x000e620000004200 */
[----:B------:R2:W1:Y:S06]  /*5650*/  MUFU.EX2 R232, R3 ;  /* 0x0000000300e87308 */ /* 0x00046c0000000800 */
[C---:B---3--:R-:W-:Y:S08]  /*5660*/  HMMA.16816.F32.BF16 R88, R8.reuse, R12, RZ ;  /* 0x0000000c0858723c */ /* 0x048ff000000418ff */
[----:B------:R-:W-:Y:S01]  /*5670*/  HMMA.16816.F32.BF16 R92, R8, R14, RZ ;  /* 0x0000000e085c723c */ /* 0x000fe200000418ff */
[----:B------:R-:W3:Y:S01]  /*5680*/  LDSM.16.MT88.4 R12, [R191+0x800] ;  /* 0x00080000bf0c783b */ /* 0x000ee20000004200 */
[----:B--2---:R-:W-:-:S04]  /*5690*/  FFMA.FTZ R3, R40, c[0x0][0x2d0], -R0 ;  /* 0x0000b40028037a23 */ /* 0x004fc80000010800 */
[----:B------:R2:W-:Y:S02]  /*56a0*/  MUFU.EX2 R231, R3 ;  /* 0x0000000300e77308 */ /* 0x0005e40000000800 */
[C---:B------:R-:W-:Y:S08]  /*56b0*/  HMMA.16816.F32.BF16 R32, R8.reuse, R24, RZ ;  /* 0x000000180820723c */ /* 0x040ff000000418ff */
[----:B------:R-:W-:Y:S01]  /*56c0*/  HMMA.16816.F32.BF16 R64, R8, R26, RZ ;  /* 0x0000001a0840723c */ /* 0x000fe200000418ff */
[----:B------:R-:W1:Y:S01]  /*56d0*/  LDSM.16.MT88.4 R24, [R192+0x800] ;  /* 0x00080000c018783b */ /* 0x000e620000004200 */
[----:B--2---:R-:W-:-:S06]  /*56e0*/  FFMA.FTZ R3, R42, c[0x0][0x2d0], -R0 ;  /* 0x0000b4002a037a23 */ /* 0x004fcc0000010800 */
[C---:B-----5:R-:W-:Y:S01]  /*56f0*/  HMMA.16816.F32.BF16 R80, R8.reuse, R20, RZ ;  /* 0x000000140850723c */ /* 0x060fe200000418ff */
[----:B------:R2:W5:Y:S07]  /*5700*/  MUFU.EX2 R222, R3 ;  /* 0x0000000300de7308 */ /* 0x00056e0000000800 */
[C---:B------:R-:W-:Y:S01]  /*5710*/  HMMA.16816.F32.BF16 R84, R8.reuse, R22, RZ ;  /* 0x000000160854723c */ /* 0x040fe200000418ff */
[----:B------:R-:W3:Y:S07]  /*5720*/  LDSM.16.MT88.4 R20, [R194+0x800] ;  /* 0x00080000c214783b */ /* 0x000eee0000004200 */
[----:B----4-:R-:W-:Y:S01]  /*5730*/  HMMA.16816.F32.BF16 R96, R8, R16, RZ ;  /* 0x000000100860723c */ /* 0x010fe200000418ff */
[----:B--2---:R-:W-:-:S04]  /*5740*/  FFMA.FTZ R3, R41, c[0x0][0x2d0], -R0 ;  /* 0x0000b40029037a23 */ /* 0x004fc80000010800 */
[----:B------:R2:W-:Y:S03]  /*5750*/  MUFU.EX2 R230, R3 ;  /* 0x0000000300e67308 */ /* 0x0005e60000000800 */
[----:B------:R-:W-:Y:S01]  /*5760*/  HMMA.16816.F32.BF16 R100, R8, R18, RZ ;  /* 0x000000120864723c */ /* 0x000fe200000418ff */
[----:B------:R-:W-:Y:S06]  /*5770*/  LDSM.16.MT88.4 R16, [R188+0x3800] ;  /* 0x00380000bc10783b */ /* 0x000fec0000004200 */
[----:B------:R-:W-:-:S02]  /*5780*/  F2FP.BF16.PACK_AB R8, R233, R6 ;  /* 0x00000006e908723e */ /* 0x000fc400000010ff */
[----:B-1----:R-:W-:Y:S02]  /*5790*/  F2FP.BF16.PACK_AB R10, R232, R234 ;  /* 0x000000eae80a723e */ /* 0x002fe400000010ff */
[----:B-----5:R-:W-:Y:S01]  /*57a0*/  F2FP.BF16.PACK_AB R9, R222, R231 ;  /* 0x000000e7de09723e */ /* 0x020fe200000010ff */
[----:B--2---:R-:W-:-:S04]  /*57b0*/  FFMA.FTZ R3, R43, c[0x0][0x2d0], -R0 ;  /* 0x0000b4002b037a23 */ /* 0x004fc80000010800 */
[----:B------:R-:W1:Y:S02]  /*57c0*/  MUFU.EX2 R221, R3 ;  /* 0x0000000300dd7308 */ /* 0x000e640000000800 */
[----:B-1----:R-:W-:Y:S01]  /*57d0*/  F2FP.BF16.PACK_AB R11, R221, R230 ;  /* 0x000000e6dd0b723e */ /* 0x002fe200000010ff */
[----:B------:R-:W-:-:S05]  /*57e0*/  FFMA.FTZ R3, R109, c[0x0][0x2d0], -R2 ;  /* 0x0000b4006d037a23 */ /* 0x000fca0000010802 */
[----:B------:R1:W-:Y:S01]  /*57f0*/  MUFU.EX2 R220, R3 ;  /* 0x0000000300dc7308 */ /* 0x0003e20000000800 */
[C---:B------:R-:W-:Y:S08]  /*5800*/  HMMA.16816.F32.BF16 R112, R8.reuse, R28, R52 ;  /* 0x0000001c0870723c */ /* 0x040ff00000041834 */
[----:B------:R-:W-:Y:S01]  /*5810*/  HMMA.16816.F32.BF16 R132, R8, R30, R60 ;  /* 0x0000001e0884723c */ /* 0x000fe2000004183c */
[----:B------:R-:W2:Y:S01]  /*5820*/  LDSM.16.MT88.4 R28, [R192+0x3800] ;  /* 0x00380000c01c783b */ /* 0x000ea20000004200 */
[----:B-1----:R-:W-:-:S06]  /*5830*/  FFMA.FTZ R3, R110, c[0x0][0x2d0], -R2 ;  /* 0x0000b4006e037a23 */ /* 0x002fcc0000010802 */
[C---:B---3--:R-:W-:Y:S01]  /*5840*/  HMMA.16816.F32.BF16 R72, R8.reuse, R12, R44 ;  /* 0x0000000c0848723c */ /* 0x048fe2000004182c */
[----:B------:R1:W3:Y:S07]  /*5850*/  MUFU.EX2 R219, R3 ;  /* 0x0000000300db7308 */ /* 0x0002ee0000000800 */
[C---:B------:R-:W-:Y:S01]  /*5860*/  HMMA.16816.F32.BF16 R52, R8.reuse, R14, R36 ;  /* 0x0000000e0834723c */ /* 0x040fe20000041824 */
[----:B------:R-:W4:Y:S07]  /*5870*/  LDSM.16.MT88.4 R12, [R194+0x3800] ;  /* 0x00380000c20c783b */ /* 0x000f2e0000004200 */
[----:B------:R-:W-:Y:S01]  /*5880*/  HMMA.16816.F32.BF16 R116, R8, R24, R48 ;  /* 0x000000180874723c */ /* 0x000fe20000041830 */
[----:B-1----:R-:W-:-:S04]  /*5890*/  FFMA.FTZ R3, R111, c[0x0][0x2d0], -R2 ;  /* 0x0000b4006f037a23 */ /* 0x002fc80000010802 */
[----:B------:R1:W-:Y:S03]  /*58a0*/  MUFU.EX2 R218, R3 ;  /* 0x0000000300da7308 */ /* 0x0003e60000000800 */
[C---:B------:R-:W-:Y:S01]  /*58b0*/  HMMA.16816.F32.BF16 R128, R8.reuse, R26, R56 ;  /* 0x0000001a0880723c */ /* 0x040fe20000041838 */
[----:B------:R-:W5:Y:S07]  /*58c0*/  LDSM.16.MT88.4 R24, [R191+0x3800] ;  /* 0x00380000bf18783b */ /* 0x000f6e0000004200 */
[----:B------:R-:W-:Y:S01]  /*58d0*/  HMMA.16816.F32.BF16 R40, R8, R20, R32 ;  /* 0x000000140828723c */ /* 0x000fe20000041820 */
[----:B------:R-:W-:Y:S01]  /*58e0*/  LDSM.16.MT88.4 R32, [R188+0x1000] ;  /* 0x00100000bc20783b */ /* 0x000fe20000004200 */
[----:B-1----:R-:W-:-:S06]  /*58f0*/  FFMA.FTZ R3, R136, c[0x0][0x2d0], -R2 ;  /* 0x0000b40088037a23 */ /* 0x002fcc0000010802 */
[C---:B------:R-:W-:Y:S01]  /*5900*/  HMMA.16816.F32.BF16 R44, R8.reuse, R22, R64 ;  /* 0x00000016082c723c */ /* 0x040fe20000041840 */
[----:B------:R-:W1:Y:S01]  /*5910*/  LDSM.16.MT88.4 R20, [R191+0x1000] ;  /* 0x00100000bf14783b */ /* 0x000e620000004200 */
[----:B------:R3:W1:Y:S06]  /*5920*/  MUFU.EX2 R217, R3 ;  /* 0x0000000300d97308 */ /* 0x00066c0000000800 */
[C---:B--2---:R-:W-:Y:S08]  /*5930*/  HMMA.16816.F32.BF16 R56, R8.reuse, R28, R80 ;  /* 0x0000001c0838723c */ /* 0x044ff00000041850 */
[----:B------:R-:W-:Y:S01]  /*5940*/  HMMA.16816.F32.BF16 R60, R8, R30, R84 ;  /* 0x0000001e083c723c */ /* 0x000fe20000041854 */
[----:B------:R-:W-:Y:S01]  /*5950*/  LDSM.16.MT88.4 R28, [R192+0x1000] ;  /* 0x00100000c01c783b */ /* 0x000fe20000004200 */
[----:B---3--:R-:W-:-:S04]  /*5960*/  FFMA.FTZ R3, R104, c[0x0][0x2d0], -R0 ;  /* 0x0000b40068037a23 */ /* 0x008fc80000010800 */
[----:B------:R2:W-:Y:S02]  /*5970*/  MUFU.EX2 R216, R3 ;  /* 0x0000000300d87308 */ /* 0x0005e40000000800 */
[C---:B----4-:R-:W-:Y:S08]  /*5980*/  HMMA.16816.F32.BF16 R80, R8.reuse, R12, R96 ;  /* 0x0000000c0850723c */ /* 0x050ff00000041860 */
[----:B------:R-:W-:Y:S01]  /*5990*/  HMMA.16816.F32.BF16 R84, R8, R14, R100 ;  /* 0x0000000e0854723c */ /* 0x000fe20000041864 */
[----:B------:R-:W3:Y:S01]  /*59a0*/  LDSM.16.MT88.4 R12, [R194+0x1000] ;  /* 0x00100000c20c783b */ /* 0x000ee20000004200 */
[----:B--2---:R-:W-:-:S06]  /*59b0*/  FFMA.FTZ R3, R106, c[0x0][0x2d0], -R0 ;  /* 0x0000b4006a037a23 */ /* 0x004fcc0000010800 */
[C---:B------:R-:W-:Y:S01]  /*59c0*/  HMMA.16816.F32.BF16 R48, R8.reuse, R18, R76 ;  /* 0x000000120830723c */ /* 0x040fe2000004184c */
[----:B------:R2:W4:Y:S07]  /*59d0*/  MUFU.EX2 R215, R3 ;  /* 0x0000000300d77308 */ /* 0x00052e0000000800 */
[C---:B------:R-:W-:Y:S01]  /*59e0*/  HMMA.16816.F32.BF16 R36, R8.reuse, R16, R68 ;  /* 0x000000100824723c */ /* 0x040fe20000041844 */
[----:B------:R-:W3:Y:S07]  /*59f0*/  LDSM.16.MT88.4 R16, [R188+0x4000] ;  /* 0x00400000bc10783b */ /* 0x000eee0000004200 */
[----:B-----5:R-:W-:Y:S01]  /*5a00*/  HMMA.16816.F32.BF16 R64, R8, R24, R88 ;  /* 0x000000180840723c */ /* 0x020fe20000041858 */
[----:B--2---:R-:W-:-:S04]  /*5a10*/  FFMA.FTZ R3, R105, c[0x0][0x2d0], -R0 ;  /* 0x0000b40069037a23 */ /* 0x004fc80000010800 */
[----:B------:R2:W-:Y:S03]  /*5a20*/  MUFU.EX2 R214, R3 ;  /* 0x0000000300d67308 */ /* 0x0005e60000000800 */
[----:B------:R-:W-:Y:S01]  /*5a30*/  HMMA.16816.F32.BF16 R76, R8, R26, R92 ;  /* 0x0000001a084c723c */ /* 0x000fe2000004185c */
[----:B------:R-:W5:Y:S06]  /*5a40*/  LDSM.16.MT88.4 R24, [R192+0x4000] ;  /* 0x00400000c018783b */ /* 0x000f6c0000004200 */
[----:B------:R-:W-:-:S02]  /*5a50*/  F2FP.BF16.PACK_AB R8, R219, R220 ;  /* 0x000000dcdb08723e */ /* 0x000fc400000010ff */
[----:B-1----:R-:W-:Y:S02]  /*5a60*/  F2FP.BF16.PACK_AB R10, R217, R218 ;  /* 0x000000dad90a723e */ /* 0x002fe400000010ff */
[----:B----4-:R-:W-:Y:S01]  /*5a70*/  F2FP.BF16.PACK_AB R9, R215, R216 ;  /* 0x000000d8d709723e */ /* 0x010fe200000010ff */
        /* <DEDUP_REMOVED lines=16> */
[C---:B------:R-:W-:Y:S08]  /*5b80*/  HMMA.16816.F32.BF16 R100, R8.reuse, R34, R132 ;  /* 0x000000220864723c */ /* 0x040ff00000041884 */
[----:B------:R-:W-:Y:S01]  /*5b90*/  HMMA.16816.F32.BF16 R40, R8, R18, R48 ;  /* 0x000000120828723c */ /* 0x000fe20000041830 */
[----:B-1----:R-:W-:-:S07]  /*5ba0*/  FFMA.FTZ R3, R144, c[0x0][0x2d0], -R2 ;  /* 0x0000b40090037a23 */ /* 0x002fce0000010802 */
[C---:B-----5:R-:W-:Y:S01]  /*5bb0*/  HMMA.16816.F32.BF16 R32, R8.reuse, R24, R56 ;  /* 0x000000180820723c */ /* 0x060fe20000041838 */
[----:B------:R1:W5:Y:S07]  /*5bc0*/  MUFU.EX2 R142, R3 ;  /* 0x00000003008e7308 */ /* 0x00036e0000000800 */
[C---:B------:R-:W-:Y:S01]  /*5bd0*/  HMMA.16816.F32.BF16 R44, R8.reuse, R26, R60 ;  /* 0x0000001a082c723c */ /* 0x040fe2000004183c */
[----:B------:R-:W3:Y:S07]  /*5be0*/  LDSM.16.MT88.4 R24, [R192+0x1800] ;  /* 0x00180000c018783b */ /* 0x000eee0000004200 */
[----:B--2---:R-:W-:Y:S01]  /*5bf0*/  HMMA.16816.F32.BF16 R48, R8, R20, R64 ;  /* 0x000000140830723c */ /* 0x004fe20000041840 */
[----:B-1----:R-:W-:-:S04]  /*5c00*/  FFMA.FTZ R3, R137, c[0x0][0x2d0], -R0 ;  /* 0x0000b40089037a23 */ /* 0x002fc80000010800 */
[----:B------:R1:W-:Y:S03]  /*5c10*/  MUFU.EX2 R141, R3 ;  /* 0x00000003008d7308 */ /* 0x0003e60000000800 */
[C---:B------:R-:W-:Y:S01]  /*5c20*/  HMMA.16816.F32.BF16 R56, R8.reuse, R22, R76 ;  /* 0x000000160838723c */ /* 0x040fe2000004184c */
[----:B------:R-:W2:Y:S07]  /*5c30*/  LDSM.16.MT88.4 R20, [R191+0x1800] ;  /* 0x00180000bf14783b */ /* 0x000eae0000004200 */
[----:B------:R-:W-:Y:S01]  /*5c40*/  HMMA.16816.F32.BF16 R96, R8, R28, R116 ;  /* 0x0000001c0860723c */ /* 0x000fe20000041874 */
[----:B------:R-:W-:Y:S01]  /*5c50*/  LDSM.16.MT88.4 R116, [R188+0x2800] ;  /* 0x00280000bc74783b */ /* 0x000fe20000004200 */
[----:B-1----:R-:W-:-:S06]  /*5c60*/  FFMA.FTZ R3, R139, c[0x0][0x2d0], -R0 ;  /* 0x0000b4008b037a23 */ /* 0x002fcc0000010800 */
[C---:B------:R-:W-:Y:S01]  /*5c70*/  HMMA.16816.F32.BF16 R104, R8.reuse, R30, R128 ;  /* 0x0000001e0868723c */ /* 0x040fe20000041880 */
[----:B------:R-:W1:Y:S01]  /*5c80*/  LDSM.16.MT88.4 R28, [R188+0x1800] ;  /* 0x00180000bc1c783b */ /* 0x000e620000004200 */
[----:B------:R3:W2:Y:S06]  /*5c90*/  MUFU.EX2 R139, R3 ;  /* 0x00000003008b7308 */ /* 0x0006ac0000000800 */
[C---:B----4-:R-:W-:Y:S08]  /*5ca0*/  HMMA.16816.F32.BF16 R52, R8.reuse, R12, R80 ;  /* 0x0000000c0834723c */ /* 0x050ff00000041850 */
[----:B------:R-:W-:Y:S01]  /*5cb0*/  HMMA.16816.F32.BF16 R60, R8, R14, R84 ;  /* 0x0000000e083c723c */ /* 0x000fe20000041854 */
[----:B------:R-:W4:Y:S01]  /*5cc0*/  LDSM.16.MT88.4 R12, [R194+0x1800] ;  /* 0x00180000c20c783b */ /* 0x000f220000004200 */
[----:B---3--:R-:W-:-:S04]  /*5cd0*/  FFMA.FTZ R3, R138, c[0x0][0x2d0], -R0 ;  /* 0x0000b4008a037a23 */ /* 0x008fc80000010800 */
[----:B------:R3:W-:Y:S02]  /*5ce0*/  MUFU.EX2 R137, R3 ;  /* 0x0000000300897308 */ /* 0x0007e40000000800 */
[----:B------:R-:W-:Y:S01]  /*5cf0*/  HMMA.16816.F32.BF16 R36, R8, R16, R36 ;  /* 0x000000100824723c */ /* 0x000fe20000041824 */
[----:B------:R-:W1:Y:S06]  /*5d00*/  LDSM.16.MT88.4 R16, [R188+0x4800] ;  /* 0x00480000bc10783b */ /* 0x000e6c0000004200 */
[----:B------:R-:W-:Y:S02]  /*5d10*/  F2FP.BF16.PACK_AB R8, R185, R186 ;  /* 0x000000bab908723e */ /* 0x000fe400000010ff */
[----:B-----5:R-:W-:-:S02]  /*5d20*/  F2FP.BF16.PACK_AB R10, R142, R143 ;  /* 0x0000008f8e0a723e */ /* 0x020fc400000010ff */
[----:B--2---:R-:W-:Y:S01]  /*5d30*/  F2FP.BF16.PACK_AB R9, R139, R141 ;  /* 0x0000008d8b09723e */ /* 0x004fe200000010ff */
[----:B---3--:R-:W-:-:S04]  /*5d40*/  FFMA.FTZ R3, R140, c[0x0][0x2d0], -R0 ;  /* 0x0000b4008c037a23 */ /* 0x008fc80000010800 */
[----:B------:R2:W3:Y:S02]  /*5d50*/  MUFU.EX2 R136, R3 ;  /* 0x0000000300887308 */ /* 0x0004e40000000800 */
[----:B--2---:R-:W-:Y:S01]  /*5d60*/  FFMA.FTZ R3, R149, c[0x0][0x2d0], -R2 ;  /* 0x0000b40095037a23 */ /* 0x004fe20000010802 */
[----:B---3--:R-:W-:-:S05]  /*5d70*/  F2FP.BF16.PACK_AB R11, R136, R137 ;  /* 0x00000089880b723e */ /* 0x008fca00000010ff */
[----:B------:R2:W-:Y:S02]  /*5d80*/  MUFU.EX2 R135, R3 ;  /* 0x0000000300877308 */ /* 0x0005e40000000800 */
[C---:B------:R-:W-:Y:S08]  /*5d90*/  HMMA.16816.F32.BF16 R76, R8.reuse, R24, R96 ;  /* 0x00000018084c723c */ /* 0x040ff00000041860 */
[----:B------:R-:W-:Y:S01]  /*5da0*/  HMMA.16816.F32.BF16 R96, R8, R20, R92 ;  /* 0x000000140860723c */ /* 0x000fe2000004185c */
[----:B--2---:R-:W-:-:S04]  /*5db0*/  FFMA.FTZ R3, R150, c[0x0][0x2d0], -R2 ;  /* 0x0000b40096037a23 */ /* 0x004fc80000010802 */
[----:B------:R2:W3:Y:S03]  /*5dc0*/  MUFU.EX2 R134, R3 ;  /* 0x0000000300867308 */ /* 0x0004e60000000800 */
[C---:B-1----:R-:W-:Y:S08]  /*5dd0*/  HMMA.16816.F32.BF16 R112, R8.reuse, R28, R112 ;  /* 0x0000001c0870723c */ /* 0x042ff00000041870 */
[----:B------:R-:W-:Y:S01]  /*5de0*/  HMMA.16816.F32.BF16 R100, R8, R30, R100 ;  /* 0x0000001e0864723c */ /* 0x000fe20000041864 */
[----:B------:R-:W1:Y:S01]  /*5df0*/  LDSM.16.MT88.4 R28, [R192+0x4800] ;  /* 0x00480000c01c783b */ /* 0x000e620000004200 */
[----:B--2---:R-:W-:-:S06]  /*5e00*/  FFMA.FTZ R3, R151, c[0x0][0x2d0], -R2 ;  /* 0x0000b40097037a23 */ /* 0x004fcc0000010802 */
[C---:B------:R-:W-:Y:S01]  /*5e10*/  HMMA.16816.F32.BF16 R92, R8.reuse, R22, R88 ;  /* 0x00000016085c723c */ /* 0x040fe20000041858 */
[----:B------:R-:W2:Y:S01]  /*5e20*/  LDSM.16.MT88.4 R20, [R191+0x4800] ;  /* 0x00480000bf14783b */ /* 0x000ea20000004200 */
[----:B------:R5:W-:Y:S06]  /*5e30*/  MUFU.EX2 R133, R3 ;  /* 0x0000000300857308 */ /* 0x000bec0000000800 */
[C---:B----4-:R-:W-:Y:S08]  /*5e40*/  HMMA.16816.F32.BF16 R84, R8.reuse, R12, R72 ;  /* 0x0000000c0854723c */ /* 0x050ff00000041848 */
[----:B------:R-:W-:Y:S01]  /*5e50*/  HMMA.16816.F32.BF16 R88, R8, R14, R68 ;  /* 0x0000000e0858723c */ /* 0x000fe20000041844 */
[----:B------:R-:W4:Y:S01]  /*5e60*/  LDSM.16.MT88.4 R12, [R194+0x4800] ;  /* 0x00480000c20c783b */ /* 0x000f220000004200 */
[----:B-----5:R-:W-:-:S04]  /*5e70*/  FFMA.FTZ R3, R156, c[0x0][0x2d0], -R2 ;  /* 0x0000b4009c037a23 */ /* 0x020fc80000010802 */
[----:B------:R5:W1:Y:S02]  /*5e80*/  MUFU.EX2 R132, R3 ;  /* 0x0000000300847308 */ /* 0x000a640000000800 */
[C---:B------:R-:W-:Y:S08]  /*5e90*/  HMMA.16816.F32.BF16 R80, R8.reuse, R16, R36 ;  /* 0x000000100850723c */ /* 0x040ff00000041824 */
[----:B------:R-:W-:Y:S01]  /*5ea0*/  HMMA.16816.F32.BF16 R72, R8, R18, R40 ;  /* 0x000000120848723c */ /* 0x000fe20000041828 */
[----:B------:R-:W3:Y:S01]  /*5eb0*/  LDSM.16.MT88.4 R16, [R188+0x2000] ;  /* 0x00200000bc10783b */ /* 0x000ee20000004200 */
[----:B-----5:R-:W-:-:S06]  /*5ec0*/  FFMA.FTZ R3, R145, c[0x0][0x2d0], -R0 ;  /* 0x0000b40091037a23 */ /* 0x020fcc0000010800 */
[C---:B-1----:R-:W-:Y:S01]  /*5ed0*/  HMMA.16816.F32.BF16 R36, R8.reuse, R30, R44 ;  /* 0x0000001e0824723c */ /* 0x042fe2000004182c */
[----:B------:R1:W-:Y:S07]  /*5ee0*/  MUFU.EX2 R131, R3 ;  /* 0x0000000300837308 */ /* 0x0003ee0000000800 */
[C---:B--2---:R-:W-:Y:S08]  /*5ef0*/  HMMA.16816.F32.BF16 R40, R8.reuse, R20, R48 ;  /* 0x000000140828723c */ /* 0x044ff00000041830 */
[----:B------:R-:W-:Y:S01]  /*5f00*/  HMMA.16816.F32.BF16 R104, R8, R26, R104 ;  /* 0x0000001a0868723c */ /* 0x000fe20000041868 */
[----:B------:R-:W-:Y:S01]  /*5f10*/  LDSM.16.MT88.4 R24, [R191+0x2000] ;  /* 0x00200000bf18783b */ /* 0x000fe20000004200 */
[----:B-1----:R-:W-:-:S04]  /*5f20*/  FFMA.FTZ R3, R147, c[0x0][0x2d0], -R0 ;  /* 0x0000b40093037a23 */ /* 0x002fc80000010800 */
[----:B------:R1:W2:Y:S02]  /*5f30*/  MUFU.EX2 R130, R3 ;  /* 0x0000000300827308 */ /* 0x0002a40000000800 */
[C---:B------:R-:W-:Y:S01]  /*5f40*/  HMMA.16816.F32.BF16 R32, R8.reuse, R28, R32 ;  /* 0x0000001c0820723c */ /* 0x040fe20000041820 */
[----:B------:R-:W5:Y:S07]  /*5f50*/  LDSM.16.MT88.4 R28, [R192+0x2000] ;  /* 0x00200000c01c783b */ /* 0x000f6e0000004200 */
[----:B------:R-:W-:Y:S01]  /*5f60*/  HMMA.16816.F32.BF16 R64, R8, R22, R56 ;  /* 0x000000160840723c */ /* 0x000fe20000041838 */
[----:B------:R-:W-:Y:S01]  /*5f70*/  LDSM.16.MT88.4 R20, [R194+0x2000] ;  /* 0x00200000c214783b */ /* 0x000fe20000004200 */
[----:B-1----:R-:W-:-:S06]  /*5f80*/  FFMA.FTZ R3, R146, c[0x0][0x2d0], -R0 ;  /* 0x0000b40092037a23 */ /* 0x002fcc0000010800 */
[C---:B----4-:R-:W-:Y:S01]  /*5f90*/  HMMA.16816.F32.BF16 R48, R8.reuse, R12, R52 ;  /* 0x0000000c0830723c */ /* 0x050fe20000041834 */
[----:B------:R1:W-:Y:S07]  /*5fa0*/  MUFU.EX2 R129, R3 ;  /* 0x0000000300817308 */ /* 0x0003ee0000000800 */
[----:B------:R-:W-:Y:S01]  /*5fb0*/  HMMA.16816.F32.BF16 R44, R8, R14, R60 ;  /* 0x0000000e082c723c */ /* 0x000fe2000004183c */
[----:B------:R-:W4:Y:S06]  /*5fc0*/  LDSM.16.MT88.4 R12, [R188+0x5000] ;  /* 0x00500000bc0c783b */ /* 0x000f2c0000004200 */
[----:B---3--:R-:W-:-:S02]  /*5fd0*/  F2FP.BF16.PACK_AB R8, R134, R135 ;  /* 0x000000878608723e */ /* 0x008fc400000010ff */
[----:B------:R-:W-:Y:S01]  /*5fe0*/  F2FP.BF16.PACK_AB R10, R132, R133 ;  /* 0x00000085840a723e */ /* 0x000fe200000010ff */
[----:B-1----:R-:W-:Y:S01]  /*5ff0*/  FFMA.FTZ R3, R148, c[0x0][0x2d0], -R0 ;  /* 0x0000b40094037a23 */ /* 0x002fe20000010800 */
[----:B--2---:R-:W-:-:S03]  /*6000*/  F2FP.BF16.PACK_AB R9, R130, R131 ;  /* 0x000000838209723e */ /* 0x004fc600000010ff */
        /* <DEDUP_REMOVED lines=8> */
[C---:B-----5:R-:W-:Y:S01]  /*6090*/  HMMA.16816.F32.BF16 R68, R8.reuse, R28, R76 ;  /* 0x0000001c0844723c */ /* 0x060fe2000004184c */
[----:B------:R1:W3:Y:S07]  /*60a0*/  MUFU.EX2 R110, R3 ;  /* 0x00000003006e7308 */ /* 0x0002ee0000000800 */
[C---:B------:R-:W-:Y:S01]  /*60b0*/  HMMA.16816.F32.BF16 R76, R8.reuse, R24, R96 ;  /* 0x00000018084c723c */ /* 0x040fe20000041860 */
[----:B------:R-:W-:Y:S07]  /*60c0*/  LDSM.16.MT88.4 R96, [R188+0x5800] ;  /* 0x00580000bc60783b */ /* 0x000fee0000004200 */
[----:B------:R-:W-:Y:S01]  /*60d0*/  HMMA.16816.F32.BF16 R56, R8, R26, R92 ;  /* 0x0000001a0838723c */ /* 0x000fe2000004185c */
[----:B------:R-:W5:Y:S01]  /*60e0*/  LDSM.16.MT88.4 R24, [R191+0x5000] ;  /* 0x00500000bf18783b */ /* 0x000f620000004200 */
[----:B-1----:R-:W-:-:S02]  /*60f0*/  FFMA.FTZ R3, R163, c[0x0][0x2d0], -R2 ;  /* 0x0000b400a3037a23 */ /* 0x002fc40000010802 */
[----:B------:R-:W-:Y:S02]  /*6100*/  FFMA.FTZ R2, R184, c[0x0][0x2d0], -R2 ;  /* 0x0000b400b8027a23 */ /* 0x000fe40000010802 */
[----:B------:R-:W-:Y:S02]  /*6110*/  MUFU.EX2 R109, R3 ;  /* 0x00000003006d7308 */ /* 0x000fe40000000800 */
[C---:B----4-:R-:W-:Y:S01]  /*6120*/  HMMA.16816.F32.BF16 R92, R8.reuse, R12, R80 ;  /* 0x0000000c085c723c */ /* 0x050fe20000041850 */
[----:B------:R-:W-:Y:S07]  /*6130*/  LDSM.16.MT88.4 R80, [R191+0x2800] ;  /* 0x00280000bf50783b */ /* 0x000fee0000004200 */
[C---:B------:R-:W-:Y:S01]  /*6140*/  HMMA.16816.F32.BF16 R60, R8.reuse, R14, R72 ;  /* 0x0000000e083c723c */ /* 0x040fe20000041848 */
[----:B------:R-:W1:Y:S04]  /*6150*/  LDSM.16.MT88.4 R12, [R194+0x5000] ;  /* 0x00500000c20c783b */ /* 0x000e680000004200 */
[----:B------:R-:W-:Y:S03]  /*6160*/  LDSM.16.MT88.4 R72, [R192+0x2800] ;  /* 0x00280000c048783b */ /* 0x000fe60000004200 */
[C---:B--2---:R-:W-:Y:S01]  /*6170*/  HMMA.16816.F32.BF16 R32, R8.reuse, R16, R32 ;  /* 0x000000100820723c */ /* 0x044fe20000041820 */
[----:B------:R2:W4:Y:S07]  /*6180*/  MUFU.EX2 R17, R2 ;  /* 0x0000000200117308 */ /* 0x00052e0000000800 */
[C---:B------:R-:W-:Y:S08]  /*6190*/  HMMA.16816.F32.BF16 R84, R8.reuse, R20, R84 ;  /* 0x000000140854723c */ /* 0x040ff00000041854 */
[C---:B------:R-:W-:Y:S01]  /*61a0*/  HMMA.16816.F32.BF16 R28, R8.reuse, R30, R104 ;  /* 0x0000001e081c723c */ /* 0x040fe20000041868 */
[--C-:B--2---:R-:W-:Y:S01]  /*61b0*/  FFMA.FTZ R2, R158, c[0x0][0x2d0], -R0.reuse ;  /* 0x0000b4009e027a23 */ /* 0x104fe20000010800 */
[----:B------:R-:W-:Y:S03]  /*61c0*/  LDSM.16.MT88.4 R104, [R192+0x5800] ;  /* 0x00580000c068783b */ /* 0x000fe60000004200 */
[----:B------:R2:W-:Y:S03]  /*61d0*/  MUFU.EX2 R16, R2 ;  /* 0x0000000200107308 */ /* 0x0005e60000000800 */
[C---:B-----5:R-:W-:Y:S08]  /*61e0*/  HMMA.16816.F32.BF16 R40, R8.reuse, R24, R40 ;  /* 0x000000180828723c */ /* 0x060ff00000041828 */
[----:B------:R-:W-:Y:S01]  /*61f0*/  HMMA.16816.F32.BF16 R20, R8, R22, R88 ;  /* 0x000000160814723c */ /* 0x000fe20000041858 */
[----:B------:R-:W-:Y:S01]  /*6200*/  LDSM.16.MT88.4 R88, [R194+0x2800] ;  /* 0x00280000c258783b */ /* 0x000fe20000004200 */
[----:B--2---:R-:W-:-:S06]  /*6210*/  FFMA.FTZ R2, R157, c[0x0][0x2d0], -R0 ;  /* 0x0000b4009d027a23 */ /* 0x004fcc0000010800 */
[C---:B------:R-:W-:Y:S01]  /*6220*/  HMMA.16816.F32.BF16 R36, R8.reuse, R18, R36 ;  /* 0x000000120824723c */ /* 0x040fe20000041824 */
[----:B------:R2:W5:Y:S07]  /*6230*/  MUFU.EX2 R5, R2 ;  /* 0x0000000200057308 */ /* 0x00056e0000000800 */
[C---:B------:R-:W-:Y:S07]  /*6240*/  HMMA.16816.F32.BF16 R24, R8.reuse, R26, R64 ;  /* 0x0000001a0818723c */ /* 0x040fee0000041840 */
[----:B---3--:R-:W-:Y:S01]  /*6250*/  F2FP.BF16.PACK_AB R64, R110, R111 ;  /* 0x0000006f6e40723e */ /* 0x008fe200000010ff */
[C---:B-1----:R-:W-:Y:S01]  /*6260*/  HMMA.16816.F32.BF16 R48, R8.reuse, R12, R48 ;  /* 0x0000000c0830723c */ /* 0x042fe20000041830 */
[--C-:B--2---:R-:W-:Y:S01]  /*6270*/  FFMA.FTZ R2, R160, c[0x0][0x2d0], -R0.reuse ;  /* 0x0000b400a0027a23 */ /* 0x104fe20000010800 */
[----:B----4-:R-:W-:Y:S01]  /*6280*/  F2FP.BF16.PACK_AB R66, R17, R109 ;  /* 0x0000006d1142723e */ /* 0x010fe200000010ff */
[----:B------:R-:W-:Y:S01]  /*6290*/  FFMA.FTZ R0, R159, c[0x0][0x2d0], -R0 ;  /* 0x0000b4009f007a23 */ /* 0x000fe20000010800 */
[----:B-----5:R-:W-:Y:S01]  /*62a0*/  F2FP.BF16.PACK_AB R65, R5, R16 ;  /* 0x000000100541723e */ /* 0x020fe200000010ff */
[----:B------:R-:W-:Y:S03]  /*62b0*/  MUFU.EX2 R3, R2 ;  /* 0x0000000200037308 */ /* 0x000fe60000000800 */
[----:B------:R-:W-:Y:S01]  /*62c0*/  HMMA.16816.F32.BF16 R44, R8, R14, R44 ;  /* 0x0000000e082c723c */ /* 0x000fe2000004182c */
[----:B------:R-:W1:Y:S04]  /*62d0*/  LDSM.16.MT88.4 R8, [R194+0x5800] ;  /* 0x00580000c208783b */ /* 0x000e680000004200 */
[----:B------:R2:W3:Y:S02]  /*62e0*/  MUFU.EX2 R2, R0 ;  /* 0x0000000000027308 */ /* 0x0004e40000000800 */
[----:B--2---:R-:W-:Y:S01]  /*62f0*/  FADD.FTZ R0, R242, R238 ;  /* 0x000000eef2007221 */ /* 0x004fe20000010000 */
[----:B---3--:R-:W-:-:S03]  /*6300*/  F2FP.BF16.PACK_AB R67, R2, R3 ;  /* 0x000000030243723e */ /* 0x008fc600000010ff */
[----:B------:R-:W-:-:S04]  /*6310*/  FADD.FTZ R0, R241, R0 ;  /* 0x00000000f1007221 */ /* 0x000fc80000010000 */
[----:B------:R-:W-:Y:S01]  /*6320*/  FADD.FTZ R0, R239, R0 ;  /* 0x00000000ef007221 */ /* 0x000fe20000010000 */
[C---:B------:R-:W-:Y:S03]  /*6330*/  HMMA.16816.F32.BF16 R76, R64.reuse, R80, R76 ;  /* 0x00000050404c723c */ /* 0x040fe6000004184c */
        /* <DEDUP_REMOVED lines=19> */
[----:B-1----:R-:W-:Y:S01]  /*6470*/  HMMA.16816.F32.BF16 R60, R64, R8, R48 ;  /* 0x00000008403c723c */ /* 0x002fe20000041830 */
        /* <DEDUP_REMOVED lines=29> */
[C---:B--2---:R-:W-:Y:S01]  /*6650*/  HMMA.16816.F32.BF16 R52, R64.reuse, R56, R40 ;  /* 0x000000384034723c */ /* 0x044fe20000041828 */
[----:B------:R-:W-:Y:S02]  /*6660*/  FADD.FTZ R2, R2, R3 ;  /* 0x0000000302027221 */ /* 0x000fe40000010000 */
[----:B------:R-:W-:Y:S01]  /*6670*/  @P2 IMAD.HI.U32 R8, R244, c[0x0][0x2c8], RZ ;  /* 0x0000b200f4082a27 */ /* 0x000fe200078e00ff */
[----:B------:R1:W-:Y:S03]  /*6680*/  STL [R1], R5 ;  /* 0x0000000501007387 */ /* 0x0003e60000100800 */
[----:B------:R-:W-:Y:S01]  /*6690*/  IMAD.MOV.U32 R0, RZ, RZ, R244 ;  /* 0x000000ffff007224 */ /* 0x000fe200078e00f4 */
[----:B------:R1:W-:Y:S01]  /*66a0*/  STL [R1+0x4], R2 ;  /* 0x0000040201007387 */ /* 0x0003e20000100800 */
[----:B------:R-:W-:Y:S01]  /*66b0*/  @P2 SHF.R.U32.HI R0, RZ, c[0x0][0x2cc], R8 ;  /* 0x0000b300ff002a19 */ /* 0x000fe20000011608 */
[----:B------:R-:W-:Y:S04]  /*66c0*/  HMMA.16816.F32.BF16 R72, R64, R74, R28 ;  /* 0x0000004a4048723c */ /* 0x000fe8000004181c */
[----:B------:R-:W-:-:S04]  /*66d0*/  IMAD.IADD R0, R240, 0x1, R0 ;  /* 0x00000001f0007824 */ /* 0x000fc800078e0200 */
[----:B------:R-:W-:Y:S01]  /*66e0*/  HMMA.16816.F32.BF16 R88, R64, R90, R20 ;  /* 0x0000005a4058723c */ /* 0x000fe20000041814 */
[----:B------:R-:W-:-:S07]  /*66f0*/  IADD3 R3, R0, c[0x0][0x328], RZ ;  /* 0x0000ca0000037a10 */ /* 0x000fce0007ffe0ff */
[C---:B------:R-:W-:Y:S08]  /*6700*/  HMMA.16816.F32.BF16 R104, R64.reuse, R106, R36 ;  /* 0x0000006a4068723c */ /* 0x040ff00000041824 */
[C---:B------:R-:W-:Y:S08]  /*6710*/  HMMA.16816.F32.BF16 R56, R64.reuse, R58, R24 ;  /* 0x0000003a4038723c */ /* 0x040ff00000041818 */
[----:B------:R-:W-:Y:S01]  /*6720*/  HMMA.16816.F32.BF16 R64, R64, R10, R44 ;  /* 0x0000000a4040723c */ /* 0x000fe2000004182c */
[----:B------:R-:W-:Y:S07]  /*6730*/  @!P1 BRA `(.L_x_557) ;  /* 0x0000010000009947 */ /* 0x000fee0003800000 */
[C---:B-1----:R-:W-:Y:S01]  /*6740*/  ISETP.GT.AND P0, PT, R0.reuse, RZ, PT ;  /* 0x000000ff0000720c */ /* 0x042fe20003f04270 */
        /* <DEDUP_REMOVED lines=9> */
.L_x_559:
[----:B------:R-:W-:-:S13]  /*67e0*/  ISETP.NE.AND P0, PT, R243, 0x1, PT ;  /* 0x00000001f300780c */ /* 0x000fda0003f05270 */
[----:B------:R-:W-:-:S05]  /*67f0*/  @P0 IMAD.HI.U32 R0, R2, c[0x0][0x330], RZ ;  /* 0x0000cc0002000a27 */ /* 0x000fca00078e00ff */
[----:B------:R-:W-:Y:S02]  /*6800*/  @P0 SHF.R.U32.HI R2, RZ, c[0x0][0x334], R0 ;  /* 0x0000cd00ff020a19 */ /* 0x000fe40000011600 */
.L_x_560:
[----:B------:R-:W-:Y:S05]  /*6810*/  BSYNC B0 ;  /* 0x0000000000007941 */ /* 0x000fea0003800000 */
.L_x_558:
[----:B------:R-:W-:-:S05]  /*6820*/  IMAD R2, R2, R243, c[0x0][0x32c] ;  /* 0x0000cb0002027624 */ /* 0x000fca00078e02f3 */
[----:B------:R-:W-:-:S05]  /*6830*/  IMNMX R3, R3, R2, PT ;  /* 0x0000000203037217 */ /* 0x000fca0003800200 */
.L_x_557:
[----:B-1----:R-:W-:-:S05]  /*6840*/  IMAD.HI R3, R3, 0x2aaaaaab, RZ ;  /* 0x2aaaaaab03037827 */ /* 0x002fca00078e02ff */
[----:B------:R-:W-:-:S04]  /*6850*/  SHF.R.U32.HI R0, RZ, 0x1f, R3 ;  /* 0x0000001fff007819 */ /* 0x000fc80000011603 */
[----:B------:R-:W-:-:S04]  /*6860*/  LEA.HI.SX32 R3, R3, R0, 0x1c ;  /* 0x0000000003037211 */ /* 0x000fc800078fe2ff */
[----:B------:R-:W-:-:S04]  /*6870*/  IMNMX R2, R223, R3, !PT ;  /* 0x00000003df027217 */ /* 0x000fc80007800200 */
[----:B------:R-:W-:Y:S01]  /*6880*/  ISETP.GE.AND P0, PT, R212, R2, PT ;  /* 0x00000002d400720c */ /* 0x000fe20003f06270 */
[----:B------:R1:W-:-:S12]  /*6890*/  STL [R1+0x14], R2 ;  /* 0x0000140201007387 */ /* 0x0003d80000100800 */
[----:B------:R-:W-:Y:S05]  /*68a0*/  @!P0 BRA `(.L_x_561) ;  /* 0x00003f1000008947 */ /* 0x000fea0003800000 */
[----:B------:R-:W-:Y:S02]  /*68b0*/  MOV R110, R4 ;  /* 0x00000004006e7202 */ /* 0x000fe40000000f00 */
[----:B------:R-:W-:Y:S02]  /*68c0*/  MOV R109, R108 ;  /* 0x0000006c006d7202 */ /* 0x000fe40000000f00 */
[----:B------:R-:W-:Y:S02]  /*68d0*/  MOV R186, R212 ;  /* 0x000000d400ba7202 */ /* 0x000fe40000000f00 */
.L_x_570:
[----:B------:R-:W-:Y:S04]  /*68e0*/  DEPBAR.LE SB0, 0x0 ;  /* 0x000080000000791a */ /* 0x000fe80000000000 */
[----:B------:R-:W-:Y:S01]  /*68f0*/  WARPSYNC 0xffffffff ;  /* 0xffffffff00007948 */ /* 0x000fe20003800000 */
[----:B------:R-:W-:Y:S01]  /*6900*/  BAR.SYNC.DEFER_BLOCKING 0x0 ;  /* 0x0000000000007b1d */ /* 0x000fe20000010000 */
[----:B------:R-:W-:Y:S11]  /*6910*/  ISETP.GT.AND P6, PT, R223, R186, PT ;  /* 0x000000badf00720c */ /* 0x000ff60003fc4270 */
[----:B------:R-:W-:Y:S02]  /*6920*/  @!UPT UIADD3 URZ, URZ, URZ, URZ ;  /* 0x0000003f3f3ff290 */ /* 0x000fe4000fffe03f */
[----:B------:R-:W-:Y:S01]  /*6930*/  @!P6 SHF.R.S32.HI R0, RZ, 0x1f, R186 ;  /* 0x0000001fff00e819 */ /* 0x000fe200000114ba */
[----:B-1----:R-:W-:Y:S02]  /*6940*/  @!P6 IMAD.MOV.U32 R2, RZ, RZ, c[0x0][0x208] ;  /* 0x00008200ff02e624 */ /* 0x002fe400078e00ff */
[----:B------:R-:W-:Y:S02]  /*6950*/  @!P6 IMAD.MOV.U32 R3, RZ, RZ, 0x5 ;  /* 0x00000005ff03e424 */ /* 0x000fe400078e00ff */
[----:B------:R-:W-:Y:S02]  /*6960*/  @!P6 IMAD R0, R0, c[0x0][0x208], RZ ;  /* 0x000082000000ea24 */ /* 0x000fe400078e02ff */
[----:B------:R-:W-:Y:S01]  /*6970*/  @!P6 IMAD.WIDE.U32 R30, R186, c[0x0][0x208], RZ ;  /* 0x00008200ba1eea25 */ /* 0x000fe200078e00ff */
[----:B------:R-:W-:Y:S01]  /*6980*/  @!P6 SHF.L.U64.HI R29, R2, R3, c[0x0][0x20c] ;  /* 0x00008300021de619 */ /* 0x000fe20000010203 */
[----:B------:R-:W1:Y:S02]  /*6990*/  LDSM.16.M88.4 R8, [R189] ;  /* 0x00000000bd08783b */ /* 0x000e640000000200 */
[----:B------:R-:W-:Y:S01]  /*69a0*/  @!P6 IMAD R0, R186, c[0x0][0x20c], R0 ;  /* 0x00008300ba00ea24 */ /* 0x000fe200078e0200 */
[----:B------:R-:W-:Y:S01]  /*69b0*/  ULDC UR4, c[0x0][0x324] ;  /* 0x0000c90000047ab9 */ /* 0x000fe20000000800 */
[----:B------:R-:W-:Y:S01]  /*69c0*/  @!P6 IMAD.SHL.U32 R28, R2, 0x20, RZ ;  /* 0x00000020021ce824 */ /* 0x000fe200078e00ff */
[----:B------:R-:W-:Y:S01]  /*69d0*/  ULOP3.LUT UR4, URZ, UR4, URZ, 0x33, !UPT ;  /* 0x000000043f047292 */ /* 0x000fe2000f8e333f */
[----:B------:R-:W2:Y:S01]  /*69e0*/  LDSM.16.M88.4 R16, [R189+0x800] ;  /* 0x00080000bd10783b */ /* 0x000ea20000000200 */
[----:B------:R-:W-:Y:S02]  /*69f0*/  @!P6 IMAD.IADD R0, R31, 0x1, R0 ;  /* 0x000000011f00e824 */ /* 0x000fe400078e0200 */
[----:B------:R-:W-:Y:S02]  /*6a00*/  @!P6 IMAD.WIDE.U32 R2, R30, 0x60, R28 ;  /* 0x000000601e02e825 */ /* 0x000fe400078e001c */
[----:B------:R-:W3:Y:S02]  /*6a10*/  LDSM.16.M88.4 R24, [R189+0x1000] ;  /* 0x00100000bd18783b */ /* 0x000ee40000000200 */
[----:B------:R-:W-:Y:S01]  /*6a20*/  @!P6 IMAD R46, R0, 0x60, RZ ;  /* 0x00000060002ee824 */ /* 0x000fe200078e02ff */
[-C--:B------:R-:W-:Y:S01]  /*6a30*/  @!P6 IADD3 R31, P4, R224, R2.reuse, RZ ;  /* 0x00000002e01fe210 */ /* 0x080fe20007f9e0ff */
[----:B------:R-:W-:Y:S01]  /*6a40*/  @!P6 IMAD.MOV.U32 R36, RZ, RZ, R224 ;  /* 0x000000ffff24e224 */ /* 0x000fe200078e00e0 */
[----:B------:R-:W4:Y:S01]  /*6a50*/  LDL R214, [R1+0x18] ;  /* 0x0000180001d67983 */ /* 0x000f220000100800 */
[----:B------:R-:W-:Y:S01]  /*6a60*/  @!P6 IMAD.IADD R0, R46, 0x1, R3 ;  /* 0x000000012e00e824 */ /* 0x000fe200078e0203 */
[C---:B------:R-:W-:Y:S01]  /*6a70*/  @!P6 LEA R184, P0, R31.reuse, c[0x0][0x1f8], 0x1 ;  /* 0x00007e001fb8ea11 */ /* 0x040fe200078008ff */
[--C-:B------:R-:W-:Y:S02]  /*6a80*/  @!P6 IMAD.MOV.U32 R37, RZ, RZ, R228.reuse ;  /* 0x000000ffff25e224 */ /* 0x100fe400078e00e4 */
[----:B------:R-:W5:Y:S01]  /*6a90*/  LDSM.16.M88.4 R32, [R189+0x1800] ;  /* 0x00180000bd20783b */ /* 0x000f620000000200 */
[----:B------:R-:W-:Y:S02]  /*6aa0*/  @!P6 IMAD.X R3, R0, 0x1, R228, P4 ;  /* 0x000000010003e824 */ /* 0x000fe400020e06e4 */
[----:B------:R-:W-:Y:S02]  /*6ab0*/  @!P6 IMAD.WIDE.U32 R36, R30, 0x60, R36 ;  /* 0x000000601e24e825 */ /* 0x000fe400078e0024 */
[----:B------:R-:W4:Y:S01]  /*6ac0*/  LDL R212, [R1+0x1c] ;  /* 0x00001c0001d47983 */ /* 0x000f220000100800 */
[----:B------:R-:W-:Y:S01]  /*6ad0*/  @!P6 LEA.HI.X R185, R31, c[0x0][0x1fc], R3, 0x1, P0 ;  /* 0x00007f001fb9ea11 */ /* 0x000fe200000f0c03 */
[----:B------:R-:W-:Y:S01]  /*6ae0*/  @!P6 IMAD.IADD R37, R37, 0x1, R46 ;  /* 0x000000012525e824 */ /* 0x000fe200078e022e */
[-C--:B------:R-:W-:Y:S01]  /*6af0*/  @!P6 IADD3 R39, P0, R28, R2.reuse, RZ ;  /* 0x000000021c27e210 */ /* 0x080fe20007f1e0ff */
[----:B------:R-:W-:Y:S01]  /*6b00*/  @!P6 IMAD.SHL.U32 R47, R36, 0x2, RZ ;  /* 0x00000002242fe824 */ /* 0x000fe200078e00ff */
[----:B------:R-:W3:Y:S01]  /*6b10*/  LDSM.16.M88.4 R40, [R189+0x2000] ;  /* 0x00200000bd28783b */ /* 0x000ee20000000200 */
[----:B------:R-:W-:Y:S04]  /*6b20*/  @!P6 IADD3 R3, P4, R224, 0x40, RZ ;  /* 0x00000040e003e810 */ /* 0x000fe80007f9e0ff */
[----:B------:R-:W4:Y:S01]  /*6b30*/  LDL R187, [R1+0x10] ;  /* 0x0000100001bb7983 */ /* 0x000f220000100800 */
[----:B------:R-:W-:Y:S01]  /*6b40*/  @!P6 IADD3 R45, P5, R3, R2, RZ ;  /* 0x00000002032de210 */ /* 0x000fe20007fbe0ff */
[C---:B------:R-:W-:Y:S02]  /*6b50*/  @!P6 IMAD.X R2, R0.reuse, 0x1, R29, P0 ;  /* 0x000000010002e824 */ /* 0x040fe400000e061d */
[----:B------:R-:W-:Y:S01]  /*6b60*/  @!P6 IMAD.X R38, RZ, RZ, R228, P4 ;  /* 0x000000ffff26e224 */ /* 0x000fe200020e06e4 */
[C---:B-1----:R-:W-:Y:S01]  /*6b70*/  HMMA.16816.F32.BF16 R4, R120.reuse, R8, RZ ;  /* 0x000000087804723c */ /* 0x042fe200000418ff */
[----:B------:R-:W1:Y:S02]  /*6b80*/  LDSM.16.M88.4 R48, [R189+0x2800] ;  /* 0x00280000bd30783b */ /* 0x000e640000000200 */
[C---:B------:R-:W-:Y:S02]  /*6b90*/  @!P6 IADD3 R44, P4, R39.reuse, R3, RZ ;  /* 0x00000003272ce210 */ /* 0x040fe40007f9e0ff */
[----:B------:R-:W-:Y:S01]  /*6ba0*/  @!P6 IADD3 R3, P0, R39, R224, RZ ;  /* 0x000000e02703e210 */ /* 0x000fe20007f1e0ff */
[----:B------:R-:W1:Y:S01]  /*6bb0*/  LDSM.16.M88.4 R128, [R195] ;  /* 0x00000000c380783b */ /* 0x000e620000000200 */
[--C-:B------:R-:W-:Y:S01]  /*6bc0*/  @!P6 IMAD.X R39, R0, 0x1, R38.reuse, P5 ;  /* 0x000000010027e824 */ /* 0x100fe200028e0626 */
[C---:B------:R-:W-:Y:S01]  /*6bd0*/  HMMA.16816.F32.BF16 R8, R120.reuse, R10, RZ ;  /* 0x0000000a7808723c */ /* 0x040fe200000418ff */
[C---:B------:R-:W-:Y:S02]  /*6be0*/  @!P6 LEA R160, P5, R45.reuse, c[0x0][0x1f8], 0x1 ;  /* 0x00007e002da0ea11 */ /* 0x040fe400078a08ff */
[----:B------:R-:W1:Y:S01]  /*6bf0*/  LDSM.16.M88.4 R132, [R206] ;  /* 0x00000000ce84783b */ /* 0x000e620000000200 */
[C---:B------:R-:W-:Y:S01]  /*6c00*/  @!P6 IMAD.X R38, R2.reuse, 0x1, R38, P4 ;  /* 0x000000010226e824 */ /* 0x040fe200020e0626 */
[----:B------:R-:W-:Y:S01]  /*6c10*/  @!P6 LEA.HI.X R161, R45, c[0x0][0x1fc], R39, 0x1, P5 ;  /* 0x00007f002da1ea11 */ /* 0x000fe200028f0c27 */
[----:B------:R-:W-:Y:S01]  /*6c20*/  @!P6 IMAD.X R2, R2, 0x1, R228, P0 ;  /* 0x000000010202e824 */ /* 0x000fe200000e06e4 */
[C---:B------:R-:W-:Y:S01]  /*6c30*/  @!P6 LEA R158, P0, R44.reuse, c[0x0][0x1f8], 0x1 ;  /* 0x00007e002c9eea11 */ /* 0x040fe200078008ff */
[C---:B--2---:R-:W-:Y:S01]  /*6c40*/  HMMA.16816.F32.BF16 R12, R120.reuse, R16, RZ ;  /* 0x00000010780c723c */ /* 0x044fe200000418ff */
[----:B------:R-:W2:Y:S03]  /*6c50*/  LDSM.16.M88.4 R136, [R205] ;  /* 0x00000000cd88783b */ /* 0x000ea60000000200 */
[----:B------:R-:W-:Y:S02]  /*6c60*/  @!P6 LEA.HI.X R159, R44, c[0x0][0x1fc], R38, 0x1, P0 ;  /* 0x00007f002c9fea11 */ /* 0x000fe400000f0c26 */
[----:B------:R-:W1:Y:S01]  /*6c70*/  LDSM.16.M88.4 R140, [R204] ;  /* 0x00000000cc8c783b */ /* 0x000e620000000200 */
[C---:B------:R-:W-:Y:S01]  /*6c80*/  @!P6 LEA R162, P4, R3.reuse, c[0x0][0x1f8], 0x1 ;  /* 0x00007e0003a2ea11 */ /* 0x040fe200078808ff */
[C---:B------:R-:W-:Y:S01]  /*6c90*/  HMMA.16816.F32.BF16 R16, R120.reuse, R18, RZ ;  /* 0x000000127810723c */ /* 0x040fe200000418ff */
[----:B------:R-:W-:Y:S02]  /*6ca0*/  @!P6 ISETP.GE.AND P0, PT, R246, c[0x0][0x1d4], PT ;  /* 0x00007500f600ea0c */ /* 0x000fe40003f06270 */
[----:B------:R-:W1:Y:S01]  /*6cb0*/  LDSM.16.M88.4 R144, [R203] ;  /* 0x00000000cb90783b */ /* 0x000e620000000200 */
[----:B------:R-:W-:Y:S02]  /*6cc0*/  @!P6 LEA.HI.X R163, R3, c[0x0][0x1fc], R2, 0x1, P4 ;  /* 0x00007f0003a3ea11 */ /* 0x000fe400020f0c02 */
[C---:B------:R-:W-:Y:S02]  /*6cd0*/  @!P6 IADD3 R2, P4, R47.reuse, c[0x0][0x1f8], RZ ;  /* 0x00007e002f02ea10 */ /* 0x040fe40007f9e0ff */
[C---:B---3--:R-:W-:Y:S01]  /*6ce0*/  HMMA.16816.F32.BF16 R20, R120.reuse, R24, RZ ;  /* 0x000000187814723c */ /* 0x048fe200000418ff */
[----:B------:R-:W3:Y:S03]  /*6cf0*/  LDSM.16.M88.4 R148, [R202] ;  /* 0x00000000ca94783b */ /* 0x000ee60000000200 */
[----:B------:R-:W-:Y:S04]  /*6d00*/  @!P6 SHF.L.U64.HI R0, R36, 0x1, R37 ;  /* 0x000000012400e819 */ /* 0x000fe80000010225 */
[C---:B------:R-:W-:Y:S01]  /*6d10*/  HMMA.16816.F32.BF16 R24, R120.reuse, R26, RZ ;  /* 0x0000001a7818723c */ /* 0x040fe200000418ff */
[----:B------:R-:W-:Y:S05]  /*6d20*/  @!P6 IADD3.X R3, R0, c[0x0][0x1fc], RZ, P4, !PT ;  /* 0x00007f000003ea10 */ /* 0x000fea00027fe4ff */
[----:B------:R-:W-:Y:S01]  /*6d30*/  @!PT LDS RZ, [RZ] ;  /* 0x00000000fffff984 */ /* 0x000fe20000000800 */
[----:B------:R-:W-:Y:S01]  /*6d40*/  @!PT LDS RZ, [RZ] ;  /* 0x00000000fffff984 */ /* 0x000fe20000000800 */
[----:B------:R-:W-:Y:S01]  /*6d50*/  @!PT LDS RZ, [RZ] ;  /* 0x00000000fffff984 */ /* 0x000fe20000000800 */
[----:B------:R1:W-:Y:S02]  /*6d60*/  @!P6 LDGSTS.E.BYPASS.LTC128B.128 [R213+0x100], [R2.64], !P0 ;  /* 0x0010000002d5efae */ /* 0x0003e4000c101d48 */
[C---:B-----5:R-:W-:Y:S08]  /*6d70*/  HMMA.16816.F32.BF16 R28, R120.reuse, R32, RZ ;  /* 0x00000020781c723c */ /* 0x060ff000000418ff */
[C---:B------:R-:W-:Y:S08]  /*6d80*/  HMMA.16816.F32.BF16 R32, R120.reuse, R34, RZ ;  /* 0x000000227820723c */ /* 0x040ff000000418ff */
[C---:B------:R-:W-:Y:S07]  /*6d90*/  HMMA.16816.F32.BF16 R36, R120.reuse, R40, RZ ;  /* 0x000000287824723c */ /* 0x040fee00000418ff */
[----:B------:R-:W-:Y:S05]  /*6da0*/  @!P6 IADD3 R40, P5, R47, 0x80, RZ ;  /* 0x000000802f28e810 */ /* 0x000fea0007fbe0ff */
[----:B------:R-:W-:Y:S02]  /*6db0*/  @!P6 IADD3 R156, P4, R40, c[0x0][0x1f8], RZ ;  /* 0x00007e00289cea10 */ /* 0x000fe40007f9e0ff */
[C---:B------:R-:W-:Y:S02]  /*6dc0*/  HMMA.16816.F32.BF16 R40, R120.reuse, R42, RZ ;  /* 0x0000002a7828723c */ /* 0x040fe400000418ff */
[----:B------:R-:W-:Y:S05]  /*6dd0*/  @!P6 IADD3.X R157, RZ, c[0x0][0x1fc], R0, P4, P5 ;  /* 0x00007f00ff9dea10 */ /* 0x000fea00027ea400 */
[----:B------:R5:W-:Y:S01]  /*6de0*/  @!P6 LDGSTS.E.BYPASS.LTC128B.128 [R213+0x3100], [R156.64], !P3 ;  /* 0x031000009cd5efae */ /* 0x000be2000d901d48 */
[C---:B-1----:R-:W-:Y:S04]  /*6df0*/  HMMA.16816.F32.BF16 R44, R120.reuse, R48, RZ ;  /* 0x00000030782c723c */ /* 0x042fe800000418ff */
[----:B------:R1:W-:Y:S04]  /*6e00*/  @!P6 LDGSTS.E.BYPASS.LTC128B.128 [R213+0x1100], [R184.64], !P0 ;  /* 0x01100000b8d5efae */ /* 0x0003e8000c101d48 */
[----:B------:R-:W-:Y:S01]  /*6e10*/  HMMA.16816.F32.BF16 R48, R120, R50, RZ ;  /* 0x000000327830723c */ /* 0x000fe200000418ff */
[----:B------:R1:W-:Y:S05]  /*6e20*/  @!P6 LDGSTS.E.BYPASS.LTC128B.128 [R213+0x4100], [R160.64], !P3 ;  /* 0x04100000a0d5efae */ /* 0x0003ea000d901d48 */
[----:B------:R1:W-:Y:S02]  /*6e30*/  @!P6 LDGSTS.E.BYPASS.LTC128B.128 [R213+0x2100], [R162.64], !P0 ;  /* 0x02100000a2d5efae */ /* 0x0003e4000c101d48 */
[C---:B------:R-:W-:Y:S03]  /*6e40*/  HMMA.16816.F32.BF16 R4, R124.reuse, R128, R4 ;  /* 0x000000807c04723c */ /* 0x040fe60000041804 */
[----:B------:R5:W-:Y:S02]  /*6e50*/  @!P6 LDGSTS.E.BYPASS.LTC128B.128 [R213+0x5100], [R158.64], !P3 ;  /* 0x051000009ed5efae */ /* 0x000be4000d901d48 */
[C---:B------:R-:W-:Y:S03]  /*6e60*/  ISETP.GT.AND P6, PT, R186.reuse, R223, PT ;  /* 0x000000dfba00720c */ /* 0x040fe60003fc4270 */
[C---:B------:R-:W-:Y:S01]  /*6e70*/  HMMA.16816.F32.BF16 R8, R124.reuse, R130, R8 ;  /* 0x000000827c08723c */ /* 0x040fe20000041808 */
[----:B------:R-:W-:Y:S05]  /*6e80*/  LDSM.16.M88.4 R128, [R193+0x1000] ;  /* 0x00100000c180783b */ /* 0x000fea0000000200 */
[----:B------:R-:W0:Y:S02]  /*6e90*/  LDGDEPBAR ;  /* 0x00000000000079af */ /* 0x000e240000000000 */
[C---:B------:R-:W-:Y:S04]  /*6ea0*/  HMMA.16816.F32.BF16 R12, R124.reuse, R132, R12 ;  /* 0x000000847c0c723c */ /* 0x040fe8000004180c */
[----:B------:R-:W-:Y:S01]  /*6eb0*/  @P6 IADD3 R0, R186, -0x1, RZ ;  /* 0xffffffffba006810 */ /* 0x000fe20007ffe0ff */
[----:B------:R-:W-:Y:S02]  /*6ec0*/  @P6 IMAD.MOV.U32 R3, RZ, RZ, c[0x0][0x1e0] ;  /* 0x00007800ff036624 */ /* 0x000fe400078e00ff */
[----:B------:R-:W-:Y:S01]  /*6ed0*/  @P6 IMAD.MOV.U32 R108, RZ, RZ, 0x5 ;  /* 0x00000005ff6c6424 */ /* 0x000fe200078e00ff */
[C---:B------:R-:W-:Y:S01]  /*6ee0*/  HMMA.16816.F32.BF16 R16, R124.reuse, R134, R16 ;  /* 0x000000867c10723c */ /* 0x040fe20000041810 */
[----:B-1----:R-:W-:Y:S03]  /*6ef0*/  LDSM.16.M88.4 R160, [R193+0x800] ;  /* 0x00080000c1a0783b */ /* 0x002fe60000000200 */
[----:B------:R-:W-:Y:S02]  /*6f00*/  @P6 SHF.R.S32.HI R2, RZ, 0x1f, R0 ;  /* 0x0000001fff026819 */ /* 0x000fe40000011400 */
[----:B-----5:R-:W1:Y:S02]  /*6f10*/  LDSM.16.M88.4 R156, [R193] ;  /* 0x00000000c19c783b */ /* 0x020e640000000200 */
[C---:B--2---:R-:W-:Y:S03]  /*6f20*/  HMMA.16816.F32.BF16 R20, R124.reuse, R136, R20 ;  /* 0x000000887c14723c */ /* 0x044fe60000041814 */
[----:B------:R-:W2:Y:S01]  /*6f30*/  LDSM.16.M88.4 R132, [R193+0x1800] ;  /* 0x00180000c184783b */ /* 0x000ea20000000200 */
[----:B------:R-:W-:Y:S04]  /*6f40*/  @P6 IMAD R2, R2, c[0x0][0x1e0], RZ ;  /* 0x0000780002026a24 */ /* 0x000fe800078e02ff */
[C---:B------:R-:W-:Y:S01]  /*6f50*/  HMMA.16816.F32.BF16 R24, R124.reuse, R138, R24 ;  /* 0x0000008a7c18723c */ /* 0x040fe20000041818 */
[----:B------:R-:W5:Y:S03]  /*6f60*/  LDSM.16.M88.4 R136, [R193+0x2000] ;  /* 0x00200000c188783b */ /* 0x000f660000000200 */
[C---:B------:R-:W-:Y:S04]  /*6f70*/  @P6 IMAD R2, R0.reuse, c[0x0][0x1e4], R2 ;  /* 0x0000790000026a24 */ /* 0x040fe800078e0202 */
[C---:B------:R-:W-:Y:S08]  /*6f80*/  HMMA.16816.F32.BF16 R28, R124.reuse, R140, R28 ;  /* 0x0000008c7c1c723c */ /* 0x040ff0000004181c */
[C---:B------:R-:W-:Y:S01]  /*6f90*/  HMMA.16816.F32.BF16 R32, R124.reuse, R142, R32 ;  /* 0x0000008e7c20723c */ /* 0x040fe20000041820 */
[----:B------:R-:W2:Y:S07]  /*6fa0*/  LDSM.16.M88.4 R140, [R193+0x2800] ;  /* 0x00280000c18c783b */ /* 0x000eae0000000200 */
[C---:B------:R-:W-:Y:S08]  /*6fb0*/  HMMA.16816.F32.BF16 R36, R124.reuse, R144, R36 ;  /* 0x000000907c24723c */ /* 0x040ff00000041824 */
[C---:B------:R-:W-:Y:S01]  /*6fc0*/  HMMA.16816.F32.BF16 R40, R124.reuse, R146, R40 ;  /* 0x000000927c28723c */ /* 0x040fe20000041828 */
[----:B------:R-:W2:Y:S07]  /*6fd0*/  LDSM.16.M88.4 R144, [R190] ;  /* 0x00000000be90783b */ /* 0x000eae0000000200 */
[C---:B---3--:R-:W-:Y:S08]  /*6fe0*/  HMMA.16816.F32.BF16 R44, R124.reuse, R148, R44 ;  /* 0x000000947c2c723c */ /* 0x048ff0000004182c */
[----:B------:R-:W-:Y:S01]  /*6ff0*/  HMMA.16816.F32.BF16 R48, R124, R150, R48 ;  /* 0x000000967c30723c */ /* 0x000fe20000041830 */
[----:B------:R-:W-:Y:S07]  /*7000*/  LDSM.16.M88.4 R148, [R190+0x1000] ;  /* 0x00100000be94783b */ /* 0x000fee0000000200 */
        /* <DEDUP_REMOVED lines=8> */
[----:B------:R-:W1:Y:S07]  /*7090*/  LDSM.16.M88.4 R128, [R190+0x800] ;  /* 0x00080000be80783b */ /* 0x000e6e0000000200 */
[C---:B--2---:R-:W-:Y:S08]  /*70a0*/  HMMA.16816.F32.BF16 R28, R152.reuse, R132, R28 ;  /* 0x00000084981c723c */ /* 0x044ff0000004181c */
[C---:B------:R-:W-:Y:S01]  /*70b0*/  HMMA.16816.F32.BF16 R32, R152.reuse, R134, R32 ;  /* 0x000000869820723c */ /* 0x040fe20000041820 */
[----:B------:R-:W2:Y:S07]  /*70c0*/  LDSM.16.M88.4 R132, [R190+0x1800] ;  /* 0x00180000be84783b */ /* 0x000eae0000000200 */
[C---:B-----5:R-:W-:Y:S08]  /*70d0*/  HMMA.16816.F32.BF16 R36, R152.reuse, R136, R36 ;  /* 0x000000889824723c */ /* 0x060ff00000041824 */
[C---:B------:R-:W-:Y:S01]  /*70e0*/  HMMA.16816.F32.BF16 R40, R152.reuse, R138, R40 ;  /* 0x0000008a9828723c */ /* 0x040fe20000041828 */
[----:B------:R-:W3:Y:S07]  /*70f0*/  LDSM.16.M88.4 R136, [R190+0x2000] ;  /* 0x00200000be88783b */ /* 0x000eee0000000200 */
[C---:B------:R-:W-:Y:S08]  /*7100*/  HMMA.16816.F32.BF16 R44, R152.reuse, R140, R44 ;  /* 0x0000008c982c723c */ /* 0x040ff0000004182c */
[----:B------:R-:W-:Y:S01]  /*7110*/  HMMA.16816.F32.BF16 R48, R152, R142, R48 ;  /* 0x0000008e9830723c */ /* 0x000fe20000041830 */
[----:B------:R-:W5:Y:S07]  /*7120*/  LDSM.16.M88.4 R140, [R189+0x3800] ;  /* 0x00380000bd8c783b */ /* 0x000f6e0000000200 */
[C---:B------:R-:W-:Y:S08]  /*7130*/  HMMA.16816.F32.BF16 R4, R164.reuse, R144, R4 ;  /* 0x00000090a404723c */ /* 0x040ff00000041804 */
[C---:B------:R-:W-:Y:S01]  /*7140*/  HMMA.16816.F32.BF16 R8, R164.reuse, R146, R8 ;  /* 0x00000092a408723c */ /* 0x040fe20000041808 */
[----:B------:R-:W-:Y:S07]  /*7150*/  LDSM.16.M88.4 R144, [R189+0x4800] ;  /* 0x00480000bd90783b */ /* 0x000fee0000000200 */
[C---:B-1----:R-:W-:Y:S08]  /*7160*/  HMMA.16816.F32.BF16 R12, R164.reuse, R128, R12 ;  /* 0x00000080a40c723c */ /* 0x042ff0000004180c */
[C---:B------:R-:W-:Y:S01]  /*7170*/  HMMA.16816.F32.BF16 R16, R164.reuse, R130, R16 ;  /* 0x00000082a410723c */ /* 0x040fe20000041810 */
[----:B------:R-:W1:Y:S07]  /*7180*/  LDSM.16.M88.4 R128, [R189+0x4000] ;  /* 0x00400000bd80783b */ /* 0x000e6e0000000200 */
[C---:B------:R-:W-:Y:S08]  /*7190*/  HMMA.16816.F32.BF16 R20, R164.reuse, R148, R20 ;  /* 0x00000094a414723c */ /* 0x040ff00000041814 */
[C---:B------:R-:W-:Y:S01]  /*71a0*/  HMMA.16816.F32.BF16 R24, R164.reuse, R150, R24 ;  /* 0x00000096a418723c */ /* 0x040fe20000041818 */
[----:B------:R-:W1:Y:S07]  /*71b0*/  LDSM.16.M88.4 R148, [R189+0x5000] ;  /* 0x00500000bd94783b */ /* 0x000e6e0000000200 */
[C---:B--2---:R-:W-:Y:S08]  /*71c0*/  HMMA.16816.F32.BF16 R28, R164.reuse, R132, R28 ;  /* 0x00000084a41c723c */ /* 0x044ff0000004181c */
[C---:B------:R-:W-:Y:S01]  /*71d0*/  HMMA.16816.F32.BF16 R32, R164.reuse, R134, R32 ;  /* 0x00000086a420723c */ /* 0x040fe20000041820 */
[----:B------:R-:W2:Y:S07]  /*71e0*/  LDSM.16.M88.4 R132, [R189+0x5800] ;  /* 0x00580000bd84783b */ /* 0x000eae0000000200 */
[C---:B---3--:R-:W-:Y:S08]  /*71f0*/  HMMA.16816.F32.BF16 R36, R164.reuse, R136, R36 ;  /* 0x00000088a424723c */ /* 0x048ff00000041824 */
[C---:B------:R-:W-:Y:S01]  /*7200*/  HMMA.16816.F32.BF16 R40, R164.reuse, R138, R40 ;  /* 0x0000008aa428723c */ /* 0x040fe20000041828 */
[----:B------:R-:W3:Y:S07]  /*7210*/  LDSM.16.M88.4 R136, [R201] ;  /* 0x00000000c988783b */ /* 0x000eee0000000200 */
[C---:B------:R-:W-:Y:S08]  /*7220*/  HMMA.16816.F32.BF16 R44, R164.reuse, R156, R44 ;  /* 0x0000009ca42c723c */ /* 0x040ff0000004182c */
[----:B------:R-:W-:Y:S01]  /*7230*/  HMMA.16816.F32.BF16 R48, R164, R158, R48 ;  /* 0x0000009ea430723c */ /* 0x000fe20000041830 */
[----:B------:R-:W2:Y:S07]  /*7240*/  LDSM.16.M88.4 R156, [R200] ;  /* 0x00000000c89c783b */ /* 0x000eae0000000200 */
[C---:B------:R-:W-:Y:S08]  /*7250*/  HMMA.16816.F32.BF16 R4, R168.reuse, R160, R4 ;  /* 0x000000a0a804723c */ /* 0x040ff00000041804 */
[C---:B------:R-:W-:Y:S01]  /*7260*/  HMMA.16816.F32.BF16 R8, R168.reuse, R162, R8 ;  /* 0x000000a2a808723c */ /* 0x040fe20000041808 */
[----:B------:R-:W-:Y:S07]  /*7270*/  LDSM.16.M88.4 R160, [R193+0x5800] ;  /* 0x00580000c1a0783b */ /* 0x000fee0000000200 */
[C---:B-----5:R-:W-:Y:S08]  /*7280*/  HMMA.16816.F32.BF16 R12, R168.reuse, R140, R12 ;  /* 0x0000008ca80c723c */ /* 0x060ff0000004180c */
[C---:B------:R-:W-:Y:S01]  /*7290*/  HMMA.16816.F32.BF16 R16, R168.reuse, R142, R16 ;  /* 0x0000008ea810723c */ /* 0x040fe20000041810 */
[----:B------:R-:W5:Y:S07]  /*72a0*/  LDSM.16.M88.4 R140, [R199] ;  /* 0x00000000c78c783b */ /* 0x000f6e0000000200 */
[C---:B-1----:R-:W-:Y:S08]  /*72b0*/  HMMA.16816.F32.BF16 R20, R168.reuse, R128, R20 ;  /* 0x00000080a814723c */ /* 0x042ff00000041814 */
[C---:B------:R-:W-:Y:S01]  /*72c0*/  HMMA.16816.F32.BF16 R24, R168.reuse, R130, R24 ;  /* 0x00000082a818723c */ /* 0x040fe20000041818 */
[----:B------:R-:W1:Y:S07]  /*72d0*/  LDSM.16.M88.4 R128, [R198] ;  /* 0x00000000c680783b */ /* 0x000e6e0000000200 */
[C---:B------:R-:W-:Y:S08]  /*72e0*/  HMMA.16816.F32.BF16 R28, R168.reuse, R144, R28 ;  /* 0x00000090a81c723c */ /* 0x040ff0000004181c */
[C---:B------:R-:W-:Y:S01]  /*72f0*/  HMMA.16816.F32.BF16 R32, R168.reuse, R146, R32 ;  /* 0x00000092a820723c */ /* 0x040fe20000041820 */
[----:B------:R-:W1:Y:S07]  /*7300*/  LDSM.16.M88.4 R144, [R197] ;  /* 0x00000000c590783b */ /* 0x000e6e0000000200 */
[C---:B------:R-:W-:Y:S08]  /*7310*/  HMMA.16816.F32.BF16 R36, R168.reuse, R148, R36 ;  /* 0x00000094a824723c */ /* 0x040ff00000041824 */
[C---:B------:R-:W-:Y:S01]  /*7320*/  HMMA.16816.F32.BF16 R40, R168.reuse, R150, R40 ;  /* 0x00000096a828723c */ /* 0x040fe20000041828 */
[----:B------:R-:W-:Y:S07]  /*7330*/  LDSM.16.M88.4 R148, [R193+0x3800] ;  /* 0x00380000c194783b */ /* 0x000fee0000000200 */
[C---:B--2---:R-:W-:Y:S08]  /*7340*/  HMMA.16816.F32.BF16 R44, R168.reuse, R132, R44 ;  /* 0x00000084a82c723c */ /* 0x044ff0000004182c */
[----:B------:R-:W-:Y:S01]  /*7350*/  HMMA.16816.F32.BF16 R48, R168, R134, R48 ;  /* 0x00000086a830723c */ /* 0x000fe20000041830 */
[----:B------:R-:W2:Y:S07]  /*7360*/  LDSM.16.M88.4 R132, [R196] ;  /* 0x00000000c484783b */ /* 0x000eae0000000200 */
[C---:B---3--:R-:W-:Y:S08]  /*7370*/  HMMA.16816.F32.BF16 R4, R172.reuse, R136, R4 ;  /* 0x00000088ac04723c */ /* 0x048ff00000041804 */
[C---:B------:R-:W-:Y:S01]  /*7380*/  HMMA.16816.F32.BF16 R8, R172.reuse, R138, R8 ;  /* 0x0000008aac08723c */ /* 0x040fe20000041808 */
[----:B------:R-:W3:Y:S07]  /*7390*/  LDSM.16.M88.4 R136, [R193+0x3000] ;  /* 0x00300000c188783b */ /* 0x000eee0000000200 */
        /* <DEDUP_REMOVED lines=17> */
[----:B------:R-:W-:Y:S07]  /*74b0*/  LDSM.16.M88.4 R136, [R190+0x4800] ;  /* 0x00480000be88783b */ /* 0x000fee0000000200 */
[C---:B------:R-:W-:Y:S08]  /*74c0*/  HMMA.16816.F32.BF16 R12, R176.reuse, R148, R12 ;  /* 0x00000094b00c723c */ /* 0x040ff0000004180c */
[C---:B------:R-:W-:Y:S08]  /*74d0*/  HMMA.16816.F32.BF16 R16, R176.reuse, R150, R16 ;  /* 0x00000096b010723c */ /* 0x040ff00000041810 */
[C---:B-----5:R-:W-:Y:S07]  /*74e0*/  HMMA.16816.F32.BF16 R20, R176.reuse, R140, R20 ;  /* 0x0000008cb014723c */ /* 0x060fee0000041814 */
[C---:B------:R-:W-:Y:S01]  /*74f0*/  @P6 SHF.L.U64.HI R141, R3.reuse, R108, c[0x0][0x1e4] ;  /* 0x00007900038d6619 */ /* 0x040fe2000001026c */
[C---:B------:R-:W-:Y:S04]  /*7500*/  HMMA.16816.F32.BF16 R24, R176.reuse, R142, R24 ;  /* 0x0000008eb018723c */ /* 0x040fe80000041818 */
[----:B------:R-:W-:Y:S03]  /*7510*/  @P6 IMAD.SHL.U32 R140, R3, 0x20, RZ ;  /* 0x00000020038c6824 */ /* 0x000fe600078e00ff */
[----:B------:R-:W-:Y:S01]  /*7520*/  @P6 IMAD.WIDE.U32 R142, R0, c[0x0][0x1e0], RZ ;  /* 0x00007800008e6a25 */ /* 0x000fe200078e00ff */
[C---:B-1----:R-:W-:Y:S04]  /*7530*/  HMMA.16816.F32.BF16 R28, R176.reuse, R128, R28 ;  /* 0x00000080b01c723c */ /* 0x042fe8000004181c */
[----:B------:R-:W-:Y:S02]  /*7540*/  @P6 IMAD.IADD R0, R143, 0x1, R2 ;  /* 0x000000018f006824 */ /* 0x000fe400078e0202 */
[----:B------:R-:W-:Y:S02]  /*7550*/  @P6 IMAD.WIDE.U32 R2, R142, 0x60, R140 ;  /* 0x000000608e026825 */ /* 0x000fe400078e008c */
[C---:B------:R-:W-:Y:S01]  /*7560*/  HMMA.16816.F32.BF16 R32, R176.reuse, R130, R32 ;  /* 0x00000082b020723c */ /* 0x040fe20000041820 */
[----:B------:R-:W1:Y:S03]  /*7570*/  LDSM.16.M88.4 R128, [R190+0x4000] ;  /* 0x00400000be80783b */ /* 0x000e660000000200 */
[----:B------:R-:W-:Y:S01]  /*7580*/  @P6 IMAD R111, R0, 0x60, RZ ;  /* 0x00000060006f6824 */ /* 0x000fe200078e02ff */
[-C--:B------:R-:W-:Y:S03]  /*7590*/  @P6 IADD3 R108, P4, R226, R2.reuse, RZ ;  /* 0x00000002e26c6210 */ /* 0x080fe60007f9e0ff */
[C---:B------:R-:W-:Y:S04]  /*75a0*/  HMMA.16816.F32.BF16 R36, R176.reuse, R156, R36 ;  /* 0x0000009cb024723c */ /* 0x040fe80000041824 */
[----:B------:R-:W-:Y:S04]  /*75b0*/  @P6 IMAD.IADD R0, R111, 0x1, R3 ;  /* 0x000000016f006824 */ /* 0x000fe800078e0203 */
[C---:B------:R-:W-:Y:S01]  /*75c0*/  HMMA.16816.F32.BF16 R40, R176.reuse, R158, R40 ;  /* 0x0000009eb028723c */ /* 0x040fe20000041828 */
[----:B------:R-:W3:Y:S07]  /*75d0*/  LDL R159, [R1+0x8] ;  /* 0x00000800019f7983 */ /* 0x000eee0000100800 */
[C---:B------:R-:W-:Y:S08]  /*75e0*/  HMMA.16816.F32.BF16 R44, R176.reuse, R160, R44 ;  /* 0x000000a0b02c723c */ /* 0x040ff0000004182c */
[----:B------:R-:W-:Y:S01]  /*75f0*/  HMMA.16816.F32.BF16 R48, R176, R162, R48 ;  /* 0x000000a2b030723c */ /* 0x000fe20000041830 */
[----:B------:R-:W3:Y:S07]  /*7600*/  LDL R162, [R1+0xc] ;  /* 0x00000c0001a27983 */ /* 0x000eee0000100800 */
[C---:B------:R-:W-:Y:S08]  /*7610*/  HMMA.16816.F32.BF16 R4, R180.reuse, R144, R4 ;  /* 0x00000090b404723c */ /* 0x040ff00000041804 */
[C---:B------:R-:W-:Y:S07]  /*7620*/  HMMA.16816.F32.BF16 R8, R180.reuse, R146, R8 ;  /* 0x00000092b408723c */ /* 0x040fee0000041808 */
[----:B------:R-:W-:Y:S01]  /*7630*/  @P6 LEA R146, P0, R108, c[0x0][0x1c8], 0x1 ;  /* 0x000072006c926a11 */ /* 0x000fe200078008ff */
[C---:B--2---:R-:W-:Y:S08]  /*7640*/  HMMA.16816.F32.BF16 R12, R180.reuse, R132, R12 ;  /* 0x00000084b40c723c */ /* 0x044ff0000004180c */
[C---:B------:R-:W-:Y:S01]  /*7650*/  HMMA.16816.F32.BF16 R16, R180.reuse, R134, R16 ;  /* 0x00000086b410723c */ /* 0x040fe20000041810 */
[----:B------:R-:W2:Y:S07]  /*7660*/  LDSM.16.M88.4 R132, [R190+0x5000] ;  /* 0x00500000be84783b */ /* 0x000eae0000000200 */
[C---:B-1----:R-:W-:Y:S07]  /*7670*/  HMMA.16816.F32.BF16 R20, R180.reuse, R128, R20 ;  /* 0x00000080b414723c */ /* 0x042fee0000041814 */
[----:B------:R-:W-:Y:S01]  /*7680*/  @P6 IMAD.MOV.U32 R128, RZ, RZ, R226 ;  /* 0x000000ffff806224 */ /* 0x000fe200078e00e2 */
[C---:B------:R-:W-:Y:S04]  /*7690*/  HMMA.16816.F32.BF16 R24, R180.reuse, R130, R24 ;  /* 0x00000082b418723c */ /* 0x040fe80000041818 */
[--C-:B------:R-:W-:Y:S03]  /*76a0*/  @P6 IMAD.MOV.U32 R129, RZ, RZ, R229.reuse ;  /* 0x000000ffff816224 */ /* 0x100fe600078e00e5 */
[----:B------:R-:W-:Y:S01]  /*76b0*/  @P6 IMAD.X R130, R0, 0x1, R229, P4 ;  /* 0x0000000100826824 */ /* 0x000fe200020e06e5 */
[C---:B------:R-:W-:Y:S04]  /*76c0*/  HMMA.16816.F32.BF16 R28, R180.reuse, R136, R28 ;  /* 0x00000088b41c723c */ /* 0x040fe8000004181c */
[----:B------:R-:W-:Y:S01]  /*76d0*/  @P6 IMAD.WIDE.U32 R128, R142, 0x60, R128 ;  /* 0x000000608e806825 */ /* 0x000fe200078e0080 */
[----:B------:R-:W-:Y:S02]  /*76e0*/  @P6 LEA.HI.X R147, R108, c[0x0][0x1cc], R130, 0x1, P0 ;  /* 0x000073006c936a11 */ /* 0x000fe400000f0c82 */
[----:B------:R-:W-:Y:S01]  /*76f0*/  @P6 IADD3 R3, P4, R226, 0x40, RZ ;  /* 0x00000040e2036810 */ /* 0x000fe20007f9e0ff */
[----:B------:R-:W-:Y:S01]  /*7700*/  @P6 IMAD.IADD R108, R129, 0x1, R111 ;  /* 0x00000001816c6824 */ /* 0x000fe200078e026f */
[-C--:B------:R-:W-:Y:S01]  /*7710*/  @P6 IADD3 R137, P0, R140, R2.reuse, RZ ;  /* 0x000000028c896210 */ /* 0x080fe20007f1e0ff */
[C---:B------:R-:W-:Y:S03]  /*7720*/  HMMA.16816.F32.BF16 R32, R180.reuse, R138, R32 ;  /* 0x0000008ab420723c */ /* 0x040fe60000041820 */
[C---:B------:R-:W-:Y:S01]  /*7730*/  @P6 SHF.L.U64.HI R145, R128.reuse, 0x1, R108 ;  /* 0x0000000180916819 */ /* 0x040fe2000001026c */
[----:B------:R-:W-:Y:S01]  /*7740*/  @P6 IMAD.SHL.U32 R144, R128, 0x2, RZ ;  /* 0x0000000280906824 */ /* 0x000fe200078e00ff */
[----:B------:R-:W-:Y:S01]  /*7750*/  @P6 IADD3 R111, P5, R3, R2, RZ ;  /* 0x00000002036f6210 */ /* 0x000fe20007fbe0ff */
[----:B------:R-:W1:Y:S01]  /*7760*/  LDSM.16.M88.4 R128, [R190+0x5800] ;  /* 0x00580000be80783b */ /* 0x000e620000000200 */
[----:B------:R-:W-:Y:S01]  /*7770*/  @P6 IMAD.X R108, RZ, RZ, R229, P4 ;  /* 0x000000ffff6c6224 */ /* 0x000fe200020e06e5 */
[----:B------:R-:W-:Y:S04]  /*7780*/  DEPBAR.LE SB0, 0x0 ;  /* 0x000080000000791a */ /* 0x000fe80000000000 */
[----:B------:R-:W-:Y:S01]  /*7790*/  BAR.SYNC.DEFER_BLOCKING 0x0 ;  /* 0x0000000000007b1d */ /* 0x000fe20000010000 */
[C---:B------:R-:W-:Y:S01]  /*77a0*/  @P6 IADD3 R136, P4, R137.reuse, R3, RZ ;  /* 0x0000000389886210 */ /* 0x040fe20007f9e0ff */
[C---:B------:R-:W-:Y:S01]  /*77b0*/  @P6 IMAD.X R2, R0.reuse, 0x1, R141, P0 ;  /* 0x0000000100026824 */ /* 0x040fe200000e068d */
[----:B------:R-:W-:Y:S01]  /*77c0*/  @P6 IADD3 R3, P0, R137, R226, RZ ;  /* 0x000000e289036210 */ /* 0x000fe20007f1e0ff */
[--C-:B------:R-:W-:Y:S01]  /*77d0*/  @P6 IMAD.X R0, R0, 0x1, R108.reuse, P5 ;  /* 0x0000000100006824 */ /* 0x100fe200028e066c */
[C---:B--2---:R-:W-:Y:S05]  /*77e0*/  HMMA.16816.F32.BF16 R36, R180.reuse, R132, R36 ;  /* 0x00000084b424723c */ /* 0x044fea0000041824 */
[C---:B------:R-:W-:Y:S01]  /*77f0*/  @P6 IMAD.X R108, R2.reuse, 0x1, R108, P4 ;  /* 0x00000001026c6824 */ /* 0x040fe200020e066c */
[----:B------:R-:W-:Y:S01]  /*7800*/  @P6 LEA R140, P4, R3, c[0x0][0x1c8], 0x1 ;  /* 0x00007200038c6a11 */ /* 0x000fe200078808ff */
[----:B------:R-:W-:Y:S01]  /*7810*/  @P6 IMAD.X R2, R2, 0x1, R229, P0 ;  /* 0x0000000102026824 */ /* 0x000fe200000e06e5 */
[C---:B------:R-:W-:Y:S01]  /*7820*/  @P6 LEA R138, P0, R136.reuse, c[0x0][0x1c8], 0x1 ;  /* 0x00007200888a6a11 */ /* 0x040fe200078008ff */
[C---:B------:R-:W-:Y:S03]  /*7830*/  HMMA.16816.F32.BF16 R40, R180.reuse, R134, R40 ;  /* 0x00000086b428723c */ /* 0x040fe60000041828 */
[----:B------:R-:W-:Y:S02]  /*7840*/  @P6 LEA.HI.X R139, R136, c[0x0][0x1cc], R108, 0x1, P0 ;  /* 0x00007300888b6a11 */ /* 0x000fe400000f0c6c */
[----:B------:R-:W-:Y:S02]  /*7850*/  @P6 ISETP.GE.AND P0, PT, R246, c[0x0][0x1d4], PT ;  /* 0x00007500f6006a0c */ /* 0x000fe40003f06270 */
[----:B------:R-:W-:Y:S02]  /*7860*/  @P6 LEA R142, P5, R111, c[0x0][0x1c8], 0x1 ;  /* 0x000072006f8e6a11 */ /* 0x000fe400078a08ff */
[----:B------:R-:W-:Y:S03]  /*7870*/  @P6 LEA.HI.X R141, R3, c[0x0][0x1cc], R2, 0x1, P4 ;  /* 0x00007300038d6a11 */ /* 0x000fe600020f0c02 */
[----:B------:R-:W-:Y:S02]  /*7880*/  @P6 IADD3 R132, P4, R144, c[0x0][0x1c8], RZ ;  /* 0x0000720090846a10 */ /* 0x000fe40007f9e0ff */
[----:B------:R-:W-:Y:S01]  /*7890*/  @P6 LEA.HI.X R143, R111, c[0x0][0x1cc], R0, 0x1, P5 ;  /* 0x000073006f8f6a11 */ /* 0x000fe200028f0c00 */
[----:B----4-:R-:W-:Y:S01]  /*78a0*/  IMAD.IADD R111, R212, 0x1, R214 ;  /* 0x00000001d46f7824 */ /* 0x010fe200078e02d6 */
[----:B------:R-:W-:Y:S02]  /*78b0*/  @P6 IADD3 R2, P5, R144, 0x80, RZ ;  /* 0x0000008090026810 */ /* 0x000fe40007fbe0ff */
[----:B------:R-:W-:Y:S01]  /*78c0*/  @P6 IADD3.X R133, R145, c[0x0][0x1cc], RZ, P4, !PT ;  /* 0x0000730091856a10 */ /* 0x000fe200027fe4ff */
[----:B------:R-:W-:Y:S01]  /*78d0*/  @P2 IMAD.HI.U32 R0, R111, c[0x0][0x2c8], RZ ;  /* 0x0000b2006f002a27 */ /* 0x000fe200078e00ff */
[----:B------:R-:W-:Y:S01]  /*78e0*/  @P6 IADD3 R2, P4, R2, c[0x0][0x1c8], RZ ;  /* 0x0000720002026a10 */ /* 0x000fe20007f9e0ff */
[C---:B-1----:R-:W-:Y:S02]  /*78f0*/  HMMA.16816.F32.BF16 R44, R180.reuse, R128, R44 ;  /* 0x00000080b42c723c */ /* 0x042fe4000004182c */
[----:B------:R-:W-:Y:S01]  /*7900*/  @!PT LDS RZ, [RZ] ;  /* 0x00000000fffff984 */ /* 0x000fe20000000800 */
[----:B------:R-:W-:Y:S01]  /*7910*/  @!PT LDS RZ, [RZ] ;  /* 0x00000000fffff984 */ /* 0x000fe20000000800 */
[----:B------:R-:W-:Y:S01]  /*7920*/  @!PT LDS RZ, [RZ] ;  /* 0x00000000fffff984 */ /* 0x000fe20000000800 */
[----:B------:R1:W-:Y:S01]  /*7930*/  @P6 LDGSTS.E.BYPASS.LTC128B.128 [R213+0x8100], [R132.64], !P0 ;  /* 0x0810000084d56fae */ /* 0x0003e2000c101d48 */
[----:B------:R-:W-:Y:S02]  /*7940*/  @P6 IADD3.X R3, RZ, c[0x0][0x1cc], R145, P4, P5 ;  /* 0x00007300ff036a10 */ /* 0x000fe400027ea491 */
[----:B------:R-:W-:Y:S03]  /*7950*/  @P2 SHF.R.U32.HI R111, RZ, c[0x0][0x2cc], R0 ;  /* 0x0000b300ff6f2a19 */ /* 0x000fe60000011600 */
[----:B------:R2:W-:Y:S01]  /*7960*/  @P6 LDGSTS.E.BYPASS.LTC128B.128 [R213+0xb100], [R2.64], !P3 ;  /* 0x0b10000002d56fae */ /* 0x0005e2000d901d48 */
[----:B------:R-:W-:Y:S04]  /*7970*/  HMMA.16816.F32.BF16 R48, R180, R130, R48 ;  /* 0x00000082b430723c */ /* 0x000fe80000041830 */
[----:B------:R1:W-:Y:S05]  /*7980*/  @P6 LDGSTS.E.BYPASS.LTC128B.128 [R213+0x9100], [R146.64], !P0 ;  /* 0x0910000092d56fae */ /* 0x0003ea000c101d48 */
[----:B------:R1:W-:Y:S05]  /*7990*/  @P6 LDGSTS.E.BYPASS.LTC128B.128 [R213+0xc100], [R142.64], !P3 ;  /* 0x0c1000008ed56fae */ /* 0x0003ea000d901d48 */
[----:B------:R1:W-:Y:S05]  /*79a0*/  @P6 LDGSTS.E.BYPASS.LTC128B.128 [R213+0xa100], [R140.64], !P0 ;  /* 0x0a1000008cd56fae */ /* 0x0003ea000c101d48 */
[----:B------:R1:W-:Y:S05]  /*79b0*/  @P6 LDGSTS.E.BYPASS.LTC128B.128 [R213+0xd100], [R138.64], !P3 ;  /* 0x0d1000008ad56fae */ /* 0x0003ea000d901d48 */
[----:B------:R-:W4:Y:S01]  /*79c0*/  SHFL.IDX PT, R108, R111, RZ, 0x1c1f ;  /* 0x001c1fff6f6c7589 */ /* 0x000f2200000e0000 */
[----:B--2---:R-:W-:Y:S04]  /*79d0*/  IMAD R3, R186, -0x60, RZ ;  /* 0xffffffa0ba037824 */ /* 0x004fe800078e02ff */
[----:B------:R-:W0:Y:S01]  /*79e0*/  LDGDEPBAR ;  /* 0x00000000000079af */ /* 0x000e220000000000 */
[----:B------:R-:W-:Y:S04]  /*79f0*/  IADD3 R0, -R187, 0x1, R3 ;  /* 0x00000001bb007810 */ /* 0x000fe80007ffe103 */
[----:B---3--:R-:W-:Y:S04]  /*7a00*/  IADD3 R0, -R159, R0, R162 ;  /* 0x000000009f007210 */ /* 0x008fe80007ffe1a2 */
[C---:B------:R-:W-:Y:S02]  /*7a10*/  IADD3 R129, R0.reuse, c[0x0][0x328], RZ ;  /* 0x0000ca0000817a10 */ /* 0x040fe40007ffe0ff */
[----:B------:R-:W-:Y:S03]  /*7a20*/  IADD3 R128, R0, UR4, RZ ;  /* 0x0000000400807c10 */ /* 0x000fe6000fffe0ff */
[----:B----4-:R-:W-:Y:S02]  /*7a30*/  IMAD.IADD R2, R129, 0x1, R108 ;  /* 0x0000000181027824 */ /* 0x010fe400078e026c */
[----:B------:R-:W-:Y:S01]  /*7a40*/  IMAD.IADD R0, R108, 0x1, R128 ;  /* 0x000000016c007824 */ /* 0x000fe200078e0280 */
[----:B------:R-:W-:-:S05]  /*7a50*/  @!P1 BRA `(.L_x_562) ;  /* 0x0000018000009947 */ /* 0x000fca0003800000 */
[----:B-1----:R-:W-:Y:S01]  /*7a60*/  IADD3 R108, -R159, R162, R108 ;  /* 0x000000a29f6c7210 */ /* 0x002fe20007ffe16c */
[----:B------:R-:W-:Y:S03]  /*7a70*/  BSSY B0, `(.L_x_563) ;  /* 0x0000011000007945 */ /* 0x000fe60003800000 */
        /* <DEDUP_REMOVED lines=11> */
.L_x_564:
[----:B------:R-:W-:Y:S04]  /*7b30*/  MOV R130, c[0x0][0x32c] ;  /* 0x0000cb0000827a02 */ /* 0x000fe80000000f00 */
[----:B------:R-:W-:Y:S11]  /*7b40*/  ISETP.NE.AND P0, PT, R130, 0x1, PT ;  /* 0x000000018200780c */ /* 0x000ff60003f05270 */
[----:B------:R-:W-:Y:S02]  /*7b50*/  @!UPT UIADD3 URZ, URZ, URZ, URZ ;  /* 0x0000003f3f3ff290 */ /* 0x000fe4000fffe03f */
[----:B------:R-:W-:Y:S05]  /*7b60*/  @P0 IMAD.HI.U32 R130, R108, c[0x0][0x330], RZ ;  /* 0x0000cc006c820a27 */ /* 0x000fea00078e00ff */
[----:B------:R-:W-:Y:S02]  /*7b70*/  @P0 SHF.R.U32.HI R108, RZ, c[0x0][0x334], R130 ;  /* 0x0000cd00ff6c0a19 */ /* 0x000fe40000011682 */
.L_x_565:
[----:B------:R-:W-:Y:S05]  /*7b80*/  BSYNC B0 ;  /* 0x0000000000007941 */ /* 0x000fea0003800000 */
.L_x_563:
[----:B------:R-:W-:Y:S04]  /*7b90*/  IMAD.IADD R130, R3, 0x1, -R187 ;  /* 0x0000000103827824 */ /* 0x000fe800078e0abb */
[----:B------:R-:W-:Y:S05]  /*7ba0*/  IMAD R108, R108, c[0x0][0x32c], R130 ;  /* 0x0000cb006c6c7a24 */ /* 0x000fea00078e0282 */
[----:B------:R-:W-:Y:S02]  /*7bb0*/  IADD3 R130, R108, c[0x0][0x32c], RZ ;  /* 0x0000cb006c827a10 */ /* 0x000fe40007ffe0ff */
[----:B------:R-:W-:Y:S02]  /*7bc0*/  IMNMX R0, R0, R108, !PT ;  /* 0x0000006c00007217 */ /* 0x000fe40007800200 */
[----:B------:R-:W-:Y:S02]  /*7bd0*/  IMNMX R2, R2, R130, PT ;  /* 0x0000008202027217 */ /* 0x000fe40003800200 */
.L_x_562:
[C---:B-1----:R-:W-:Y:S02]  /*7be0*/  ISETP.GE.AND P0, PT, R3.reuse, 0x2, PT ;  /* 0x000000020300780c */ /* 0x042fe40003f06270 */
[C---:B------:R-:W-:Y:S02]  /*7bf0*/  ISETP.GE.AND P4, PT, R3.reuse, 0x1, PT ;  /* 0x000000010300780c */ /* 0x040fe40003f86270 */
[----:B------:R-:W-:Y:S02]  /*7c00*/  P2R R144, PR, RZ, 0x1 ;  /* 0x00000001ff907803 */ /* 0x000fe40000000000 */
[C---:B------:R-:W-:Y:S02]  /*7c10*/  ISETP.GT.AND P0, PT, R0.reuse, 0x1, !P0 ;  /* 0x000000010000780c */ /* 0x040fe40004704270 */
[----:B------:R-:W-:Y:S02]  /*7c20*/  P2R R143, PR, RZ, 0x10 ;  /* 0x00000010ff8f7803 */ /* 0x000fe40000000000 */
[----:B------:R-:W-:Y:S02]  /*7c30*/  ISETP.GT.AND P4, PT, R0, RZ, !P4 ;  /* 0x000000ff0000720c */ /* 0x000fe40006784270 */
[C---:B------:R-:W-:Y:S02]  /*7c40*/  ISETP.LT.OR P0, PT, R2.reuse, 0x2, P0 ;  /* 0x000000020200780c */ /* 0x040fe40000701670 */
[----:B------:R-:W-:Y:S02]  /*7c50*/  ISETP.GE.AND P5, PT, R3, 0x9, PT ;  /* 0x000000090300780c */ /* 0x000fe40003fa6270 */
[----:B------:R-:W-:Y:S02]  /*7c60*/  ISETP.LT.OR P4, PT, R2, 0x1, P4 ;  /* 0x000000010200780c */ /* 0x000fe40002781670 */
[----:B------:R-:W-:Y:S02]  /*7c70*/  FSEL R133, R5, -INF , !P0 ;  /* 0xff80000005857808 */ /* 0x000fe40004000000 */
[----:B------:R-:W-:Y:S02]  /*7c80*/  ISETP.GT.AND P0, PT, R0, 0x8, !P5 ;  /* 0x000000080000780c */ /* 0x000fe40006f04270 */
[----:B------:R-:W-:Y:S02]  /*7c90*/  FSEL R130, R4, -INF , !P4 ;  /* 0xff80000004827808 */ /* 0x000fe40006000000 */
[----:B------:R-:W-:Y:S01]  /*7ca0*/  ISETP.LT.OR P0, PT, R2, 0x9, P0 ;  /* 0x000000090200780c */ /* 0x000fe20000701670 */
[----:B------:R-:W1:Y:S01]  /*7cb0*/  SHFL.IDX PT, R4, R111, 0x1, 0x1c1f ;  /* 0x003c1f006f047f89 */ /* 0x000e6200000e0000 */
[C---:B------:R-:W-:Y:S02]  /*7cc0*/  ISETP.GE.AND P4, PT, R3.reuse, 0xa, PT ;  /* 0x0000000a0300780c */ /* 0x040fe40003f86270 */
        /* <DEDUP_REMOVED lines=98> */
[----:B------:R-:W-:Y:S04]  /*82f0*/  ISETP.LT.OR P0, PT, R2, 0x59, P0 ;  /* 0x000000590200780c */ /* 0x000fe80000701670 */
[----:B------:R-:W-:Y:S02]  /*8300*/  FSEL R221, R48, -INF , !P0 ;  /* 0xff80000030dd7808 */ /* 0x000fe40004000000 */
[----:B------:R-:W-:Y:S01]  /*8310*/  ISETP.GT.AND P0, PT, R0, 0x59, !P4 ;  /* 0x000000590000780c */ /* 0x000fe20006704270 */
[--C-:B-1----:R-:W-:Y:S03]  /*8320*/  IMAD.IADD R0, R128, 0x1, R4.reuse ;  /* 0x0000000180007824 */ /* 0x102fe600078e0204 */
[----:B------:R-:W-:Y:S01]  /*8330*/  ISETP.LT.OR P0, PT, R2, 0x5a, P0 ;  /* 0x0000005a0200780c */ /* 0x000fe20000701670 */
[----:B------:R-:W-:Y:S03]  /*8340*/  IMAD.IADD R2, R129, 0x1, R4 ;  /* 0x0000000181027824 */ /* 0x000fe600078e0204 */
[----:B------:R-:W-:Y:S01]  /*8350*/  FSEL R222, R49, -INF , !P0 ;  /* 0xff80000031de7808 */ /* 0x000fe20004000000 */
[----:B------:R-:W-:-:S05]  /*8360*/  @!P1 BRA `(.L_x_566) ;  /* 0x0000018000009947 */ /* 0x000fca0003800000 */
[----:B------:R-:W-:Y:S01]  /*8370*/  IADD3 R4, -R159, R162, R4 ;  /* 0x000000a29f047210 */ /* 0x000fe20007ffe104 */
        /* <DEDUP_REMOVED lines=12> */
.L_x_568:
[----:B------:R-:W-:Y:S04]  /*8440*/  MOV R5, c[0x0][0x32c] ;  /* 0x0000cb0000057a02 */ /* 0x000fe80000000f00 */
[----:B------:R-:W-:Y:S11]  /*8450*/  ISETP.NE.AND P0, PT, R5, 0x1, PT ;  /* 0x000000010500780c */ /* 0x000ff60003f05270 */
[----:B------:R-:W-:Y:S02]  /*8460*/  @!UPT UIADD3 URZ, URZ, URZ, URZ ;  /* 0x0000003f3f3ff290 */ /* 0x000fe4000fffe03f */
[----:B------:R-:W-:Y:S05]  /*8470*/  @P0 IMAD.HI.U32 R5, R4, c[0x0][0x330], RZ ;  /* 0x0000cc0004050a27 */ /* 0x000fea00078e00ff */
[----:B------:R-:W-:Y:S02]  /*8480*/  @P0 SHF.R.U32.HI R4, RZ, c[0x0][0x334], R5 ;  /* 0x0000cd00ff040a19 */ /* 0x000fe40000011605 */
.L_x_569:
[----:B------:R-:W-:Y:S05]  /*8490*/  BSYNC B0 ;  /* 0x0000000000007941 */ /* 0x000fea0003800000 */
.L_x_567:
[----:B------:R-:W-:Y:S04]  /*84a0*/  IMAD.IADD R3, R3, 0x1, -R187 ;  /* 0x0000000103037824 */ /* 0x000fe800078e0abb */
[----:B------:R-:W-:Y:S05]  /*84b0*/  IMAD R3, R4, c[0x0][0x32c], R3 ;  /* 0x0000cb0004037a24 */ /* 0x000fea00078e0203 */
[----:B------:R-:W-:Y:S02]  /*84c0*/  IADD3 R4, R3, c[0x0][0x32c], RZ ;  /* 0x0000cb0003047a10 */ /* 0x000fe40007ffe0ff */
[----:B------:R-:W-:Y:S02]  /*84d0*/  IMNMX R0, R0, R3, !PT ;  /* 0x0000000300007217 */ /* 0x000fe40007800200 */
[----:B------:R-:W-:Y:S02]  /*84e0*/  IMNMX R2, R2, R4, PT ;  /* 0x0000000402027217 */ /* 0x000fe40003800200 */
.L_x_566:
        /* <DEDUP_REMOVED lines=82> */
[----:B------:R-:W-:Y:S01]  /*8a10*/  ISETP.GT.AND P6, PT, R0, 0x51, !P6 ;  /* 0x000000510000780c */ /* 0x000fe200077c4270 */
[----:B------:R-:W1:Y:S01]  /*8a20*/  SHFL.BFLY PT, R5, R3, 0x2, 0x1f ;  /* 0x0c401f0003057f89 */ /* 0x000e6200000e0000 */
[----:B------:R-:W-:Y:S02]  /*8a30*/  FSEL R141, R27, -INF , !P0 ;  /* 0xff8000001b8d7808 */ /* 0x000fe40004000000 */
[----:B------:R-:W-:Y:S02]  /*8a40*/  ISETP.NE.AND P0, PT, R108, RZ, PT ;  /* 0x000000ff6c00720c */ /* 0x000fe40003f05270 */
[----:B------:R-:W-:Y:S02]  /*8a50*/  FMNMX.FTZ R4, R141, R4, !PT ;  /* 0x000000048d047209 */ /* 0x000fe40007810000 */
[----:B------:R-:W-:Y:S02]  /*8a60*/  ISETP.GT.AND P0, PT, R0, 0x30, !P0 ;  /* 0x000000300000780c */ /* 0x000fe40004704270 */
[C---:B------:R-:W-:Y:S02]  /*8a70*/  ISETP.LT.OR P6, PT, R2.reuse, 0x52, P6 ;  /* 0x000000520200780c */ /* 0x040fe400037c1670 */
[----:B------:R-:W-:Y:S02]  /*8a80*/  ISETP.LT.OR P0, PT, R2, 0x31, P0 ;  /* 0x000000310200780c */ /* 0x000fe40000701670 */
[----:B------:R-:W-:Y:S02]  /*8a90*/  ISETP.GT.AND P5, PT, R0, 0x58, !P5 ;  /* 0x000000580000780c */ /* 0x000fe40006fa4270 */
[----:B------:R-:W-:Y:S02]  /*8aa0*/  FSEL R142, R30, -INF , !P0 ;  /* 0xff8000001e8e7808 */ /* 0x000fe40004000000 */
[----:B------:R-:W-:Y:S02]  /*8ab0*/  ISETP.NE.AND P0, PT, R25, RZ, PT ;  /* 0x000000ff1900720c */ /* 0x000fe40003f05270 */
[----:B------:R-:W-:Y:S02]  /*8ac0*/  FMNMX.FTZ R4, R142, R4, !PT ;  /* 0x000000048e047209 */ /* 0x000fe40007810000 */
[----:B------:R-:W-:Y:S02]  /*8ad0*/  ISETP.GT.AND P0, PT, R0, 0x31, !P0 ;  /* 0x000000310000780c */ /* 0x000fe40004704270 */
[----:B------:R-:W-:Y:S02]  /*8ae0*/  FSEL R217, R47, -INF , !P6 ;  /* 0xff8000002fd97808 */ /* 0x000fe40007000000 */
[----:B------:R-:W-:Y:S02]  /*8af0*/  ISETP.LT.OR P0, PT, R2, 0x32, P0 ;  /* 0x000000320200780c */ /* 0x000fe40000701670 */
[----:B-1----:R-:W-:Y:S02]  /*8b00*/  FMNMX.FTZ R3, R3, R5, !PT ;  /* 0x0000000503037209 */ /* 0x002fe40007810000 */
        /* <DEDUP_REMOVED lines=12> */
[C---:B------:R-:W-:Y:S02]  /*8bd0*/  ISETP.LT.OR P0, PT, R2.reuse, 0x3a, P0 ;  /* 0x0000003a0200780c */ /* 0x040fe40000701670 */
[----:B------:R-:W-:Y:S02]  /*8be0*/  ISETP.LT.OR P4, PT, R2, 0x5a, P4 ;  /* 0x0000005a0200780c */ /* 0x000fe40002781670 */
[----:B------:R-:W-:Y:S02]  /*8bf0*/  FSEL R159, R35, -INF , !P0 ;  /* 0xff800000239f7808 */ /* 0x000fe40004000000 */
[----:B------:R-:W-:Y:S02]  /*8c00*/  ISETP.NE.AND P0, PT, R20, RZ, PT ;  /* 0x000000ff1400720c */ /* 0x000fe40003f05270 */
[----:B------:R-:W-:Y:S01]  /*8c10*/  FMNMX.FTZ R4, R159, R4, !PT ;  /* 0x000000049f047209 */ /* 0x000fe20007810000 */
[----:B------:R-:W-:Y:S01]  /*8c20*/  LDSM.16.MT88.4 R20, [R192] ;  /* 0x00000000c014783b */ /* 0x000fe20000004200 */
[----:B------:R-:W-:Y:S02]  /*8c30*/  ISETP.GT.AND P0, PT, R0, 0x40, !P0 ;  /* 0x000000400000780c */ /* 0x000fe40004704270 */
[----:B------:R-:W-:Y:S02]  /*8c40*/  FSEL R111, R51, -INF , !P4 ;  /* 0xff800000336f7808 */ /* 0x000fe40006000000 */
[----:B------:R-:W-:Y:S04]  /*8c50*/  ISETP.LT.OR P0, PT, R2, 0x41, P0 ;  /* 0x000000410200780c */ /* 0x000fe80000701670 */
[----:B------:R-:W-:Y:S02]  /*8c60*/  FSEL R162, R38, -INF , !P0 ;  /* 0xff80000026a27808 */ /* 0x000fe40004000000 */
[----:B------:R-:W-:Y:S02]  /*8c70*/  ISETP.NE.AND P0, PT, R17, RZ, PT ;  /* 0x000000ff1100720c */ /* 0x000fe40003f05270 */
[----:B------:R-:W-:Y:S02]  /*8c80*/  FMNMX.FTZ R4, R162, R4, !PT ;  /* 0x00000004a2047209 */ /* 0x000fe40007810000 */
[----:B------:R-:W-:Y:S04]  /*8c90*/  ISETP.GT.AND P0, PT, R0, 0x41, !P0 ;  /* 0x000000410000780c */ /* 0x000fe80004704270 */
[----:B------:R-:W-:Y:S04]  /*8ca0*/  ISETP.LT.OR P0, PT, R2, 0x42, P0 ;  /* 0x000000420200780c */ /* 0x000fe80000701670 */
[----:B------:R-:W-:Y:S02]  /*8cb0*/  FSEL R163, R39, -INF , !P0 ;  /* 0xff80000027a37808 */ /* 0x000fe40004000000 */
[----:B------:R-:W-:Y:S01]  /*8cc0*/  ISETP.NE.AND P0, PT, R16, RZ, PT ;  /* 0x000000ff1000720c */ /* 0x000fe20003f05270 */
[----:B------:R-:W-:Y:S01]  /*8cd0*/  LDSM.16.MT88.4 R36, [R207] ;  /* 0x00000000cf24783b */ /* 0x000fe20000004200 */
[----:B------:R-:W-:Y:S02]  /*8ce0*/  FMNMX.FTZ R4, R163, R4, !PT ;  /* 0x00000004a3047209 */ /* 0x000fe40007810000 */
[----:B------:R-:W-:Y:S04]  /*8cf0*/  ISETP.GT.AND P0, PT, R0, 0x48, !P0 ;  /* 0x000000480000780c */ /* 0x000fe80004704270 */
[----:B------:R-:W-:Y:S04]  /*8d00*/  ISETP.LT.OR P0, PT, R2, 0x49, P0 ;  /* 0x000000490200780c */ /* 0x000fe80000701670 */
[----:B------:R-:W-:Y:S02]  /*8d10*/  FSEL R184, R42, -INF , !P0 ;  /* 0xff8000002ab87808 */ /* 0x000fe40004000000 */
[----:B------:R-:W-:Y:S02]  /*8d20*/  ISETP.NE.AND P0, PT, R13, RZ, PT ;  /* 0x000000ff0d00720c */ /* 0x000fe40003f05270 */
[----:B------:R-:W-:Y:S02]  /*8d30*/  FMNMX.FTZ R4, R184, R4, !PT ;  /* 0x00000004b8047209 */ /* 0x000fe40007810000 */
[----:B------:R-:W-:Y:S04]  /*8d40*/  ISETP.GT.AND P0, PT, R0, 0x49, !P0 ;  /* 0x000000490000780c */ /* 0x000fe80004704270 */
[----:B------:R-:W-:Y:S04]  /*8d50*/  ISETP.LT.OR P0, PT, R2, 0x4a, P0 ;  /* 0x0000004a0200780c */ /* 0x000fe80000701670 */
[----:B------:R-:W-:Y:S02]  /*8d60*/  FSEL R187, R43, -INF , !P0 ;  /* 0xff8000002bbb7808 */ /* 0x000fe40004000000 */
[----:B------:R-:W-:Y:S02]  /*8d70*/  ISETP.NE.AND P0, PT, R12, RZ, PT ;  /* 0x000000ff0c00720c */ /* 0x000fe40003f05270 */
[----:B------:R-:W-:Y:S01]  /*8d80*/  FMNMX.FTZ R4, R187, R4, !PT ;  /* 0x00000004bb047209 */ /* 0x000fe20007810000 */
[----:B------:R-:W-:Y:S01]  /*8d90*/  LDSM.16.MT88.4 R12, [R188] ;  /* 0x00000000bc0c783b */ /* 0x000fe20000004200 */
[----:B------:R-:W-:Y:S04]  /*8da0*/  ISETP.GT.AND P0, PT, R0, 0x50, !P0 ;  /* 0x000000500000780c */ /* 0x000fe80004704270 */
[----:B------:R-:W-:Y:S04]  /*8db0*/  ISETP.LT.OR P0, PT, R2, 0x51, P0 ;  /* 0x000000510200780c */ /* 0x000fe80000701670 */
[----:B------:R-:W-:Y:S02]  /*8dc0*/  FSEL R216, R46, -INF , !P0 ;  /* 0xff8000002ed87808 */ /* 0x000fe40004000000 */
[----:B------:R-:W-:Y:S02]  /*8dd0*/  LDSM.16.MT88.4 R44, [R188+0x3000] ;  /* 0x00300000bc2c783b */ /* 0x000fe40000004200 */
[----:B------:R-:W-:Y:S04]  /*8de0*/  FMNMX.FTZ R0, R216, R4, !PT ;  /* 0x00000004d8007209 */ /* 0x000fe80007810000 */
[----:B------:R-:W-:Y:S02]  /*8df0*/  FMNMX.FTZ R0, R217, R0, !PT ;  /* 0x00000000d9007209 */ /* 0x000fe40007810000 */
[----:B------:R-:W1:Y:S02]  /*8e00*/  SHFL.BFLY PT, R4, R3, 0x1, 0x1f ;  /* 0x0c201f0003047f89 */ /* 0x000e6400000e0000 */
[----:B------:R-:W-:Y:S04]  /*8e10*/  FMNMX.FTZ R0, R218, R0, !PT ;  /* 0x00000000da007209 */ /* 0x000fe80007810000 */
[----:B------:R-:W-:Y:S05]  /*8e20*/  FMNMX.FTZ R0, R111, R0, !PT ;  /* 0x000000006f007209 */ /* 0x000fea0007810000 */
[----:B------:R-:W2:Y:S01]  /*8e30*/  SHFL.BFLY PT, R2, R0, 0x2, 0x1f ;  /* 0x0c401f0000027f89 */ /* 0x000ea200000e0000 */
[----:B-1----:R-:W-:Y:S04]  /*8e40*/  FMNMX.FTZ R108, R3, R4, !PT ;  /* 0x00000004036c7209 */ /* 0x002fe80007810000 */
[C---:B------:R-:W-:Y:S01]  /*8e50*/  FSETP.NEU.FTZ.AND P0, PT, R108.reuse, -INF , PT ;  /* 0xff8000006c00780b */ /* 0x040fe20003f1d000 */
[----:B------:R-:W-:Y:S05]  /*8e60*/  FMUL.FTZ R3, R108, c[0x0][0x2d0] ;  /* 0x0000b4006c037a20 */ /* 0x000fea0000410000 */
[----:B------:R-:W-:Y:S02]  /*8e70*/  FSEL R132, R3, RZ, P0 ;  /* 0x000000ff03847208 */ /* 0x000fe40000000000 */
[----:B--2---:R-:W-:Y:S03]  /*8e80*/  FMNMX.FTZ R2, R0, R2, !PT ;  /* 0x0000000200027209 */ /* 0x004fe60007810000 */
[--C-:B------:R-:W-:Y:S02]  /*8e90*/  FFMA.FTZ R0, R130, c[0x0][0x2d0], -R132.reuse ;  /* 0x0000b40082007a23 */ /* 0x100fe40000010884 */
[----:B------:R-:W1:Y:S01]  /*8ea0*/  SHFL.BFLY PT, R3, R2, 0x1, 0x1f ;  /* 0x0c201f0002037f89 */ /* 0x000e6200000e0000 */
[--C-:B------:R-:W-:Y:S01]  /*8eb0*/  FFMA.FTZ R4, R9, c[0x0][0x2d0], -R132.reuse ;  /* 0x0000b40009047a23 */ /* 0x100fe20000010884 */
[----:B------:R2:W-:Y:S01]  /*8ec0*/  MUFU.EX2 R252, R0 ;  /* 0x0000000000fc7308 */ /* 0x0005e20000000800 */
[--C-:B------:R-:W-:Y:S02]  /*8ed0*/  FFMA.FTZ R40, R146, c[0x0][0x2d0], -R132.reuse ;  /* 0x0000b40092287a23 */ /* 0x100fe40000010884 */
[--C-:B------:R-:W-:Y:S07]  /*8ee0*/  FFMA.FTZ R48, R148, c[0x0][0x2d0], -R132.reuse ;  /* 0x0000b40094307a23 */ /* 0x100fee0000010884 */
[----:B------:R3:W-:Y:S10]  /*8ef0*/  MUFU.EX2 R28, R4 ;  /* 0x00000004001c7308 */ /* 0x0007f40000000800 */
[----:B------:R-:W-:Y:S01]  /*8f00*/  MUFU.EX2 R244, R40 ;  /* 0x0000002800f47308 */ /* 0x000fe20000000800 */
[----:B-1----:R-:W-:Y:S01]  /*8f10*/  FMNMX.FTZ R3, R2, R3, !PT ;  /* 0x0000000302037209 */ /* 0x002fe20007810000 */
[--C-:B--2---:R-:W-:Y:S08]  /*8f20*/  FFMA.FTZ R0, R133, c[0x0][0x2d0], -R132.reuse ;  /* 0x0000b40085007a23 */ /* 0x104ff00000010884 */
[----:B------:R1:W2:Y:S01]  /*8f30*/  MUFU.EX2 R133, R0 ;  /* 0x0000000000857308 */ /* 0x0002a20000000800 */
[----:B---3--:R-:W-:Y:S09]  /*8f40*/  FMUL.FTZ R4, R3, c[0x0][0x2d0] ;  /* 0x0000b40003047a20 */ /* 0x008ff20000410000 */
[----:B------:R-:W-:Y:S01]  /*8f50*/  MUFU.EX2 R242, R48 ;  /* 0x0000003000f27308 */ /* 0x000fe20000000800 */
[----:B-1----:R-:W-:Y:S01]  /*8f60*/  FFMA.FTZ R0, R131, c[0x0][0x2d0], -R132 ;  /* 0x0000b40083007a23 */ /* 0x002fe20000010884 */
[----:B--2---:R-:W-:Y:S08]  /*8f70*/  F2FP.BF16.PACK_AB R128, R133, R252 ;  /* 0x000000fc8580723e */ /* 0x004ff000000010ff */
[----:B------:R1:W-:Y:S02]  /*8f80*/  MUFU.EX2 R29, R0 ;  /* 0x00000000001d7308 */ /* 0x0003e40000000800 */
[----:B-1----:R-:W-:Y:S02]  /*8f90*/  FSEL R0, R108, RZ, P0 ;  /* 0x000000ff6c007208 */ /* 0x002fe40000000000 */
[----:B------:R-:W-:Y:S03]  /*8fa0*/  FSETP.NEU.FTZ.AND P0, PT, R3, -INF , PT ;  /* 0xff8000000300780b */ /* 0x000fe60003f1d000 */
[----:B------:R-:W-:Y:S01]  /*8fb0*/  FADD.FTZ R0, -R0, R109 ;  /* 0x0000006d00007221 */ /* 0x000fe20000010100 */
[----:B------:R-:W-:Y:S03]  /*8fc0*/  FSEL R109, R4, RZ, P0 ;  /* 0x000000ff046d7208 */ /* 0x000fe60000000000 */
[----:B------:R-:W-:Y:S02]  /*8fd0*/  FMUL.FTZ R0, R0, c[0x0][0x2d0] ;  /* 0x0000b40000007a20 */ /* 0x000fe40000410000 */
[--C-:B------:R-:W-:Y:S02]  /*8fe0*/  FFMA.FTZ R4, R6, c[0x0][0x2d0], -R109.reuse ;  /* 0x0000b40006047a23 */ /* 0x100fe4000001086d */
[----:B------:R1:W2:Y:S10]  /*8ff0*/  MUFU.EX2 R2, R0 ;  /* 0x0000000000027308 */ /* 0x0002b40000000800 */
[----:B------:R3:W-:Y:S01]  /*9000*/  MUFU.EX2 R251, R4 ;  /* 0x0000000400fb7308 */ /* 0x0007e20000000800 */
[--C-:B-1----:R-:W-:Y:S02]  /*9010*/  FFMA.FTZ R0, R8, c[0x0][0x2d0], -R109.reuse ;  /* 0x0000b40008007a23 */ /* 0x102fe4000001086d */
[C---:B--2---:R-:W-:Y:S07]  /*9020*/  FMUL.FTZ R5, R2.reuse, R113 ;  /* 0x0000007102057220 */ /* 0x044fee0000410000 */
[----:B------:R1:W2:Y:S01]  /*9030*/  MUFU.EX2 R250, R0 ;  /* 0x0000000000fa7308 */ /* 0x0002a20000000800 */
[C---:B------:R-:W-:Y:S02]  /*9040*/  FMUL.FTZ R8, R2.reuse, R116 ;  /* 0x0000007402087220 */ /* 0x040fe40000410000 */
[C---:B------:R-:W-:Y:S02]  /*9050*/  FMUL.FTZ R9, R2.reuse, R117 ;  /* 0x0000007502097220 */ /* 0x040fe40000410000 */
[C---:B------:R-:W-:Y:S02]  /*9060*/  FMUL.FTZ R16, R2.reuse, R72 ;  /* 0x0000004802107220 */ /* 0x040fe40000410000 */
[--C-:B---3--:R-:W-:Y:S02]  /*9070*/  FFMA.FTZ R4, R11, c[0x0][0x2d0], -R109.reuse ;  /* 0x0000b4000b047a23 */ /* 0x108fe4000001086d */
[C---:B------:R-:W-:Y:S02]  /*9080*/  FMUL.FTZ R17, R2.reuse, R73 ;  /* 0x0000004902117220 */ /* 0x040fe40000410000 */
[----:B------:R3:W-:Y:S01]  /*9090*/  MUFU.EX2 R248, R4 ;  /* 0x0000000400f87308 */ /* 0x0007e20000000800 */
[C---:B------:R-:W-:Y:S02]  /*90a0*/  FMUL.FTZ R24, R2.reuse, R80 ;  /* 0x0000005002187220 */ /* 0x040fe40000410000 */
[C---:B------:R-:W-:Y:S02]  /*90b0*/  FMUL.FTZ R25, R2.reuse, R81 ;  /* 0x0000005102197220 */ /* 0x040fe40000410000 */
[C---:B------:R-:W-:Y:S02]  /*90c0*/  FMUL.FTZ R32, R2.reuse, R88 ;  /* 0x0000005802207220 */ /* 0x040fe40000410000 */
[C---:B------:R-:W-:Y:S02]  /*90d0*/  FMUL.FTZ R33, R2.reuse, R89 ;  /* 0x0000005902217220 */ /* 0x040fe40000410000 */
[C---:B------:R-:W-:Y:S02]  /*90e0*/  FMUL.FTZ R40, R2.reuse, R96 ;  /* 0x0000006002287220 */ /* 0x040fe40000410000 */
[----:B------:R-:W-:Y:S02]  /*90f0*/  FMUL.FTZ R41, R2, R97 ;  /* 0x0000006102297220 */ /* 0x000fe40000410000 */
[----:B-1----:R-:W-:Y:S01]  /*9100*/  FFMA.FTZ R0, R7, c[0x0][0x2d0], -R109 ;  /* 0x0000b40007007a23 */ /* 0x002fe2000001086d */
[----:B--2---:R-:W-:Y:S01]  /*9110*/  F2FP.BF16.PACK_AB R129, R250, R251 ;  /* 0x000000fbfa81723e */ /* 0x004fe200000010ff */
[C---:B------:R-:W-:Y:S02]  /*9120*/  FMUL.FTZ R48, R2.reuse, R104 ;  /* 0x0000006802307220 */ /* 0x040fe40000410000 */
[----:B------:R1:W2:Y:S01]  /*9130*/  MUFU.EX2 R249, R0 ;  /* 0x0000000000f97308 */ /* 0x0002a20000000800 */
[C---:B------:R-:W-:Y:S01]  /*9140*/  FMUL.FTZ R49, R2.reuse, R105 ;  /* 0x0000006902317220 */ /* 0x040fe20000410000 */
[----:B------:R-:W4:Y:S01]  /*9150*/  LDL.LU R104, [R1] ;  /* 0x0000000001687983 */ /* 0x000f220000300800 */
[C---:B------:R-:W-:Y:S02]  /*9160*/  FMUL.FTZ R52, R2.reuse, R52 ;  /* 0x0000003402347220 */ /* 0x040fe40000410000 */
[C---:B------:R-:W-:Y:S02]  /*9170*/  FMUL.FTZ R53, R2.reuse, R53 ;  /* 0x0000003502357220 */ /* 0x040fe40000410000 */
[C---:B---3--:R-:W-:Y:S02]  /*9180*/  FMUL.FTZ R4, R2.reuse, R112 ;  /* 0x0000007002047220 */ /* 0x048fe40000410000 */
[----:B------:R-:W-:Y:S02]  /*9190*/  IMAD.MOV.U32 R112, RZ, RZ, R28 ;  /* 0x000000ffff707224 */ /* 0x000fe400078e001c */
[C---:B------:R-:W-:Y:S02]  /*91a0*/  FMUL.FTZ R56, R2.reuse, R56 ;  /* 0x0000003802387220 */ /* 0x040fe40000410000 */
[C---:B------:R-:W-:Y:S02]  /*91b0*/  FMUL.FTZ R57, R2.reuse, R57 ;  /* 0x0000003902397220 */ /* 0x040fe40000410000 */
[C---:B------:R-:W-:Y:S02]  /*91c0*/  FMUL.FTZ R60, R2.reuse, R60 ;  /* 0x0000003c023c7220 */ /* 0x040fe40000410000 */
[C---:B------:R-:W-:Y:S02]  /*91d0*/  FMUL.FTZ R61, R2.reuse, R61 ;  /* 0x0000003d023d7220 */ /* 0x040fe40000410000 */
[C---:B------:R-:W-:Y:S02]  /*91e0*/  FMUL.FTZ R64, R2.reuse, R64 ;  /* 0x0000004002407220 */ /* 0x040fe40000410000 */
[----:B------:R-:W-:Y:S01]  /*91f0*/  FMUL.FTZ R65, R2, R65 ;  /* 0x0000004102417220 */ /* 0x000fe20000410000 */
[----:B-1----:R-:W-:Y:S02]  /*9200*/  FSEL R0, R3, RZ, P0 ;  /* 0x000000ff03007208 */ /* 0x002fe40000000000 */
[----:B--2---:R-:W-:Y:S03]  /*9210*/  F2FP.BF16.PACK_AB R131, R248, R249 ;  /* 0x000000f9f883723e */ /* 0x004fe600000010ff */
[----:B------:R-:W-:Y:S02]  /*9220*/  FADD.FTZ R0, -R0, R110 ;  /* 0x0000006e00007221 */ /* 0x000fe40000010100 */
[----:B------:R-:W-:Y:S02]  /*9230*/  IMAD.MOV.U32 R110, RZ, RZ, R29 ;  /* 0x000000ffff6e7224 */ /* 0x000fe400078e001d */
[----:B------:R-:W-:Y:S03]  /*9240*/  FMUL.FTZ R0, R0, c[0x0][0x2d0] ;  /* 0x0000b40000007a20 */ /* 0x000fe60000410000 */
[----:B------:R-:W-:Y:S02]  /*9250*/  F2FP.BF16.PACK_AB R130, R28, R110 ;  /* 0x0000006e1c82723e */ /* 0x000fe400000010ff */
[----:B------:R-:W1:Y:S01]  /*9260*/  LDSM.16.MT88.4 R28, [R191] ;  /* 0x00000000bf1c783b */ /* 0x000e620000004200 */
[----:B------:R-:W2:Y:S02]  /*9270*/  MUFU.EX2 R0, R0 ;  /* 0x0000000000007308 */ /* 0x000ea40000000800 */
[C---:B--2---:R-:W-:Y:S02]  /*9280*/  FMUL.FTZ R6, R0.reuse, R114 ;  /* 0x0000007200067220 */ /* 0x044fe40000410000 */
[C---:B------:R-:W-:Y:S02]  /*9290*/  FMUL.FTZ R7, R0.reuse, R115 ;  /* 0x0000007300077220 */ /* 0x040fe40000410000 */
[C---:B------:R-:W-:Y:S02]  /*92a0*/  FMUL.FTZ R10, R0.reuse, R118 ;  /* 0x00000076000a7220 */ /* 0x040fe40000410000 */
[C---:B------:R-:W-:Y:S02]  /*92b0*/  FMUL.FTZ R11, R0.reuse, R119 ;  /* 0x00000077000b7220 */ /* 0x040fe40000410000 */
[----:B------:R-:W-:Y:S01]  /*92c0*/  LDSM.16.MT88.4 R116, [R188+0x2800] ;  /* 0x00280000bc74783b */ /* 0x000fe20000004200 */
[C---:B------:R-:W-:Y:S05]  /*92d0*/  HMMA.16816.F32.BF16 R4, R128.reuse, R12, R4 ;  /* 0x0000000c8004723c */ /* 0x040fea0000041804 */
[----:B------:R-:W-:Y:S02]  /*92e0*/  FMUL.FTZ R18, R0, R74 ;  /* 0x0000004a00127220 */ /* 0x000fe40000410000 */
[C---:B------:R-:W-:Y:S01]  /*92f0*/  FMUL.FTZ R12, R2.reuse, R68 ;  /* 0x00000044020c7220 */ /* 0x040fe20000410000 */
[C---:B------:R-:W-:Y:S04]  /*9300*/  HMMA.16816.F32.BF16 R8, R128.reuse, R14, R8 ;  /* 0x0000000e8008723c */ /* 0x040fe80000041808 */
[----:B------:R-:W-:Y:S02]  /*9310*/  FMUL.FTZ R13, R2, R69 ;  /* 0x00000045020d7220 */ /* 0x000fe40000410000 */
[C---:B------:R-:W-:Y:S02]  /*9320*/  FMUL.FTZ R19, R0.reuse, R75 ;  /* 0x0000004b00137220 */ /* 0x040fe40000410000 */
[C---:B------:R-:W-:Y:S01]  /*9330*/  FMUL.FTZ R14, R0.reuse, R70 ;  /* 0x00000046000e7220 */ /* 0x040fe20000410000 */
[----:B------:R-:W-:Y:S03]  /*9340*/  LDSM.16.MT88.4 R72, [R191+0x3000] ;  /* 0x00300000bf48783b */ /* 0x000fe60000004200 */
[C---:B------:R-:W-:Y:S02]  /*9350*/  FMUL.FTZ R15, R0.reuse, R71 ;  /* 0x00000047000f7220 */ /* 0x040fe40000410000 */
[C---:B------:R-:W-:Y:S02]  /*9360*/  FMUL.FTZ R26, R0.reuse, R82 ;  /* 0x00000052001a7220 */ /* 0x040fe40000410000 */
[C---:B------:R-:W-:Y:S01]  /*9370*/  FMUL.FTZ R27, R0.reuse, R83 ;  /* 0x00000053001b7220 */ /* 0x040fe20000410000 */
[----:B------:R-:W2:Y:S01]  /*9380*/  LDSM.16.MT88.4 R68, [R192+0x3000] ;  /* 0x00300000c044783b */ /* 0x000ea20000004200 */
[C---:B------:R-:W-:Y:S01]  /*9390*/  FMUL.FTZ R34, R0.reuse, R90 ;  /* 0x0000005a00227220 */ /* 0x040fe20000410000 */
[C---:B------:R-:W-:Y:S03]  /*93a0*/  HMMA.16816.F32.BF16 R12, R128.reuse, R20, R12 ;  /* 0x00000014800c723c */ /* 0x040fe6000004180c */
[C---:B------:R-:W-:Y:S02]  /*93b0*/  FMUL.FTZ R35, R0.reuse, R91 ;  /* 0x0000005b00237220 */ /* 0x040fe40000410000 */
[----:B------:R-:W-:Y:S01]  /*93c0*/  FMUL.FTZ R42, R0, R98 ;  /* 0x00000062002a7220 */ /* 0x000fe20000410000 */
[----:B------:R-:W-:Y:S01]  /*93d0*/  LDSM.16.MT88.4 R80, [R188+0x800] ;  /* 0x00080000bc50783b */ /* 0x000fe20000004200 */
[C---:B------:R-:W-:Y:S01]  /*93e0*/  FMUL.FTZ R20, R2.reuse, R76 ;  /* 0x0000004c02147220 */ /* 0x040fe20000410000 */
[C---:B------:R-:W-:Y:S04]  /*93f0*/  HMMA.16816.F32.BF16 R16, R128.reuse, R22, R16 ;  /* 0x000000168010723c */ /* 0x040fe80000041810 */
[----:B------:R-:W-:Y:S02]  /*9400*/  FMUL.FTZ R21, R2, R77 ;  /* 0x0000004d02157220 */ /* 0x000fe40000410000 */
[C---:B------:R-:W-:Y:S01]  /*9410*/  FMUL.FTZ R43, R0.reuse, R99 ;  /* 0x00000063002b7220 */ /* 0x040fe20000410000 */
[----:B------:R-:W-:Y:S01]  /*9420*/  LDSM.16.MT88.4 R88, [R194+0x800] ;  /* 0x00080000c258783b */ /* 0x000fe20000004200 */
[C---:B------:R-:W-:Y:S04]  /*9430*/  FMUL.FTZ R22, R0.reuse, R78 ;  /* 0x0000004e00167220 */ /* 0x040fe80000410000 */
[C---:B------:R-:W-:Y:S02]  /*9440*/  FMUL.FTZ R23, R0.reuse, R79 ;  /* 0x0000004f00177220 */ /* 0x040fe40000410000 */
[C---:B------:R-:W-:Y:S01]  /*9450*/  FMUL.FTZ R50, R0.reuse, R106 ;  /* 0x0000006a00327220 */ /* 0x040fe20000410000 */
[----:B------:R-:W3:Y:S01]  /*9460*/  LDSM.16.MT88.4 R76, [R194+0x3000] ;  /* 0x00300000c24c783b */ /* 0x000ee20000004200 */
[C---:B------:R-:W-:Y:S02]  /*9470*/  FMUL.FTZ R51, R0.reuse, R107 ;  /* 0x0000006b00337220 */ /* 0x040fe40000410000 */
[C---:B------:R-:W-:Y:S01]  /*9480*/  FMUL.FTZ R54, R0.reuse, R54 ;  /* 0x0000003600367220 */ /* 0x040fe20000410000 */
[C---:B-1----:R-:W-:Y:S03]  /*9490*/  HMMA.16816.F32.BF16 R20, R128.reuse, R28, R20 ;  /* 0x0000001c8014723c */ /* 0x042fe60000041814 */
[C---:B------:R-:W-:Y:S01]  /*94a0*/  FMUL.FTZ R55, R0.reuse, R55 ;  /* 0x0000003700377220 */ /* 0x040fe20000410000 */
[----:B------:R-:W-:Y:S01]  /*94b0*/  LDSM.16.MT88.4 R96, [R194+0x2800] ;  /* 0x00280000c260783b */ /* 0x000fe20000004200 */
[----:B------:R-:W-:Y:S02]  /*94c0*/  FMUL.FTZ R58, R0, R58 ;  /* 0x0000003a003a7220 */ /* 0x000fe40000410000 */
[C---:B------:R-:W-:Y:S01]  /*94d0*/  FMUL.FTZ R28, R2.reuse, R84 ;  /* 0x00000054021c7220 */ /* 0x040fe20000410000 */
[C---:B------:R-:W-:Y:S04]  /*94e0*/  HMMA.16816.F32.BF16 R24, R128.reuse, R30, R24 ;  /* 0x0000001e8018723c */ /* 0x040fe80000041818 */
[----:B------:R-:W-:Y:S02]  /*94f0*/  FMUL.FTZ R29, R2, R85 ;  /* 0x00000055021d7220 */ /* 0x000fe40000410000 */
[C---:B------:R-:W-:Y:S02]  /*9500*/  FMUL.FTZ R59, R0.reuse, R59 ;  /* 0x0000003b003b7220 */ /* 0x040fe40000410000 */
[C---:B------:R-:W-:Y:S04]  /*9510*/  FMUL.FTZ R30, R0.reuse, R86 ;  /* 0x00000056001e7220 */ /* 0x040fe80000410000 */
[C---:B------:R-:W-:Y:S02]  /*9520*/  FMUL.FTZ R31, R0.reuse, R87 ;  /* 0x00000057001f7220 */ /* 0x040fe40000410000 */
[----:B------:R-:W-:Y:S01]  /*9530*/  LDSM.16.MT88.4 R84, [R191+0x800] ;  /* 0x00080000bf54783b */ /* 0x000fe20000004200 */
[C---:B------:R-:W-:Y:S02]  /*9540*/  FMUL.FTZ R62, R0.reuse, R62 ;  /* 0x0000003e003e7220 */ /* 0x040fe40000410000 */
[C---:B------:R-:W-:Y:S02]  /*9550*/  FMUL.FTZ R63, R0.reuse, R63 ;  /* 0x0000003f003f7220 */ /* 0x040fe40000410000 */
[C---:B------:R-:W-:Y:S03]  /*9560*/  HMMA.16816.F32.BF16 R28, R128.reuse, R36, R28 ;  /* 0x00000024801c723c */ /* 0x040fe6000004181c */
[C---:B------:R-:W-:Y:S02]  /*9570*/  FMUL.FTZ R66, R0.reuse, R66 ;  /* 0x0000004200427220 */ /* 0x040fe40000410000 */
[----:B------:R-:W-:Y:S02]  /*9580*/  FMUL.FTZ R67, R0, R67 ;  /* 0x0000004300437220 */ /* 0x000fe40000410000 */
[--C-:B------:R-:W-:Y:S01]  /*9590*/  FFMA.FTZ R36, R145, c[0x0][0x2d0], -R132.reuse ;  /* 0x0000b40091247a23 */ /* 0x100fe20000010884 */
[C---:B------:R-:W-:Y:S03]  /*95a0*/  HMMA.16816.F32.BF16 R32, R128.reuse, R38, R32 ;  /* 0x000000268020723c */ /* 0x040fe60000041820 */
[----:B------:R1:W-:Y:S01]  /*95b0*/  MUFU.EX2 R245, R36 ;  /* 0x0000002400f57308 */ /* 0x0003e20000000800 */
[----:B------:R-:W-:Y:S03]  /*95c0*/  FMUL.FTZ R37, R2, R93 ;  /* 0x0000005d02257220 */ /* 0x000fe60000410000 */
[C---:B------:R-:W-:Y:S02]  /*95d0*/  FMUL.FTZ R38, R0.reuse, R94 ;  /* 0x0000005e00267220 */ /* 0x040fe40000410000 */
[----:B------:R-:W-:Y:S03]  /*95e0*/  FMUL.FTZ R39, R0, R95 ;  /* 0x0000005f00277220 */ /* 0x000fe60000410000 */
[C---:B-1----:R-:W-:Y:S02]  /*95f0*/  FMUL.FTZ R36, R2.reuse, R92 ;  /* 0x0000005c02247220 */ /* 0x042fe40000410000 */
[----:B------:R-:W-:Y:S05]  /*9600*/  LDSM.16.MT88.4 R92, [R194+0x4800] ;  /* 0x00480000c25c783b */ /* 0x000fea0000004200 */
[C---:B------:R-:W-:Y:S07]  /*9610*/  HMMA.16816.F32.BF16 R36, R128.reuse, R44, R36 ;  /* 0x0000002c8024723c */ /* 0x040fee0000041824 */
[--C-:B------:R-:W-:Y:S01]  /*9620*/  FFMA.FTZ R44, R147, c[0x0][0x2d0], -R132.reuse ;  /* 0x0000b400932c7a23 */ /* 0x100fe20000010884 */
[C---:B------:R-:W-:Y:S03]  /*9630*/  HMMA.16816.F32.BF16 R40, R128.reuse, R46, R40 ;  /* 0x0000002e8028723c */ /* 0x040fe60000041828 */
[----:B------:R1:W5:Y:S01]  /*9640*/  MUFU.EX2 R243, R44 ;  /* 0x0000002c00f37308 */ /* 0x0003620000000800 */
[----:B------:R-:W-:Y:S03]  /*9650*/  FMUL.FTZ R45, R2, R101 ;  /* 0x00000065022d7220 */ /* 0x000fe60000410000 */
[C---:B------:R-:W-:Y:S02]  /*9660*/  FMUL.FTZ R46, R0.reuse, R102 ;  /* 0x00000066002e7220 */ /* 0x040fe40000410000 */
[----:B------:R-:W-:Y:S03]  /*9670*/  FMUL.FTZ R47, R0, R103 ;  /* 0x00000067002f7220 */ /* 0x000fe60000410000 */
[----:B-1----:R-:W-:Y:S02]  /*9680*/  FMUL.FTZ R44, R2, R100 ;  /* 0x00000064022c7220 */ /* 0x002fe40000410000 */
[----:B------:R-:W-:Y:S05]  /*9690*/  LDSM.16.MT88.4 R100, [R188+0x5800] ;  /* 0x00580000bc64783b */ /* 0x000fea0000004200 */
[C---:B--2---:R-:W-:Y:S07]  /*96a0*/  HMMA.16816.F32.BF16 R44, R128.reuse, R68, R44 ;  /* 0x00000044802c723c */ /* 0x044fee000004182c */
[--C-:B------:R-:W-:Y:S01]  /*96b0*/  FFMA.FTZ R68, R140, c[0x0][0x2d0], -R109.reuse ;  /* 0x0000b4008c447a23 */ /* 0x100fe2000001086d */
[C---:B------:R-:W-:Y:S03]  /*96c0*/  HMMA.16816.F32.BF16 R48, R128.reuse, R70, R48 ;  /* 0x000000468030723c */ /* 0x040fe60000041830 */
[----:B------:R1:W-:Y:S04]  /*96d0*/  MUFU.EX2 R241, R68 ;  /* 0x0000004400f17308 */ /* 0x0003e80000000800 */
[----:B-----5:R-:W-:Y:S01]  /*96e0*/  F2FP.BF16.PACK_AB R70, R242, R243 ;  /* 0x000000f3f246723e */ /* 0x020fe200000010ff */
[C---:B------:R-:W-:Y:S08]  /*96f0*/  HMMA.16816.F32.BF16 R52, R128.reuse, R72, R52 ;  /* 0x000000488034723c */ /* 0x040ff00000041834 */
[C---:B------:R-:W-:Y:S01]  /*9700*/  HMMA.16816.F32.BF16 R56, R128.reuse, R74, R56 ;  /* 0x0000004a8038723c */ /* 0x040fe20000041838 */
[----:B------:R-:W2:Y:S07]  /*9710*/  LDSM.16.MT88.4 R72, [R192+0x800] ;  /* 0x00080000c048783b */ /* 0x000eae0000004200 */
[C---:B---3--:R-:W-:Y:S04]  /*9720*/  HMMA.16816.F32.BF16 R60, R128.reuse, R76, R60 ;  /* 0x0000004c803c723c */ /* 0x048fe8000004183c */
[--C-:B-1----:R-:W-:Y:S04]  /*9730*/  FFMA.FTZ R68, R139, c[0x0][0x2d0], -R109.reuse ;  /* 0x0000b4008b447a23 */ /* 0x102fe8000001086d */
[----:B------:R-:W-:Y:S01]  /*9740*/  HMMA.16816.F32.BF16 R64, R128, R78, R64 ;  /* 0x0000004e8040723c */ /* 0x000fe20000041840 */
[----:B------:R1:W3:Y:S01]  /*9750*/  MUFU.EX2 R240, R68 ;  /* 0x0000004400f07308 */ /* 0x0002e20000000800 */
[----:B------:R-:W5:Y:S02]  /*9760*/  LDSM.16.MT88.4 R76, [R188+0x3800] ;  /* 0x00380000bc4c783b */ /* 0x000f640000004200 */
[--C-:B-1----:R-:W-:Y:S01]  /*9770*/  FFMA.FTZ R68, R138, c[0x0][0x2d0], -R109.reuse ;  /* 0x0000b4008a447a23 */ /* 0x102fe2000001086d */
[----:B---3--:R-:W-:Y:S06]  /*9780*/  F2FP.BF16.PACK_AB R69, R240, R241 ;  /* 0x000000f1f045723e */ /* 0x008fec00000010ff */
[----:B------:R1:W-:Y:S02]  /*9790*/  MUFU.EX2 R239, R68 ;  /* 0x0000004400ef7308 */ /* 0x0003e40000000800 */
[--C-:B-1----:R-:W-:Y:S08]  /*97a0*/  FFMA.FTZ R68, R137, c[0x0][0x2d0], -R109.reuse ;  /* 0x0000b40089447a23 */ /* 0x102ff0000001086d */
[----:B------:R1:W3:Y:S02]  /*97b0*/  MUFU.EX2 R238, R68 ;  /* 0x0000004400ee7308 */ /* 0x0002e40000000800 */
[----:B-1----:R-:W-:Y:S02]  /*97c0*/  F2FP.BF16.PACK_AB R68, R244, R245 ;  /* 0x000000f5f444723e */ /* 0x002fe400000010ff */
[----:B---3--:R-:W-:Y:S07]  /*97d0*/  F2FP.BF16.PACK_AB R71, R238, R239 ;  /* 0x000000efee47723e */ /* 0x008fee00000010ff */
[C---:B------:R-:W-:Y:S07]  /*97e0*/  HMMA.16816.F32.BF16 R4, R68.reuse, R80, R4 ;  /* 0x000000504404723c */ /* 0x040fee0000041804 */
[--C-:B------:R-:W-:Y:S01]  /*97f0*/  FFMA.FTZ R80, R149, c[0x0][0x2d0], -R132.reuse ;  /* 0x0000b40095507a23 */ /* 0x100fe20000010884 */
[C---:B------:R-:W-:Y:S03]  /*9800*/  HMMA.16816.F32.BF16 R8, R68.reuse, R82, R8 ;  /* 0x000000524408723c */ /* 0x040fe60000041808 */
[----:B------:R1:W-:Y:S05]  /*9810*/  MUFU.EX2 R236, R80 ;  /* 0x0000005000ec7308 */ /* 0x0003ea0000000800 */
[C---:B--2---:R-:W-:Y:S08]  /*9820*/  HMMA.16816.F32.BF16 R12, R68.reuse, R72, R12 ;  /* 0x00000048440c723c */ /* 0x044ff0000004180c */
[C---:B------:R-:W-:Y:S01]  /*9830*/  HMMA.16816.F32.BF16 R16, R68.reuse, R74, R16 ;  /* 0x0000004a4410723c */ /* 0x040fe20000041810 */
[----:B------:R-:W2:Y:S07]  /*9840*/  LDSM.16.MT88.4 R72, [R192+0x3800] ;  /* 0x00380000c048783b */ /* 0x000eae0000004200 */
[C---:B------:R-:W-:Y:S04]  /*9850*/  HMMA.16816.F32.BF16 R20, R68.reuse, R84, R20 ;  /* 0x000000544414723c */ /* 0x040fe80000041814 */
[--C-:B-1----:R-:W-:Y:S03]  /*9860*/  FFMA.FTZ R80, R150, c[0x0][0x2d0], -R132.reuse ;  /* 0x0000b40096507a23 */ /* 0x102fe60000010884 */
[--C-:B------:R-:W-:Y:S01]  /*9870*/  FFMA.FTZ R84, R151, c[0x0][0x2d0], -R132.reuse ;  /* 0x0000b40097547a23 */ /* 0x100fe20000010884 */
[C---:B------:R-:W-:Y:S01]  /*9880*/  HMMA.16816.F32.BF16 R24, R68.reuse, R86, R24 ;  /* 0x000000564418723c */ /* 0x040fe20000041818 */
[----:B------:R1:W3:Y:S07]  /*9890*/  MUFU.EX2 R237, R80 ;  /* 0x0000005000ed7308 */ /* 0x0002ee0000000800 */
[C---:B------:R-:W-:Y:S03]  /*98a0*/  HMMA.16816.F32.BF16 R28, R68.reuse, R88, R28 ;  /* 0x00000058441c723c */ /* 0x040fe6000004181c */
[----:B------:R2:W-:Y:S04]  /*98b0*/  MUFU.EX2 R235, R84 ;  /* 0x0000005400eb7308 */ /* 0x0005e80000000800 */
[--C-:B------:R-:W-:Y:S01]  /*98c0*/  FFMA.FTZ R88, R157, c[0x0][0x2d0], -R132.reuse ;  /* 0x0000b4009d587a23 */ /* 0x100fe20000010884 */
[C---:B------:R-:W-:Y:S05]  /*98d0*/  HMMA.16816.F32.BF16 R32, R68.reuse, R90, R32 ;  /* 0x0000005a4420723c */ /* 0x040fea0000041820 */
[----:B------:R3:W-:Y:S03]  /*98e0*/  MUFU.EX2 R157, R88 ;  /* 0x00000058009d7308 */ /* 0x0007e60000000800 */
[C---:B-----5:R-:W-:Y:S01]  /*98f0*/  HMMA.16816.F32.BF16 R36, R68.reuse, R76, R36 ;  /* 0x0000004c4424723c */ /* 0x060fe20000041824 */
[----:B-1----:R-:W1:Y:S06]  /*9900*/  LDSM.16.MT88.4 R80, [R191+0x3800] ;  /* 0x00380000bf50783b */ /* 0x002e6c0000004200 */
[--C-:B------:R-:W-:Y:S01]  /*9910*/  FFMA.FTZ R76, R136, c[0x0][0x2d0], -R109.reuse ;  /* 0x0000b400884c7a23 */ /* 0x100fe2000001086d */
[C---:B------:R-:W-:Y:S03]  /*9920*/  HMMA.16816.F32.BF16 R40, R68.reuse, R78, R40 ;  /* 0x0000004e4428723c */ /* 0x040fe60000041828 */
[----:B------:R5:W-:Y:S01]  /*9930*/  MUFU.EX2 R233, R76 ;  /* 0x0000004c00e97308 */ /* 0x000be20000000800 */
[--C-:B--2---:R-:W-:Y:S04]  /*9940*/  FFMA.FTZ R84, R156, c[0x0][0x2d0], -R132.reuse ;  /* 0x0000b4009c547a23 */ /* 0x104fe80000010884 */
[C---:B------:R-:W-:Y:S05]  /*9950*/  HMMA.16816.F32.BF16 R44, R68.reuse, R72, R44 ;  /* 0x00000048442c723c */ /* 0x040fea000004182c */
[----:B------:R2:W2:Y:S01]  /*9960*/  MUFU.EX2 R234, R84 ;  /* 0x0000005400ea7308 */ /* 0x0004a20000000800 */
[----:B---3--:R-:W-:Y:S01]  /*9970*/  LDSM.16.MT88.4 R88, [R194+0x4000] ;  /* 0x00400000c258783b */ /* 0x008fe20000004200 */
[--C-:B------:R-:W-:Y:S01]  /*9980*/  FFMA.FTZ R72, R134, c[0x0][0x2d0], -R109.reuse ;  /* 0x0000b40086487a23 */ /* 0x100fe2000001086d */
[C---:B------:R-:W-:Y:S07]  /*9990*/  HMMA.16816.F32.BF16 R48, R68.reuse, R74, R48 ;  /* 0x0000004a4430723c */ /* 0x040fee0000041830 */
[----:B------:R3:W-:Y:S01]  /*99a0*/  MUFU.EX2 R231, R72 ;  /* 0x0000004800e77308 */ /* 0x0007e20000000800 */
[--C-:B-----5:R-:W-:Y:S01]  /*99b0*/  FFMA.FTZ R76, R135, c[0x0][0x2d0], -R109.reuse ;  /* 0x0000b400874c7a23 */ /* 0x120fe2000001086d */
[C---:B-1----:R-:W-:Y:S08]  /*99c0*/  HMMA.16816.F32.BF16 R52, R68.reuse, R80, R52 ;  /* 0x000000504434723c */ /* 0x042ff00000041834 */
[----:B------:R1:W5:Y:S01]  /*99d0*/  MUFU.EX2 R232, R76 ;  /* 0x0000004c00e87308 */ /* 0x0003620000000800 */
[----:B--2---:R-:W2:Y:S01]  /*99e0*/  LDSM.16.MT88.4 R84, [R194+0x3800] ;  /* 0x00380000c254783b */ /* 0x004ea20000004200 */
[C---:B------:R-:W-:Y:S07]  /*99f0*/  HMMA.16816.F32.BF16 R56, R68.reuse, R82, R56 ;  /* 0x000000524438723c */ /* 0x040fee0000041838 */
[----:B------:R-:W-:Y:S08]  /*9a00*/  LDSM.16.MT88.4 R80, [R191+0x1000] ;  /* 0x00100000bf50783b */ /* 0x000ff00000004200 */
[----:B---3--:R-:W3:Y:S01]  /*9a10*/  LDSM.16.MT88.4 R72, [R188+0x1000] ;  /* 0x00100000bc48783b */ /* 0x008ee20000004200 */
[--C-:B-1----:R-:W-:Y:S04]  /*9a20*/  FFMA.FTZ R76, R141, c[0x0][0x2d0], -R109.reuse ;  /* 0x0000b4008d4c7a23 */ /* 0x102fe8000001086d */
[----:B------:R1:W1:Y:S01]  /*9a30*/  MUFU.EX2 R230, R76 ;  /* 0x0000004c00e67308 */ /* 0x0002620000000800 */
[C---:B--2---:R-:W-:Y:S08]  /*9a40*/  HMMA.16816.F32.BF16 R60, R68.reuse, R84, R60 ;  /* 0x00000054443c723c */ /* 0x044ff0000004183c */
[----:B------:R-:W-:Y:S01]  /*9a50*/  HMMA.16816.F32.BF16 R64, R68, R86, R64 ;  /* 0x000000564440723c */ /* 0x000fe20000041840 */
[----:B-1----:R-:W1:Y:S06]  /*9a60*/  LDSM.16.MT88.4 R76, [R192+0x1000] ;  /* 0x00100000c04c783b */ /* 0x002e6c0000004200 */
[----:B------:R-:W-:Y:S02]  /*9a70*/  F2FP.BF16.PACK_AB R68, R237, R236 ;  /* 0x000000eced44723e */ /* 0x000fe400000010ff */
[----:B------:R-:W-:Y:S01]  /*9a80*/  F2FP.BF16.PACK_AB R70, R234, R235 ;  /* 0x000000ebea46723e */ /* 0x000fe200000010ff */
[----:B------:R-:W2:Y:S02]  /*9a90*/  LDSM.16.MT88.4 R84, [R194+0x1000] ;  /* 0x00100000c254783b */ /* 0x000ea40000004200 */
[----:B-----5:R-:W-:Y:S02]  /*9aa0*/  F2FP.BF16.PACK_AB R69, R232, R233 ;  /* 0x000000e9e845723e */ /* 0x020fe400000010ff */
[----:B------:R-:W-:Y:S07]  /*9ab0*/  F2FP.BF16.PACK_AB R71, R230, R231 ;  /* 0x000000e7e647723e */ /* 0x000fee00000010ff */
[C---:B---3--:R-:W-:Y:S07]  /*9ac0*/  HMMA.16816.F32.BF16 R4, R68.reuse, R72, R4 ;  /* 0x000000484404723c */ /* 0x048fee0000041804 */
[----:B------:R-:W-:Y:S01]  /*9ad0*/  FFMA.FTZ R72, R158, c[0x0][0x2d0], -R132 ;  /* 0x0000b4009e487a23 */ /* 0x000fe20000010884 */
[C---:B------:R-:W-:Y:S03]  /*9ae0*/  HMMA.16816.F32.BF16 R8, R68.reuse, R74, R8 ;  /* 0x0000004a4408723c */ /* 0x040fe60000041808 */
[----:B------:R3:W5:Y:S01]  /*9af0*/  MUFU.EX2 R156, R72 ;  /* 0x00000048009c7308 */ /* 0x0007620000000800 */
[----:B------:R-:W-:Y:S04]  /*9b00*/  IMAD.MOV.U32 R158, RZ, RZ, R112 ;  /* 0x000000ffff9e7224 */ /* 0x000fe800078e0070 */
[C---:B-1----:R-:W-:Y:S07]  /*9b10*/  HMMA.16816.F32.BF16 R12, R68.reuse, R76, R12 ;  /* 0x0000004c440c723c */ /* 0x042fee000004180c */
[----:B------:R-:W-:Y:S01]  /*9b20*/  FFMA.FTZ R76, R160, c[0x0][0x2d0], -R132 ;  /* 0x0000b400a04c7a23 */ /* 0x000fe20000010884 */
[C---:B------:R-:W-:Y:S03]  /*9b30*/  HMMA.16816.F32.BF16 R16, R68.reuse, R78, R16 ;  /* 0x0000004e4410723c */ /* 0x040fe60000041810 */
[----:B------:R1:W-:Y:S01]  /*9b40*/  MUFU.EX2 R151, R76 ;  /* 0x0000004c00977308 */ /* 0x0003e20000000800 */
[----:B------:R-:W-:Y:S01]  /*9b50*/  IMAD.MOV.U32 R160, RZ, RZ, R110 ;  /* 0x000000ffffa07224 */ /* 0x000fe200078e006e */
[----:B---3--:R-:W3:Y:S03]  /*9b60*/  LDSM.16.MT88.4 R72, [R188+0x4000] ;  /* 0x00400000bc48783b */ /* 0x008ee60000004200 */
[C---:B------:R-:W-:Y:S07]  /*9b70*/  HMMA.16816.F32.BF16 R20, R68.reuse, R80, R20 ;  /* 0x000000504414723c */ /* 0x040fee0000041814 */
[----:B------:R-:W-:Y:S01]  /*9b80*/  FFMA.FTZ R80, R142, c[0x0][0x2d0], -R109 ;  /* 0x0000b4008e507a23 */ /* 0x000fe2000001086d */
[C---:B------:R-:W-:Y:S03]  /*9b90*/  HMMA.16816.F32.BF16 R24, R68.reuse, R82, R24 ;  /* 0x000000524418723c */ /* 0x040fe60000041818 */
[----:B------:R4:W-:Y:S05]  /*9ba0*/  MUFU.EX2 R149, R80 ;  /* 0x0000005000957308 */ /* 0x0009ea0000000800 */
[C---:B--2---:R-:W-:Y:S04]  /*9bb0*/  HMMA.16816.F32.BF16 R28, R68.reuse, R84, R28 ;  /* 0x00000054441c723c */ /* 0x044fe8000004181c */
[--C-:B-1----:R-:W-:Y:S02]  /*9bc0*/  FFMA.FTZ R76, R161, c[0x0][0x2d0], -R132.reuse ;  /* 0x0000b400a14c7a23 */ /* 0x102fe40000010884 */
[----:B------:R-:W-:Y:S02]  /*9bd0*/  IMAD.MOV.U32 R161, RZ, RZ, R133 ;  /* 0x000000ffffa17224 */ /* 0x000fe400078e0085 */
[C---:B------:R-:W-:Y:S01]  /*9be0*/  HMMA.16816.F32.BF16 R32, R68.reuse, R86, R32 ;  /* 0x000000564420723c */ /* 0x040fe20000041820 */
[----:B------:R1:W2:Y:S03]  /*9bf0*/  MUFU.EX2 R150, R76 ;  /* 0x0000004c00967308 */ /* 0x0002a60000000800 */
[--C-:B------:R-:W-:Y:S07]  /*9c00*/  FFMA.FTZ R84, R143, c[0x0][0x2d0], -R109.reuse ;  /* 0x0000b4008f547a23 */ /* 0x100fee000001086d */
[----:B------:R2:W2:Y:S01]  /*9c10*/  MUFU.EX2 R148, R84 ;  /* 0x0000005400947308 */ /* 0x0004a20000000800 */
[----:B----4-:R-:W-:Y:S01]  /*9c20*/  LDSM.16.MT88.4 R80, [R191+0x4000] ;  /* 0x00400000bf50783b */ /* 0x010fe20000004200 */
[C---:B---3--:R-:W-:Y:S07]  /*9c30*/  HMMA.16816.F32.BF16 R36, R68.reuse, R72, R36 ;  /* 0x000000484424723c */ /* 0x048fee0000041824 */
[--C-:B------:R-:W-:Y:S01]  /*9c40*/  FFMA.FTZ R72, R159, c[0x0][0x2d0], -R109.reuse ;  /* 0x0000b4009f487a23 */ /* 0x100fe2000001086d */
[C---:B------:R-:W-:Y:S01]  /*9c50*/  HMMA.16816.F32.BF16 R40, R68.reuse, R74, R40 ;  /* 0x0000004a4428723c */ /* 0x040fe20000041828 */
[----:B------:R-:W3:Y:S02]  /*9c60*/  LDL.LU R159, [R1+0x4] ;  /* 0x00000400019f7983 */ /* 0x000ee40000300800 */
[----:B------:R4:W-:Y:S02]  /*9c70*/  MUFU.EX2 R146, R72 ;  /* 0x0000004800927308 */ /* 0x0009e40000000800 */
[----:B-1----:R-:W1:Y:S01]  /*9c80*/  LDSM.16.MT88.4 R76, [R192+0x4000] ;  /* 0x00400000c04c783b */ /* 0x002e620000004200 */
[--C-:B--2---:R-:W-:Y:S07]  /*9c90*/  FFMA.FTZ R84, R144, c[0x0][0x2d0], -R109.reuse ;  /* 0x0000b40090547a23 */ /* 0x104fee000001086d */
[----:B------:R2:W1:Y:S01]  /*9ca0*/  MUFU.EX2 R147, R84 ;  /* 0x0000005400937308 */ /* 0x0004620000000800 */
[----:B----4-:R-:W-:Y:S08]  /*9cb0*/  LDSM.16.MT88.4 R72, [R192+0x1800] ;  /* 0x00180000c048783b */ /* 0x010ff00000004200 */
[----:B--2---:R-:W2:Y:S01]  /*9cc0*/  LDSM.16.MT88.4 R84, [R188+0x1800] ;  /* 0x00180000bc54783b */ /* 0x004ea20000004200 */
[C---:B-1----:R-:W-:Y:S08]  /*9cd0*/  HMMA.16816.F32.BF16 R44, R68.reuse, R76, R44 ;  /* 0x0000004c442c723c */ /* 0x042ff0000004182c */
[C---:B------:R-:W-:Y:S01]  /*9ce0*/  HMMA.16816.F32.BF16 R48, R68.reuse, R78, R48 ;  /* 0x0000004e4430723c */ /* 0x040fe20000041830 */
[----:B------:R-:W1:Y:S07]  /*9cf0*/  LDSM.16.MT88.4 R76, [R191+0x1800] ;  /* 0x00180000bf4c783b */ /* 0x000e6e0000004200 */
[C---:B------:R-:W-:Y:S07]  /*9d00*/  HMMA.16816.F32.BF16 R52, R68.reuse, R80, R52 ;  /* 0x000000504434723c */ /* 0x040fee0000041834 */
[--C-:B------:R-:W-:Y:S01]  /*9d10*/  FFMA.FTZ R80, R185, c[0x0][0x2d0], -R132.reuse ;  /* 0x0000b400b9507a23 */ /* 0x100fe20000010884 */
[C---:B------:R-:W-:Y:S03]  /*9d20*/  HMMA.16816.F32.BF16 R56, R68.reuse, R82, R56 ;  /* 0x000000524438723c */ /* 0x040fe60000041838 */
[----:B------:R4:W-:Y:S05]  /*9d30*/  MUFU.EX2 R145, R80 ;  /* 0x0000005000917308 */ /* 0x0009ea0000000800 */
[C---:B------:R-:W-:Y:S08]  /*9d40*/  HMMA.16816.F32.BF16 R60, R68.reuse, R88, R60 ;  /* 0x00000058443c723c */ /* 0x040ff0000004183c */
[----:B------:R-:W-:Y:S01]  /*9d50*/  HMMA.16816.F32.BF16 R64, R68, R90, R64 ;  /* 0x0000005a4440723c */ /* 0x000fe20000041840 */
[----:B------:R-:W-:Y:S06]  /*9d60*/  LDSM.16.MT88.4 R88, [R191+0x4800] ;  /* 0x00480000bf58783b */ /* 0x000fec0000004200 */
[----:B-----5:R-:W-:Y:S02]  /*9d70*/  F2FP.BF16.PACK_AB R68, R156, R157 ;  /* 0x0000009d9c44723e */ /* 0x020fe400000010ff */
[----:B------:R-:W-:Y:S01]  /*9d80*/  F2FP.BF16.PACK_AB R70, R150, R151 ;  /* 0x000000979646723e */ /* 0x000fe200000010ff */
[----:B----4-:R-:W4:Y:S02]  /*9d90*/  LDSM.16.MT88.4 R80, [R194+0x1800] ;  /* 0x00180000c250783b */ /* 0x010f240000004200 */
[----:B------:R-:W-:Y:S02]  /*9da0*/  F2FP.BF16.PACK_AB R69, R148, R149 ;  /* 0x000000959445723e */ /* 0x000fe400000010ff */
[----:B------:R-:W-:Y:S07]  /*9db0*/  F2FP.BF16.PACK_AB R71, R146, R147 ;  /* 0x000000939247723e */ /* 0x000fee00000010ff */
[C---:B--2---:R-:W-:Y:S07]  /*9dc0*/  HMMA.16816.F32.BF16 R4, R68.reuse, R84, R4 ;  /* 0x000000544404723c */ /* 0x044fee0000041804 */
[--C-:B------:R-:W-:Y:S01]  /*9dd0*/  FFMA.FTZ R84, R212, c[0x0][0x2d0], -R132.reuse ;  /* 0x0000b400d4547a23 */ /* 0x100fe20000010884 */
[C---:B------:R-:W-:Y:S03]  /*9de0*/  HMMA.16816.F32.BF16 R8, R68.reuse, R86, R8 ;  /* 0x000000564408723c */ /* 0x040fe60000041808 */
[----:B------:R2:W5:Y:S01]  /*9df0*/  MUFU.EX2 R144, R84 ;  /* 0x0000005400907308 */ /* 0x0005620000000800 */
[----:B------:R-:W-:Y:S04]  /*9e00*/  IADD3 R212, R186, -0x1, RZ ;  /* 0xffffffffbad47810 */ /* 0x000fe80007ffe0ff */
[C---:B------:R-:W-:Y:S07]  /*9e10*/  HMMA.16816.F32.BF16 R12, R68.reuse, R72, R12 ;  /* 0x00000048440c723c */ /* 0x040fee000004180c */
[--C-:B------:R-:W-:Y:S01]  /*9e20*/  FFMA.FTZ R72, R214, c[0x0][0x2d0], -R132.reuse ;  /* 0x0000b400d6487a23 */ /* 0x100fe20000010884 */
[C---:B------:R-:W-:Y:S03]  /*9e30*/  HMMA.16816.F32.BF16 R16, R68.reuse, R74, R16 ;  /* 0x0000004a4410723c */ /* 0x040fe60000041810 */
[----:B------:R5:W-:Y:S05]  /*9e40*/  MUFU.EX2 R143, R72 ;  /* 0x00000048008f7308 */ /* 0x000bea0000000800 */
[C---:B-1----:R-:W-:Y:S01]  /*9e50*/  HMMA.16816.F32.BF16 R20, R68.reuse, R76, R20 ;  /* 0x0000004c4414723c */ /* 0x042fe20000041814 */
[----:B--2---:R-:W1:Y:S06]  /*9e60*/  LDSM.16.MT88.4 R84, [R188+0x4800] ;  /* 0x00480000bc54783b */ /* 0x004e6c0000004200 */
[--C-:B------:R-:W-:Y:S01]  /*9e70*/  FFMA.FTZ R76, R162, c[0x0][0x2d0], -R109.reuse ;  /* 0x0000b400a24c7a23 */ /* 0x100fe2000001086d */
[C---:B------:R-:W-:Y:S03]  /*9e80*/  HMMA.16816.F32.BF16 R24, R68.reuse, R78, R24 ;  /* 0x0000004e4418723c */ /* 0x040fe60000041818 */
[----:B------:R2:W-:Y:S05]  /*9e90*/  MUFU.EX2 R141, R76 ;  /* 0x0000004c008d7308 */ /* 0x0005ea0000000800 */
[C---:B----4-:R-:W-:Y:S04]  /*9ea0*/  HMMA.16816.F32.BF16 R28, R68.reuse, R80, R28 ;  /* 0x00000050441c723c */ /* 0x050fe8000004181c */
[--C-:B-----5:R-:W-:Y:S03]  /*9eb0*/  FFMA.FTZ R72, R215, c[0x0][0x2d0], -R132.reuse ;  /* 0x0000b400d7487a23 */ /* 0x120fe60000010884 */
[--C-:B------:R-:W-:Y:S01]  /*9ec0*/  FFMA.FTZ R80, R187, c[0x0][0x2d0], -R109.reuse ;  /* 0x0000b400bb507a23 */ /* 0x100fe2000001086d */
[C---:B------:R-:W-:Y:S01]  /*9ed0*/  HMMA.16816.F32.BF16 R32, R68.reuse, R82, R32 ;  /* 0x000000524420723c */ /* 0x040fe20000041820 */
[----:B------:R4:W5:Y:S10]  /*9ee0*/  MUFU.EX2 R142, R72 ;  /* 0x00000048008e7308 */ /* 0x0009740000000800 */
[----:B------:R5:W-:Y:S01]  /*9ef0*/  MUFU.EX2 R138, R80 ;  /* 0x00000050008a7308 */ /* 0x000be20000000800 */
[--C-:B--2---:R-:W-:Y:S01]  /*9f00*/  FFMA.FTZ R76, R163, c[0x0][0x2d0], -R109.reuse ;  /* 0x0000b400a34c7a23 */ /* 0x104fe2000001086d */
[C---:B-1----:R-:W-:Y:S08]  /*9f10*/  HMMA.16816.F32.BF16 R36, R68.reuse, R84, R36 ;  /* 0x000000544424723c */ /* 0x042ff00000041824 */
[----:B------:R1:W2:Y:S01]  /*9f20*/  MUFU.EX2 R140, R76 ;  /* 0x0000004c008c7308 */ /* 0x0002a20000000800 */
[----:B----4-:R-:W4:Y:S01]  /*9f30*/  LDSM.16.MT88.4 R72, [R192+0x4800] ;  /* 0x00480000c048783b */ /* 0x010f220000004200 */
[C---:B------:R-:W-:Y:S07]  /*9f40*/  HMMA.16816.F32.BF16 R40, R68.reuse, R86, R40 ;  /* 0x000000564428723c */ /* 0x040fee0000041828 */
[----:B------:R-:W-:Y:S08]  /*9f50*/  LDSM.16.MT88.4 R84, [R194+0x2000] ;  /* 0x00200000c254783b */ /* 0x000ff00000004200 */
[----:B-----5:R-:W-:Y:S01]  /*9f60*/  LDSM.16.MT88.4 R80, [R192+0x2000] ;  /* 0x00200000c050783b */ /* 0x020fe20000004200 */
[--C-:B-1----:R-:W-:Y:S04]  /*9f70*/  FFMA.FTZ R76, R184, c[0x0][0x2d0], -R109.reuse ;  /* 0x0000b400b84c7a23 */ /* 0x102fe8000001086d */
[----:B------:R1:W5:Y:S01]  /*9f80*/  MUFU.EX2 R139, R76 ;  /* 0x0000004c008b7308 */ /* 0x0003620000000800 */
[C---:B----4-:R-:W-:Y:S08]  /*9f90*/  HMMA.16816.F32.BF16 R44, R68.reuse, R72, R44 ;  /* 0x00000048442c723c */ /* 0x050ff0000004182c */
[C---:B------:R-:W-:Y:S01]  /*9fa0*/  HMMA.16816.F32.BF16 R48, R68.reuse, R74, R48 ;  /* 0x0000004a4430723c */ /* 0x040fe20000041830 */
[----:B-1----:R-:W1:Y:S07]  /*9fb0*/  LDSM.16.MT88.4 R76, [R188+0x2000] ;  /* 0x00200000bc4c783b */ /* 0x002e6e0000004200 */
[C---:B------:R-:W-:Y:S01]  /*9fc0*/  HMMA.16816.F32.BF16 R52, R68.reuse, R88, R52 ;  /* 0x000000584434723c */ /* 0x040fe20000041834 */
[----:B------:R-:W4:Y:S07]  /*9fd0*/  LDSM.16.MT88.4 R72, [R191+0x2000] ;  /* 0x00200000bf48783b */ /* 0x000f2e0000004200 */
[C---:B------:R-:W-:Y:S01]  /*9fe0*/  HMMA.16816.F32.BF16 R56, R68.reuse, R90, R56 ;  /* 0x0000005a4438723c */ /* 0x040fe20000041838 */
[----:B------:R-:W-:Y:S07]  /*9ff0*/  LDSM.16.MT88.4 R88, [R191+0x5000] ;  /* 0x00500000bf58783b */ /* 0x000fee0000004200 */
[C---:B------:R-:W-:Y:S07]  /*a000*/  HMMA.16816.F32.BF16 R60, R68.reuse, R92, R60 ;  /* 0x0000005c443c723c */ /* 0x040fee000004183c */
[--C-:B------:R-:W-:Y:S01]  /*a010*/  FFMA.FTZ R92, R217, c[0x0][0x2d0], -R109.reuse ;  /* 0x0000b400d95c7a23 */ /* 0x100fe2000001086d */
[----:B------:R-:W-:Y:S07]  /*a020*/  HMMA.16816.F32.BF16 R64, R68, R94, R64 ;  /* 0x0000005e4440723c */ /* 0x000fee0000041840 */
[----:B------:R-:W-:Y:S02]  /*a030*/  F2FP.BF16.PACK_AB R68, R144, R145 ;  /* 0x000000919044723e */ /* 0x000fe400000010ff */
[----:B------:R-:W-:Y:S03]  /*a040*/  F2FP.BF16.PACK_AB R70, R142, R143 ;  /* 0x0000008f8e46723e */ /* 0x000fe600000010ff */
[----:B--2---:R-:W-:Y:S02]  /*a050*/  F2FP.BF16.PACK_AB R69, R140, R141 ;  /* 0x0000008d8c45723e */ /* 0x004fe400000010ff */
[----:B-----5:R-:W-:Y:S07]  /*a060*/  F2FP.BF16.PACK_AB R71, R138, R139 ;  /* 0x0000008b8a47723e */ /* 0x020fee00000010ff */
[C---:B-1----:R-:W-:Y:S07]  /*a070*/  HMMA.16816.F32.BF16 R4, R68.reuse, R76, R4 ;  /* 0x0000004c4404723c */ /* 0x042fee0000041804 */
[--C-:B------:R-:W-:Y:S01]  /*a080*/  FFMA.FTZ R76, R219, c[0x0][0x2d0], -R132.reuse ;  /* 0x0000b400db4c7a23 */ /* 0x100fe20000010884 */
[C---:B------:R-:W-:Y:S03]  /*a090*/  HMMA.16816.F32.BF16 R8, R68.reuse, R78, R8 ;  /* 0x0000004e4408723c */ /* 0x040fe60000041808 */
[----:B------:R1:W-:Y:S05]  /*a0a0*/  MUFU.EX2 R137, R76 ;  /* 0x0000004c00897308 */ /* 0x0003ea0000000800 */
[C---:B------:R-:W-:Y:S07]  /*a0b0*/  HMMA.16816.F32.BF16 R12, R68.reuse, R80, R12 ;  /* 0x00000050440c723c */ /* 0x040fee000004180c */
[--C-:B------:R-:W-:Y:S01]  /*a0c0*/  FFMA.FTZ R80, R221, c[0x0][0x2d0], -R132.reuse ;  /* 0x0000b400dd507a23 */ /* 0x100fe20000010884 */
[C---:B------:R-:W-:Y:S03]  /*a0d0*/  HMMA.16816.F32.BF16 R16, R68.reuse, R82, R16 ;  /* 0x000000524410723c */ /* 0x040fe60000041810 */
[----:B------:R2:W-:Y:S05]  /*a0e0*/  MUFU.EX2 R135, R80 ;  /* 0x0000005000877308 */ /* 0x0005ea0000000800 */
[C---:B----4-:R-:W-:Y:S04]  /*a0f0*/  HMMA.16816.F32.BF16 R20, R68.reuse, R72, R20 ;  /* 0x000000484414723c */ /* 0x050fe80000041814 */
[--C-:B-1----:R-:W-:Y:S02]  /*a100*/  FFMA.FTZ R76, R220, c[0x0][0x2d0], -R132.reuse ;  /* 0x0000b400dc4c7a23 */ /* 0x102fe40000010884 */
[----:B------:R-:W-:Y:S02]  /*a110*/  FFMA.FTZ R132, R222, c[0x0][0x2d0], -R132 ;  /* 0x0000b400de847a23 */ /* 0x000fe40000010884 */
[C---:B------:R-:W-:Y:S01]  /*a120*/  HMMA.16816.F32.BF16 R24, R68.reuse, R74, R24 ;  /* 0x0000004a4418723c */ /* 0x040fe20000041818 */
[----:B------:R1:W4:Y:S03]  /*a130*/  MUFU.EX2 R136, R76 ;  /* 0x0000004c00887308 */ /* 0x0003260000000800 */
[--C-:B------:R-:W-:Y:S04]  /*a140*/  FFMA.FTZ R72, R216, c[0x0][0x2d0], -R109.reuse ;  /* 0x0000b400d8487a23 */ /* 0x100fe8000001086d */
[C---:B------:R-:W-:Y:S01]  /*a150*/  HMMA.16816.F32.BF16 R28, R68.reuse, R84, R28 ;  /* 0x00000054441c723c */ /* 0x040fe2000004181c */
[----:B--2---:R-:W-:Y:S02]  /*a160*/  LDSM.16.MT88.4 R80, [R192+0x5000] ;  /* 0x00500000c050783b */ /* 0x004fe40000004200 */
[----:B------:R2:W-:Y:S04]  /*a170*/  MUFU.EX2 R133, R72 ;  /* 0x0000004800857308 */ /* 0x0005e80000000800 */
[--C-:B------:R-:W-:Y:S01]  /*a180*/  FFMA.FTZ R84, R218, c[0x0][0x2d0], -R109.reuse ;  /* 0x0000b400da547a23 */ /* 0x100fe2000001086d */
[C---:B------:R-:W-:Y:S04]  /*a190*/  HMMA.16816.F32.BF16 R32, R68.reuse, R86, R32 ;  /* 0x000000564420723c */ /* 0x040fe80000041820 */
[----:B------:R-:W-:Y:S01]  /*a1a0*/  FFMA.FTZ R109, R111, c[0x0][0x2d0], -R109 ;  /* 0x0000b4006f6d7a23 */ /* 0x000fe2000001086d */
[----:B------:R5:W-:Y:S01]  /*a1b0*/  MUFU.EX2 R110, R84 ;  /* 0x00000054006e7308 */ /* 0x000be20000000800 */
[----:B-1----:R-:W1:Y:S01]  /*a1c0*/  LDSM.16.MT88.4 R76, [R188+0x5000] ;  /* 0x00500000bc4c783b */ /* 0x002e620000004200 */
[----:B----4-:R-:W-:Y:S08]  /*a1d0*/  F2FP.BF16.PACK_AB R128, R136, R137 ;  /* 0x000000898880723e */ /* 0x010ff000000010ff */
[----:B------:R-:W4:Y:S01]  /*a1e0*/  MUFU.EX2 R134, R132 ;  /* 0x0000008400867308 */ /* 0x000f220000000800 */
[----:B--2---:R-:W2:Y:S09]  /*a1f0*/  LDSM.16.MT88.4 R72, [R194+0x5000] ;  /* 0x00500000c248783b */ /* 0x004eb20000004200 */
[----:B------:R3:W3:Y:S01]  /*a200*/  MUFU.EX2 R132, R92 ;  /* 0x0000005c00847308 */ /* 0x0006e20000000800 */
[----:B-----5:R-:W5:Y:S09]  /*a210*/  LDSM.16.MT88.4 R84, [R192+0x2800] ;  /* 0x00280000c054783b */ /* 0x020f720000004200 */
[----:B------:R-:W2:Y:S01]  /*a220*/  MUFU.EX2 R109, R109 ;  /* 0x0000006d006d7308 */ /* 0x000ea20000000800 */
[----:B----4-:R-:W-:Y:S01]  /*a230*/  F2FP.BF16.PACK_AB R130, R134, R135 ;  /* 0x000000878682723e */ /* 0x010fe200000010ff */
[C---:B-1----:R-:W-:Y:S01]  /*a240*/  HMMA.16816.F32.BF16 R36, R68.reuse, R76, R36 ;  /* 0x0000004c4424723c */ /* 0x042fe20000041824 */
[----:B---3--:R-:W1:Y:S02]  /*a250*/  LDSM.16.MT88.4 R92, [R191+0x2800] ;  /* 0x00280000bf5c783b */ /* 0x008e640000004200 */
[----:B------:R-:W-:Y:S05]  /*a260*/  F2FP.BF16.PACK_AB R129, R132, R133 ;  /* 0x000000858481723e */ /* 0x000fea00000010ff */
[C---:B------:R-:W-:Y:S04]  /*a270*/  HMMA.16816.F32.BF16 R40, R68.reuse, R78, R40 ;  /* 0x0000004e4428723c */ /* 0x040fe80000041828 */
[----:B--2---:R-:W-:Y:S04]  /*a280*/  F2FP.BF16.PACK_AB R131, R109, R110 ;  /* 0x0000006e6d83723e */ /* 0x004fe800000010ff */
[C---:B------:R-:W-:Y:S08]  /*a290*/  HMMA.16816.F32.BF16 R44, R68.reuse, R80, R44 ;  /* 0x00000050442c723c */ /* 0x040ff0000004182c */
[C---:B------:R-:W-:Y:S08]  /*a2a0*/  HMMA.16816.F32.BF16 R48, R68.reuse, R82, R48 ;  /* 0x000000524430723c */ /* 0x040ff00000041830 */
[C---:B------:R-:W-:Y:S08]  /*a2b0*/  HMMA.16816.F32.BF16 R52, R68.reuse, R88, R52 ;  /* 0x000000584434723c */ /* 0x040ff00000041834 */
[C---:B------:R-:W-:Y:S08]  /*a2c0*/  HMMA.16816.F32.BF16 R56, R68.reuse, R90, R56 ;  /* 0x0000005a4438723c */ /* 0x040ff00000041838 */
[C---:B------:R-:W-:Y:S08]  /*a2d0*/  HMMA.16816.F32.BF16 R60, R68.reuse, R72, R60 ;  /* 0x00000048443c723c */ /* 0x040ff0000004183c */
[----:B------:R-:W-:Y:S08]  /*a2e0*/  HMMA.16816.F32.BF16 R64, R68, R74, R64 ;  /* 0x0000004a4440723c */ /* 0x000ff00000041840 */
[C---:B------:R-:W-:Y:S07]  /*a2f0*/  HMMA.16816.F32.BF16 R112, R128.reuse, R116, R4 ;  /* 0x000000748070723c */ /* 0x040fee0000041804 */
[----:B------:R-:W-:Y:S01]  /*a300*/  FFMA.FTZ R4, R2, R104, R252 ;  /* 0x0000006802047223 */ /* 0x000fe200000100fc */
[C---:B------:R-:W-:Y:S01]  /*a310*/  HMMA.16816.F32.BF16 R116, R128.reuse, R118, R8 ;  /* 0x000000768074723c */ /* 0x040fe20000041808 */
[----:B------:R-:W2:Y:S03]  /*a320*/  LDSM.16.MT88.4 R104, [R192+0x5800] ;  /* 0x00580000c068783b */ /* 0x000ea60000004200 */
[----:B------:R-:W-:Y:S02]  /*a330*/  FFMA.FTZ R2, R0, R159, R251 ;  /* 0x0000009f00027223 */ /* 0x000fe400000100fb */
[----:B------:R-:W-:Y:S02]  /*a340*/  FADD.FTZ R0, R161, R4 ;  /* 0x00000004a1007221 */ /* 0x000fe40000010000 */
[C---:B-----5:R-:W-:Y:S01]  /*a350*/  HMMA.16816.F32.BF16 R68, R128.reuse, R84, R12 ;  /* 0x000000548044723c */ /* 0x060fe2000004180c */
[----:B------:R-:W3:Y:S03]  /*a360*/  LDL R12, [R1+0x14] ;  /* 0x00001400010c7983 */ /* 0x000ee60000100800 */
[----:B------:R-:W-:Y:S01]  /*a370*/  FADD.FTZ R2, R250, R2 ;  /* 0x00000002fa027221 */ /* 0x000fe20000010000 */
[----:B------:R-:W4:Y:S01]  /*a380*/  LDSM.16.MT88.4 R4, [R191+0x5800] ;  /* 0x00580000bf04783b */ /* 0x000f220000004200 */
[----:B------:R-:W-:Y:S02]  /*a390*/  FADD.FTZ R0, R160, R0 ;  /* 0x00000000a0007221 */ /* 0x000fe40000010000 */
[C---:B------:R-:W-:Y:S04]  /*a3a0*/  HMMA.16816.F32.BF16 R72, R128.reuse, R86, R16 ;  /* 0x000000568048723c */ /* 0x040fe80000041810 */
[----:B------:R-:W-:Y:S01]  /*a3b0*/  FADD.FTZ R2, R249, R2 ;  /* 0x00000002f9027221 */ /* 0x000fe20000010000 */
[----:B------:R-:W5:Y:S01]  /*a3c0*/  LDSM.16.MT88.4 R8, [R194+0x5800] ;  /* 0x00580000c208783b */ /* 0x000f620000004200 */
[----:B------:R-:W-:Y:S02]  /*a3d0*/  FADD.FTZ R0, R158, R0 ;  /* 0x000000009e007221 */ /* 0x000fe40000010000 */
[C---:B-1----:R-:W-:Y:S04]  /*a3e0*/  HMMA.16816.F32.BF16 R76, R128.reuse, R92, R20 ;  /* 0x0000005c804c723c */ /* 0x042fe80000041814 */
[----:B------:R-:W-:Y:S02]  /*a3f0*/  FADD.FTZ R2, R248, R2 ;  /* 0x00000002f8027221 */ /* 0x000fe40000010000 */
[----:B------:R-:W-:Y:S02]  /*a400*/  FADD.FTZ R0, R245, R0 ;  /* 0x00000000f5007221 */ /* 0x000fe40000010000 */
[C---:B------:R-:W-:Y:S04]  /*a410*/  HMMA.16816.F32.BF16 R80, R128.reuse, R94, R24 ;  /* 0x0000005e8050723c */ /* 0x040fe80000041818 */
[----:B------:R-:W-:Y:S02]  /*a420*/  FADD.FTZ R2, R241, R2 ;  /* 0x00000002f1027221 */ /* 0x000fe40000010000 */
[----:B------:R-:W-:Y:S02]  /*a430*/  FADD.FTZ R0, R244, R0 ;  /* 0x00000000f4007221 */ /* 0x000fe40000010000 */
[----:B------:R-:W-:Y:S01]  /*a440*/  FADD.FTZ R2, R240, R2 ;  /* 0x00000002f0027221 */ /* 0x000fe20000010000 */
[C---:B------:R-:W-:Y:S03]  /*a450*/  HMMA.16816.F32.BF16 R84, R128.reuse, R96, R28 ;  /* 0x000000608054723c */ /* 0x040fe6000004181c */
[----:B------:R-:W-:Y:S02]  /*a460*/  FADD.FTZ R0, R243, R0 ;  /* 0x00000000f3007221 */ /* 0x000fe40000010000 */
[----:B------:R-:W-:Y:S02]  /*a470*/  FADD.FTZ R2, R239, R2 ;  /* 0x00000002ef027221 */ /* 0x000fe40000010000 */
[----:B------:R-:W-:Y:S01]  /*a480*/  FADD.FTZ R0, R242, R0 ;  /* 0x00000000f2007221 */ /* 0x000fe20000010000 */
        /* <DEDUP_REMOVED lines=12> */
[C---:B--2---:R-:W-:Y:S03]  /*a550*/  HMMA.16816.F32.BF16 R100, R128.reuse, R104, R44 ;  /* 0x000000688064723c */ /* 0x044fe6000004182c */
[----:B------:R-:W-:Y:S02]  /*a560*/  FADD.FTZ R0, R157, R0 ;  /* 0x000000009d007221 */ /* 0x000fe40000010000 */
[----:B------:R-:W-:Y:S02]  /*a570*/  FADD.FTZ R2, R149, R2 ;  /* 0x0000000295027221 */ /* 0x000fe40000010000 */
[----:B------:R-:W-:Y:S01]  /*a580*/  FADD.FTZ R0, R156, R0 ;  /* 0x000000009c007221 */ /* 0x000fe20000010000 */
[C---:B------:R-:W-:Y:S04]  /*a590*/  HMMA.16816.F32.BF16 R104, R128.reuse, R106, R48 ;  /* 0x0000006a8068723c */ /* 0x040fe80000041830 */
[----:B------:R-:W-:Y:S02]  /*a5a0*/  FADD.FTZ R2, R148, R2 ;  /* 0x0000000294027221 */ /* 0x000fe40000010000 */
[----:B------:R-:W-:Y:S02]  /*a5b0*/  FADD.FTZ R0, R151, R0 ;  /* 0x0000000097007221 */ /* 0x000fe40000010000 */
[----:B------:R-:W-:Y:S01]  /*a5c0*/  FADD.FTZ R2, R147, R2 ;  /* 0x0000000293027221 */ /* 0x000fe20000010000 */
[C---:B----4-:R-:W-:Y:S03]  /*a5d0*/  HMMA.16816.F32.BF16 R52, R128.reuse, R4, R52 ;  /* 0x000000048034723c */ /* 0x050fe60000041834 */
[----:B------:R-:W-:Y:S02]  /*a5e0*/  FADD.FTZ R0, R150, R0 ;  /* 0x0000000096007221 */ /* 0x000fe40000010000 */
[----:B------:R-:W-:Y:S02]  /*a5f0*/  FADD.FTZ R2, R146, R2 ;  /* 0x0000000292027221 */ /* 0x000fe40000010000 */
[----:B------:R-:W-:Y:S01]  /*a600*/  FADD.FTZ R0, R145, R0 ;  /* 0x0000000091007221 */ /* 0x000fe20000010000 */
[C---:B------:R-:W-:Y:S04]  /*a610*/  HMMA.16816.F32.BF16 R56, R128.reuse, R6, R56 ;  /* 0x000000068038723c */ /* 0x040fe80000041838 */
[----:B------:R-:W-:Y:S02]  /*a620*/  FADD.FTZ R2, R141, R2 ;  /* 0x000000028d027221 */ /* 0x000fe40000010000 */
[----:B------:R-:W-:Y:S02]  /*a630*/  FADD.FTZ R0, R144, R0 ;  /* 0x0000000090007221 */ /* 0x000fe40000010000 */
[----:B------:R-:W-:Y:S01]  /*a640*/  FADD.FTZ R2, R140, R2 ;  /* 0x000000028c027221 */ /* 0x000fe20000010000 */
[C---:B-----5:R-:W-:Y:S03]  /*a650*/  HMMA.16816.F32.BF16 R60, R128.reuse, R8, R60 ;  /* 0x00000008803c723c */ /* 0x060fe6000004183c */
        /* <DEDUP_REMOVED lines=13> */
[--C-:B------:R-:W-:Y:S01]  /*a730*/  IMAD.MOV.U32 R4, RZ, RZ, R3.reuse ;  /* 0x000000ffff047224 */ /* 0x100fe200078e0003 */
[----:B------:R1:W-:Y:S01]  /*a740*/  STL [R1], R2 ;  /* 0x0000000201007387 */ /* 0x0003e20000100800 */
[----:B------:R-:W-:Y:S02]  /*a750*/  IMAD.MOV.U32 R109, RZ, RZ, R108 ;  /* 0x000000ffff6d7224 */ /* 0x000fe400078e006c */
[----:B------:R-:W-:Y:S01]  /*a760*/  IMAD.MOV.U32 R110, RZ, RZ, R3 ;  /* 0x000000ffff6e7224 */ /* 0x000fe200078e0003 */
[----:B------:R1:W-:Y:S01]  /*a770*/  STL [R1+0x4], R0 ;  /* 0x0000040001007387 */ /* 0x0003e20000100800 */
[----:B---3--:R-:W-:Y:S01]  /*a780*/  ISETP.GT.AND P0, PT, R186, R12, PT ;  /* 0x0000000cba00720c */ /* 0x008fe20003f04270 */
[----:B------:R-:W-:Y:S11]  /*a790*/  IMAD.MOV.U32 R186, RZ, RZ, R212 ;  /* 0x000000ffffba7224 */ /* 0x000ff600078e00d4 */
[----:B------:R-:W-:Y:S01]  /*a7a0*/  @!UPT UIADD3 URZ, URZ, URZ, URZ ;  /* 0x0000003f3f3ff290 */ /* 0x000fe2000fffe03f */
[----:B-1----:R-:W-:-:S05]  /*a7b0*/  @P0 BRA `(.L_x_570) ;  /* 0xffffc12000000947 */ /* 0x002fca000383ffff */
.L_x_561:
[----:B------:R-:W2:Y:S04]  /*a7c0*/  LDL R0, [R1+0x18] ;  /* 0x0000180001007983 */ /* 0x000ea80000100800 */
[----:B------:R-:W3:Y:S04]  /*a7d0*/  LDL R3, [R1+0x8] ;  /* 0x0000080001037983 */ /* 0x000ee80000100800 */
[----:B-1----:R-:W4:Y:S01]  /*a7e0*/  LDL R2, [R1+0xc] ;  /* 0x00000c0001027983 */ /* 0x002f220000100800 */
[----:B--2---:R-:W-:Y:S01]  /*a7f0*/  IADD3 R0, R0, 0x7f, RZ ;  /* 0x0000007f00007810 */ /* 0x004fe20007ffe0ff */
[----:B---3--:R-:W-:-:S04]  /*a800*/  IMAD.MOV.U32 R5, RZ, RZ, R3 ;  /* 0x000000ffff057224 */ /* 0x008fc800078e0003 */
[----:B------:R-:W-:Y:S01]  /*a810*/  @P2 IMAD.HI.U32 R3, R0, c[0x0][0x2c8], RZ ;  /* 0x0000b20000032a27 */ /* 0x000fe200078e00ff */
[----:B----4-:R-:W-:-:S04]  /*a820*/  IADD3 R2, R2, 0x1, -R5 ;  /* 0x0000000102027810 */ /* 0x010fc80007ffe805 */
[----:B------:R-:W-:-:S05]  /*a830*/  @P2 SHF.R.U32.HI R0, RZ, c[0x0][0x2cc], R3 ;  /* 0x0000b300ff002a19 */ /* 0x000fca0000011603 */
[----:B------:R-:W-:-:S05]  /*a840*/  IMAD.IADD R0, R2, 0x1, R0 ;  /* 0x0000000102007824 */ /* 0x000fca00078e0200 */
[----:B------:R-:W-:Y:S01]  /*a850*/  IADD3 R2, R0, -c[0x0][0x324], RZ ;  /* 0x8000c90000027a10 */ /* 0x000fe20007ffe0ff */
[----:B------:R-:W-:Y:S05]  /*a860*/  @!P1 BRA `(.L_x_571) ;  /* 0x0000011000009947 */ /* 0x000fea0003800000 */
[----:B------:R-:W-:Y:S01]  /*a870*/  ISETP.GT.AND P0, PT, R0, -0x1, PT ;  /* 0xffffffff0000780c */ /* 0x000fe20003f04270 */
[----:B------:R-:W-:-:S12]  /*a880*/  BSSY B0, `(.L_x_572) ;  /* 0x000000d000007945 */ /* 0x000fd80003800000 */
        /* <DEDUP_REMOVED lines=8> */
.L_x_573:
[----:B------:R-:W-:-:S04]  /*a910*/  MOV R3, c[0x0][0x32c] ;  /* 0x0000cb0000037a02 */ /* 0x000fc80000000f00 */
[----:B------:R-:W-:-:S13]  /*a920*/  ISETP.NE.AND P0, PT, R3, 0x1, PT ;  /* 0x000000010300780c */ /* 0x000fda0003f05270 */
[----:B------:R-:W-:-:S05]  /*a930*/  @P0 IMAD.HI.U32 R3, R0, c[0x0][0x330], RZ ;  /* 0x0000cc0000030a27 */ /* 0x000fca00078e00ff */
[----:B------:R-:W-:Y:S02]  /*a940*/  @P0 SHF.R.U32.HI R0, RZ, c[0x0][0x334], R3 ;  /* 0x0000cd00ff000a19 */ /* 0x000fe40000011603 */
.L_x_574:
[----:B------:R-:W-:Y:S05]  /*a950*/  BSYNC B0 ;  /* 0x0000000000007941 */ /* 0x000fea0003800000 */
.L_x_572:
[----:B------:R-:W-:-:S05]  /*a960*/  IMAD R0, R0, c[0x0][0x32c], RZ ;  /* 0x0000cb0000007a24 */ /* 0x000fca00078e02ff */
[----:B------:R-:W-:-:S04]  /*a970*/  IMNMX R2, R2, R0, !PT ;  /* 0x0000000002027217 */ /* 0x000fc80007800200 */
.L_x_571:
[----:B------:R-:W-:-:S05]  /*a980*/  IADD3 R2, R2, 0x5f, RZ ;  /* 0x0000005f02027810 */ /* 0x000fca0007ffe0ff */
[----:B------:R-:W-:-:S05]  /*a990*/  IMAD.HI R2, R2, 0x2aaaaaab, RZ ;  /* 0x2aaaaaab02027827 */ /* 0x000fca00078e02ff */
[----:B------:R-:W-:-:S04]  /*a9a0*/  SHF.R.U32.HI R0, RZ, 0x1f, R2 ;  /* 0x0000001fff007819 */ /* 0x000fc80000011602 */
[----:B------:R-:W-:-:S04]  /*a9b0*/  LEA.HI.SX32 R0, R2, R0, 0x1c ;  /* 0x0000000002007211 */ /* 0x000fc800078fe2ff */
[----:B------:R-:W-:-:S04]  /*a9c0*/  IMNMX R220, R223, R0, !PT ;  /* 0x00000000dfdc7217 */ /* 0x000fc80007800200 */
[----:B------:R-:W-:-:S13]  /*a9d0*/  ISETP.GE.AND P0, PT, R212, R220, PT ;  /* 0x000000dcd400720c */ /* 0x000fda0003f06270 */
[----:B------:R-:W-:Y:S05]  /*a9e0*/  @!P0 BRA `(.L_x_575) ;  /* 0x00002c6000008947 */ /* 0x000fea0003800000 */
[----:B------:R-:W-:Y:S02]  /*a9f0*/  MOV R110, R4 ;  /* 0x00000004006e7202 */ /* 0x000fe40000000f00 */
[----:B------:R-:W-:Y:S02]  /*aa00*/  MOV R109, R108 ;  /* 0x0000006c006d7202 */ /* 0x000fe40000000f00 */
[----:B------:R-:W-:Y:S02]  /*aa10*/  MOV R214, R212 ;  /* 0x000000d400d67202 */ /* 0x000fe40000000f00 */
.L_x_576:
[----:B------:R-:W-:Y:S04]  /*aa20*/  DEPBAR.LE SB0, 0x0 ;  /* 0x000080000000791a */ /* 0x000fe80000000000 */
[----:B------:R-:W-:Y:S01]  /*aa30*/  WARPSYNC 0xffffffff ;  /* 0xffffffff00007948 */ /* 0x000fe20003800000 */
[----:B------:R-:W-:Y:S01]  /*aa40*/  BAR.SYNC.DEFER_BLOCKING 0x0 ;  /* 0x0000000000007b1d */ /* 0x000fe20000010000 */
[----:B------:R-:W-:Y:S02]  /*aa50*/  ISETP.GT.AND P6, PT, R223, R214, PT ;  /* 0x000000d6df00720c */ /* 0x000fe40003fc4270 */
[C---:B------:R-:W-:Y:S11]  /*aa60*/  IADD3 R212, R214.reuse, -0x1, RZ ;  /* 0xffffffffd6d47810 */ /* 0x040ff60007ffe0ff */
[----:B-1----:R-:W-:Y:S01]  /*aa70*/  @!P6 SHF.R.S32.HI R0, RZ, 0x1f, R214 ;  /* 0x0000001fff00e819 */ /* 0x002fe200000114d6 */
[----:B------:R-:W-:Y:S01]  /*aa80*/  @!P6 IMAD.WIDE.U32 R20, R214, c[0x0][0x208], RZ ;  /* 0x00008200d614ea25 */ /* 0x000fe200078e00ff */
[----:B------:R-:W-:Y:S02]  /*aa90*/  @!P6 MOV R2, c[0x0][0x208] ;  /* 0x000082000002ea02 */ /* 0x000fe40000000f00 */
[----:B------:R-:W-:Y:S01]  /*aaa0*/  @!P6 MOV R3, 0x5 ;  /* 0x000000050003e802 */ /* 0x000fe20000000f00 */
[----:B------:R-:W-:Y:S01]  /*aab0*/  @!P6 IMAD R0, R0, c[0x0][0x208], RZ ;  /* 0x000082000000ea24 */ /* 0x000fe200078e02ff */
[C---:B------:R-:W-:Y:S02]  /*aac0*/  @!P6 SHF.L.U32 R28, R2.reuse, 0x5, RZ ;  /* 0x00000005021ce819 */ /* 0x040fe400000006ff */
[----:B------:R-:W-:Y:S01]  /*aad0*/  @!P6 SHF.L.U64.HI R29, R2, R3, c[0x0][0x20c] ;  /* 0x00008300021de619 */ /* 0x000fe20000010203 */
[----:B------:R-:W-:Y:S01]  /*aae0*/  @!P6 IMAD R0, R214, c[0x0][0x20c], R0 ;  /* 0x00008300d600ea24 */ /* 0x000fe200078e0200 */
[----:B------:R-:W1:Y:S01]  /*aaf0*/  LDSM.16.M88.4 R8, [R189] ;  /* 0x00000000bd08783b */ /* 0x000e620000000200 */
[----:B------:R-:W-:Y:S02]  /*ab00*/  @!P6 MOV R30, R224 ;  /* 0x000000e0001ee202 */ /* 0x000fe40000000f00 */
[----:B------:R-:W-:Y:S01]  /*ab10*/  @!P6 IMAD.WIDE.U32 R2, R20, 0x60, R28 ;  /* 0x000000601402e825 */ /* 0x000fe200078e001c */
[----:B------:R-:W-:Y:S02]  /*ab20*/  @!P6 IADD3 R0, R21, R0, RZ ;  /* 0x000000001500e210 */ /* 0x000fe40007ffe0ff */
[----:B------:R-:W-:Y:S02]  /*ab30*/  @!P6 MOV R31, R228 ;  /* 0x000000e4001fe202 */ /* 0x000fe40000000f00 */
[----:B------:R-:W2:Y:S01]  /*ab40*/  LDSM.16.M88.4 R16, [R189+0x800] ;  /* 0x00080000bd10783b */ /* 0x000ea20000000200 */
[----:B------:R-:W-:Y:S01]  /*ab50*/  @!P6 IMAD R22, R0, 0x60, RZ ;  /* 0x000000600016e824 */ /* 0x000fe200078e02ff */
[----:B------:R-:W-:Y:S01]  /*ab60*/  @!P6 IADD3 R21, P4, R224, R2, RZ ;  /* 0x00000002e015e210 */ /* 0x000fe20007f9e0ff */
[----:B------:R-:W-:Y:S03]  /*ab70*/  @!P6 IMAD.WIDE.U32 R30, R20, 0x60, R30 ;  /* 0x00000060141ee825 */ /* 0x000fe600078e001e */
[----:B------:R-:W-:Y:S02]  /*ab80*/  @!P6 IADD3 R0, R22, R3, RZ ;  /* 0x000000031600e210 */ /* 0x000fe40007ffe0ff */
[----:B------:R-:W3:Y:S01]  /*ab90*/  LDSM.16.M88.4 R24, [R189+0x1000] ;  /* 0x00100000bd18783b */ /* 0x000ee20000000200 */
[C---:B------:R-:W-:Y:S02]  /*aba0*/  @!P6 LEA R160, P0, R21.reuse, c[0x0][0x1f8], 0x1 ;  /* 0x00007e0015a0ea11 */ /* 0x040fe400078008ff */
[----:B------:R-:W-:Y:S02]  /*abb0*/  @!P6 IADD3.X R3, R0, R228, RZ, P4, !PT ;  /* 0x000000e40003e210 */ /* 0x000fe400027fe4ff */
[----:B------:R-:W-:Y:S02]  /*abc0*/  @!P6 IADD3 R28, P4, R28, R2, RZ ;  /* 0x000000021c1ce210 */ /* 0x000fe40007f9e0ff */
[----:B------:R-:W-:Y:S01]  /*abd0*/  @!P6 LEA.HI.X R161, R21, c[0x0][0x1fc], R3, 0x1, P0 ;  /* 0x00007f0015a1ea11 */ /* 0x000fe200000f0c03 */
[----:B------:R-:W4:Y:S01]  /*abe0*/  LDL.LU R222, [R1] ;  /* 0x0000000001de7983 */ /* 0x000f220000300800 */
[----:B------:R-:W-:Y:S02]  /*abf0*/  @!P6 IADD3 R36, P0, R224, 0x40, RZ ;  /* 0x00000040e024e810 */ /* 0x000fe40007f1e0ff */
[----:B------:R-:W-:Y:S01]  /*ac00*/  @!P6 IADD3 R3, R31, R22, RZ ;  /* 0x000000161f03e210 */ /* 0x000fe20007ffe0ff */
[----:B------:R-:W5:Y:S01]  /*ac10*/  LDSM.16.M88.4 R32, [R189+0x1800] ;  /* 0x00180000bd20783b */ /* 0x000f620000000200 */
[----:B------:R-:W-:Y:S02]  /*ac20*/  @!P6 IADD3 R37, P5, R36, R2, RZ ;  /* 0x000000022425e210 */ /* 0x000fe40007fbe0ff */
[----:B------:R-:W-:Y:S02]  /*ac30*/  @!P6 SHF.L.U64.HI R108, R30, 0x1, R3 ;  /* 0x000000011e6ce819 */ /* 0x000fe40000010203 */
[----:B------:R-:W-:Y:S02]  /*ac40*/  @!P6 IADD3.X R3, RZ, R228, RZ, P0, !PT ;  /* 0x000000e4ff03e210 */ /* 0x000fe400007fe4ff */
[----:B------:R-:W-:Y:S01]  /*ac50*/  @!P6 IADD3 R38, P0, R28, R36, RZ ;  /* 0x000000241c26e210 */ /* 0x000fe20007f1e0ff */
[----:B------:R-:W4:Y:S01]  /*ac60*/  LDL.LU R221, [R1+0x4] ;  /* 0x0000040001dd7983 */ /* 0x000f220000300800 */
[----:B------:R-:W-:Y:S02]  /*ac70*/  @!P6 IADD3.X R2, R0, R29, RZ, P4, !PT ;  /* 0x0000001d0002e210 */ /* 0x000fe400027fe4ff */
[----:B------:R-:W-:Y:S01]  /*ac80*/  @!P6 IADD3 R36, P4, R28, R224, RZ ;  /* 0x000000e01c24e210 */ /* 0x000fe20007f9e0ff */
[C---:B-1----:R-:W-:Y:S01]  /*ac90*/  HMMA.16816.F32.BF16 R4, R120.reuse, R8, RZ ;  /* 0x000000087804723c */ /* 0x042fe200000418ff */
[----:B------:R-:W1:Y:S02]  /*aca0*/  LDSM.16.M88.4 R40, [R189+0x2000] ;  /* 0x00200000bd28783b */ /* 0x000e640000000200 */
[-C--:B------:R-:W-:Y:S02]  /*acb0*/  @!P6 IADD3.X R0, R0, R3.reuse, RZ, P5, !PT ;  /* 0x000000030000e210 */ /* 0x080fe40002ffe4ff */
[----:B------:R-:W-:Y:S02]  /*acc0*/  @!P6 IADD3.X R3, R2, R3, RZ, P0, !PT ;  /* 0x000000030203e210 */ /* 0x000fe400007fe4ff */
[----:B------:R-:W-:Y:S01]  /*acd0*/  @!P6 LEA R46, P0, R36, c[0x0][0x1f8], 0x1 ;  /* 0x00007e00242eea11 */ /* 0x000fe200078008ff */
[C---:B------:R-:W-:Y:S01]  /*ace0*/  HMMA.16816.F32.BF16 R8, R120.reuse, R10, RZ ;  /* 0x0000000a7808723c */ /* 0x040fe200000418ff */
[----:B------:R-:W-:Y:S01]  /*acf0*/  @!P6 IADD3.X R2, R2, R228, RZ, P4, !PT ;  /* 0x000000e40202e210 */ /* 0x000fe200027fe4ff */
[----:B------:R-:W1:Y:S02]  /*ad00*/  LDSM.16.M88.4 R48, [R189+0x2800] ;  /* 0x00280000bd30783b */ /* 0x000e640000000200 */
[----:B------:R-:W-:Y:S02]  /*ad10*/  @!P6 LEA R156, P4, R38, c[0x0][0x1f8], 0x1 ;  /* 0x00007e00269cea11 */ /* 0x000fe400078808ff */
[----:B------:R-:W-:Y:S02]  /*ad20*/  @!P6 LEA.HI.X R47, R36, c[0x0][0x1fc], R2, 0x1, P0 ;  /* 0x00007f00242fea11 */ /* 0x000fe400000f0c02 */
[C---:B--2---:R-:W-:Y:S01]  /*ad30*/  HMMA.16816.F32.BF16 R12, R120.reuse, R16, RZ ;  /* 0x00000010780c723c */ /* 0x044fe200000418ff */
[----:B------:R-:W-:Y:S01]  /*ad40*/  @!P6 ISETP.GE.AND P0, PT, R246, c[0x0][0x1d4], PT ;  /* 0x00007500f600ea0c */ /* 0x000fe20003f06270 */
[----:B------:R-:W2:Y:S02]  /*ad50*/  LDSM.16.M88.4 R128, [R195] ;  /* 0x00000000c380783b */ /* 0x000ea40000000200 */
[----:B------:R-:W-:Y:S02]  /*ad60*/  @!P6 SHF.L.U32 R39, R30, 0x1, RZ ;  /* 0x000000011e27e819 */ /* 0x000fe400000006ff */
[----:B------:R-:W-:Y:S02]  /*ad70*/  @!P6 LEA R158, P5, R37, c[0x0][0x1f8], 0x1 ;  /* 0x00007e00259eea11 */ /* 0x000fe400078a08ff */
[C---:B------:R-:W-:Y:S01]  /*ad80*/  HMMA.16816.F32.BF16 R16, R120.reuse, R18, RZ ;  /* 0x000000127810723c */ /* 0x040fe200000418ff */
[----:B------:R-:W-:Y:S01]  /*ad90*/  @!P6 LEA.HI.X R157, R38, c[0x0][0x1fc], R3, 0x1, P4 ;  /* 0x00007f00269dea11 */ /* 0x000fe200020f0c03 */
[----:B------:R-:W2:Y:S02]  /*ada0*/  LDSM.16.M88.4 R132, [R206] ;  /* 0x00000000ce84783b */ /* 0x000ea40000000200 */
[----:B------:R-:W-:Y:S02]  /*adb0*/  @!P6 IADD3 R44, P4, R39, c[0x0][0x1f8], RZ ;  /* 0x00007e00272cea10 */ /* 0x000fe40007f9e0ff */
[----:B------:R-:W-:Y:S02]  /*adc0*/  @!P6 LEA.HI.X R159, R37, c[0x0][0x1fc], R0, 0x1, P5 ;  /* 0x00007f00259fea11 */ /* 0x000fe400028f0c00 */
[C---:B---3--:R-:W-:Y:S01]  /*add0*/  HMMA.16816.F32.BF16 R20, R120.reuse, R24, RZ ;  /* 0x000000187814723c */ /* 0x048fe200000418ff */
[----:B------:R-:W-:Y:S01]  /*ade0*/  @!P6 IADD3.X R45, R108, c[0x0][0x1fc], RZ, P4, !PT ;  /* 0x00007f006c2dea10 */ /* 0x000fe200027fe4ff */
[----:B------:R-:W3:Y:S02]  /*adf0*/  LDSM.16.M88.4 R136, [R205] ;  /* 0x00000000cd88783b */ /* 0x000ee40000000200 */
[----:B------:R-:W-:Y:S04]  /*ae00*/  @!P6 IADD3 R2, P5, R39, 0x80, RZ ;  /* 0x000000802702e810 */ /* 0x000fe80007fbe0ff */
[C---:B------:R-:W-:Y:S01]  /*ae10*/  HMMA.16816.F32.BF16 R24, R120.reuse, R26, RZ ;  /* 0x0000001a7818723c */ /* 0x040fe200000418ff */
[----:B------:R-:W-:Y:S01]  /*ae20*/  @!P6 IADD3 R2, P4, R2, c[0x0][0x1f8], RZ ;  /* 0x00007e000202ea10 */ /* 0x000fe20007f9e0ff */
[----:B------:R-:W2:Y:S03]  /*ae30*/  LDSM.16.M88.4 R140, [R204] ;  /* 0x00000000cc8c783b */ /* 0x000ea60000000200 */
[----:B------:R-:W-:Y:S03]  /*ae40*/  @!P6 IADD3.X R3, RZ, c[0x0][0x1fc], R108, P4, P5 ;  /* 0x00007f00ff03ea10 */ /* 0x000fe600027ea46c */
[C---:B-----5:R-:W-:Y:S02]  /*ae50*/  HMMA.16816.F32.BF16 R28, R120.reuse, R32, RZ ;  /* 0x00000020781c723c */ /* 0x060fe400000418ff */
[----:B------:R-:W5:Y:S06]  /*ae60*/  LDSM.16.M88.4 R144, [R203] ;  /* 0x00000000cb90783b */ /* 0x000f6c0000000200 */
[C---:B------:R-:W-:Y:S02]  /*ae70*/  HMMA.16816.F32.BF16 R32, R120.reuse, R34, RZ ;  /* 0x000000227820723c */ /* 0x040fe400000418ff */
[----:B------:R-:W2:Y:S06]  /*ae80*/  LDSM.16.M88.4 R148, [R202] ;  /* 0x00000000ca94783b */ /* 0x000eac0000000200 */
[C---:B-1----:R-:W-:Y:S02]  /*ae90*/  HMMA.16816.F32.BF16 R36, R120.reuse, R40, RZ ;  /* 0x000000287824723c */ /* 0x042fe400000418ff */
[----:B------:R-:W-:Y:S01]  /*aea0*/  @!PT LDS RZ, [RZ] ;  /* 0x00000000fffff984 */ /* 0x000fe20000000800 */
[----:B------:R-:W-:Y:S01]  /*aeb0*/  @!PT LDS RZ, [RZ] ;  /* 0x00000000fffff984 */ /* 0x000fe20000000800 */
[----:B------:R-:W-:Y:S01]  /*aec0*/  @!PT LDS RZ, [RZ] ;  /* 0x00000000fffff984 */ /* 0x000fe20000000800 */
[----:B------:R1:W-:Y:S06]  /*aed0*/  @!P6 LDGSTS.E.BYPASS.LTC128B.128 [R213+0x100], [R44.64], !P0 ;  /* 0x001000002cd5efae */ /* 0x0003ec000c101d48 */
[C---:B------:R-:W-:Y:S02]  /*aee0*/  HMMA.16816.F32.BF16 R40, R120.reuse, R42, RZ ;  /* 0x0000002a7828723c */ /* 0x040fe400000418ff */
[----:B------:R1:W-:Y:S08]  /*aef0*/  @!P6 LDGSTS.E.BYPASS.LTC128B.128 [R213+0x3100], [R2.64], !P3 ;  /* 0x0310000002d5efae */ /* 0x0003f0000d901d48 */
[----:B------:R1:W-:Y:S08]  /*af00*/  @!P6 LDGSTS.E.BYPASS.LTC128B.128 [R213+0x1100], [R160.64], !P0 ;  /* 0x01100000a0d5efae */ /* 0x0003f0000c101d48 */
[----:B------:R2:W-:Y:S08]  /*af10*/  @!P6 LDGSTS.E.BYPASS.LTC128B.128 [R213+0x4100], [R158.64], !P3 ;  /* 0x041000009ed5efae */ /* 0x0005f0000d901d48 */
[----:B------:R2:W-:Y:S08]  /*af20*/  @!P6 LDGSTS.E.BYPASS.LTC128B.128 [R213+0x2100], [R46.64], !P0 ;  /* 0x021000002ed5efae */ /* 0x0005f0000c101d48 */
[----:B------:R3:W-:Y:S01]  /*af30*/  @!P6 LDGSTS.E.BYPASS.LTC128B.128 [R213+0x5100], [R156.64], !P3 ;  /* 0x051000009cd5efae */ /* 0x0007e2000d901d48 */
[----:B------:R-:W-:Y:S07]  /*af40*/  ISETP.GT.AND P6, PT, R214, R223, PT ;  /* 0x000000dfd600720c */ /* 0x000fee0003fc4270 */
[----:B-1----:R-:W-:Y:S06]  /*af50*/  LDSM.16.M88.4 R160, [R193+0x800] ;  /* 0x00080000c1a0783b */ /* 0x002fec0000000200 */
[----:B------:R-:W-:Y:S02]  /*af60*/  @P6 SHF.R.S32.HI R111, RZ, 0x1f, R212 ;  /* 0x0000001fff6f6819 */ /* 0x000fe400000114d4 */
[----:B------:R-:W0:Y:S01]  /*af70*/  LDGDEPBAR ;  /* 0x00000000000079af */ /* 0x000e220000000000 */
[C---:B--2---:R-:W-:Y:S07]  /*af80*/  HMMA.16816.F32.BF16 R44, R120.reuse, R48, RZ ;  /* 0x00000030782c723c */ /* 0x044fee00000418ff */
[----:B------:R-:W-:Y:S01]  /*af90*/  LDSM.16.M88.4 R184, [R190+0x3000] ;  /* 0x00300000beb8783b */ /* 0x000fe20000000200 */
[----:B------:R-:W-:Y:S07]  /*afa0*/  HMMA.16816.F32.BF16 R48, R120, R50, RZ ;  /* 0x000000327830723c */ /* 0x000fee00000418ff */
[----:B---3--:R-:W1:Y:S01]  /*afb0*/  LDSM.16.M88.4 R156, [R193] ;  /* 0x00000000c19c783b */ /* 0x008e620000000200 */
[C---:B------:R-:W-:Y:S08]  /*afc0*/  HMMA.16816.F32.BF16 R4, R124.reuse, R128, R4 ;  /* 0x000000807c04723c */ /* 0x040ff00000041804 */
[C---:B------:R-:W-:Y:S01]  /*afd0*/  HMMA.16816.F32.BF16 R8, R124.reuse, R130, R8 ;  /* 0x000000827c08723c */ /* 0x040fe20000041808 */
[----:B------:R-:W2:Y:S07]  /*afe0*/  LDSM.16.M88.4 R128, [R193+0x1000] ;  /* 0x00100000c180783b */ /* 0x000eae0000000200 */
[C---:B------:R-:W-:Y:S08]  /*aff0*/  HMMA.16816.F32.BF16 R12, R124.reuse, R132, R12 ;  /* 0x000000847c0c723c */ /* 0x040ff0000004180c */
[C---:B------:R-:W-:Y:S01]  /*b000*/  HMMA.16816.F32.BF16 R16, R124.reuse, R134, R16 ;  /* 0x000000867c10723c */ /* 0x040fe20000041810 */
[----:B------:R-:W3:Y:S07]  /*b010*/  LDSM.16.M88.4 R132, [R193+0x1800] ;  /* 0x00180000c184783b */ /* 0x000eee0000000200 */
[C---:B------:R-:W-:Y:S08]  /*b020*/  HMMA.16816.F32.BF16 R20, R124.reuse, R136, R20 ;  /* 0x000000887c14723c */ /* 0x040ff00000041814 */
[C---:B------:R-:W-:Y:S01]  /*b030*/  HMMA.16816.F32.BF16 R24, R124.reuse, R138, R24 ;  /* 0x0000008a7c18723c */ /* 0x040fe20000041818 */
[----:B------:R-:W1:Y:S07]  /*b040*/  LDSM.16.M88.4 R136, [R193+0x2000] ;  /* 0x00200000c188783b */ /* 0x000e6e0000000200 */
[C---:B------:R-:W-:Y:S08]  /*b050*/  HMMA.16816.F32.BF16 R28, R124.reuse, R140, R28 ;  /* 0x0000008c7c1c723c */ /* 0x040ff0000004181c */
[C---:B------:R-:W-:Y:S01]  /*b060*/  HMMA.16816.F32.BF16 R32, R124.reuse, R142, R32 ;  /* 0x0000008e7c20723c */ /* 0x040fe20000041820 */
[----:B------:R-:W2:Y:S07]  /*b070*/  LDSM.16.M88.4 R140, [R193+0x2800] ;  /* 0x00280000c18c783b */ /* 0x000eae0000000200 */
[C---:B-----5:R-:W-:Y:S08]  /*b080*/  HMMA.16816.F32.BF16 R36, R124.reuse, R144, R36 ;  /* 0x000000907c24723c */ /* 0x060ff00000041824 */
[C---:B------:R-:W-:Y:S01]  /*b090*/  HMMA.16816.F32.BF16 R40, R124.reuse, R146, R40 ;  /* 0x000000927c28723c */ /* 0x040fe20000041828 */
[----:B------:R-:W5:Y:S07]  /*b0a0*/  LDSM.16.M88.4 R144, [R190] ;  /* 0x00000000be90783b */ /* 0x000f6e0000000200 */
[C---:B------:R-:W-:Y:S08]  /*b0b0*/  HMMA.16816.F32.BF16 R44, R124.reuse, R148, R44 ;  /* 0x000000947c2c723c */ /* 0x040ff0000004182c */
[----:B------:R-:W-:Y:S01]  /*b0c0*/  HMMA.16816.F32.BF16 R48, R124, R150, R48 ;  /* 0x000000967c30723c */ /* 0x000fe20000041830 */
[----:B------:R-:W3:Y:S07]  /*b0d0*/  LDSM.16.M88.4 R148, [R190+0x800] ;  /* 0x00080000be94783b */ /* 0x000eee0000000200 */
[C---:B-1----:R-:W-:Y:S08]  /*b0e0*/  HMMA.16816.F32.BF16 R4, R152.reuse, R156, R4 ;  /* 0x0000009c9804723c */ /* 0x042ff00000041804 */
[C---:B------:R-:W-:Y:S01]  /*b0f0*/  HMMA.16816.F32.BF16 R8, R152.reuse, R158, R8 ;  /* 0x0000009e9808723c */ /* 0x040fe20000041808 */
[----:B------:R-:W-:Y:S07]  /*b100*/  LDSM.16.M88.4 R156, [R190+0x2000] ;  /* 0x00200000be9c783b */ /* 0x000fee0000000200 */
[C---:B------:R-:W-:Y:S08]  /*b110*/  HMMA.16816.F32.BF16 R12, R152.reuse, R160, R12 ;  /* 0x000000a0980c723c */ /* 0x040ff0000004180c */
[C---:B------:R-:W-:Y:S01]  /*b120*/  HMMA.16816.F32.BF16 R16, R152.reuse, R162, R16 ;  /* 0x000000a29810723c */ /* 0x040fe20000041810 */
[----:B------:R-:W-:Y:S07]  /*b130*/  LDSM.16.M88.4 R160, [R190+0x2800] ;  /* 0x00280000bea0783b */ /* 0x000fee0000000200 */
[C---:B--2---:R-:W-:Y:S08]  /*b140*/  HMMA.16816.F32.BF16 R20, R152.reuse, R128, R20 ;  /* 0x000000809814723c */ /* 0x044ff00000041814 */
[C---:B------:R-:W-:Y:S01]  /*b150*/  HMMA.16816.F32.BF16 R24, R152.reuse, R130, R24 ;  /* 0x000000829818723c */ /* 0x040fe20000041818 */
[----:B------:R-:W1:Y:S07]  /*b160*/  LDSM.16.M88.4 R128, [R190+0x1000] ;  /* 0x00100000be80783b */ /* 0x000e6e0000000200 */
[C---:B---3--:R-:W-:Y:S08]  /*b170*/  HMMA.16816.F32.BF16 R28, R152.reuse, R132, R28 ;  /* 0x00000084981c723c */ /* 0x048ff0000004181c */
[C---:B------:R-:W-:Y:S01]  /*b180*/  HMMA.16816.F32.BF16 R32, R152.reuse, R134, R32 ;  /* 0x000000869820723c */ /* 0x040fe20000041820 */
[----:B------:R-:W2:Y:S07]  /*b190*/  LDSM.16.M88.4 R132, [R190+0x1800] ;  /* 0x00180000be84783b */ /* 0x000eae0000000200 */
[C---:B------:R-:W-:Y:S08]  /*b1a0*/  HMMA.16816.F32.BF16 R36, R152.reuse, R136, R36 ;  /* 0x000000889824723c */ /* 0x040ff00000041824 */
[C---:B------:R-:W-:Y:S01]  /*b1b0*/  HMMA.16816.F32.BF16 R40, R152.reuse, R138, R40 ;  /* 0x0000008a9828723c */ /* 0x040fe20000041828 */
[----:B------:R-:W3:Y:S07]  /*b1c0*/  LDSM.16.M88.4 R136, [R189+0x3000] ;  /* 0x00300000bd88783b */ /* 0x000eee0000000200 */
[C---:B------:R-:W-:Y:S08]  /*b1d0*/  HMMA.16816.F32.BF16 R44, R152.reuse, R140, R44 ;  /* 0x0000008c982c723c */ /* 0x040ff0000004182c */
[----:B------:R-:W-:Y:S01]  /*b1e0*/  HMMA.16816.F32.BF16 R48, R152, R142, R48 ;  /* 0x0000008e9830723c */ /* 0x000fe20000041830 */
[----:B------:R-:W2:Y:S07]  /*b1f0*/  LDSM.16.M88.4 R140, [R189+0x3800] ;  /* 0x00380000bd8c783b */ /* 0x000eae0000000200 */
[C---:B-----5:R-:W-:Y:S08]  /*b200*/  HMMA.16816.F32.BF16 R4, R164.reuse, R144, R4 ;  /* 0x00000090a404723c */ /* 0x060ff00000041804 */
[C---:B------:R-:W-:Y:S01]  /*b210*/  HMMA.16816.F32.BF16 R8, R164.reuse, R146, R8 ;  /* 0x00000092a408723c */ /* 0x040fe20000041808 */
[----:B------:R-:W5:Y:S07]  /*b220*/  LDSM.16.M88.4 R144, [R189+0x4000] ;  /* 0x00400000bd90783b */ /* 0x000f6e0000000200 */
        /* <DEDUP_REMOVED lines=11> */
[----:B------:R-:W1:Y:S07]  /*b2e0*/  LDSM.16.M88.4 R156, [R201] ;  /* 0x00000000c99c783b */ /* 0x000e6e0000000200 */
[C---:B------:R-:W-:Y:S08]  /*b2f0*/  HMMA.16816.F32.BF16 R44, R164.reuse, R160, R44 ;  /* 0x000000a0a42c723c */ /* 0x040ff0000004182c */
[----:B------:R-:W-:Y:S01]  /*b300*/  HMMA.16816.F32.BF16 R48, R164, R162, R48 ;  /* 0x000000a2a430723c */ /* 0x000fe20000041830 */
[----:B------:R-:W-:Y:S07]  /*b310*/  LDSM.16.M88.4 R160, [R193+0x5000] ;  /* 0x00500000c1a0783b */ /* 0x000fee0000000200 */
[C---:B---3--:R-:W-:Y:S08]  /*b320*/  HMMA.16816.F32.BF16 R4, R168.reuse, R136, R4 ;  /* 0x00000088a804723c */ /* 0x048ff00000041804 */
[C---:B------:R-:W-:Y:S01]  /*b330*/  HMMA.16816.F32.BF16 R8, R168.reuse, R138, R8 ;  /* 0x0000008aa808723c */ /* 0x040fe20000041808 */
[----:B------:R-:W3:Y:S07]  /*b340*/  LDSM.16.M88.4 R136, [R200] ;  /* 0x00000000c888783b */ /* 0x000eee0000000200 */
[C---:B------:R-:W-:Y:S08]  /*b350*/  HMMA.16816.F32.BF16 R12, R168.reuse, R140, R12 ;  /* 0x0000008ca80c723c */ /* 0x040ff0000004180c */
[C---:B------:R-:W-:Y:S01]  /*b360*/  HMMA.16816.F32.BF16 R16, R168.reuse, R142, R16 ;  /* 0x0000008ea810723c */ /* 0x040fe20000041810 */
[----:B------:R-:W2:Y:S07]  /*b370*/  LDSM.16.M88.4 R140, [R199] ;  /* 0x00000000c78c783b */ /* 0x000eae0000000200 */
[C---:B-----5:R-:W-:Y:S08]  /*b380*/  HMMA.16816.F32.BF16 R20, R168.reuse, R144, R20 ;  /* 0x00000090a814723c */ /* 0x060ff00000041814 */
[C---:B------:R-:W-:Y:S01]  /*b390*/  HMMA.16816.F32.BF16 R24, R168.reuse, R146, R24 ;  /* 0x00000092a818723c */ /* 0x040fe20000041818 */
[----:B------:R-:W5:Y:S07]  /*b3a0*/  LDSM.16.M88.4 R144, [R198] ;  /* 0x00000000c690783b */ /* 0x000f6e0000000200 */
[C---:B------:R-:W-:Y:S08]  /*b3b0*/  HMMA.16816.F32.BF16 R28, R168.reuse, R148, R28 ;  /* 0x00000094a81c723c */ /* 0x040ff0000004181c */
[C---:B------:R-:W-:Y:S01]  /*b3c0*/  HMMA.16816.F32.BF16 R32, R168.reuse, R150, R32 ;  /* 0x00000096a820723c */ /* 0x040fe20000041820 */
[----:B------:R-:W-:Y:S07]  /*b3d0*/  LDSM.16.M88.4 R148, [R193+0x3000] ;  /* 0x00300000c194783b */ /* 0x000fee0000000200 */
[C---:B-1----:R-:W-:Y:S08]  /*b3e0*/  HMMA.16816.F32.BF16 R36, R168.reuse, R128, R36 ;  /* 0x00000080a824723c */ /* 0x042ff00000041824 */
[C---:B------:R-:W-:Y:S01]  /*b3f0*/  HMMA.16816.F32.BF16 R40, R168.reuse, R130, R40 ;  /* 0x00000082a828723c */ /* 0x040fe20000041828 */
[----:B------:R-:W1:Y:S07]  /*b400*/  LDSM.16.M88.4 R128, [R197] ;  /* 0x00000000c580783b */ /* 0x000e6e0000000200 */
[C---:B--2---:R-:W-:Y:S08]  /*b410*/  HMMA.16816.F32.BF16 R44, R168.reuse, R132, R44 ;  /* 0x00000084a82c723c */ /* 0x044ff0000004182c */
[----:B------:R-:W-:Y:S01]  /*b420*/  HMMA.16816.F32.BF16 R48, R168, R134, R48 ;  /* 0x00000086a830723c */ /* 0x000fe20000041830 */
[----:B------:R-:W2:Y:S07]  /*b430*/  LDSM.16.M88.4 R132, [R196] ;  /* 0x00000000c484783b */ /* 0x000eae0000000200 */
[C---:B------:R-:W-:Y:S08]  /*b440*/  HMMA.16816.F32.BF16 R4, R172.reuse, R156, R4 ;  /* 0x0000009cac04723c */ /* 0x040ff00000041804 */
[C---:B------:R-:W-:Y:S01]  /*b450*/  HMMA.16816.F32.BF16 R8, R172.reuse, R158, R8 ;  /* 0x0000009eac08723c */ /* 0x040fe20000041808 */
[----:B------:R-:W-:Y:S07]  /*b460*/  LDSM.16.M88.4 R156, [R193+0x4800] ;  /* 0x00480000c19c783b */ /* 0x000fee0000000200 */
[C---:B---3--:R-:W-:Y:S08]  /*b470*/  HMMA.16816.F32.BF16 R12, R172.reuse, R136, R12 ;  /* 0x00000088ac0c723c */ /* 0x048ff0000004180c */
[C---:B------:R-:W-:Y:S01]  /*b480*/  HMMA.16816.F32.BF16 R16, R172.reuse, R138, R16 ;  /* 0x0000008aac10723c */ /* 0x040fe20000041810 */
[----:B------:R-:W3:Y:S07]  /*b490*/  LDSM.16.M88.4 R136, [R193+0x3800] ;  /* 0x00380000c188783b */ /* 0x000eee0000000200 */
[C---:B------:R-:W-:Y:S08]  /*b4a0*/  HMMA.16816.F32.BF16 R20, R172.reuse, R140, R20 ;  /* 0x0000008cac14723c */ /* 0x040ff00000041814 */
[C---:B------:R-:W-:Y:S01]  /*b4b0*/  HMMA.16816.F32.BF16 R24, R172.reuse, R142, R24 ;  /* 0x0000008eac18723c */ /* 0x040fe20000041818 */
[----:B------:R-:W3:Y:S07]  /*b4c0*/  LDSM.16.M88.4 R140, [R193+0x4000] ;  /* 0x00400000c18c783b */ /* 0x000eee0000000200 */
[C---:B-----5:R-:W-:Y:S08]  /*b4d0*/  HMMA.16816.F32.BF16 R28, R172.reuse, R144, R28 ;  /* 0x00000090ac1c723c */ /* 0x060ff0000004181c */
[C---:B------:R-:W-:Y:S01]  /*b4e0*/  HMMA.16816.F32.BF16 R32, R172.reuse, R146, R32 ;  /* 0x00000092ac20723c */ /* 0x040fe20000041820 */
[----:B------:R-:W5:Y:S07]  /*b4f0*/  LDSM.16.M88.4 R144, [R193+0x5800] ;  /* 0x00580000c190783b */ /* 0x000f6e0000000200 */
[C---:B-1----:R-:W-:Y:S08]  /*b500*/  HMMA.16816.F32.BF16 R36, R172.reuse, R128, R36 ;  /* 0x00000080ac24723c */ /* 0x042ff00000041824 */
[C---:B------:R-:W-:Y:S01]  /*b510*/  HMMA.16816.F32.BF16 R40, R172.reuse, R130, R40 ;  /* 0x00000082ac28723c */ /* 0x040fe20000041828 */
[----:B------:R-:W1:Y:S07]  /*b520*/  LDSM.16.M88.4 R128, [R190+0x3800] ;  /* 0x00380000be80783b */ /* 0x000e6e0000000200 */
[C---:B--2---:R-:W-:Y:S08]  /*b530*/  HMMA.16816.F32.BF16 R44, R172.reuse, R132, R44 ;  /* 0x00000084ac2c723c */ /* 0x044ff0000004182c */
[----:B------:R-:W-:Y:S01]  /*b540*/  HMMA.16816.F32.BF16 R48, R172, R134, R48 ;  /* 0x00000086ac30723c */ /* 0x000fe20000041830 */
[----:B------:R-:W2:Y:S07]  /*b550*/  LDSM.16.M88.4 R132, [R190+0x4000] ;  /* 0x00400000be84783b */ /* 0x000eae0000000200 */
[C---:B------:R-:W-:Y:S08]  /*b560*/  HMMA.16816.F32.BF16 R4, R176.reuse, R148, R4 ;  /* 0x00000094b004723c */ /* 0x040ff00000041804 */
[C---:B------:R-:W-:Y:S08]  /*b570*/  HMMA.16816.F32.BF16 R8, R176.reuse, R150, R8 ;  /* 0x00000096b008723c */ /* 0x040ff00000041808 */
[C---:B---3--:R-:W-:Y:S08]  /*b580*/  HMMA.16816.F32.BF16 R12, R176.reuse, R136, R12 ;  /* 0x00000088b00c723c */ /* 0x048ff0000004180c */
[C---:B------:R-:W-:Y:S01]  /*b590*/  HMMA.16816.F32.BF16 R16, R176.reuse, R138, R16 ;  /* 0x0000008ab010723c */ /* 0x040fe20000041810 */
[----:B------:R-:W3:Y:S07]  /*b5a0*/  LDSM.16.M88.4 R136, [R190+0x4800] ;  /* 0x00480000be88783b */ /* 0x000eee0000000200 */
[C---:B------:R-:W-:Y:S08]  /*b5b0*/  HMMA.16816.F32.BF16 R20, R176.reuse, R140, R20 ;  /* 0x0000008cb014723c */ /* 0x040ff00000041814 */
[C---:B------:R-:W-:Y:S08]  /*b5c0*/  HMMA.16816.F32.BF16 R24, R176.reuse, R142, R24 ;  /* 0x0000008eb018723c */ /* 0x040ff00000041818 */
[C---:B------:R-:W-:Y:S08]  /*b5d0*/  HMMA.16816.F32.BF16 R28, R176.reuse, R156, R28 ;  /* 0x0000009cb01c723c */ /* 0x040ff0000004181c */
[C---:B------:R-:W-:Y:S08]  /*b5e0*/  HMMA.16816.F32.BF16 R32, R176.reuse, R158, R32 ;  /* 0x0000009eb020723c */ /* 0x040ff00000041820 */
[C---:B------:R-:W-:Y:S08]  /*b5f0*/  HMMA.16816.F32.BF16 R36, R176.reuse, R160, R36 ;  /* 0x000000a0b024723c */ /* 0x040ff00000041824 */
[C---:B------:R-:W-:Y:S08]  /*b600*/  HMMA.16816.F32.BF16 R40, R176.reuse, R162, R40 ;  /* 0x000000a2b028723c */ /* 0x040ff00000041828 */
[C---:B-----5:R-:W-:Y:S08]  /*b610*/  HMMA.16816.F32.BF16 R44, R176.reuse, R144, R44 ;  /* 0x00000090b02c723c */ /* 0x060ff0000004182c */
[----:B------:R-:W-:Y:S08]  /*b620*/  HMMA.16816.F32.BF16 R48, R176, R146, R48 ;  /* 0x00000092b030723c */ /* 0x000ff00000041830 */
[C---:B------:R-:W-:Y:S08]  /*b630*/  HMMA.16816.F32.BF16 R4, R180.reuse, R184, R4 ;  /* 0x000000b8b404723c */ /* 0x040ff00000041804 */
[C---:B------:R-:W-:Y:S08]  /*b640*/  HMMA.16816.F32.BF16 R8, R180.reuse, R186, R8 ;  /* 0x000000bab408723c */ /* 0x040ff00000041808 */
[C---:B-1----:R-:W-:Y:S08]  /*b650*/  HMMA.16816.F32.BF16 R12, R180.reuse, R128, R12 ;  /* 0x00000080b40c723c */ /* 0x042ff0000004180c */
[C---:B------:R-:W-:Y:S01]  /*b660*/  HMMA.16816.F32.BF16 R16, R180.reuse, R130, R16 ;  /* 0x00000082b410723c */ /* 0x040fe20000041810 */
[----:B------:R-:W1:Y:S03]  /*b670*/  LDSM.16.M88.4 R128, [R190+0x5000] ;  /* 0x00500000be80783b */ /* 0x000e660000000200 */
        /* <DEDUP_REMOVED lines=9> */
[C---:B---3--:R-:W-:Y:S01]  /*b710*/  HMMA.16816.F32.BF16 R28, R180.reuse, R136, R28 ;  /* 0x00000088b41c723c */ /* 0x048fe2000004181c */
[----:B------:R-:W-:Y:S04]  /*b720*/  BAR.SYNC.DEFER_BLOCKING 0x0 ;  /* 0x0000000000007b1d */ /* 0x000fe80000010000 */
[----:B------:R-:W-:Y:S02]  /*b730*/  FMNMX.FTZ R0, R9, R0, !PT ;  /* 0x0000000009007209 */ /* 0x000fe40007810000 */
[----:B------:R-:W-:Y:S01]  /*b740*/  FMNMX.FTZ R2, R10, R2, !PT ;  /* 0x000000020a027209 */ /* 0x000fe20007810000 */
[C---:B------:R-:W-:Y:S04]  /*b750*/  HMMA.16816.F32.BF16 R32, R180.reuse, R138, R32 ;  /* 0x0000008ab420723c */ /* 0x040fe80000041820 */
[----:B------:R-:W-:Y:S01]  /*b760*/  FMNMX.FTZ R0, R12, R0, !PT ;  /* 0x000000000c007209 */ /* 0x000fe20007810000 */
[----:B------:R-:W-:Y:S01]  /*b770*/  @P6 IMAD.WIDE.U32 R136, R212, c[0x0][0x1e0], RZ ;  /* 0x00007800d4886a25 */ /* 0x000fe200078e00ff */
[----:B------:R-:W-:Y:S02]  /*b780*/  FMNMX.FTZ R2, R11, R2, !PT ;  /* 0x000000020b027209 */ /* 0x000fe40007810000 */
[----:B------:R-:W-:Y:S01]  /*b790*/  FMNMX.FTZ R0, R13, R0, !PT ;  /* 0x000000000d007209 */ /* 0x000fe20007810000 */
[C---:B-1----:R-:W-:Y:S03]  /*b7a0*/  HMMA.16816.F32.BF16 R36, R180.reuse, R128, R36 ;  /* 0x00000080b424723c */ /* 0x042fe60000041824 */
[----:B------:R-:W-:Y:S02]  /*b7b0*/  FMNMX.FTZ R2, R14, R2, !PT ;  /* 0x000000020e027209 */ /* 0x000fe40007810000 */
[----:B------:R-:W-:Y:S02]  /*b7c0*/  FMNMX.FTZ R0, R16, R0, !PT ;  /* 0x0000000010007209 */ /* 0x000fe40007810000 */
[----:B------:R-:W-:Y:S01]  /*b7d0*/  FMNMX.FTZ R2, R15, R2, !PT ;  /* 0x000000020f027209 */ /* 0x000fe20007810000 */
[C---:B------:R-:W-:Y:S01]  /*b7e0*/  HMMA.16816.F32.BF16 R40, R180.reuse, R130, R40 ;  /* 0x00000082b428723c */ /* 0x040fe20000041828 */
[----:B------:R-:W-:Y:S03]  /*b7f0*/  @P6 MOV R128, c[0x0][0x1e0] ;  /* 0x0000780000806a02 */ /* 0x000fe60000000f00 */
        /* <DEDUP_REMOVED lines=38> */
[----:B------:R-:W-:Y:S02]  /*ba60*/  FMNMX.FTZ R0, R51, R0, !PT ;  /* 0x0000000033007209 */ /* 0x000fe40007810000 */
[----:B------:R-:W-:Y:S05]  /*ba70*/  @P6 MOV R131, R229 ;  /* 0x000000e500836202 */ /* 0x000fea0000000f00 */
[----:B------:R-:W2:Y:S01]  /*ba80*/  SHFL.BFLY PT, R2, R0, 0x2, 0x1f ;  /* 0x0c401f0000027f89 */ /* 0x000ea200000e0000 */
[----:B------:R-:W-:Y:S01]  /*ba90*/  @P6 IMAD.WIDE.U32 R130, R136, 0x60, R130 ;  /* 0x0000006088826825 */ /* 0x000fe200078e0082 */
[----:B-1----:R-:W-:Y:S06]  /*baa0*/  FMNMX.FTZ R3, R3, R108, !PT ;  /* 0x0000006c03037209 */ /* 0x002fec0007810000 */
[----:B------:R-:W1:Y:S01]  /*bab0*/  SHFL.BFLY PT, R108, R3, 0x1, 0x1f ;  /* 0x0c201f00036c7f89 */ /* 0x000e6200000e0000 */
[----:B--2---:R-:W-:Y:S07]  /*bac0*/  FMNMX.FTZ R0, R0, R2, !PT ;  /* 0x0000000200007209 */ /* 0x004fee0007810000 */
[----:B------:R-:W2:Y:S01]  /*bad0*/  SHFL.BFLY PT, R2, R0, 0x1, 0x1f ;  /* 0x0c201f0000027f89 */ /* 0x000ea200000e0000 */
[----:B-1----:R-:W-:Y:S05]  /*bae0*/  FMNMX.FTZ R108, R3, R108, !PT ;  /* 0x0000006c036c7209 */ /* 0x002fea0007810000 */
[----:B------:R-:W-:Y:S01]  /*baf0*/  FMUL.FTZ R140, R108, c[0x0][0x2d0] ;  /* 0x0000b4006c8c7a20 */ /* 0x000fe20000410000 */
[----:B--2---:R-:W-:Y:S01]  /*bb00*/  FMNMX.FTZ R3, R0, R2, !PT ;  /* 0x0000000200037209 */ /* 0x004fe20007810000 */
[----:B------:R-:W-:Y:S01]  /*bb10*/  FADD.FTZ R0, -R108, R109 ;  /* 0x0000006d6c007221 */ /* 0x000fe20000010100 */
[----:B------:R-:W-:Y:S01]  /*bb20*/  @P6 MOV R2, 0x5 ;  /* 0x0000000500026802 */ /* 0x000fe20000000f00 */
[----:B------:R-:W-:Y:S02]  /*bb30*/  @P6 IMAD R109, R111, c[0x0][0x1e0], RZ ;  /* 0x000078006f6d6a24 */ /* 0x000fe400078e02ff */
[----:B------:R-:W-:Y:S01]  /*bb40*/  FMUL.FTZ R0, R0, c[0x0][0x2d0] ;  /* 0x0000b40000007a20 */ /* 0x000fe20000410000 */
[----:B------:R-:W-:Y:S01]  /*bb50*/  @P6 SHF.L.U64.HI R129, R128, R2, c[0x0][0x1e4] ;  /* 0x0000790080816619 */ /* 0x000fe20000010202 */
[----:B------:R-:W-:Y:S01]  /*bb60*/  @P6 IMAD R109, R212, c[0x0][0x1e4], R109 ;  /* 0x00007900d46d6a24 */ /* 0x000fe200078e026d */
[----:B------:R-:W-:Y:S01]  /*bb70*/  @P6 SHF.L.U32 R128, R128, 0x5, RZ ;  /* 0x0000000580806819 */ /* 0x000fe200000006ff */
[----:B------:R1:W2:Y:S01]  /*bb80*/  MUFU.EX2 R2, R0 ;  /* 0x0000000000027308 */ /* 0x0002a20000000800 */
[--C-:B------:R-:W-:Y:S02]  /*bb90*/  FFMA.FTZ R5, R5, c[0x0][0x2d0], -R140.reuse ;  /* 0x0000b40005057a23 */ /* 0x100fe4000001088c */
[----:B------:R-:W-:Y:S01]  /*bba0*/  @P6 IADD3 R109, R137, R109, RZ ;  /* 0x0000006d896d6210 */ /* 0x000fe20007ffe0ff */
[--C-:B------:R-:W-:Y:S02]  /*bbb0*/  FFMA.FTZ R9, R9, c[0x0][0x2d0], -R140.reuse ;  /* 0x0000b40009097a23 */ /* 0x100fe4000001088c */
[--C-:B------:R-:W-:Y:S02]  /*bbc0*/  FFMA.FTZ R12, R12, c[0x0][0x2d0], -R140.reuse ;  /* 0x0000b4000c0c7a23 */ /* 0x100fe4000001088c */
[----:B------:R-:W-:Y:S02]  /*bbd0*/  @P6 IMAD R133, R109, 0x60, RZ ;  /* 0x000000606d856824 */ /* 0x000fe400078e02ff */
[----:B------:R3:W-:Y:S01]  /*bbe0*/  MUFU.EX2 R218, R5 ;  /* 0x0000000500da7308 */ /* 0x0007e20000000800 */
[--C-:B------:R-:W-:Y:S02]  /*bbf0*/  FFMA.FTZ R13, R13, c[0x0][0x2d0], -R140.reuse ;  /* 0x0000b4000d0d7a23 */ /* 0x100fe4000001088c */
[--C-:B------:R-:W-:Y:S02]  /*bc00*/  FFMA.FTZ R21, R21, c[0x0][0x2d0], -R140.reuse ;  /* 0x0000b40015157a23 */ /* 0x100fe4000001088c */
[----:B------:R-:W-:Y:S05]  /*bc10*/  FFMA.FTZ R29, R29, c[0x0][0x2d0], -R140 ;  /* 0x0000b4001d1d7a23 */ /* 0x000fea000001088c */
[----:B------:R-:W-:Y:S01]  /*bc20*/  MUFU.EX2 R216, R9 ;  /* 0x0000000900d87308 */ /* 0x000fe20000000800 */
[----:B-1----:R-:W-:Y:S02]  /*bc30*/  FADD.FTZ R0, -R3, R110 ;  /* 0x0000006e03007221 */ /* 0x002fe40000010100 */
[----:B------:R-:W-:Y:S04]  /*bc40*/  @P6 IMAD.WIDE.U32 R110, R136, 0x60, R128 ;  /* 0x00000060886e6825 */ /* 0x000fe800078e0080 */
[----:B------:R-:W-:Y:S01]  /*bc50*/  FMUL.FTZ R0, R0, c[0x0][0x2d0] ;  /* 0x0000b40000007a20 */ /* 0x000fe20000410000 */
[----:B------:R-:W-:Y:S01]  /*bc60*/  @P6 IADD3 R109, R133, R111, RZ ;  /* 0x0000006f856d6210 */ /* 0x000fe20007ffe0ff */
[----:B------:R-:W-:Y:S01]  /*bc70*/  FFMA.FTZ R111, R4, c[0x0][0x2d0], -R140 ;  /* 0x0000b400046f7a23 */ /* 0x000fe2000001088c */
[----:B------:R-:W-:Y:S01]  /*bc80*/  @P6 IADD3 R132, P4, R226, R110, RZ ;  /* 0x0000006ee2846210 */ /* 0x000fe20007f9e0ff */
[----:B------:R1:W-:Y:S01]  /*bc90*/  MUFU.EX2 R215, R12 ;  /* 0x0000000c00d77308 */ /* 0x0003e20000000800 */
[----:B--2---:R-:W-:Y:S02]  /*bca0*/  FMUL.FTZ R68, R2, R68 ;  /* 0x0000004402447220 */ /* 0x004fe40000410000 */
[----:B------:R-:W-:Y:S01]  /*bcb0*/  @P6 LEA R134, P0, R132, c[0x0][0x1c8], 0x1 ;  /* 0x0000720084866a11 */ /* 0x000fe200078008ff */
[C---:B------:R-:W-:Y:S01]  /*bcc0*/  FMUL.FTZ R69, R2.reuse, R69 ;  /* 0x0000004502457220 */ /* 0x040fe20000410000 */
[----:B------:R-:W-:Y:S01]  /*bcd0*/  @P6 IADD3.X R4, R109, R229, RZ, P4, !PT ;  /* 0x000000e56d046210 */ /* 0x000fe200027fe4ff */
[----:B------:R-:W-:Y:S01]  /*bce0*/  FMUL.FTZ R72, R2, R72 ;  /* 0x0000004802487220 */ /* 0x000fe20000410000 */
[----:B------:R-:W-:Y:S01]  /*bcf0*/  @P6 IADD3 R128, P4, R128, R110, RZ ;  /* 0x0000006e80806210 */ /* 0x000fe20007f9e0ff */
[----:B------:R-:W-:Y:S01]  /*bd00*/  FMUL.FTZ R73, R2, R73 ;  /* 0x0000004902497220 */ /* 0x000fe20000410000 */
[----:B------:R-:W-:Y:S01]  /*bd10*/  @P6 LEA.HI.X R135, R132, c[0x0][0x1cc], R4, 0x1, P0 ;  /* 0x0000730084876a11 */ /* 0x000fe200000f0c04 */
[----:B------:R2:W-:Y:S01]  /*bd20*/  MUFU.EX2 R219, R111 ;  /* 0x0000006f00db7308 */ /* 0x0005e20000000800 */
[----:B------:R-:W-:Y:S01]  /*bd30*/  @P6 IADD3 R4, R131, R133, RZ ;  /* 0x0000008583046210 */ /* 0x000fe20007ffe0ff */
[C---:B------:R-:W-:Y:S01]  /*bd40*/  FMUL.FTZ R76, R2.reuse, R76 ;  /* 0x0000004c024c7220 */ /* 0x040fe20000410000 */
[----:B---3--:R-:W-:Y:S01]  /*bd50*/  @P6 IADD3.X R5, R109, R129, RZ, P4, !PT ;  /* 0x000000816d056210 */ /* 0x008fe200027fe4ff */
[----:B------:R-:W-:Y:S01]  /*bd60*/  FMUL.FTZ R77, R2, R77 ;  /* 0x0000004d024d7220 */ /* 0x000fe20000410000 */
[----:B------:R-:W-:Y:S01]  /*bd70*/  @P6 SHF.L.U64.HI R136, R130, 0x1, R4 ;  /* 0x0000000182886819 */ /* 0x000fe20000010204 */
[----:B------:R-:W-:Y:S01]  /*bd80*/  FMUL.FTZ R80, R2, R80 ;  /* 0x0000005002507220 */ /* 0x000fe20000410000 */
[----:B------:R-:W-:Y:S01]  /*bd90*/  @P6 SHF.L.U32 R133, R130, 0x1, RZ ;  /* 0x0000000182856819 */ /* 0x000fe200000006ff */
[C---:B------:R-:W-:Y:S02]  /*bda0*/  FMUL.FTZ R81, R2.reuse, R81 ;  /* 0x0000005102517220 */ /* 0x040fe40000410000 */
[----:B------:R-:W3:Y:S01]  /*bdb0*/  MUFU.EX2 R0, R0 ;  /* 0x0000000000007308 */ /* 0x000ee20000000800 */
[C---:B------:R-:W-:Y:S02]  /*bdc0*/  FMUL.FTZ R84, R2.reuse, R84 ;  /* 0x0000005402547220 */ /* 0x040fe40000410000 */
[----:B------:R-:W-:Y:S02]  /*bdd0*/  FMUL.FTZ R85, R2, R85 ;  /* 0x0000005502557220 */ /* 0x000fe40000410000 */
[--C-:B-1----:R-:W-:Y:S02]  /*bde0*/  FFMA.FTZ R12, R16, c[0x0][0x2d0], -R140.reuse ;  /* 0x0000b400100c7a23 */ /* 0x102fe4000001088c */
[C---:B------:R-:W-:Y:S02]  /*bdf0*/  FMUL.FTZ R88, R2.reuse, R88 ;  /* 0x0000005802587220 */ /* 0x040fe40000410000 */
[C---:B------:R-:W-:Y:S01]  /*be00*/  FMUL.FTZ R89, R2.reuse, R89 ;  /* 0x0000005902597220 */ /* 0x040fe20000410000 */
[----:B------:R-:W-:Y:S01]  /*be10*/  MUFU.EX2 R186, R12 ;  /* 0x0000000c00ba7308 */ /* 0x000fe20000000800 */
[C---:B------:R-:W-:Y:S02]  /*be20*/  FMUL.FTZ R92, R2.reuse, R92 ;  /* 0x0000005c025c7220 */ /* 0x040fe40000410000 */
[----:B------:R-:W-:Y:S01]  /*be30*/  FMUL.FTZ R93, R2, R93 ;  /* 0x0000005d025d7220 */ /* 0x000fe20000410000 */
[----:B--2---:R-:W-:Y:S01]  /*be40*/  @P6 IADD3 R111, P0, R226, 0x40, RZ ;  /* 0x00000040e26f6810 */ /* 0x004fe20007f1e0ff */
[C---:B------:R-:W-:Y:S02]  /*be50*/  FMUL.FTZ R96, R2.reuse, R96 ;  /* 0x0000006002607220 */ /* 0x040fe40000410000 */
[----:B------:R-:W-:Y:S01]  /*be60*/  FMUL.FTZ R97, R2, R97 ;  /* 0x0000006102617220 */ /* 0x000fe20000410000 */
[----:B------:R-:W-:Y:S01]  /*be70*/  @P6 IADD3 R131, P5, R111, R110, RZ ;  /* 0x0000006e6f836210 */ /* 0x000fe20007fbe0ff */
[----:B------:R-:W-:Y:S01]  /*be80*/  FFMA.FTZ R110, R8, c[0x0][0x2d0], -R140 ;  /* 0x0000b400086e7a23 */ /* 0x000fe2000001088c */
[----:B------:R-:W-:Y:S01]  /*be90*/  @P6 IADD3.X R4, RZ, R229, RZ, P0, !PT ;  /* 0x000000e5ff046210 */ /* 0x000fe200007fe4ff */
[----:B------:R-:W-:Y:S01]  /*bea0*/  FMUL.FTZ R100, R2, R100 ;  /* 0x0000006402647220 */ /* 0x000fe20000410000 */
[C---:B------:R-:W-:Y:S01]  /*beb0*/  @P6 IADD3 R132, P0, R128.reuse, R111, RZ ;  /* 0x0000006f80846210 */ /* 0x040fe20007f1e0ff */
[----:B------:R1:W2:Y:S01]  /*bec0*/  MUFU.EX2 R217, R110 ;  /* 0x0000006e00d97308 */ /* 0x0002a20000000800 */
[----:B------:R-:W-:Y:S01]  /*bed0*/  @P6 IADD3 R111, P4, R128, R226, RZ ;  /* 0x000000e2806f6210 */ /* 0x000fe20007f9e0ff */
[C---:B---3--:R-:W-:Y:S01]  /*bee0*/  FMUL.FTZ R70, R0.reuse, R70 ;  /* 0x0000004600467220 */ /* 0x048fe20000410000 */
[-C--:B------:R-:W-:Y:S01]  /*bef0*/  @P6 IADD3.X R8, R109, R4.reuse, RZ, P5, !PT ;  /* 0x000000046d086210 */ /* 0x080fe20002ffe4ff */
[----:B------:R-:W-:Y:S01]  /*bf00*/  FMUL.FTZ R109, R3, c[0x0][0x2d0] ;  /* 0x0000b400036d7a20 */ /* 0x000fe20000410000 */
[----:B------:R-:W-:Y:S01]  /*bf10*/  @P6 IADD3.X R4, R5, R4, RZ, P0, !PT ;  /* 0x0000000405046210 */ /* 0x000fe200007fe4ff */
[----:B------:R-:W-:Y:S01]  /*bf20*/  FMUL.FTZ R71, R0, R71 ;  /* 0x0000004700477220 */ /* 0x000fe20000410000 */
[----:B------:R-:W-:Y:S01]  /*bf30*/  @P6 LEA R128, P0, R111, c[0x0][0x1c8], 0x1 ;  /* 0x000072006f806a11 */ /* 0x000fe200078008ff */
[--C-:B------:R-:W-:Y:S01]  /*bf40*/  FFMA.FTZ R6, R6, c[0x0][0x2d0], -R109.reuse ;  /* 0x0000b40006067a23 */ /* 0x100fe2000001086d */
[----:B------:R-:W-:Y:S01]  /*bf50*/  @P6 IADD3.X R5, R5, R229, RZ, P4, !PT ;  /* 0x000000e505056210 */ /* 0x000fe200027fe4ff */
[----:B------:R-:W-:Y:S01]  /*bf60*/  FFMA.FTZ R7, R7, c[0x0][0x2d0], -R109 ;  /* 0x0000b40007077a23 */ /* 0x000fe2000001086d */
[----:B------:R-:W-:Y:S01]  /*bf70*/  @P6 LEA R130, P5, R131, c[0x0][0x1c8], 0x1 ;  /* 0x0000720083826a11 */ /* 0x000fe200078a08ff */
[----:B------:R3:W-:Y:S01]  /*bf80*/  MUFU.EX2 R147, R6 ;  /* 0x0000000600937308 */ /* 0x0007e20000000800 */
[----:B------:R-:W-:Y:S01]  /*bf90*/  @P6 LEA.HI.X R129, R111, c[0x0][0x1cc], R5, 0x1, P0 ;  /* 0x000073006f816a11 */ /* 0x000fe200000f0c05 */
[----:B------:R-:W-:Y:S01]  /*bfa0*/  FMUL.FTZ R74, R0, R74 ;  /* 0x0000004a004a7220 */ /* 0x000fe20000410000 */
[----:B------:R-:W-:Y:S01]  /*bfb0*/  @P6 ISETP.GE.AND P0, PT, R246, c[0x0][0x1d4], PT ;  /* 0x00007500f6006a0c */ /* 0x000fe20003f06270 */
[C---:B------:R-:W-:Y:S01]  /*bfc0*/  FMUL.FTZ R75, R0.reuse, R75 ;  /* 0x0000004b004b7220 */ /* 0x040fe20000410000 */
[----:B------:R-:W-:Y:S01]  /*bfd0*/  @P6 LEA.HI.X R131, R131, c[0x0][0x1cc], R8, 0x1, P5 ;  /* 0x0000730083836a11 */ /* 0x000fe200028f0c08 */
[C---:B------:R-:W-:Y:S02]  /*bfe0*/  FMUL.FTZ R78, R0.reuse, R78 ;  /* 0x0000004e004e7220 */ /* 0x040fe40000410000 */
[C---:B------:R-:W-:Y:S02]  /*bff0*/  FMUL.FTZ R79, R0.reuse, R79 ;  /* 0x0000004f004f7220 */ /* 0x040fe40000410000 */
[----:B------:R5:W4:Y:S01]  /*c000*/  MUFU.EX2 R148, R7 ;  /* 0x0000000700947308 */ /* 0x000b220000000800 */
[----:B------:R-:W-:Y:S01]  /*c010*/  FMUL.FTZ R82, R0, R82 ;  /* 0x0000005200527220 */ /* 0x000fe20000410000 */
[----:B-1----:R-:W-:Y:S01]  /*c020*/  @P6 LEA R110, P4, R132, c[0x0][0x1c8], 0x1 ;  /* 0x00007200846e6a11 */ /* 0x002fe200078808ff */
[----:B------:R-:W-:Y:S02]  /*c030*/  FMUL.FTZ R83, R0, R83 ;  /* 0x0000005300537220 */ /* 0x000fe40000410000 */
[----:B------:R-:W-:Y:S01]  /*c040*/  FFMA.FTZ R12, R17, c[0x0][0x2d0], -R140 ;  /* 0x0000b400110c7a23 */ /* 0x000fe2000001088c */
[----:B------:R-:W-:Y:S01]  /*c050*/  @P6 LEA.HI.X R111, R132, c[0x0][0x1cc], R4, 0x1, P4 ;  /* 0x00007300846f6a11 */ /* 0x000fe200020f0c04 */
[C---:B------:R-:W-:Y:S01]  /*c060*/  FMUL.FTZ R86, R0.reuse, R86 ;  /* 0x0000005600567220 */ /* 0x040fe20000410000 */
[C---:B------:R-:W-:Y:S01]  /*c070*/  @P6 IADD3 R8, P4, R133.reuse, c[0x0][0x1c8], RZ ;  /* 0x0000720085086a10 */ /* 0x040fe20007f9e0ff */
[----:B------:R-:W-:Y:S01]  /*c080*/  FMUL.FTZ R87, R0, R87 ;  /* 0x0000005700577220 */ /* 0x000fe20000410000 */
[----:B------:R-:W-:Y:S01]  /*c090*/  @P6 IADD3 R4, P5, R133, 0x80, RZ ;  /* 0x0000008085046810 */ /* 0x000fe20007fbe0ff */
[----:B------:R1:W1:Y:S01]  /*c0a0*/  MUFU.EX2 R185, R12 ;  /* 0x0000000c00b97308 */ /* 0x0002620000000800 */
[----:B------:R-:W-:Y:S01]  /*c0b0*/  @P6 IADD3.X R9, R136, c[0x0][0x1cc], RZ, P4, !PT ;  /* 0x0000730088096a10 */ /* 0x000fe200027fe4ff */
[----:B------:R-:W-:Y:S01]  /*c0c0*/  FMUL.FTZ R90, R0, R90 ;  /* 0x0000005a005a7220 */ /* 0x000fe20000410000 */
[----:B------:R-:W-:Y:S01]  /*c0d0*/  @P6 IADD3 R4, P4, R4, c[0x0][0x1c8], RZ ;  /* 0x0000720004046a10 */ /* 0x000fe20007f9e0ff */
[----:B---3--:R-:W-:Y:S01]  /*c0e0*/  FMUL.FTZ R6, R0, R114 ;  /* 0x0000007200067220 */ /* 0x008fe20000410000 */
[----:B--2---:R-:W-:Y:S01]  /*c0f0*/  F2FP.BF16.PACK_AB R114, R216, R217 ;  /* 0x000000d9d872723e */ /* 0x004fe200000010ff */
[----:B------:R2:W-:Y:S01]  /*c100*/  @P6 LDGSTS.E.BYPASS.LTC128B.128 [R213+0x8100], [R8.64], !P0 ;  /* 0x0810000008d56fae */ /* 0x0005e2000c101d48 */
[----:B------:R-:W-:Y:S01]  /*c110*/  @P6 IADD3.X R5, RZ, c[0x0][0x1cc], R136, P4, P5 ;  /* 0x00007300ff056a10 */ /* 0x000fe200027ea488 */
[C---:B------:R-:W-:Y:S02]  /*c120*/  FMUL.FTZ R91, R0.reuse, R91 ;  /* 0x0000005b005b7220 */ /* 0x040fe40000410000 */
[C---:B------:R-:W-:Y:S01]  /*c130*/  FMUL.FTZ R94, R0.reuse, R94 ;  /* 0x0000005e005e7220 */ /* 0x040fe20000410000 */
[----:B------:R-:W-:Y:S01]  /*c140*/  MUFU.EX2 R187, R13 ;  /* 0x0000000d00bb7308 */ /* 0x000fe20000000800 */
[C---:B------:R-:W-:Y:S02]  /*c150*/  FMUL.FTZ R95, R0.reuse, R95 ;  /* 0x0000005f005f7220 */ /* 0x040fe40000410000 */
[----:B------:R3:W-:Y:S01]  /*c160*/  @P6 LDGSTS.E.BYPASS.LTC128B.128 [R213+0xb100], [R4.64], !P3 ;  /* 0x0b10000004d56fae */ /* 0x0007e2000d901d48 */
[C---:B-----5:R-:W-:Y:S02]  /*c170*/  FMUL.FTZ R7, R0.reuse, R115 ;  /* 0x0000007300077220 */ /* 0x060fe40000410000 */
[C---:B------:R-:W-:Y:S02]  /*c180*/  FMUL.FTZ R98, R0.reuse, R98 ;  /* 0x0000006200627220 */ /* 0x040fe40000410000 */
[----:B------:R-:W-:Y:S02]  /*c190*/  FMUL.FTZ R99, R0, R99 ;  /* 0x0000006300637220 */ /* 0x000fe40000410000 */
[----:B------:R-:W-:Y:S01]  /*c1a0*/  FMUL.FTZ R101, R2, R101 ;  /* 0x0000006502657220 */ /* 0x000fe20000410000 */
[----:B------:R5:W-:Y:S01]  /*c1b0*/  @P6 LDGSTS.E.BYPASS.LTC128B.128 [R213+0x9100], [R134.64], !P0 ;  /* 0x0910000086d56fae */ /* 0x000be2000c101d48 */
[----:B------:R-:W-:Y:S01]  /*c1c0*/  FMUL.FTZ R102, R0, R102 ;  /* 0x0000006600667220 */ /* 0x000fe20000410000 */
[----:B------:R-:W-:Y:S01]  /*c1d0*/  MUFU.EX2 R184, R21 ;  /* 0x0000001500b87308 */ /* 0x000fe20000000800 */
[--C-:B-1----:R-:W-:Y:S02]  /*c1e0*/  FFMA.FTZ R12, R18, c[0x0][0x2d0], -R109.reuse ;  /* 0x0000b400120c7a23 */ /* 0x102fe4000001086d */
[----:B------:R-:W-:Y:S02]  /*c1f0*/  FMUL.FTZ R103, R0, R103 ;  /* 0x0000006700677220 */ /* 0x000fe40000410000 */
[C---:B------:R-:W-:Y:S01]  /*c200*/  FMUL.FTZ R104, R2.reuse, R104 ;  /* 0x0000006802687220 */ /* 0x040fe20000410000 */
[----:B------:R1:W-:Y:S01]  /*c210*/  @P6 LDGSTS.E.BYPASS.LTC128B.128 [R213+0xc100], [R130.64], !P3 ;  /* 0x0c10000082d56fae */ /* 0x0003e2000d901d48 */
[C---:B------:R-:W-:Y:S02]  /*c220*/  FMUL.FTZ R105, R2.reuse, R105 ;  /* 0x0000006902697220 */ /* 0x040fe40000410000 */
[C---:B--2---:R-:W-:Y:S01]  /*c230*/  FMUL.FTZ R8, R2.reuse, R116 ;  /* 0x0000007402087220 */ /* 0x044fe20000410000 */
[----:B------:R2:W-:Y:S01]  /*c240*/  MUFU.EX2 R142, R12 ;  /* 0x0000000c008e7308 */ /* 0x0005e20000000800 */
[----:B------:R-:W-:Y:S02]  /*c250*/  FMUL.FTZ R9, R2, R117 ;  /* 0x0000007502097220 */ /* 0x000fe40000410000 */
[C---:B------:R-:W-:Y:S01]  /*c260*/  FMUL.FTZ R106, R0.reuse, R106 ;  /* 0x0000006a006a7220 */ /* 0x040fe20000410000 */
[----:B------:R1:W-:Y:S01]  /*c270*/  @P6 LDGSTS.E.BYPASS.LTC128B.128 [R213+0xa100], [R128.64], !P0 ;  /* 0x0a10000080d56fae */ /* 0x0003e2000c101d48 */
[----:B------:R-:W-:Y:S01]  /*c280*/  FMUL.FTZ R107, R0, R107 ;  /* 0x0000006b006b7220 */ /* 0x000fe20000410000 */
[----:B------:R-:W-:Y:S01]  /*c290*/  ISETP.GT.AND P0, PT, R214, R220, PT ;  /* 0x000000dcd600720c */ /* 0x000fe20003f04270 */
[--C-:B---3--:R-:W-:Y:S01]  /*c2a0*/  FFMA.FTZ R4, R10, c[0x0][0x2d0], -R109.reuse ;  /* 0x0000b4000a047a23 */ /* 0x108fe2000001086d */
[----:B------:R-:W-:Y:S01]  /*c2b0*/  MOV R214, R212 ;  /* 0x000000d400d67202 */ /* 0x000fe20000000f00 */
[----:B------:R-:W-:Y:S01]  /*c2c0*/  FMUL.FTZ R5, R2, R113 ;  /* 0x0000007102057220 */ /* 0x000fe20000410000 */
[----:B----4-:R-:W-:Y:S01]  /*c2d0*/  F2FP.BF16.PACK_AB R113, R148, R147 ;  /* 0x000000939471723e */ /* 0x010fe200000010ff */
[----:B------:R3:W-:Y:S01]  /*c2e0*/  MUFU.EX2 R146, R4 ;  /* 0x0000000400927308 */ /* 0x0007e20000000800 */
[----:B------:R4:W-:Y:S01]  /*c2f0*/  @P6 LDGSTS.E.BYPASS.LTC128B.128 [R213+0xd100], [R110.64], !P3 ;  /* 0x0d1000006ed56fae */ /* 0x0009e2000d901d48 */
[----:B------:R-:W-:Y:S02]  /*c300*/  FMUL.FTZ R10, R0, R118 ;  /* 0x00000076000a7220 */ /* 0x000fe40000410000 */
[C---:B------:R-:W-:Y:S02]  /*c310*/  FMUL.FTZ R52, R2.reuse, R52 ;  /* 0x0000003402347220 */ /* 0x040fe40000410000 */
[----:B------:R-:W-:Y:S02]  /*c320*/  FMUL.FTZ R53, R2, R53 ;  /* 0x0000003502357220 */ /* 0x000fe40000410000 */
[C---:B------:R-:W-:Y:S01]  /*c330*/  FMUL.FTZ R54, R0.reuse, R54 ;  /* 0x0000003600367220 */ /* 0x040fe20000410000 */
[----:B-----5:R-:W-:Y:S01]  /*c340*/  LDSM.16.MT88.4 R132, [R192] ;  /* 0x00000000c084783b */ /* 0x020fe20000004200 */
[----:B------:R-:W-:Y:S01]  /*c350*/  FMUL.FTZ R55, R0, R55 ;  /* 0x0000003700377220 */ /* 0x000fe20000410000 */
[----:B------:R-:W-:Y:S01]  /*c360*/  MUFU.EX2 R159, R29 ;  /* 0x0000001d009f7308 */ /* 0x000fe20000000800 */
[--C-:B------:R-:W-:Y:S02]  /*c370*/  FFMA.FTZ R14, R14, c[0x0][0x2d0], -R109.reuse ;  /* 0x0000b4000e0e7a23 */ /* 0x100fe4000001086d */
[--C-:B--2---:R-:W-:Y:S02]  /*c380*/  FFMA.FTZ R12, R19, c[0x0][0x2d0], -R109.reuse ;  /* 0x0000b400130c7a23 */ /* 0x104fe4000001086d */
[--C-:B------:R-:W-:Y:S01]  /*c390*/  FFMA.FTZ R15, R15, c[0x0][0x2d0], -R109.reuse ;  /* 0x0000b4000f0f7a23 */ /* 0x100fe2000001086d */
[----:B------:R-:W-:Y:S01]  /*c3a0*/  LDSM.16.MT88.4 R136, [R191] ;  /* 0x00000000bf88783b */ /* 0x000fe20000004200 */
[C---:B------:R-:W-:Y:S02]  /*c3b0*/  FMUL.FTZ R56, R2.reuse, R56 ;  /* 0x0000003802387220 */ /* 0x040fe40000410000 */
[----:B------:R-:W-:Y:S01]  /*c3c0*/  FMUL.FTZ R57, R2, R57 ;  /* 0x0000003902397220 */ /* 0x000fe20000410000 */
[----:B------:R2:W-:Y:S01]  /*c3d0*/  MUFU.EX2 R144, R14 ;  /* 0x0000000e00907308 */ /* 0x0005e20000000800 */
[C---:B------:R-:W-:Y:S02]  /*c3e0*/  FMUL.FTZ R58, R0.reuse, R58 ;  /* 0x0000003a003a7220 */ /* 0x040fe40000410000 */
[--C-:B---3--:R-:W-:Y:S01]  /*c3f0*/  FFMA.FTZ R4, R11, c[0x0][0x2d0], -R109.reuse ;  /* 0x0000b4000b047a23 */ /* 0x108fe2000001086d */
[----:B-1----:R-:W1:Y:S01]  /*c400*/  LDSM.16.MT88.4 R128, [R188] ;  /* 0x00000000bc80783b */ /* 0x002e620000004200 */
[C---:B------:R-:W-:Y:S02]  /*c410*/  FMUL.FTZ R11, R0.reuse, R119 ;  /* 0x00000077000b7220 */ /* 0x040fe40000410000 */
[----:B------:R-:W-:Y:S02]  /*c420*/  FMUL.FTZ R59, R0, R59 ;  /* 0x0000003b003b7220 */ /* 0x000fe40000410000 */
[C---:B------:R-:W-:Y:S01]  /*c430*/  FMUL.FTZ R60, R2.reuse, R60 ;  /* 0x0000003c023c7220 */ /* 0x040fe20000410000 */
[----:B------:R-:W3:Y:S01]  /*c440*/  MUFU.EX2 R145, R4 ;  /* 0x0000000400917308 */ /* 0x000ee20000000800 */
[----:B------:R-:W-:Y:S01]  /*c450*/  FMUL.FTZ R61, R2, R61 ;  /* 0x0000003d023d7220 */ /* 0x000fe20000410000 */
[----:B------:R-:W5:Y:S01]  /*c460*/  LDSM.16.MT88.4 R116, [R207] ;  /* 0x00000000cf74783b */ /* 0x000f620000004200 */
[C---:B------:R-:W-:Y:S02]  /*c470*/  FMUL.FTZ R62, R0.reuse, R62 ;  /* 0x0000003e003e7220 */ /* 0x040fe40000410000 */
[----:B------:R-:W-:Y:S02]  /*c480*/  FMUL.FTZ R63, R0, R63 ;  /* 0x0000003f003f7220 */ /* 0x000fe40000410000 */
[C---:B------:R-:W-:Y:S02]  /*c490*/  FMUL.FTZ R64, R2.reuse, R64 ;  /* 0x0000004002407220 */ /* 0x040fe40000410000 */
[----:B------:R-:W-:Y:S01]  /*c4a0*/  FMUL.FTZ R65, R2, R65 ;  /* 0x0000004102417220 */ /* 0x000fe20000410000 */
[----:B------:R-:W1:Y:S01]  /*c4b0*/  MUFU.EX2 R143, R15 ;  /* 0x0000000f008f7308 */ /* 0x000e620000000800 */
[----:B------:R-:W-:Y:S01]  /*c4c0*/  LDSM.16.MT88.4 R16, [R192+0x800] ;  /* 0x00080000c010783b */ /* 0x000fe20000004200 */
[C---:B------:R-:W-:Y:S02]  /*c4d0*/  FMUL.FTZ R66, R0.reuse, R66 ;  /* 0x0000004200427220 */ /* 0x040fe40000410000 */
[----:B------:R-:W-:Y:S01]  /*c4e0*/  FMUL.FTZ R67, R0, R67 ;  /* 0x0000004300437220 */ /* 0x000fe20000410000 */
[----:B--2---:R-:W-:Y:S01]  /*c4f0*/  F2FP.BF16.PACK_AB R14, R185, R186 ;  /* 0x000000bab90e723e */ /* 0x004fe200000010ff */
[--C-:B------:R-:W-:Y:S02]  /*c500*/  FFMA.FTZ R22, R22, c[0x0][0x2d0], -R109.reuse ;  /* 0x0000b40016167a23 */ /* 0x100fe4000001086d */
[--C-:B------:R-:W-:Y:S01]  /*c510*/  FFMA.FTZ R23, R23, c[0x0][0x2d0], -R109.reuse ;  /* 0x0000b40017177a23 */ /* 0x100fe2000001086d */
[----:B------:R-:W0:Y:S01]  /*c520*/  LDGDEPBAR ;  /* 0x00000000000079af */ /* 0x000e220000000000 */
[----:B------:R2:W2:Y:S01]  /*c530*/  MUFU.EX2 R141, R12 ;  /* 0x0000000c008d7308 */ /* 0x0004a20000000800 */
[--C-:B------:R-:W-:Y:S02]  /*c540*/  FFMA.FTZ R31, R31, c[0x0][0x2d0], -R109.reuse ;  /* 0x0000b4001f1f7a23 */ /* 0x100fe4000001086d */
[----:B------:R-:W-:Y:S01]  /*c550*/  FFMA.FTZ R35, R35, c[0x0][0x2d0], -R109 ;  /* 0x0000b40023237a23 */ /* 0x000fe2000001086d */
[----:B---3--:R-:W-:Y:S01]  /*c560*/  F2FP.BF16.PACK_AB R115, R145, R146 ;  /* 0x000000929173723e */ /* 0x008fe200000010ff */
[----:B------:R-:W-:Y:S01]  /*c570*/  FMUL.FTZ R4, R2, R112 ;  /* 0x0000007002047220 */ /* 0x000fe20000410000 */
[----:B------:R-:W-:Y:S01]  /*c580*/  F2FP.BF16.PACK_AB R112, R218, R219 ;  /* 0x000000dbda70723e */ /* 0x000fe200000010ff */
[----:B------:R-:W-:Y:S02]  /*c590*/  FFMA.FTZ R2, R2, R222, R219 ;  /* 0x000000de02027223 */ /* 0x000fe400000100db */
[----:B------:R-:W-:Y:S02]  /*c5a0*/  FFMA.FTZ R0, R0, R221, R147 ;  /* 0x000000dd00007223 */ /* 0x000fe40000010093 */
[----:B------:R-:W-:Y:S02]  /*c5b0*/  FADD.FTZ R2, R218, R2 ;  /* 0x00000002da027221 */ /* 0x000fe40000010000 */
[----:B------:R-:W-:Y:S01]  /*c5c0*/  FADD.FTZ R0, R148, R0 ;  /* 0x0000000094007221 */ /* 0x000fe20000010000 */
[C---:B-1----:R-:W-:Y:S05]  /*c5d0*/  HMMA.16816.F32.BF16 R4, R112.reuse, R128, R4 ;  /* 0x000000807004723c */ /* 0x042fea0000041804 */
[----:B------:R-:W-:Y:S01]  /*c5e0*/  F2FP.BF16.PACK_AB R13, R143, R144 ;  /* 0x000000908f0d723e */ /* 0x000fe200000010ff */
[----:B------:R-:W-:Y:S02]  /*c5f0*/  FADD.FTZ R2, R217, R2 ;  /* 0x00000002d9027221 */ /* 0x000fe40000010000 */
[C---:B------:R-:W-:Y:S01]  /*c600*/  HMMA.16816.F32.BF16 R8, R112.reuse, R130, R8 ;  /* 0x000000827008723c */ /* 0x040fe20000041808 */
[----:B------:R-:W1:Y:S03]  /*c610*/  LDSM.16.MT88.4 R128, [R188+0x3000] ;  /* 0x00300000bc80783b */ /* 0x000e660000004200 */
[----:B--2---:R-:W-:Y:S01]  /*c620*/  F2FP.BF16.PACK_AB R12, R187, R215 ;  /* 0x000000d7bb0c723e */ /* 0x004fe200000010ff */
[----:B------:R-:W-:Y:S01]  /*c630*/  FADD.FTZ R2, R216, R2 ;  /* 0x00000002d8027221 */ /* 0x000fe20000010000 */
[----:B------:R-:W-:Y:S01]  /*c640*/  F2FP.BF16.PACK_AB R15, R141, R142 ;  /* 0x0000008e8d0f723e */ /* 0x000fe200000010ff */
[----:B------:R-:W-:Y:S01]  /*c650*/  FADD.FTZ R0, R146, R0 ;  /* 0x0000000092007221 */ /* 0x000fe20000010000 */
        /* <DEDUP_REMOVED lines=10> */
[C---:B------:R-:W-:Y:S01]  /*c700*/  HMMA.16816.F32.BF16 R80, R112.reuse, R138, R80 ;  /* 0x0000008a7050723c */ /* 0x040fe20000041850 */
[----:B------:R-:W3:Y:S03]  /*c710*/  MUFU.EX2 R138, R22 ;  /* 0x00000016008a7308 */ /* 0x000ee60000000800 */
[----:B------:R-:W-:Y:S02]  /*c720*/  FADD.FTZ R2, R185, R2 ;  /* 0x00000002b9027221 */ /* 0x000fe40000010000 */
[----:B------:R-:W-:Y:S02]  /*c730*/  FADD.FTZ R0, R142, R0 ;  /* 0x000000008e007221 */ /* 0x000fe40000010000 */
[C---:B-----5:R-:W-:Y:S03]  /*c740*/  HMMA.16816.F32.BF16 R84, R112.reuse, R116, R84 ;  /* 0x000000747054723c */ /* 0x060fe60000041854 */
[----:B------:R-:W5:Y:S01]  /*c750*/  MUFU.EX2 R139, R23 ;  /* 0x00000017008b7308 */ /* 0x000f620000000800 */
[----:B------:R-:W-:Y:S04]  /*c760*/  FADD.FTZ R0, R141, R0 ;  /* 0x000000008d007221 */ /* 0x000fe80000010000 */
[C---:B------:R-:W-:Y:S01]  /*c770*/  HMMA.16816.F32.BF16 R88, R112.reuse, R118, R88 ;  /* 0x000000767058723c */ /* 0x040fe20000041858 */
[----:B------:R-:W4:Y:S07]  /*c780*/  LDSM.16.MT88.4 R116, [R191+0x3000] ;  /* 0x00300000bf74783b */ /* 0x000f2e0000004200 */
[C---:B-1----:R-:W-:Y:S04]  /*c790*/  HMMA.16816.F32.BF16 R92, R112.reuse, R128, R92 ;  /* 0x00000080705c723c */ /* 0x042fe8000004185c */
[----:B---3--:R-:W-:Y:S04]  /*c7a0*/  FADD.FTZ R0, R138, R0 ;  /* 0x000000008a007221 */ /* 0x008fe80000010000 */
[C---:B------:R-:W-:Y:S01]  /*c7b0*/  HMMA.16816.F32.BF16 R96, R112.reuse, R130, R96 ;  /* 0x000000827060723c */ /* 0x040fe20000041860 */
[----:B------:R-:W1:Y:S03]  /*c7c0*/  LDSM.16.MT88.4 R128, [R194+0x3000] ;  /* 0x00300000c280783b */ /* 0x000e660000004200 */
[----:B-----5:R-:W-:Y:S04]  /*c7d0*/  FADD.FTZ R0, R139, R0 ;  /* 0x000000008b007221 */ /* 0x020fe80000010000 */
[C---:B--2---:R-:W-:Y:S08]  /*c7e0*/  HMMA.16816.F32.BF16 R100, R112.reuse, R132, R100 ;  /* 0x000000847064723c */ /* 0x044ff00000041864 */
[C---:B------:R-:W-:Y:S01]  /*c7f0*/  HMMA.16816.F32.BF16 R104, R112.reuse, R134, R104 ;  /* 0x000000867068723c */ /* 0x040fe20000041868 */
[----:B------:R-:W2:Y:S07]  /*c800*/  LDSM.16.MT88.4 R132, [R188+0x800] ;  /* 0x00080000bc84783b */ /* 0x000eae0000004200 */
[C---:B----4-:R-:W-:Y:S08]  /*c810*/  HMMA.16816.F32.BF16 R52, R112.reuse, R116, R52 ;  /* 0x000000747034723c */ /* 0x050ff00000041834 */
[C---:B------:R-:W-:Y:S01]  /*c820*/  HMMA.16816.F32.BF16 R56, R112.reuse, R118, R56 ;  /* 0x000000767038723c */ /* 0x040fe20000041838 */
[----:B------:R-:W3:Y:S07]  /*c830*/  LDSM.16.MT88.4 R116, [R191+0x800] ;  /* 0x00080000bf74783b */ /* 0x000eee0000004200 */
[C---:B-1----:R-:W-:Y:S08]  /*c840*/  HMMA.16816.F32.BF16 R60, R112.reuse, R128, R60 ;  /* 0x00000080703c723c */ /* 0x042ff0000004183c */
[----:B------:R-:W-:Y:S01]  /*c850*/  HMMA.16816.F32.BF16 R64, R112, R130, R64 ;  /* 0x000000827040723c */ /* 0x000fe20000041840 */
[----:B------:R-:W1:Y:S07]  /*c860*/  LDSM.16.MT88.4 R112, [R194+0x800] ;  /* 0x00080000c270783b */ /* 0x000e6e0000004200 */
[C---:B--2---:R-:W-:Y:S01]  /*c870*/  HMMA.16816.F32.BF16 R4, R12.reuse, R132, R4 ;  /* 0x000000840c04723c */ /* 0x044fe20000041804 */
[----:B------:R-:W2:Y:S01]  /*c880*/  LDSM.16.MT88.4 R128, [R188+0x3800] ;  /* 0x00380000bc80783b */ /* 0x000ea20000004200 */
[----:B------:R-:W-:Y:S06]  /*c890*/  MUFU.EX2 R132, R35 ;  /* 0x0000002300847308 */ /* 0x000fec0000000800 */
[C---:B------:R-:W-:Y:S04]  /*c8a0*/  HMMA.16816.F32.BF16 R8, R12.reuse, R134, R8 ;  /* 0x000000860c08723c */ /* 0x040fe80000041808 */
[----:B------:R-:W-:Y:S04]  /*c8b0*/  MUFU.EX2 R134, R31 ;  /* 0x0000001f00867308 */ /* 0x000fe80000000800 */
[C---:B------:R-:W-:Y:S07]  /*c8c0*/  HMMA.16816.F32.BF16 R68, R12.reuse, R16, R68 ;  /* 0x000000100c44723c */ /* 0x040fee0000041844 */
[--C-:B------:R-:W-:Y:S01]  /*c8d0*/  FFMA.FTZ R16, R20, c[0x0][0x2d0], -R140.reuse ;  /* 0x0000b40014107a23 */ /* 0x100fe2000001088c */
[C---:B------:R-:W-:Y:S03]  /*c8e0*/  HMMA.16816.F32.BF16 R72, R12.reuse, R18, R72 ;  /* 0x000000120c48723c */ /* 0x040fe60000041848 */
[----:B------:R4:W5:Y:S01]  /*c8f0*/  MUFU.EX2 R163, R16 ;  /* 0x0000001000a37308 */ /* 0x0009620000000800 */
[--C-:B------:R-:W-:Y:S02]  /*c900*/  FFMA.FTZ R20, R24, c[0x0][0x2d0], -R140.reuse ;  /* 0x0000b40018147a23 */ /* 0x100fe4000001088c */
[----:B------:R-:W-:Y:S02]  /*c910*/  FFMA.FTZ R24, R28, c[0x0][0x2d0], -R140 ;  /* 0x0000b4001c187a23 */ /* 0x000fe4000001088c */
[C---:B---3--:R-:W-:Y:S05]  /*c920*/  HMMA.16816.F32.BF16 R76, R12.reuse, R116, R76 ;  /* 0x000000740c4c723c */ /* 0x048fea000004184c */
[----:B------:R3:W2:Y:S03]  /*c930*/  MUFU.EX2 R162, R20 ;  /* 0x0000001400a27308 */ /* 0x0006a60000000800 */
[C---:B------:R-:W-:Y:S01]  /*c940*/  HMMA.16816.F32.BF16 R80, R12.reuse, R118, R80 ;  /* 0x000000760c50723c */ /* 0x040fe20000041850 */
[----:B------:R-:W-:Y:S06]  /*c950*/  LDSM.16.MT88.4 R116, [R191+0x3800] ;  /* 0x00380000bf74783b */ /* 0x000fec0000004200 */
[----:B------:R-:W-:Y:S01]  /*c960*/  MUFU.EX2 R160, R24 ;  /* 0x0000001800a07308 */ /* 0x000fe20000000800 */
[C---:B-1----:R-:W-:Y:S01]  /*c970*/  HMMA.16816.F32.BF16 R84, R12.reuse, R112, R84 ;  /* 0x000000700c54723c */ /* 0x042fe20000041854 */
[----:B----4-:R-:W1:Y:S03]  /*c980*/  LDSM.16.MT88.4 R16, [R192+0x3800] ;  /* 0x00380000c010783b */ /* 0x010e660000004200 */
[----:B-----5:R-:W-:Y:S04]  /*c990*/  FADD.FTZ R2, R163, R2 ;  /* 0x00000002a3027221 */ /* 0x020fe80000010000 */
[C---:B------:R-:W-:Y:S01]  /*c9a0*/  HMMA.16816.F32.BF16 R88, R12.reuse, R114, R88 ;  /* 0x000000720c58723c */ /* 0x040fe20000041858 */
[----:B------:R-:W4:Y:S03]  /*c9b0*/  LDSM.16.MT88.4 R112, [R194+0x3800] ;  /* 0x00380000c270783b */ /* 0x000f260000004200 */
[----:B------:R-:W-:Y:S02]  /*c9c0*/  FADD.FTZ R2, R184, R2 ;  /* 0x00000002b8027221 */ /* 0x000fe40000010000 */
[----:B---3--:R-:W-:Y:S02]  /*c9d0*/  FFMA.FTZ R20, R25, c[0x0][0x2d0], -R140 ;  /* 0x0000b40019147a23 */ /* 0x008fe4000001088c */
[C---:B--2---:R-:W-:Y:S02]  /*c9e0*/  HMMA.16816.F32.BF16 R92, R12.reuse, R128, R92 ;  /* 0x000000800c5c723c */ /* 0x044fe4000004185c */
[----:B------:R2:W3:Y:S02]  /*c9f0*/  MUFU.EX2 R161, R20 ;  /* 0x0000001400a17308 */ /* 0x0004e40000000800 */
[----:B------:R-:W-:Y:S04]  /*ca00*/  FADD.FTZ R2, R162, R2 ;  /* 0x00000002a2027221 */ /* 0x000fe80000010000 */
[C---:B------:R-:W-:Y:S01]  /*ca10*/  HMMA.16816.F32.BF16 R96, R12.reuse, R130, R96 ;  /* 0x000000820c60723c */ /* 0x040fe20000041860 */
[----:B------:R-:W-:Y:S03]  /*ca20*/  LDSM.16.MT88.4 R128, [R191+0x4000] ;  /* 0x00400000bf80783b */ /* 0x000fe60000004200 */
[--C-:B--2---:R-:W-:Y:S04]  /*ca30*/  FFMA.FTZ R20, R26, c[0x0][0x2d0], -R109.reuse ;  /* 0x0000b4001a147a23 */ /* 0x104fe8000001086d */
[C---:B-1----:R-:W-:Y:S01]  /*ca40*/  HMMA.16816.F32.BF16 R100, R12.reuse, R16, R100 ;  /* 0x000000100c64723c */ /* 0x042fe20000041864 */
[----:B------:R-:W1:Y:S03]  /*ca50*/  MUFU.EX2 R137, R20 ;  /* 0x0000001400897308 */ /* 0x000e660000000800 */
[----:B---3--:R-:W-:Y:S03]  /*ca60*/  FADD.FTZ R2, R161, R2 ;  /* 0x00000002a1027221 */ /* 0x008fe60000010000 */
[--C-:B------:R-:W-:Y:S01]  /*ca70*/  FFMA.FTZ R16, R27, c[0x0][0x2d0], -R109.reuse ;  /* 0x0000b4001b107a23 */ /* 0x100fe2000001086d */
[C---:B------:R-:W-:Y:S01]  /*ca80*/  HMMA.16816.F32.BF16 R104, R12.reuse, R18, R104 ;  /* 0x000000120c68723c */ /* 0x040fe20000041868 */
[----:B------:R-:W-:Y:S03]  /*ca90*/  LDSM.16.MT88.4 R24, [R191+0x1000] ;  /* 0x00100000bf18783b */ /* 0x000fe60000004200 */
[----:B------:R-:W-:Y:S01]  /*caa0*/  FADD.FTZ R2, R160, R2 ;  /* 0x00000002a0027221 */ /* 0x000fe20000010000 */
[----:B------:R-:W2:Y:S03]  /*cab0*/  MUFU.EX2 R136, R16 ;  /* 0x0000001000887308 */ /* 0x000ea60000000800 */
[C---:B------:R-:W-:Y:S04]  /*cac0*/  HMMA.16816.F32.BF16 R52, R12.reuse, R116, R52 ;  /* 0x000000740c34723c */ /* 0x040fe80000041834 */
[----:B------:R-:W-:Y:S04]  /*cad0*/  FADD.FTZ R2, R159, R2 ;  /* 0x000000029f027221 */ /* 0x000fe80000010000 */
[C---:B------:R-:W-:Y:S01]  /*cae0*/  HMMA.16816.F32.BF16 R56, R12.reuse, R118, R56 ;  /* 0x000000760c38723c */ /* 0x040fe20000041838 */
[----:B------:R-:W-:Y:S03]  /*caf0*/  LDSM.16.MT88.4 R116, [R192+0x4000] ;  /* 0x00400000c074783b */ /* 0x000fe60000004200 */
[----:B-1----:R-:W-:Y:S04]  /*cb00*/  FADD.FTZ R0, R137, R0 ;  /* 0x0000000089007221 */ /* 0x002fe80000010000 */
[C---:B----4-:R-:W-:Y:S01]  /*cb10*/  HMMA.16816.F32.BF16 R60, R12.reuse, R112, R60 ;  /* 0x000000700c3c723c */ /* 0x050fe2000004183c */
[----:B------:R-:W1:Y:S03]  /*cb20*/  LDSM.16.MT88.4 R20, [R188+0x1000] ;  /* 0x00100000bc14783b */ /* 0x000e660000004200 */
[----:B--2---:R-:W-:Y:S04]  /*cb30*/  FADD.FTZ R0, R136, R0 ;  /* 0x0000000088007221 */ /* 0x004fe80000010000 */
[----:B------:R-:W-:Y:S01]  /*cb40*/  HMMA.16816.F32.BF16 R64, R12, R114, R64 ;  /* 0x000000720c40723c */ /* 0x000fe20000041840 */
[----:B------:R-:W2:Y:S06]  /*cb50*/  LDSM.16.MT88.4 R16, [R192+0x1000] ;  /* 0x00100000c010783b */ /* 0x000eac0000004200 */
[----:B------:R-:W-:Y:S02]  /*cb60*/  F2FP.BF16.PACK_AB R12, R184, R163 ;  /* 0x000000a3b80c723e */ /* 0x000fe400000010ff */
[----:B------:R-:W-:Y:S01]  /*cb70*/  F2FP.BF16.PACK_AB R14, R161, R162 ;  /* 0x000000a2a10e723e */ /* 0x000fe200000010ff */
[----:B------:R-:W3:Y:S02]  /*cb80*/  LDSM.16.MT88.4 R112, [R194+0x1000] ;  /* 0x00100000c270783b */ /* 0x000ee40000004200 */
[----:B------:R-:W-:Y:S02]  /*cb90*/  F2FP.BF16.PACK_AB R13, R139, R138 ;  /* 0x0000008a8b0d723e */ /* 0x000fe400000010ff */
[----:B------:R-:W-:Y:S07]  /*cba0*/  F2FP.BF16.PACK_AB R15, R136, R137 ;  /* 0x00000089880f723e */ /* 0x000fee00000010ff */
[C---:B-1----:R-:W-:Y:S07]  /*cbb0*/  HMMA.16816.F32.BF16 R4, R12.reuse, R20, R4 ;  /* 0x000000140c04723c */ /* 0x042fee0000041804 */
[--C-:B------:R-:W-:Y:S01]  /*cbc0*/  FFMA.FTZ R20, R32, c[0x0][0x2d0], -R140.reuse ;  /* 0x0000b40020147a23 */ /* 0x100fe2000001088c */
[C---:B------:R-:W-:Y:S03]  /*cbd0*/  HMMA.16816.F32.BF16 R8, R12.reuse, R22, R8 ;  /* 0x000000160c08723c */ /* 0x040fe60000041808 */
[----:B------:R1:W4:Y:S05]  /*cbe0*/  MUFU.EX2 R158, R20 ;  /* 0x00000014009e7308 */ /* 0x00032a0000000800 */
[C---:B--2---:R-:W-:Y:S07]  /*cbf0*/  HMMA.16816.F32.BF16 R68, R12.reuse, R16, R68 ;  /* 0x000000100c44723c */ /* 0x044fee0000041844 */
[--C-:B------:R-:W-:Y:S01]  /*cc00*/  FFMA.FTZ R16, R30, c[0x0][0x2d0], -R109.reuse ;  /* 0x0000b4001e107a23 */ /* 0x100fe2000001086d */
[C---:B------:R-:W-:Y:S01]  /*cc10*/  HMMA.16816.F32.BF16 R72, R12.reuse, R18, R72 ;  /* 0x000000120c48723c */ /* 0x040fe20000041848 */
[----:B------:R-:W-:Y:S02]  /*cc20*/  LDSM.16.MT88.4 R28, [R192+0x1800] ;  /* 0x00180000c01c783b */ /* 0x000fe40000004200 */
[----:B------:R-:W2:Y:S05]  /*cc30*/  MUFU.EX2 R135, R16 ;  /* 0x0000001000877308 */ /* 0x000eaa0000000800 */
[C---:B------:R-:W-:Y:S04]  /*cc40*/  HMMA.16816.F32.BF16 R76, R12.reuse, R24, R76 ;  /* 0x000000180c4c723c */ /* 0x040fe8000004184c */
[----:B-1----:R-:W-:Y:S02]  /*cc50*/  FFMA.FTZ R20, R33, c[0x0][0x2d0], -R140 ;  /* 0x0000b40021147a23 */ /* 0x002fe4000001088c */
[----:B----4-:R-:W-:Y:S02]  /*cc60*/  FADD.FTZ R2, R158, R2 ;  /* 0x000000029e027221 */ /* 0x010fe40000010000 */
[C---:B------:R-:W-:Y:S01]  /*cc70*/  HMMA.16816.F32.BF16 R80, R12.reuse, R26, R80 ;  /* 0x0000001a0c50723c */ /* 0x040fe20000041850 */
[----:B------:R1:W4:Y:S03]  /*cc80*/  MUFU.EX2 R157, R20 ;  /* 0x00000014009d7308 */ /* 0x0003260000000800 */
[--C-:B------:R-:W-:Y:S02]  /*cc90*/  FFMA.FTZ R24, R34, c[0x0][0x2d0], -R109.reuse ;  /* 0x0000b40022187a23 */ /* 0x100fe4000001086d */
[----:B------:R-:W-:Y:S02]  /*cca0*/  LDSM.16.MT88.4 R32, [R191+0x1800] ;  /* 0x00180000bf20783b */ /* 0x000fe40000004200 */
[C---:B---3--:R-:W-:Y:S03]  /*ccb0*/  HMMA.16816.F32.BF16 R84, R12.reuse, R112, R84 ;  /* 0x000000700c54723c */ /* 0x048fe60000041854 */
[----:B------:R3:W5:Y:S01]  /*ccc0*/  MUFU.EX2 R133, R24 ;  /* 0x0000001800857308 */ /* 0x0007620000000800 */
[----:B--2---:R-:W-:Y:S02]  /*ccd0*/  FADD.FTZ R0, R135, R0 ;  /* 0x0000000087007221 */ /* 0x004fe40000010000 */
[----:B------:R-:W-:Y:S02]  /*cce0*/  LDSM.16.MT88.4 R16, [R194+0x4000] ;  /* 0x00400000c210783b */ /* 0x000fe40000004200 */
[C---:B------:R-:W-:Y:S04]  /*ccf0*/  HMMA.16816.F32.BF16 R88, R12.reuse, R114, R88 ;  /* 0x000000720c58723c */ /* 0x040fe80000041858 */
[----:B------:R-:W-:Y:S02]  /*cd00*/  FADD.FTZ R0, R134, R0 ;  /* 0x0000000086007221 */ /* 0x000fe40000010000 */
[----:B-1----:R-:W1:Y:S01]  /*cd10*/  LDSM.16.MT88.4 R20, [R188+0x4000] ;  /* 0x00400000bc14783b */ /* 0x002e620000004200 */
[----:B----4-:R-:W-:Y:S07]  /*cd20*/  FADD.FTZ R2, R157, R2 ;  /* 0x000000029d027221 */ /* 0x010fee0000010000 */
[----:B---3--:R-:W2:Y:S01]  /*cd30*/  LDSM.16.MT88.4 R24, [R188+0x1800] ;  /* 0x00180000bc18783b */ /* 0x008ea20000004200 */
[----:B-----5:R-:W-:Y:S04]  /*cd40*/  FADD.FTZ R0, R133, R0 ;  /* 0x0000000085007221 */ /* 0x020fe80000010000 */
[----:B------:R-:W-:Y:S01]  /*cd50*/  FADD.FTZ R0, R132, R0 ;  /* 0x0000000084007221 */ /* 0x000fe20000010000 */
[C---:B-1----:R-:W-:Y:S08]  /*cd60*/  HMMA.16816.F32.BF16 R92, R12.reuse, R20, R92 ;  /* 0x000000140c5c723c */ /* 0x042ff0000004185c */
[C---:B------:R-:W-:Y:S01]  /*cd70*/  HMMA.16816.F32.BF16 R96, R12.reuse, R22, R96 ;  /* 0x000000160c60723c */ /* 0x040fe20000041860 */
[----:B------:R-:W-:Y:S07]  /*cd80*/  LDSM.16.MT88.4 R20, [R188+0x4800] ;  /* 0x00480000bc14783b */ /* 0x000fee0000004200 */
[C---:B------:R-:W-:Y:S08]  /*cd90*/  HMMA.16816.F32.BF16 R100, R12.reuse, R116, R100 ;  /* 0x000000740c64723c */ /* 0x040ff00000041864 */
[C---:B------:R-:W-:Y:S01]  /*cda0*/  HMMA.16816.F32.BF16 R104, R12.reuse, R118, R104 ;  /* 0x000000760c68723c */ /* 0x040fe20000041868 */
[----:B------:R-:W-:Y:S07]  /*cdb0*/  LDSM.16.MT88.4 R116, [R188+0x2800] ;  /* 0x00280000bc74783b */ /* 0x000fee0000004200 */
[C---:B------:R-:W-:Y:S08]  /*cdc0*/  HMMA.16816.F32.BF16 R52, R12.reuse, R128, R52 ;  /* 0x000000800c34723c */ /* 0x040ff00000041834 */
[C---:B------:R-:W-:Y:S08]  /*cdd0*/  HMMA.16816.F32.BF16 R56, R12.reuse, R130, R56 ;  /* 0x000000820c38723c */ /* 0x040ff00000041838 */
[C---:B------:R-:W-:Y:S08]  /*cde0*/  HMMA.16816.F32.BF16 R60, R12.reuse, R16, R60 ;  /* 0x000000100c3c723c */ /* 0x040ff0000004183c */
[----:B------:R-:W-:Y:S01]  /*cdf0*/  HMMA.16816.F32.BF16 R64, R12, R18, R64 ;  /* 0x000000120c40723c */ /* 0x000fe20000041840 */
[----:B------:R-:W1:Y:S06]  /*ce00*/  LDSM.16.MT88.4 R16, [R194+0x1800] ;  /* 0x00180000c210783b */ /* 0x000e6c0000004200 */
[----:B------:R-:W-:Y:S02]  /*ce10*/  F2FP.BF16.PACK_AB R12, R159, R160 ;  /* 0x000000a09f0c723e */ /* 0x000fe400000010ff */
[----:B------:R-:W-:Y:S03]  /*ce20*/  F2FP.BF16.PACK_AB R14, R157, R158 ;  /* 0x0000009e9d0e723e */ /* 0x000fe600000010ff */
[----:B------:R-:W-:Y:S02]  /*ce30*/  F2FP.BF16.PACK_AB R13, R134, R135 ;  /* 0x00000087860d723e */ /* 0x000fe400000010ff */
[----:B------:R-:W-:Y:S07]  /*ce40*/  F2FP.BF16.PACK_AB R15, R132, R133 ;  /* 0x00000085840f723e */ /* 0x000fee00000010ff */
[C---:B--2---:R-:W-:Y:S07]  /*ce50*/  HMMA.16816.F32.BF16 R4, R12.reuse, R24, R4 ;  /* 0x000000180c04723c */ /* 0x044fee0000041804 */
[--C-:B------:R-:W-:Y:S01]  /*ce60*/  FFMA.FTZ R24, R36, c[0x0][0x2d0], -R140.reuse ;  /* 0x0000b40024187a23 */ /* 0x100fe2000001088c */
[C---:B------:R-:W-:Y:S03]  /*ce70*/  HMMA.16816.F32.BF16 R8, R12.reuse, R26, R8 ;  /* 0x0000001a0c08723c */ /* 0x040fe60000041808 */
[----:B------:R2:W3:Y:S05]  /*ce80*/  MUFU.EX2 R156, R24 ;  /* 0x00000018009c7308 */ /* 0x0004ea0000000800 */
[C---:B------:R-:W-:Y:S07]  /*ce90*/  HMMA.16816.F32.BF16 R68, R12.reuse, R28, R68 ;  /* 0x0000001c0c44723c */ /* 0x040fee0000041844 */
[----:B------:R-:W-:Y:S01]  /*cea0*/  FFMA.FTZ R28, R37, c[0x0][0x2d0], -R140 ;  /* 0x0000b400251c7a23 */ /* 0x000fe2000001088c */
[C---:B------:R-:W-:Y:S03]  /*ceb0*/  HMMA.16816.F32.BF16 R72, R12.reuse, R30, R72 ;  /* 0x0000001e0c48723c */ /* 0x040fe60000041848 */
[----:B------:R4:W5:Y:S05]  /*cec0*/  MUFU.EX2 R151, R28 ;  /* 0x0000001c00977308 */ /* 0x00096a0000000800 */
[C---:B------:R-:W-:Y:S01]  /*ced0*/  HMMA.16816.F32.BF16 R76, R12.reuse, R32, R76 ;  /* 0x000000200c4c723c */ /* 0x040fe2000004184c */
[----:B--2---:R-:W2:Y:S03]  /*cee0*/  LDSM.16.MT88.4 R24, [R192+0x4800] ;  /* 0x00480000c018783b */ /* 0x004ea60000004200 */
[----:B---3--:R-:W-:Y:S03]  /*cef0*/  FADD.FTZ R2, R156, R2 ;  /* 0x000000029c027221 */ /* 0x008fe60000010000 */
[--C-:B------:R-:W-:Y:S01]  /*cf00*/  FFMA.FTZ R32, R38, c[0x0][0x2d0], -R109.reuse ;  /* 0x0000b40026207a23 */ /* 0x100fe2000001086d */
[C---:B------:R-:W-:Y:S03]  /*cf10*/  HMMA.16816.F32.BF16 R80, R12.reuse, R34, R80 ;  /* 0x000000220c50723c */ /* 0x040fe60000041850 */
[----:B------:R3:W3:Y:S05]  /*cf20*/  MUFU.EX2 R129, R32 ;  /* 0x0000002000817308 */ /* 0x0006ea0000000800 */
[C---:B-1----:R-:W-:Y:S04]  /*cf30*/  HMMA.16816.F32.BF16 R84, R12.reuse, R16, R84 ;  /* 0x000000100c54723c */ /* 0x042fe80000041854 */
[----:B----4-:R-:W-:Y:S02]  /*cf40*/  FFMA.FTZ R28, R40, c[0x0][0x2d0], -R140 ;  /* 0x0000b400281c7a23 */ /* 0x010fe4000001088c */
[----:B-----5:R-:W-:Y:S02]  /*cf50*/  FADD.FTZ R2, R151, R2 ;  /* 0x0000000297027221 */ /* 0x020fe40000010000 */
[C---:B------:R-:W-:Y:S01]  /*cf60*/  HMMA.16816.F32.BF16 R88, R12.reuse, R18, R88 ;  /* 0x000000120c58723c */ /* 0x040fe20000041858 */
[----:B------:R-:W1:Y:S03]  /*cf70*/  MUFU.EX2 R150, R28 ;  /* 0x0000001c00967308 */ /* 0x000e660000000800 */
[--C-:B------:R-:W-:Y:S04]  /*cf80*/  FFMA.FTZ R16, R41, c[0x0][0x2d0], -R140.reuse ;  /* 0x0000b40029107a23 */ /* 0x100fe8000001088c */
[C---:B------:R-:W-:Y:S03]  /*cf90*/  HMMA.16816.F32.BF16 R92, R12.reuse, R20, R92 ;  /* 0x000000140c5c723c */ /* 0x040fe6000004185c */
[----:B------:R4:W5:Y:S01]  /*cfa0*/  MUFU.EX2 R149, R16 ;  /* 0x0000001000957308 */ /* 0x0009620000000800 */
[----:B---3--:R-:W-:Y:S02]  /*cfb0*/  FFMA.FTZ R32, R45, c[0x0][0x2d0], -R140 ;  /* 0x0000b4002d207a23 */ /* 0x008fe4000001088c */
[----:B------:R-:W-:Y:S02]  /*cfc0*/  FADD.FTZ R0, R129, R0 ;  /* 0x0000000081007221 */ /* 0x000fe40000010000 */
[C---:B------:R-:W-:Y:S04]  /*cfd0*/  HMMA.16816.F32.BF16 R96, R12.reuse, R22, R96 ;  /* 0x000000160c60723c */ /* 0x040fe80000041860 */
[--C-:B------:R-:W-:Y:S01]  /*cfe0*/  FFMA.FTZ R20, R39, c[0x0][0x2d0], -R109.reuse ;  /* 0x0000b40027147a23 */ /* 0x100fe2000001086d */
[----:B------:R3:W-:Y:S01]  /*cff0*/  MUFU.EX2 R130, R32 ;  /* 0x0000002000827308 */ /* 0x0007e20000000800 */
[----:B------:R-:W-:Y:S02]  /*d000*/  LDSM.16.MT88.4 R36, [R191+0x2800] ;  /* 0x00280000bf24783b */ /* 0x000fe40000004200 */
[C---:B--2---:R-:W-:Y:S04]  /*d010*/  HMMA.16816.F32.BF16 R100, R12.reuse, R24, R100 ;  /* 0x000000180c64723c */ /* 0x044fe80000041864 */
[----:B-1----:R-:W-:Y:S02]  /*d020*/  FADD.FTZ R2, R150, R2 ;  /* 0x0000000296027221 */ /* 0x002fe40000010000 */
[----:B------:R-:W1:Y:S01]  /*d030*/  LDSM.16.MT88.4 R28, [R191+0x4800] ;  /* 0x00480000bf1c783b */ /* 0x000e620000004200 */
[----:B------:R2:W2:Y:S01]  /*d040*/  MUFU.EX2 R128, R20 ;  /* 0x0000001400807308 */ /* 0x0004a20000000800 */
[C---:B------:R-:W-:Y:S04]  /*d050*/  HMMA.16816.F32.BF16 R104, R12.reuse, R26, R104 ;  /* 0x0000001a0c68723c */ /* 0x040fe80000041868 */
[--C-:B------:R-:W-:Y:S02]  /*d060*/  FFMA.FTZ R24, R43, c[0x0][0x2d0], -R109.reuse ;  /* 0x0000b4002b187a23 */ /* 0x100fe4000001086d */
[----:B----4-:R-:W4:Y:S01]  /*d070*/  LDSM.16.MT88.4 R16, [R194+0x4800] ;  /* 0x00480000c210783b */ /* 0x010f220000004200 */
[----:B-----5:R-:W-:Y:S02]  /*d080*/  FADD.FTZ R2, R149, R2 ;  /* 0x0000000295027221 */ /* 0x020fe40000010000 */
[----:B------:R5:W-:Y:S05]  /*d090*/  MUFU.EX2 R110, R24 ;  /* 0x00000018006e7308 */ /* 0x000bea0000000800 */
[----:B---3--:R-:W-:Y:S01]  /*d0a0*/  LDSM.16.MT88.4 R32, [R194+0x5000] ;  /* 0x00500000c220783b */ /* 0x008fe20000004200 */
[--C-:B--2---:R-:W-:Y:S02]  /*d0b0*/  FFMA.FTZ R20, R42, c[0x0][0x2d0], -R109.reuse ;  /* 0x0000b4002a147a23 */ /* 0x104fe4000001086d */
[----:B------:R-:W-:Y:S02]  /*d0c0*/  FADD.FTZ R0, R128, R0 ;  /* 0x0000000080007221 */ /* 0x000fe40000010000 */
[----:B------:R-:W2:Y:S03]  /*d0d0*/  MUFU.EX2 R111, R20 ;  /* 0x00000014006f7308 */ /* 0x000ea60000000800 */
[----:B-----5:R-:W-:Y:S01]  /*d0e0*/  LDSM.16.MT88.4 R24, [R192+0x2000] ;  /* 0x00200000c018783b */ /* 0x020fe20000004200 */
[C---:B-1----:R-:W-:Y:S08]  /*d0f0*/  HMMA.16816.F32.BF16 R52, R12.reuse, R28, R52 ;  /* 0x0000001c0c34723c */ /* 0x042ff00000041834 */
[C---:B------:R-:W-:Y:S01]  /*d100*/  HMMA.16816.F32.BF16 R56, R12.reuse, R30, R56 ;  /* 0x0000001e0c38723c */ /* 0x040fe20000041838 */
[----:B------:R-:W-:Y:S03]  /*d110*/  LDSM.16.MT88.4 R28, [R191+0x2000] ;  /* 0x00200000bf1c783b */ /* 0x000fe60000004200 */
[----:B--2---:R-:W-:Y:S04]  /*d120*/  FADD.FTZ R0, R111, R0 ;  /* 0x000000006f007221 */ /* 0x004fe80000010000 */
[C---:B----4-:R-:W-:Y:S01]  /*d130*/  HMMA.16816.F32.BF16 R60, R12.reuse, R16, R60 ;  /* 0x000000100c3c723c */ /* 0x050fe2000004183c */
[----:B------:R-:W1:Y:S03]  /*d140*/  LDSM.16.MT88.4 R20, [R188+0x2000] ;  /* 0x00200000bc14783b */ /* 0x000e660000004200 */
[----:B------:R-:W-:Y:S04]  /*d150*/  FADD.FTZ R0, R110, R0 ;  /* 0x000000006e007221 */ /* 0x000fe80000010000 */
[----:B------:R-:W-:Y:S01]  /*d160*/  HMMA.16816.F32.BF16 R64, R12, R18, R64 ;  /* 0x000000120c40723c */ /* 0x000fe20000041840 */
[----:B------:R-:W2:Y:S06]  /*d170*/  LDSM.16.MT88.4 R16, [R194+0x2000] ;  /* 0x00200000c210783b */ /* 0x000eac0000004200 */
[----:B------:R-:W-:Y:S02]  /*d180*/  F2FP.BF16.PACK_AB R12, R151, R156 ;  /* 0x0000009c970c723e */ /* 0x000fe400000010ff */
[----:B------:R-:W-:Y:S03]  /*d190*/  F2FP.BF16.PACK_AB R14, R149, R150 ;  /* 0x00000096950e723e */ /* 0x000fe600000010ff */
[----:B------:R-:W-:Y:S02]  /*d1a0*/  F2FP.BF16.PACK_AB R13, R128, R129 ;  /* 0x00000081800d723e */ /* 0x000fe400000010ff */
[----:B------:R-:W-:Y:S02]  /*d1b0*/  F2FP.BF16.PACK_AB R15, R110, R111 ;  /* 0x0000006f6e0f723e */ /* 0x000fe400000010ff */
[----:B------:R-:W-:Y:S05]  /*d1c0*/  MOV R110, R3 ;  /* 0x00000003006e7202 */ /* 0x000fea0000000f00 */
[C---:B-1----:R-:W-:Y:S07]  /*d1d0*/  HMMA.16816.F32.BF16 R4, R12.reuse, R20, R4 ;  /* 0x000000140c04723c */ /* 0x042fee0000041804 */
[--C-:B------:R-:W-:Y:S01]  /*d1e0*/  FFMA.FTZ R20, R44, c[0x0][0x2d0], -R140.reuse ;  /* 0x0000b4002c147a23 */ /* 0x100fe2000001088c */
[C---:B------:R-:W-:Y:S03]  /*d1f0*/  HMMA.16816.F32.BF16 R8, R12.reuse, R22, R8 ;  /* 0x000000160c08723c */ /* 0x040fe60000041808 */
[----:B------:R1:W3:Y:S05]  /*d200*/  MUFU.EX2 R131, R20 ;  /* 0x0000001400837308 */ /* 0x0002ea0000000800 */
[C---:B------:R-:W-:Y:S07]  /*d210*/  HMMA.16816.F32.BF16 R68, R12.reuse, R24, R68 ;  /* 0x000000180c44723c */ /* 0x040fee0000041844 */
[--C-:B------:R-:W-:Y:S01]  /*d220*/  FFMA.FTZ R24, R48, c[0x0][0x2d0], -R140.reuse ;  /* 0x0000b40030187a23 */ /* 0x100fe2000001088c */
[C---:B------:R-:W-:Y:S03]  /*d230*/  HMMA.16816.F32.BF16 R72, R12.reuse, R26, R72 ;  /* 0x0000001a0c48723c */ /* 0x040fe60000041848 */
[----:B------:R4:W-:Y:S05]  /*d240*/  MUFU.EX2 R45, R24 ;  /* 0x00000018002d7308 */ /* 0x0009ea0000000800 */
[C---:B------:R-:W-:Y:S01]  /*d250*/  HMMA.16816.F32.BF16 R76, R12.reuse, R28, R76 ;  /* 0x0000001c0c4c723c */ /* 0x040fe2000004184c */
[----:B-1----:R-:W1:Y:S06]  /*d260*/  LDSM.16.MT88.4 R20, [R188+0x5000] ;  /* 0x00500000bc14783b */ /* 0x002e6c0000004200 */
[--C-:B------:R-:W-:Y:S01]  /*d270*/  FFMA.FTZ R28, R46, c[0x0][0x2d0], -R109.reuse ;  /* 0x0000b4002e1c7a23 */ /* 0x100fe2000001086d */
[C---:B------:R-:W-:Y:S03]  /*d280*/  HMMA.16816.F32.BF16 R80, R12.reuse, R30, R80 ;  /* 0x0000001e0c50723c */ /* 0x040fe60000041850 */
[----:B------:R5:W-:Y:S05]  /*d290*/  MUFU.EX2 R43, R28 ;  /* 0x0000001c002b7308 */ /* 0x000bea0000000800 */
[C---:B--2---:R-:W-:Y:S04]  /*d2a0*/  HMMA.16816.F32.BF16 R84, R12.reuse, R16, R84 ;  /* 0x000000100c54723c */ /* 0x044fe80000041854 */
[----:B----4-:R-:W-:Y:S03]  /*d2b0*/  FFMA.FTZ R24, R49, c[0x0][0x2d0], -R140 ;  /* 0x0000b40031187a23 */ /* 0x010fe6000001088c */
[--C-:B------:R-:W-:Y:S01]  /*d2c0*/  FFMA.FTZ R16, R47, c[0x0][0x2d0], -R109.reuse ;  /* 0x0000b4002f107a23 */ /* 0x100fe2000001086d */
[C---:B------:R-:W-:Y:S01]  /*d2d0*/  HMMA.16816.F32.BF16 R88, R12.reuse, R18, R88 ;  /* 0x000000120c58723c */ /* 0x040fe20000041858 */
[----:B------:R2:W4:Y:S01]  /*d2e0*/  MUFU.EX2 R44, R24 ;  /* 0x00000018002c7308 */ /* 0x0005220000000800 */
[----:B-----5:R-:W-:Y:S09]  /*d2f0*/  LDSM.16.MT88.4 R28, [R191+0x5000] ;  /* 0x00500000bf1c783b */ /* 0x020ff20000004200 */
[----:B------:R5:W3:Y:S01]  /*d300*/  MUFU.EX2 R42, R16 ;  /* 0x00000010002a7308 */ /* 0x000ae20000000800 */
[C---:B-1----:R-:W-:Y:S01]  /*d310*/  HMMA.16816.F32.BF16 R92, R12.reuse, R20, R92 ;  /* 0x000000140c5c723c */ /* 0x042fe2000004185c */
[----:B--2---:R-:W1:Y:S07]  /*d320*/  LDSM.16.MT88.4 R24, [R192+0x5000] ;  /* 0x00500000c018783b */ /* 0x004e6e0000004200 */
[C---:B------:R-:W-:Y:S01]  /*d330*/  HMMA.16816.F32.BF16 R96, R12.reuse, R22, R96 ;  /* 0x000000160c60723c */ /* 0x040fe20000041860 */
[----:B------:R-:W-:Y:S03]  /*d340*/  LDSM.16.MT88.4 R20, [R194+0x2800] ;  /* 0x00280000c214783b */ /* 0x000fe60000004200 */
[--C-:B-----5:R-:W-:Y:S02]  /*d350*/  FFMA.FTZ R16, R50, c[0x0][0x2d0], -R109.reuse ;  /* 0x0000b40032107a23 */ /* 0x120fe4000001086d */
[----:B------:R-:W-:Y:S02]  /*d360*/  FFMA.FTZ R109, R51, c[0x0][0x2d0], -R109 ;  /* 0x0000b400336d7a23 */ /* 0x000fe4000001086d */
[----:B------:R2:W-:Y:S10]  /*d370*/  MUFU.EX2 R41, R16 ;  /* 0x0000001000297308 */ /* 0x0005f40000000800 */
[----:B------:R5:W3:Y:S01]  /*d380*/  MUFU.EX2 R40, R109 ;  /* 0x0000006d00287308 */ /* 0x000ae20000000800 */
[----:B--2---:R-:W2:Y:S01]  /*d390*/  LDSM.16.MT88.4 R16, [R192+0x2800] ;  /* 0x00280000c010783b */ /* 0x004ea20000004200 */
[C---:B-1----:R-:W-:Y:S08]  /*d3a0*/  HMMA.16816.F32.BF16 R100, R12.reuse, R24, R100 ;  /* 0x000000180c64723c */ /* 0x042ff00000041864 */
[C---:B------:R-:W-:Y:S01]  /*d3b0*/  HMMA.16816.F32.BF16 R104, R12.reuse, R26, R104 ;  /* 0x0000001a0c68723c */ /* 0x040fe20000041868 */
[----:B------:R-:W1:Y:S03]  /*d3c0*/  LDSM.16.MT88.4 R24, [R188+0x5800] ;  /* 0x00580000bc18783b */ /* 0x000e660000004200 */
[----:B-----5:R-:W-:Y:S04]  /*d3d0*/  MOV R109, R108 ;  /* 0x0000006c006d7202 */ /* 0x020fe80000000f00 */
[C---:B------:R-:W-:Y:S08]  /*d3e0*/  HMMA.16816.F32.BF16 R52, R12.reuse, R28, R52 ;  /* 0x0000001c0c34723c */ /* 0x040ff00000041834 */
[C---:B------:R-:W-:Y:S08]  /*d3f0*/  HMMA.16816.F32.BF16 R56, R12.reuse, R30, R56 ;  /* 0x0000001e0c38723c */ /* 0x040ff00000041838 */
[C---:B------:R-:W-:Y:S08]  /*d400*/  HMMA.16816.F32.BF16 R60, R12.reuse, R32, R60 ;  /* 0x000000200c3c723c */ /* 0x040ff0000004183c */
[----:B------:R-:W-:Y:S07]  /*d410*/  HMMA.16816.F32.BF16 R64, R12, R34, R64 ;  /* 0x000000220c40723c */ /* 0x000fee0000041840 */
[----:B---3--:R-:W-:Y:S02]  /*d420*/  F2FP.BF16.PACK_AB R12, R130, R131 ;  /* 0x00000083820c723e */ /* 0x008fe400000010ff */
[----:B----4-:R-:W-:Y:S03]  /*d430*/  F2FP.BF16.PACK_AB R14, R44, R45 ;  /* 0x0000002d2c0e723e */ /* 0x010fe600000010ff */
[----:B------:R-:W-:Y:S02]  /*d440*/  F2FP.BF16.PACK_AB R13, R42, R43 ;  /* 0x0000002b2a0d723e */ /* 0x000fe400000010ff */
[----:B------:R-:W-:Y:S07]  /*d450*/  F2FP.BF16.PACK_AB R15, R40, R41 ;  /* 0x00000029280f723e */ /* 0x000fee00000010ff */
[C---:B------:R-:W-:Y:S01]  /*d460*/  HMMA.16816.F32.BF16 R112, R12.reuse, R116, R4 ;  /* 0x000000740c70723c */ /* 0x040fe20000041804 */
[----:B------:R-:W3:Y:S07]  /*d470*/  LDSM.16.MT88.4 R4, [R192+0x5800] ;  /* 0x00580000c004783b */ /* 0x000eee0000004200 */
[C---:B------:R-:W-:Y:S01]  /*d480*/  HMMA.16816.F32.BF16 R116, R12.reuse, R118, R8 ;  /* 0x000000760c74723c */ /* 0x040fe20000041808 */
[----:B------:R-:W4:Y:S07]  /*d490*/  LDSM.16.MT88.4 R8, [R191+0x5800] ;  /* 0x00580000bf08783b */ /* 0x000f2e0000004200 */
[C---:B--2---:R-:W-:Y:S08]  /*d4a0*/  HMMA.16816.F32.BF16 R68, R12.reuse, R16, R68 ;  /* 0x000000100c44723c */ /* 0x044ff00000041844 */
[C---:B------:R-:W-:Y:S01]  /*d4b0*/  HMMA.16816.F32.BF16 R72, R12.reuse, R18, R72 ;  /* 0x000000120c48723c */ /* 0x040fe20000041848 */
[----:B------:R-:W2:Y:S07]  /*d4c0*/  LDSM.16.MT88.4 R16, [R194+0x5800] ;  /* 0x00580000c210783b */ /* 0x000eae0000004200 */
[C---:B------:R-:W-:Y:S08]  /*d4d0*/  HMMA.16816.F32.BF16 R76, R12.reuse, R36, R76 ;  /* 0x000000240c4c723c */ /* 0x040ff0000004184c */
[C---:B------:R-:W-:Y:S08]  /*d4e0*/  HMMA.16816.F32.BF16 R80, R12.reuse, R38, R80 ;  /* 0x000000260c50723c */ /* 0x040ff00000041850 */
[C---:B------:R-:W-:Y:S08]  /*d4f0*/  HMMA.16816.F32.BF16 R84, R12.reuse, R20, R84 ;  /* 0x000000140c54723c */ /* 0x040ff00000041854 */
[C---:B------:R-:W-:Y:S08]  /*d500*/  HMMA.16816.F32.BF16 R88, R12.reuse, R22, R88 ;  /* 0x000000160c58723c */ /* 0x040ff00000041858 */
[C---:B-1----:R-:W-:Y:S08]  /*d510*/  HMMA.16816.F32.BF16 R92, R12.reuse, R24, R92 ;  /* 0x000000180c5c723c */ /* 0x042ff0000004185c */
[C---:B------:R-:W-:Y:S08]  /*d520*/  HMMA.16816.F32.BF16 R96, R12.reuse, R26, R96 ;  /* 0x0000001a0c60723c */ /* 0x040ff00000041860 */
[C---:B---3--:R-:W-:Y:S07]  /*d530*/  HMMA.16816.F32.BF16 R100, R12.reuse, R4, R100 ;  /* 0x000000040c64723c */ /* 0x048fee0000041864 */
[----:B------:R-:W-:Y:S01]  /*d540*/  FADD.FTZ R4, R131, R2 ;  /* 0x0000000283047221 */ /* 0x000fe20000010000 */
[C---:B------:R-:W-:Y:S04]  /*d550*/  HMMA.16816.F32.BF16 R104, R12.reuse, R6, R104 ;  /* 0x000000060c68723c */ /* 0x040fe80000041868 */
[----:B------:R-:W-:Y:S02]  /*d560*/  FADD.FTZ R2, R43, R0 ;  /* 0x000000002b027221 */ /* 0x000fe40000010000 */
[----:B------:R-:W-:Y:S02]  /*d570*/  FADD.FTZ R0, R130, R4 ;  /* 0x0000000482007221 */ /* 0x000fe40000010000 */
[C---:B----4-:R-:W-:Y:S04]  /*d580*/  HMMA.16816.F32.BF16 R52, R12.reuse, R8, R52 ;  /* 0x000000080c34723c */ /* 0x050fe80000041834 */
[----:B------:R-:W-:Y:S02]  /*d590*/  FADD.FTZ R4, R42, R2 ;  /* 0x000000022a047221 */ /* 0x000fe40000010000 */
[----:B------:R-:W-:Y:S02]  /*d5a0*/  FADD.FTZ R2, R45, R0 ;  /* 0x000000002d027221 */ /* 0x000fe40000010000 */
[C---:B------:R-:W-:Y:S04]  /*d5b0*/  HMMA.16816.F32.BF16 R56, R12.reuse, R10, R56 ;  /* 0x0000000a0c38723c */ /* 0x040fe80000041838 */
[----:B------:R-:W-:Y:S02]  /*d5c0*/  FADD.FTZ R2, R44, R2 ;  /* 0x000000022c027221 */ /* 0x000fe40000010000 */
[----:B------:R-:W-:Y:S01]  /*d5d0*/  FADD.FTZ R0, R41, R4 ;  /* 0x0000000429007221 */ /* 0x000fe20000010000 */
[----:B------:R-:W-:Y:S01]  /*d5e0*/  MOV R4, R3 ;  /* 0x0000000300047202 */ /* 0x000fe20000000f00 */
[C---:B--2---:R-:W-:Y:S01]  /*d5f0*/  HMMA.16816.F32.BF16 R60, R12.reuse, R16, R60 ;  /* 0x000000100c3c723c */ /* 0x044fe2000004183c */
[----:B------:R1:W-:Y:S03]  /*d600*/  STL [R1], R2 ;  /* 0x0000000201007387 */ /* 0x0003e60000100800 */
[----:B------:R-:W-:Y:S04]  /*d610*/  FADD.FTZ R0, R40, R0 ;  /* 0x0000000028007221 */ /* 0x000fe80000010000 */
[----:B------:R-:W-:Y:S01]  /*d620*/  HMMA.16816.F32.BF16 R64, R12, R18, R64 ;  /* 0x000000120c40723c */ /* 0x000fe20000041840 */
[----:B------:R1:W-:Y:S01]  /*d630*/  STL [R1+0x4], R0 ;  /* 0x0000040001007387 */ /* 0x0003e20000100800 */
[----:B------:R-:W-:-:S06]  /*d640*/  @P0 BRA `(.L_x_576) ;  /* 0xffffd3d000000947 */ /* 0x000fcc000383ffff */
.L_x_575:
[----:B------:R-:W-:-:S13]  /*d650*/  ISETP.GE.AND P0, PT, R212, R223, PT ;  /* 0x000000dfd400720c */ /* 0x000fda0003f06270 */
[----:B------:R-:W-:Y:S05]  /*d660*/  @!P0 BRA `(.L_x_577) ;  /* 0x00003e5000008947 */ /* 0x000fea0003800000 */
[----:B------:R-:W-:Y:S02]  /*d670*/  MOV R110, R4 ;  /* 0x00000004006e7202 */ /* 0x000fe40000000f00 */
[----:B------:R-:W-:Y:S02]  /*d680*/  MOV R109, R108 ;  /* 0x0000006c006d7202 */ /* 0x000fe40000000f00 */
.L_x_586:
[----:B------:R-:W-:Y:S04]  /*d690*/  DEPBAR.LE SB0, 0x0 ;  /* 0x000080000000791a */ /* 0x000fe80000000000 */
[----:B------:R-:W-:Y:S01]  /*d6a0*/  WARPSYNC 0xffffffff ;  /* 0xffffffff00007948 */ /* 0x000fe20003800000 */
[----:B------:R-:W-:Y:S01]  /*d6b0*/  BAR.SYNC.DEFER_BLOCKING 0x0 ;  /* 0x0000000000007b1d */ /* 0x000fe20000010000 */
[----:B-1----:R-:W-:Y:S01]  /*d6c0*/  SHF.R.S32.HI R0, RZ, 0x1f, R212 ;  /* 0x0000001fff007819 */ /* 0x002fe200000114d4 */
[----:B------:R-:W-:Y:S01]  /*d6d0*/  IMAD.MOV.U32 R214, RZ, RZ, 0x5 ;  /* 0x00000005ffd67424 */ /* 0x000fe200078e00ff */
[----:B------:R-:W-:Y:S01]  /*d6e0*/  IADD3 R36, P0, R224, 0x40, RZ ;  /* 0x00000040e0247810 */ /* 0x000fe20007f1e0ff */
[----:B------:R-:W-:Y:S02]  /*d6f0*/  IMAD.MOV.U32 R3, RZ, RZ, c[0x0][0x208] ;  /* 0x00008200ff037624 */ /* 0x000fe400078e00ff */
[----:B------:R-:W-:Y:S02]  /*d700*/  IMAD R0, R0, c[0x0][0x208], RZ ;  /* 0x0000820000007a24 */ /* 0x000fe400078e02ff */
[C---:B------:R-:W-:Y:S04]  /*d710*/  IMAD.WIDE.U32 R20, R212.reuse, c[0x0][0x208], RZ ;  /* 0x00008200d4147a25 */ /* 0x040fe800078e00ff */
[----:B------:R-:W-:Y:S02]  /*d720*/  IMAD R0, R212, c[0x0][0x20c], R0 ;  /* 0x00008300d4007a24 */ /* 0x000fe400078e0200 */
[C---:B--2---:R-:W-:Y:S01]  /*d730*/  IMAD.SHL.U32 R2, R3.reuse, 0x20, RZ ;  /* 0x0000002003027824 */ /* 0x044fe200078e00ff */
[----:B------:R-:W-:Y:S01]  /*d740*/  SHF.L.U64.HI R3, R3, R214, c[0x0][0x20c] ;  /* 0x0000830003037619 */ /* 0x000fe200000102d6 */
[----:B------:R-:W-:Y:S02]  /*d750*/  IMAD.IADD R0, R21, 0x1, R0 ;  /* 0x0000000115007824 */ /* 0x000fe400078e0200 */
[----:B------:R-:W-:Y:S02]  /*d760*/  IMAD.MOV.U32 R28, RZ, RZ, R224 ;  /* 0x000000ffff1c7224 */ /* 0x000fe400078e00e0 */
[----:B------:R-:W-:Y:S02]  /*d770*/  IMAD.MOV.U32 R29, RZ, RZ, R228 ;  /* 0x000000ffff1d7224 */ /* 0x000fe400078e00e4 */
[C---:B------:R-:W-:Y:S01]  /*d780*/  IMAD.WIDE.U32 R30, R20.reuse, 0x60, R2 ;  /* 0x00000060141e7825 */ /* 0x040fe200078e0002 */
[----:B------:R-:W1:Y:S01]  /*d790*/  LDSM.16.M88.4 R8, [R189] ;  /* 0x00000000bd08783b */ /* 0x000e620000000200 */
[----:B------:R-:W-:Y:S02]  /*d7a0*/  ULDC UR4, c[0x0][0x324] ;  /* 0x0000c90000047ab9 */ /* 0x000fe40000000800 */
[----:B------:R-:W-:Y:S01]  /*d7b0*/  IMAD.WIDE.U32 R28, R20, 0x60, R28 ;  /* 0x00000060141c7825 */ /* 0x000fe200078e001c */
[-C--:B------:R-:W-:Y:S01]  /*d7c0*/  IADD3 R44, P6, R224, R30.reuse, RZ ;  /* 0x0000001ee02c7210 */ /* 0x080fe20007fde0ff */
[----:B------:R-:W-:Y:S01]  /*d7d0*/  ULOP3.LUT UR4, URZ, UR4, URZ, 0x33, !UPT ;  /* 0x000000043f047292 */ /* 0x000fe2000f8e333f */
[----:B------:R-:W2:Y:S01]  /*d7e0*/  LDSM.16.M88.4 R16, [R189+0x800] ;  /* 0x00080000bd10783b */ /* 0x000ea20000000200 */
[-C--:B------:R-:W-:Y:S01]  /*d7f0*/  IADD3 R39, P5, R36, R30.reuse, RZ ;  /* 0x0000001e24277210 */ /* 0x080fe20007fbe0ff */
[----:B------:R-:W-:Y:S01]  /*d800*/  IMAD.SHL.U32 R45, R28, 0x2, RZ ;  /* 0x000000021c2d7824 */ /* 0x000fe200078e00ff */
[----:B------:R-:W-:Y:S01]  /*d810*/  IADD3 R38, P4, R2, R30, RZ ;  /* 0x0000001e02267210 */ /* 0x000fe20007f9e0ff */
[----:B------:R-:W-:Y:S01]  /*d820*/  IMAD.X R37, RZ, RZ, R228, P0 ;  /* 0x000000ffff257224 */ /* 0x000fe200000e06e4 */
[----:B------:R-:W3:Y:S01]  /*d830*/  LDSM.16.M88.4 R24, [R189+0x1000] ;  /* 0x00100000bd18783b */ /* 0x000ee20000000200 */
[----:B------:R-:W-:Y:S01]  /*d840*/  IMAD R0, R0, 0x60, RZ ;  /* 0x0000006000007824 */ /* 0x000fe200078e02ff */
[----:B------:R-:W-:Y:S03]  /*d850*/  IADD3 R46, P0, R38, R36, RZ ;  /* 0x00000024262e7210 */ /* 0x000fe60007f1e0ff */
[----:B------:R-:W4:Y:S01]  /*d860*/  LDL R219, [R1+0x18] ;  /* 0x0000180001db7983 */ /* 0x000f220000100800 */
[----:B------:R-:W-:Y:S02]  /*d870*/  IMAD.IADD R2, R29, 0x1, R0 ;  /* 0x000000011d027824 */ /* 0x000fe400078e0200 */
[----:B------:R-:W-:Y:S02]  /*d880*/  IMAD.IADD R0, R0, 0x1, R31 ;  /* 0x0000000100007824 */ /* 0x000fe400078e021f */
[----:B------:R-:W5:Y:S01]  /*d890*/  LDSM.16.M88.4 R32, [R189+0x1800] ;  /* 0x00180000bd20783b */ /* 0x000f620000000200 */
[----:B------:R-:W-:Y:S01]  /*d8a0*/  SHF.L.U64.HI R47, R28, 0x1, R2 ;  /* 0x000000011c2f7819 */ /* 0x000fe20000010202 */
[----:B------:R-:W-:Y:S01]  /*d8b0*/  IMAD.X R2, R0, 0x1, R3, P4 ;  /* 0x0000000100027824 */ /* 0x000fe200020e0603 */
[----:B------:R-:W-:Y:S01]  /*d8c0*/  IADD3 R3, P4, R38, R224, RZ ;  /* 0x000000e026037210 */ /* 0x000fe20007f9e0ff */
[----:B------:R-:W-:Y:S01]  /*d8d0*/  IMAD.X R38, R0, 0x1, R228, P6 ;  /* 0x0000000100267824 */ /* 0x000fe200030e06e4 */
[----:B------:R-:W4:Y:S01]  /*d8e0*/  LDL R218, [R1+0x1c] ;  /* 0x00001c0001da7983 */ /* 0x000f220000100800 */
[----:B------:R-:W-:Y:S01]  /*d8f0*/  LEA R160, P6, R44, c[0x0][0x1f8], 0x1 ;  /* 0x00007e002ca07a11 */ /* 0x000fe200078c08ff */
[--C-:B------:R-:W-:Y:S01]  /*d900*/  IMAD.X R0, R0, 0x1, R37.reuse, P5 ;  /* 0x0000000100007824 */ /* 0x100fe200028e0625 */
[C---:B------:R-:W-:Y:S01]  /*d910*/  LEA R158, P5, R39.reuse, c[0x0][0x1f8], 0x1 ;  /* 0x00007e00279e7a11 */ /* 0x040fe200078a08ff */
[----:B------:R-:W-:Y:S01]  /*d920*/  IMAD.X R108, R2, 0x1, R37, P0 ;  /* 0x00000001026c7824 */ /* 0x000fe200000e0625 */
[----:B------:R-:W3:Y:S01]  /*d930*/  LDSM.16.M88.4 R40, [R189+0x2000] ;  /* 0x00200000bd28783b */ /* 0x000ee20000000200 */
[----:B------:R-:W-:Y:S01]  /*d940*/  LEA.HI.X R161, R44, c[0x0][0x1fc], R38, 0x1, P6 ;  /* 0x00007f002ca17a11 */ /* 0x000fe200030f0c26 */
[----:B------:R-:W-:Y:S01]  /*d950*/  IMAD.X R36, R2, 0x1, R228, P4 ;  /* 0x0000000102247824 */ /* 0x000fe200020e06e4 */
[----:B------:R-:W-:Y:S02]  /*d960*/  LEA.HI.X R159, R39, c[0x0][0x1fc], R0, 0x1, P5 ;  /* 0x00007f00279f7a11 */ /* 0x000fe400028f0c00 */
[----:B------:R-:W4:Y:S01]  /*d970*/  LDL R215, [R1+0x10] ;  /* 0x0000100001d77983 */ /* 0x000f220000100800 */
[----:B------:R-:W-:Y:S02]  /*d980*/  IADD3 R44, P5, R45, c[0x0][0x1f8], RZ ;  /* 0x00007e002d2c7a10 */ /* 0x000fe40007fbe0ff */
[C---:B------:R-:W-:Y:S01]  /*d990*/  LEA R162, P4, R3.reuse, c[0x0][0x1f8], 0x1 ;  /* 0x00007e0003a27a11 */ /* 0x040fe200078808ff */
[C---:B-1----:R-:W-:Y:S01]  /*d9a0*/  HMMA.16816.F32.BF16 R4, R120.reuse, R8, RZ ;  /* 0x000000087804723c */ /* 0x042fe200000418ff */
[----:B------:R-:W1:Y:S02]  /*d9b0*/  LDSM.16.M88.4 R48, [R189+0x2800] ;  /* 0x00280000bd30783b */ /* 0x000e640000000200 */
[----:B------:R-:W-:Y:S02]  /*d9c0*/  LEA.HI.X R163, R3, c[0x0][0x1fc], R36, 0x1, P4 ;  /* 0x00007f0003a37a11 */ /* 0x000fe400020f0c24 */
[----:B------:R-:W-:Y:S01]  /*d9d0*/  LEA R156, P4, R46, c[0x0][0x1f8], 0x1 ;  /* 0x00007e002e9c7a11 */ /* 0x000fe200078808ff */
[----:B------:R-:W4:Y:S01]  /*d9e0*/  LDL R217, [R1+0xc] ;  /* 0x00000c0001d97983 */ /* 0x000f220000100800 */
[----:B------:R-:W-:Y:S01]  /*d9f0*/  ISETP.GE.AND P0, PT, R246, c[0x0][0x1d4], PT ;  /* 0x00007500f6007a0c */ /* 0x000fe20003f06270 */
[C---:B------:R-:W-:Y:S01]  /*da00*/  HMMA.16816.F32.BF16 R8, R120.reuse, R10, RZ ;  /* 0x0000000a7808723c */ /* 0x040fe200000418ff */
[----:B------:R-:W-:Y:S02]  /*da10*/  LEA.HI.X R157, R46, c[0x0][0x1fc], R108, 0x1, P4 ;  /* 0x00007f002e9d7a11 */ /* 0x000fe400020f0c6c */
[----:B------:R-:W1:Y:S01]  /*da20*/  LDSM.16.M88.4 R128, [R195] ;  /* 0x00000000c380783b */ /* 0x000e620000000200 */
[----:B------:R-:W-:Y:S02]  /*da30*/  IADD3 R2, P6, R45, 0x80, RZ ;  /* 0x000000802d027810 */ /* 0x000fe40007fde0ff */
[----:B------:R-:W-:Y:S02]  /*da40*/  IADD3.X R45, R47, c[0x0][0x1fc], RZ, P5, !PT ;  /* 0x00007f002f2d7a10 */ /* 0x000fe40002ffe4ff */
[C---:B--2---:R-:W-:Y:S01]  /*da50*/  HMMA.16816.F32.BF16 R12, R120.reuse, R16, RZ ;  /* 0x00000010780c723c */ /* 0x044fe200000418ff */
[----:B------:R-:W2:Y:S03]  /*da60*/  LDL R216, [R1+0x8] ;  /* 0x0000080001d87983 */ /* 0x000ea60000100800 */
[----:B------:R-:W-:Y:S02]  /*da70*/  IADD3 R2, P5, R2, c[0x0][0x1f8], RZ ;  /* 0x00007e0002027a10 */ /* 0x000fe40007fbe0ff */
[----:B------:R-:W1:Y:S02]  /*da80*/  LDSM.16.M88.4 R132, [R206] ;  /* 0x00000000ce84783b */ /* 0x000e640000000200 */
[C---:B------:R-:W-:Y:S01]  /*da90*/  HMMA.16816.F32.BF16 R16, R120.reuse, R18, RZ ;  /* 0x000000127810723c */ /* 0x040fe200000418ff */
[----:B------:R-:W-:Y:S02]  /*daa0*/  IADD3.X R3, RZ, c[0x0][0x1fc], R47, P5, P6 ;  /* 0x00007f00ff037a10 */ /* 0x000fe40002fec42f */
[----:B------:R-:W1:Y:S01]  /*dab0*/  LDSM.16.M88.4 R136, [R205] ;  /* 0x00000000cd88783b */ /* 0x000e620000000200 */
[C---:B------:R-:W-:Y:S04]  /*dac0*/  ISETP.GT.AND P6, PT, R212.reuse, R223, PT ;  /* 0x000000dfd400720c */ /* 0x040fe80003fc4270 */
[C---:B---3--:R-:W-:Y:S01]  /*dad0*/  HMMA.16816.F32.BF16 R20, R120.reuse, R24, RZ ;  /* 0x000000187814723c */ /* 0x048fe200000418ff */
[----:B------:R-:W3:Y:S05]  /*dae0*/  LDSM.16.M88.4 R140, [R204] ;  /* 0x00000000cc8c783b */ /* 0x000eea0000000200 */
[----:B------:R-:W1:Y:S02]  /*daf0*/  LDSM.16.M88.4 R144, [R203] ;  /* 0x00000000cb90783b */ /* 0x000e640000000200 */
[C---:B------:R-:W-:Y:S01]  /*db00*/  HMMA.16816.F32.BF16 R24, R120.reuse, R26, RZ ;  /* 0x0000001a7818723c */ /* 0x040fe200000418ff */
[----:B------:R-:W-:Y:S02]  /*db10*/  @P6 IMAD.MOV.U32 R111, RZ, RZ, c[0x0][0x1e0] ;  /* 0x00007800ff6f6624 */ /* 0x000fe400078e00ff */
[----:B------:R-:W3:Y:S01]  /*db20*/  LDSM.16.M88.4 R148, [R202] ;  /* 0x00000000ca94783b */ /* 0x000ee20000000200 */
[----:B------:R-:W-:Y:S04]  /*db30*/  @P6 IADD3 R0, R212, -0x1, RZ ;  /* 0xffffffffd4006810 */ /* 0x000fe80007ffe0ff */
[C---:B-----5:R-:W-:Y:S01]  /*db40*/  HMMA.16816.F32.BF16 R28, R120.reuse, R32, RZ ;  /* 0x00000020781c723c */ /* 0x060fe200000418ff */
[----:B------:R-:W-:Y:S01]  /*db50*/  @!PT LDS RZ, [RZ] ;  /* 0x00000000fffff984 */ /* 0x000fe20000000800 */
[----:B------:R-:W-:Y:S01]  /*db60*/  @!PT LDS RZ, [RZ] ;  /* 0x00000000fffff984 */ /* 0x000fe20000000800 */
[----:B------:R-:W-:Y:S01]  /*db70*/  @!PT LDS RZ, [RZ] ;  /* 0x00000000fffff984 */ /* 0x000fe20000000800 */
[----:B------:R1:W-:Y:S05]  /*db80*/  LDGSTS.E.BYPASS.LTC128B.128 [R213+0x100], [R44.64], !P0 ;  /* 0x001000002cd57fae */ /* 0x0003ea000c101d48 */
[----:B------:R5:W-:Y:S02]  /*db90*/  LDGSTS.E.BYPASS.LTC128B.128 [R213+0x3100], [R2.64], !P3 ;  /* 0x0310000002d57fae */ /* 0x000be4000d901d48 */
[C---:B------:R-:W-:Y:S03]  /*dba0*/  HMMA.16816.F32.BF16 R32, R120.reuse, R34, RZ ;  /* 0x000000227820723c */ /* 0x040fe600000418ff */
[----:B------:R3:W-:Y:S05]  /*dbb0*/  LDGSTS.E.BYPASS.LTC128B.128 [R213+0x1100], [R160.64], !P0 ;  /* 0x01100000a0d57fae */ /* 0x0007ea000c101d48 */
[C---:B------:R-:W-:Y:S01]  /*dbc0*/  HMMA.16816.F32.BF16 R36, R120.reuse, R40, RZ ;  /* 0x000000287824723c */ /* 0x040fe200000418ff */
[----:B------:R3:W-:Y:S05]  /*dbd0*/  LDGSTS.E.BYPASS.LTC128B.128 [R213+0x4100], [R158.64], !P3 ;  /* 0x041000009ed57fae */ /* 0x0007ea000d901d48 */
[----:B------:R3:W-:Y:S02]  /*dbe0*/  LDGSTS.E.BYPASS.LTC128B.128 [R213+0x2100], [R162.64], !P0 ;  /* 0x02100000a2d57fae */ /* 0x0007e4000c101d48 */
[C---:B------:R-:W-:Y:S03]  /*dbf0*/  HMMA.16816.F32.BF16 R40, R120.reuse, R42, RZ ;  /* 0x0000002a7828723c */ /* 0x040fe600000418ff */
[----:B------:R3:W-:Y:S05]  /*dc00*/  LDGSTS.E.BYPASS.LTC128B.128 [R213+0x5100], [R156.64], !P3 ;  /* 0x051000009cd57fae */ /* 0x0007ea000d901d48 */
[C---:B-1----:R-:W-:Y:S01]  /*dc10*/  HMMA.16816.F32.BF16 R44, R120.reuse, R48, RZ ;  /* 0x00000030782c723c */ /* 0x042fe200000418ff */
[----:B------:R-:W-:Y:S03]  /*dc20*/  LDSM.16.M88.4 R184, [R193+0x1000] ;  /* 0x00100000c1b8783b */ /* 0x000fe60000000200 */
[C---:B-----5:R-:W-:Y:S02]  /*dc30*/  @P6 SHF.L.U64.HI R3, R111.reuse, R214, c[0x0][0x1e4] ;  /* 0x000079006f036619 */ /* 0x060fe400000102d6 */
[----:B------:R-:W0:Y:S01]  /*dc40*/  LDGDEPBAR ;  /* 0x00000000000079af */ /* 0x000e220000000000 */
[----:B------:R-:W-:Y:S01]  /*dc50*/  @P6 SHF.R.S32.HI R2, RZ, 0x1f, R0 ;  /* 0x0000001fff026819 */ /* 0x000fe20000011400 */
[----:B------:R-:W-:Y:S04]  /*dc60*/  HMMA.16816.F32.BF16 R48, R120, R50, RZ ;  /* 0x000000327830723c */ /* 0x000fe800000418ff */
[----:B------:R-:W-:Y:S04]  /*dc70*/  @P6 IMAD R2, R2, c[0x0][0x1e0], RZ ;  /* 0x0000780002026a24 */ /* 0x000fe800078e02ff */
[C---:B------:R-:W-:Y:S01]  /*dc80*/  HMMA.16816.F32.BF16 R4, R124.reuse, R128, R4 ;  /* 0x000000807c04723c */ /* 0x040fe20000041804 */
[----:B---3--:R-:W-:Y:S04]  /*dc90*/  LDSM.16.M88.4 R160, [R193+0x800] ;  /* 0x00080000c1a0783b */ /* 0x008fe80000000200 */
[----:B------:R-:W-:Y:S01]  /*dca0*/  @P6 IMAD R108, R0, c[0x0][0x1e4], R2 ;  /* 0x00007900006c6a24 */ /* 0x000fe200078e0202 */
[----:B------:R-:W1:Y:S01]  /*dcb0*/  LDSM.16.M88.4 R156, [R193] ;  /* 0x00000000c19c783b */ /* 0x000e620000000200 */
[----:B------:R-:W-:Y:S01]  /*dcc0*/  @P6 IMAD.SHL.U32 R2, R111, 0x20, RZ ;  /* 0x000000206f026824 */ /* 0x000fe200078e00ff */
[C---:B------:R-:W-:Y:S03]  /*dcd0*/  HMMA.16816.F32.BF16 R8, R124.reuse, R130, R8 ;  /* 0x000000827c08723c */ /* 0x040fe60000041808 */
[----:B------:R-:W3:Y:S01]  /*dce0*/  LDSM.16.M88.4 R128, [R193+0x1800] ;  /* 0x00180000c180783b */ /* 0x000ee20000000200 */
[----:B------:R-:W-:Y:S04]  /*dcf0*/  @P6 IADD3 R111, P4, R226, 0x40, RZ ;  /* 0x00000040e26f6810 */ /* 0x000fe80007f9e0ff */
[C---:B------:R-:W-:Y:S08]  /*dd00*/  HMMA.16816.F32.BF16 R12, R124.reuse, R132, R12 ;  /* 0x000000847c0c723c */ /* 0x040ff0000004180c */
[C---:B------:R-:W-:Y:S01]  /*dd10*/  HMMA.16816.F32.BF16 R16, R124.reuse, R134, R16 ;  /* 0x000000867c10723c */ /* 0x040fe20000041810 */
[----:B------:R-:W5:Y:S07]  /*dd20*/  LDSM.16.M88.4 R132, [R193+0x2000] ;  /* 0x00200000c184783b */ /* 0x000f6e0000000200 */
[C---:B------:R-:W-:Y:S08]  /*dd30*/  HMMA.16816.F32.BF16 R20, R124.reuse, R136, R20 ;  /* 0x000000887c14723c */ /* 0x040ff00000041814 */
[C---:B------:R-:W-:Y:S01]  /*dd40*/  HMMA.16816.F32.BF16 R24, R124.reuse, R138, R24 ;  /* 0x0000008a7c18723c */ /* 0x040fe20000041818 */
[----:B------:R-:W1:Y:S07]  /*dd50*/  LDSM.16.M88.4 R136, [R193+0x2800] ;  /* 0x00280000c188783b */ /* 0x000e6e0000000200 */
[C---:B------:R-:W-:Y:S08]  /*dd60*/  HMMA.16816.F32.BF16 R28, R124.reuse, R140, R28 ;  /* 0x0000008c7c1c723c */ /* 0x040ff0000004181c */
[C---:B------:R-:W-:Y:S01]  /*dd70*/  HMMA.16816.F32.BF16 R32, R124.reuse, R142, R32 ;  /* 0x0000008e7c20723c */ /* 0x040fe20000041820 */
[----:B------:R-:W3:Y:S07]  /*dd80*/  LDSM.16.M88.4 R140, [R190] ;  /* 0x00000000be8c783b */ /* 0x000eee0000000200 */
[C---:B------:R-:W-:Y:S08]  /*dd90*/  HMMA.16816.F32.BF16 R36, R124.reuse, R144, R36 ;  /* 0x000000907c24723c */ /* 0x040ff00000041824 */
[C---:B------:R-:W-:Y:S01]  /*dda0*/  HMMA.16816.F32.BF16 R40, R124.reuse, R146, R40 ;  /* 0x000000927c28723c */ /* 0x040fe20000041828 */
[----:B------:R-:W3:Y:S07]  /*ddb0*/  LDSM.16.M88.4 R144, [R190+0x800] ;  /* 0x00080000be90783b */ /* 0x000eee0000000200 */
[C---:B------:R-:W-:Y:S08]  /*ddc0*/  HMMA.16816.F32.BF16 R44, R124.reuse, R148, R44 ;  /* 0x000000947c2c723c */ /* 0x040ff0000004182c */
[----:B------:R-:W-:Y:S01]  /*ddd0*/  HMMA.16816.F32.BF16 R48, R124, R150, R48 ;  /* 0x000000967c30723c */ /* 0x000fe20000041830 */
[----:B------:R-:W2:Y:S07]  /*dde0*/  LDSM.16.M88.4 R148, [R190+0x1000] ;  /* 0x00100000be94783b */ /* 0x000eae0000000200 */
        /* <DEDUP_REMOVED lines=20> */
[----:B------:R-:W3:Y:S07]  /*df30*/  LDSM.16.M88.4 R140, [R189+0x4000] ;  /* 0x00400000bd8c783b */ /* 0x000eee0000000200 */
[C---:B------:R-:W-:Y:S08]  /*df40*/  HMMA.16816.F32.BF16 R12, R164.reuse, R144, R12 ;  /* 0x00000090a40c723c */ /* 0x040ff0000004180c */
[C---:B------:R-:W-:Y:S01]  /*df50*/  HMMA.16816.F32.BF16 R16, R164.reuse, R146, R16 ;  /* 0x00000092a410723c */ /* 0x040fe20000041810 */
[----:B------:R-:W3:Y:S07]  /*df60*/  LDSM.16.M88.4 R144, [R189+0x4800] ;  /* 0x00480000bd90783b */ /* 0x000eee0000000200 */
[C---:B--2---:R-:W-:Y:S08]  /*df70*/  HMMA.16816.F32.BF16 R20, R164.reuse, R148, R20 ;  /* 0x00000094a414723c */ /* 0x044ff00000041814 */
[C---:B------:R-:W-:Y:S01]  /*df80*/  HMMA.16816.F32.BF16 R24, R164.reuse, R150, R24 ;  /* 0x00000096a418723c */ /* 0x040fe20000041818 */
[----:B------:R-:W-:Y:S07]  /*df90*/  LDSM.16.M88.4 R148, [R201] ;  /* 0x00000000c994783b */ /* 0x000fee0000000200 */
[C---:B-1----:R-:W-:Y:S08]  /*dfa0*/  HMMA.16816.F32.BF16 R28, R164.reuse, R128, R28 ;  /* 0x00000080a41c723c */ /* 0x042ff0000004181c */
[C---:B------:R-:W-:Y:S01]  /*dfb0*/  HMMA.16816.F32.BF16 R32, R164.reuse, R130, R32 ;  /* 0x00000082a420723c */ /* 0x040fe20000041820 */
[----:B------:R-:W1:Y:S07]  /*dfc0*/  LDSM.16.M88.4 R128, [R189+0x5000] ;  /* 0x00500000bd80783b */ /* 0x000e6e0000000200 */
[C---:B------:R-:W-:Y:S08]  /*dfd0*/  HMMA.16816.F32.BF16 R36, R164.reuse, R156, R36 ;  /* 0x0000009ca424723c */ /* 0x040ff00000041824 */
[C---:B------:R-:W-:Y:S01]  /*dfe0*/  HMMA.16816.F32.BF16 R40, R164.reuse, R158, R40 ;  /* 0x0000009ea428723c */ /* 0x040fe20000041828 */
[----:B------:R-:W-:Y:S07]  /*dff0*/  LDSM.16.M88.4 R156, [R193+0x4800] ;  /* 0x00480000c19c783b */ /* 0x000fee0000000200 */
[C---:B------:R-:W-:Y:S08]  /*e000*/  HMMA.16816.F32.BF16 R44, R164.reuse, R160, R44 ;  /* 0x000000a0a42c723c */ /* 0x040ff0000004182c */
[----:B------:R-:W-:Y:S01]  /*e010*/  HMMA.16816.F32.BF16 R48, R164, R162, R48 ;  /* 0x000000a2a430723c */ /* 0x000fe20000041830 */
[----:B------:R-:W-:Y:S07]  /*e020*/  LDSM.16.M88.4 R160, [R193+0x5000] ;  /* 0x00500000c1a0783b */ /* 0x000fee0000000200 */
[C---:B---3--:R-:W-:Y:S08]  /*e030*/  HMMA.16816.F32.BF16 R4, R168.reuse, R132, R4 ;  /* 0x00000084a804723c */ /* 0x048ff00000041804 */
[C---:B------:R-:W-:Y:S01]  /*e040*/  HMMA.16816.F32.BF16 R8, R168.reuse, R134, R8 ;  /* 0x00000086a808723c */ /* 0x040fe20000041808 */
[----:B------:R-:W2:Y:S07]  /*e050*/  LDSM.16.M88.4 R132, [R189+0x5800] ;  /* 0x00580000bd84783b */ /* 0x000eae0000000200 */
[C---:B-----5:R-:W-:Y:S08]  /*e060*/  HMMA.16816.F32.BF16 R12, R168.reuse, R136, R12 ;  /* 0x00000088a80c723c */ /* 0x060ff0000004180c */
[C---:B------:R-:W-:Y:S01]  /*e070*/  HMMA.16816.F32.BF16 R16, R168.reuse, R138, R16 ;  /* 0x0000008aa810723c */ /* 0x040fe20000041810 */
[----:B------:R-:W3:Y:S07]  /*e080*/  LDSM.16.M88.4 R136, [R200] ;  /* 0x00000000c888783b */ /* 0x000eee0000000200 */
[C---:B------:R-:W-:Y:S08]  /*e090*/  HMMA.16816.F32.BF16 R20, R168.reuse, R140, R20 ;  /* 0x0000008ca814723c */ /* 0x040ff00000041814 */
[C---:B------:R-:W-:Y:S01]  /*e0a0*/  HMMA.16816.F32.BF16 R24, R168.reuse, R142, R24 ;  /* 0x0000008ea818723c */ /* 0x040fe20000041818 */
[----:B------:R-:W5:Y:S07]  /*e0b0*/  LDSM.16.M88.4 R140, [R199] ;  /* 0x00000000c78c783b */ /* 0x000f6e0000000200 */
[C---:B------:R-:W-:Y:S08]  /*e0c0*/  HMMA.16816.F32.BF16 R28, R168.reuse, R144, R28 ;  /* 0x00000090a81c723c */ /* 0x040ff0000004181c */
[C---:B------:R-:W-:Y:S01]  /*e0d0*/  HMMA.16816.F32.BF16 R32, R168.reuse, R146, R32 ;  /* 0x00000092a820723c */ /* 0x040fe20000041820 */
[----:B------:R-:W3:Y:S07]  /*e0e0*/  LDSM.16.M88.4 R144, [R198] ;  /* 0x00000000c690783b */ /* 0x000eee0000000200 */
        /* <DEDUP_REMOVED lines=12> */
[C---:B-----5:R-:W-:Y:S08]  /*e1b0*/  HMMA.16816.F32.BF16 R20, R172.reuse, R140, R20 ;  /* 0x0000008cac14723c */ /* 0x060ff00000041814 */
[C---:B------:R-:W-:Y:S01]  /*e1c0*/  HMMA.16816.F32.BF16 R24, R172.reuse, R142, R24 ;  /* 0x0000008eac18723c */ /* 0x040fe20000041818 */
[----:B------:R-:W5:Y:S07]  /*e1d0*/  LDSM.16.M88.4 R140, [R193+0x3800] ;  /* 0x00380000c18c783b */ /* 0x000f6e0000000200 */
[C---:B------:R-:W-:Y:S08]  /*e1e0*/  HMMA.16816.F32.BF16 R28, R172.reuse, R144, R28 ;  /* 0x00000090ac1c723c */ /* 0x040ff0000004181c */
        /* <DEDUP_REMOVED lines=11> */
[C---:B-----5:R-:W-:Y:S07]  /*e2a0*/  HMMA.16816.F32.BF16 R12, R176.reuse, R140, R12 ;  /* 0x0000008cb00c723c */ /* 0x060fee000004180c */
[----:B------:R-:W-:Y:S01]  /*e2b0*/  @P6 IMAD.WIDE.U32 R140, R0, c[0x0][0x1e0], RZ ;  /* 0x00007800008c6a25 */ /* 0x000fe200078e00ff */
[C---:B------:R-:W-:Y:S04]  /*e2c0*/  HMMA.16816.F32.BF16 R16, R176.reuse, R142, R16 ;  /* 0x0000008eb010723c */ /* 0x040fe80000041810 */
[----:B------:R-:W-:Y:S03]  /*e2d0*/  @P6 IMAD.IADD R0, R141, 0x1, R108 ;  /* 0x000000018d006824 */ /* 0x000fe600078e026c */
[----:B------:R-:W-:Y:S01]  /*e2e0*/  @P6 IMAD.X R143, RZ, RZ, R229, P4 ;  /* 0x000000ffff8f6224 */ /* 0x000fe200020e06e5 */
[C---:B------:R-:W-:Y:S08]  /*e2f0*/  HMMA.16816.F32.BF16 R20, R176.reuse, R148, R20 ;  /* 0x00000094b014723c */ /* 0x040ff00000041814 */
[C---:B------:R-:W-:Y:S08]  /*e300*/  HMMA.16816.F32.BF16 R24, R176.reuse, R150, R24 ;  /* 0x00000096b018723c */ /* 0x040ff00000041818 */
[C---:B------:R-:W-:Y:S08]  /*e310*/  HMMA.16816.F32.BF16 R28, R176.reuse, R156, R28 ;  /* 0x0000009cb01c723c */ /* 0x040ff0000004181c */
[C---:B------:R-:W-:Y:S08]  /*e320*/  HMMA.16816.F32.BF16 R32, R176.reuse, R158, R32 ;  /* 0x0000009eb020723c */ /* 0x040ff00000041820 */
[C---:B------:R-:W-:Y:S08]  /*e330*/  HMMA.16816.F32.BF16 R36, R176.reuse, R160, R36 ;  /* 0x000000a0b024723c */ /* 0x040ff00000041824 */
[C---:B------:R-:W-:Y:S08]  /*e340*/  HMMA.16816.F32.BF16 R40, R176.reuse, R162, R40 ;  /* 0x000000a2b028723c */ /* 0x040ff00000041828 */
[C---:B----4-:R-:W-:Y:S07]  /*e350*/  HMMA.16816.F32.BF16 R44, R176.reuse, R144, R44 ;  /* 0x00000090b02c723c */ /* 0x050fee000004182c */
[----:B------:R-:W-:Y:S01]  /*e360*/  @P6 IMAD R145, R0, 0x60, RZ ;  /* 0x0000006000916824 */ /* 0x000fe200078e02ff */
[----:B------:R-:W-:Y:S08]  /*e370*/  HMMA.16816.F32.BF16 R48, R176, R146, R48 ;  /* 0x00000092b030723c */ /* 0x000ff00000041830 */
[C---:B------:R-:W-:Y:S08]  /*e380*/  HMMA.16816.F32.BF16 R4, R180.reuse, R184, R4 ;  /* 0x000000b8b404723c */ /* 0x040ff00000041804 */
[C---:B------:R-:W-:Y:S08]  /*e390*/  HMMA.16816.F32.BF16 R8, R180.reuse, R186, R8 ;  /* 0x000000bab408723c */ /* 0x040ff00000041808 */
[C---:B-1----:R-:W-:Y:S08]  /*e3a0*/  HMMA.16816.F32.BF16 R12, R180.reuse, R128, R12 ;  /* 0x00000080b40c723c */ /* 0x042ff0000004180c */
[C---:B------:R-:W-:Y:S01]  /*e3b0*/  HMMA.16816.F32.BF16 R16, R180.reuse, R130, R16 ;  /* 0x00000082b410723c */ /* 0x040fe20000041810 */
[----:B------:R-:W1:Y:S07]  /*e3c0*/  LDSM.16.M88.4 R128, [R190+0x5000] ;  /* 0x00500000be80783b */ /* 0x000e6e0000000200 */
[C---:B--2---:R-:W-:Y:S07]  /*e3d0*/  HMMA.16816.F32.BF16 R20, R180.reuse, R132, R20 ;  /* 0x00000084b414723c */ /* 0x044fee0000041814 */
[----:B------:R-:W-:Y:S01]  /*e3e0*/  @P6 IMAD.WIDE.U32 R132, R140, 0x60, R2 ;  /* 0x000000608c846825 */ /* 0x000fe200078e0002 */
[C---:B------:R-:W-:Y:S04]  /*e3f0*/  HMMA.16816.F32.BF16 R24, R180.reuse, R134, R24 ;  /* 0x00000086b418723c */ /* 0x040fe80000041818 */
[-C--:B------:R-:W-:Y:S01]  /*e400*/  @P6 IADD3 R142, P5, R2, R132.reuse, RZ ;  /* 0x00000084028e6210 */ /* 0x080fe20007fbe0ff */
[----:B------:R-:W-:Y:S01]  /*e410*/  @P6 IMAD.IADD R0, R145, 0x1, R133 ;  /* 0x0000000191006824 */ /* 0x000fe200078e0285 */
[-C--:B------:R-:W-:Y:S01]  /*e420*/  @P6 IADD3 R141, P4, R226, R132.reuse, RZ ;  /* 0x00000084e28d6210 */ /* 0x080fe20007f9e0ff */
[----:B------:R-:W-:Y:S01]  /*e430*/  @P6 IMAD.MOV.U32 R2, RZ, RZ, R226 ;  /* 0x000000ffff026224 */ /* 0x000fe200078e00e2 */
[C---:B---3--:R-:W-:Y:S04]  /*e440*/  HMMA.16816.F32.BF16 R28, R180.reuse, R136, R28 ;  /* 0x00000088b41c723c */ /* 0x048fe8000004181c */
[C---:B------:R-:W-:Y:S01]  /*e450*/  @P6 IMAD.X R144, R0.reuse, 0x1, R3, P5 ;  /* 0x0000000100906824 */ /* 0x040fe200028e0603 */
[----:B------:R-:W-:Y:S01]  /*e460*/  @P6 IADD3 R108, P5, R111, R132, RZ ;  /* 0x000000846f6c6210 */ /* 0x000fe20007fbe0ff */
[--C-:B------:R-:W-:Y:S01]  /*e470*/  @P6 IMAD.MOV.U32 R3, RZ, RZ, R229.reuse ;  /* 0x000000ffff036224 */ /* 0x100fe200078e00e5 */
[----:B------:R-:W2:Y:S01]  /*e480*/  LDSM.16.M88.4 R132, [R190+0x5800] ;  /* 0x00580000be84783b */ /* 0x000ea20000000200 */
[----:B------:R-:W-:Y:S04]  /*e490*/  DEPBAR.LE SB0, 0x0 ;  /* 0x000080000000791a */ /* 0x000fe80000000000 */
[----:B------:R-:W-:Y:S01]  /*e4a0*/  BAR.SYNC.DEFER_BLOCKING 0x0 ;  /* 0x0000000000007b1d */ /* 0x000fe20000010000 */
[C---:B------:R-:W-:Y:S01]  /*e4b0*/  @P6 IMAD.X R136, R0.reuse, 0x1, R229, P4 ;  /* 0x0000000100886824 */ /* 0x040fe200020e06e5 */
[C---:B------:R-:W-:Y:S01]  /*e4c0*/  @P6 LEA R146, P4, R141.reuse, c[0x0][0x1c8], 0x1 ;  /* 0x000072008d926a11 */ /* 0x040fe200078808ff */
[C---:B------:R-:W-:Y:S05]  /*e4d0*/  HMMA.16816.F32.BF16 R32, R180.reuse, R138, R32 ;  /* 0x0000008ab420723c */ /* 0x040fea0000041820 */
[----:B------:R-:W-:Y:S01]  /*e4e0*/  @P6 IMAD.X R0, R0, 0x1, R143, P5 ;  /* 0x0000000100006824 */ /* 0x000fe200028e068f */
[----:B------:R-:W-:Y:S01]  /*e4f0*/  @P6 LEA R148, P5, R108, c[0x0][0x1c8], 0x1 ;  /* 0x000072006c946a11 */ /* 0x000fe200078a08ff */
[----:B------:R-:W-:Y:S01]  /*e500*/  @P6 IMAD.WIDE.U32 R2, R140, 0x60, R2 ;  /* 0x000000608c026825 */ /* 0x000fe200078e0002 */
[----:B------:R-:W-:Y:S01]  /*e510*/  @P6 LEA.HI.X R147, R141, c[0x0][0x1cc], R136, 0x1, P4 ;  /* 0x000073008d936a11 */ /* 0x000fe200020f0c88 */
[C---:B-1----:R-:W-:Y:S03]  /*e520*/  HMMA.16816.F32.BF16 R36, R180.reuse, R128, R36 ;  /* 0x00000080b424723c */ /* 0x042fe60000041824 */
[----:B------:R-:W-:Y:S01]  /*e530*/  @P6 LEA.HI.X R149, R108, c[0x0][0x1cc], R0, 0x1, P5 ;  /* 0x000073006c956a11 */ /* 0x000fe200028f0c00 */
[----:B------:R-:W-:Y:S01]  /*e540*/  @P6 IMAD.IADD R136, R3, 0x1, R145 ;  /* 0x0000000103886824 */ /* 0x000fe200078e0291 */
[----:B------:R-:W-:Y:S01]  /*e550*/  @P6 IADD3 R108, P5, R142, R111, RZ ;  /* 0x0000006f8e6c6210 */ /* 0x000fe20007fbe0ff */
[----:B------:R-:W-:Y:S01]  /*e560*/  @P6 IMAD.SHL.U32 R3, R2, 0x2, RZ ;  /* 0x0000000202036824 */ /* 0x000fe200078e00ff */
[----:B------:R-:W-:Y:S01]  /*e570*/  @P6 IADD3 R0, P4, R142, R226, RZ ;  /* 0x000000e28e006210 */ /* 0x000fe20007f9e0ff */
[C---:B------:R-:W-:Y:S04]  /*e580*/  HMMA.16816.F32.BF16 R40, R180.reuse, R130, R40 ;  /* 0x00000082b428723c */ /* 0x040fe80000041828 */
[----:B------:R-:W-:Y:S01]  /*e590*/  @P6 IMAD.X R137, R144, 0x1, R143, P5 ;  /* 0x0000000190896824 */ /* 0x000fe200028e068f */
[----:B------:R-:W-:Y:S01]  /*e5a0*/  @P6 LEA R140, P5, R0, c[0x0][0x1c8], 0x1 ;  /* 0x00007200008c6a11 */ /* 0x000fe200078a08ff */
[----:B------:R-:W-:Y:S01]  /*e5b0*/  @P6 IMAD.X R111, R144, 0x1, R229, P4 ;  /* 0x00000001906f6824 */ /* 0x000fe200020e06e5 */
[----:B------:R-:W-:Y:S02]  /*e5c0*/  @P6 LEA R138, P4, R108, c[0x0][0x1c8], 0x1 ;  /* 0x000072006c8a6a11 */ /* 0x000fe400078808ff */
[----:B------:R-:W-:Y:S03]  /*e5d0*/  @P6 SHF.L.U64.HI R136, R2, 0x1, R136 ;  /* 0x0000000102886819 */ /* 0x000fe60000010288 */
[----:B------:R-:W-:Y:S02]  /*e5e0*/  @P6 LEA.HI.X R139, R108, c[0x0][0x1cc], R137, 0x1, P4 ;  /* 0x000073006c8b6a11 */ /* 0x000fe400020f0c89 */
[C---:B------:R-:W-:Y:S01]  /*e5f0*/  @P6 IADD3 R128, P4, R3.reuse, c[0x0][0x1c8], RZ ;  /* 0x0000720003806a10 */ /* 0x040fe20007f9e0ff */
[C---:B--2---:R-:W-:Y:S03]  /*e600*/  HMMA.16816.F32.BF16 R44, R180.reuse, R132, R44 ;  /* 0x00000084b42c723c */ /* 0x044fe6000004182c */
[----:B------:R-:W-:Y:S01]  /*e610*/  @P6 LEA.HI.X R141, R0, c[0x0][0x1cc], R111, 0x1, P5 ;  /* 0x00007300008d6a11 */ /* 0x000fe200028f0c6f */
[----:B------:R-:W-:Y:S01]  /*e620*/  IMAD.IADD R111, R218, 0x1, R219 ;  /* 0x00000001da6f7824 */ /* 0x000fe200078e02db */
[----:B------:R-:W-:Y:S02]  /*e630*/  @P6 IADD3 R3, P5, R3, 0x80, RZ ;  /* 0x0000008003036810 */ /* 0x000fe40007fbe0ff */
[----:B------:R-:W-:Y:S01]  /*e640*/  @P6 IADD3.X R129, R136, c[0x0][0x1cc], RZ, P4, !PT ;  /* 0x0000730088816a10 */ /* 0x000fe200027fe4ff */
[----:B------:R-:W-:Y:S01]  /*e650*/  @P2 IMAD.HI.U32 R0, R111, c[0x0][0x2c8], RZ ;  /* 0x0000b2006f002a27 */ /* 0x000fe200078e00ff */
[----:B------:R-:W-:Y:S01]  /*e660*/  @P6 IADD3 R2, P4, R3, c[0x0][0x1c8], RZ ;  /* 0x0000720003026a10 */ /* 0x000fe20007f9e0ff */
[----:B------:R-:W-:Y:S02]  /*e670*/  HMMA.16816.F32.BF16 R48, R180, R134, R48 ;  /* 0x00000086b430723c */ /* 0x000fe40000041830 */
[----:B------:R-:W-:Y:S01]  /*e680*/  @!PT LDS RZ, [RZ] ;  /* 0x00000000fffff984 */ /* 0x000fe20000000800 */
[----:B------:R-:W-:Y:S01]  /*e690*/  @!PT LDS RZ, [RZ] ;  /* 0x00000000fffff984 */ /* 0x000fe20000000800 */
[----:B------:R-:W-:Y:S01]  /*e6a0*/  @!PT LDS RZ, [RZ] ;  /* 0x00000000fffff984 */ /* 0x000fe20000000800 */
[----:B------:R1:W-:Y:S01]  /*e6b0*/  @P6 LDGSTS.E.BYPASS.LTC128B.128 [R213+0x8100], [R128.64], !P0 ;  /* 0x0810000080d56fae */ /* 0x0003e2000c101d48 */
[----:B------:R-:W-:Y:S02]  /*e6c0*/  @P6 IADD3.X R3, RZ, c[0x0][0x1cc], R136, P4, P5 ;  /* 0x00007300ff036a10 */ /* 0x000fe400027ea488 */
[----:B------:R-:W-:Y:S03]  /*e6d0*/  @P2 SHF.R.U32.HI R111, RZ, c[0x0][0x2cc], R0 ;  /* 0x0000b300ff6f2a19 */ /* 0x000fe60000011600 */
[----:B------:R2:W-:Y:S05]  /*e6e0*/  @P6 LDGSTS.E.BYPASS.LTC128B.128 [R213+0xb100], [R2.64], !P3 ;  /* 0x0b10000002d56fae */ /* 0x0005ea000d901d48 */
        /* <DEDUP_REMOVED lines=8> */
[----:B------:R-:W-:Y:S04]  /*e770*/  IADD3 R0, -R216, R0, R217 ;  /* 0x00000000d8007210 */ /* 0x000fe80007ffe1d9 */
[C---:B-1----:R-:W-:Y:S02]  /*e780*/  IADD3 R129, R0.reuse, c[0x0][0x328], RZ ;  /* 0x0000ca0000817a10 */ /* 0x042fe40007ffe0ff */
[----:B------:R-:W-:Y:S03]  /*e790*/  IADD3 R128, R0, UR4, RZ ;  /* 0x0000000400807c10 */ /* 0x000fe6000fffe0ff */
[----:B----4-:R-:W-:Y:S02]  /*e7a0*/  IMAD.IADD R2, R129, 0x1, R108 ;  /* 0x0000000181027824 */ /* 0x010fe400078e026c */
[----:B------:R-:W-:Y:S01]  /*e7b0*/  IMAD.IADD R0, R108, 0x1, R128 ;  /* 0x000000016c007824 */ /* 0x000fe200078e0280 */
[----:B------:R-:W-:-:S05]  /*e7c0*/  @!P1 BRA `(.L_x_578) ;  /* 0x0000018000009947 */ /* 0x000fca0003800000 */
[----:B---3--:R-:W-:Y:S01]  /*e7d0*/  IADD3 R108, -R216, R217, R108 ;  /* 0x000000d9d86c7210 */ /* 0x008fe20007ffe16c */
        /* <DEDUP_REMOVED lines=12> */
.L_x_580:
[----:B------:R-:W-:Y:S04]  /*e8a0*/  MOV R130, c[0x0][0x32c] ;  /* 0x0000cb0000827a02 */ /* 0x000fe80000000f00 */
[----:B------:R-:W-:Y:S11]  /*e8b0*/  ISETP.NE.AND P0, PT, R130, 0x1, PT ;  /* 0x000000018200780c */ /* 0x000ff60003f05270 */
[----:B------:R-:W-:Y:S02]  /*e8c0*/  @!UPT UIADD3 URZ, URZ, URZ, URZ ;  /* 0x0000003f3f3ff290 */ /* 0x000fe4000fffe03f */
[----:B------:R-:W-:Y:S05]  /*e8d0*/  @P0 IMAD.HI.U32 R130, R108, c[0x0][0x330], RZ ;  /* 0x0000cc006c820a27 */ /* 0x000fea00078e00ff */
[----:B------:R-:W-:Y:S02]  /*e8e0*/  @P0 SHF.R.U32.HI R108, RZ, c[0x0][0x334], R130 ;  /* 0x0000cd00ff6c0a19 */ /* 0x000fe40000011682 */
.L_x_581:
[----:B------:R-:W-:Y:S05]  /*e8f0*/  BSYNC B0 ;  /* 0x0000000000007941 */ /* 0x000fea0003800000 */
.L_x_579:
[----:B------:R-:W-:Y:S04]  /*e900*/  IMAD.IADD R130, R3, 0x1, -R215 ;  /* 0x0000000103827824 */ /* 0x000fe800078e0ad7 */
[----:B------:R-:W-:Y:S05]  /*e910*/  IMAD R108, R108, c[0x0][0x32c], R130 ;  /* 0x0000cb006c6c7a24 */ /* 0x000fea00078e0282 */
[----:B------:R-:W-:Y:S02]  /*e920*/  IADD3 R130, R108, c[0x0][0x32c], RZ ;  /* 0x0000cb006c827a10 */ /* 0x000fe40007ffe0ff */
[----:B------:R-:W-:Y:S02]  /*e930*/  IMNMX R0, R0, R108, !PT ;  /* 0x0000006c00007217 */ /* 0x000fe40007800200 */
[----:B------:R-:W-:Y:S02]  /*e940*/  IMNMX R2, R2, R130, PT ;  /* 0x0000008202027217 */ /* 0x000fe40003800200 */
.L_x_578:
[C---:B---3--:R-:W-:Y:S02]  /*e950*/  ISETP.GE.AND P0, PT, R3.reuse, 0x2, PT ;  /* 0x000000020300780c */ /* 0x048fe40003f06270 */
        /* <DEDUP_REMOVED lines=133> */
.L_x_584:
[----:B------:R-:W-:Y:S04]  /*f1b0*/  MOV R5, c[0x0][0x32c] ;  /* 0x0000cb0000057a02 */ /* 0x000fe80000000f00 */
[----:B------:R-:W-:Y:S11]  /*f1c0*/  ISETP.NE.AND P0, PT, R5, 0x1, PT ;  /* 0x000000010500780c */ /* 0x000ff60003f05270 */
[----:B------:R-:W-:Y:S02]  /*f1d0*/  @!UPT UIADD3 URZ, URZ, URZ, URZ ;  /* 0x0000003f3f3ff290 */ /* 0x000fe4000fffe03f */
[----:B------:R-:W-:Y:S05]  /*f1e0*/  @P0 IMAD.HI.U32 R5, R4, c[0x0][0x330], RZ ;  /* 0x0000cc0004050a27 */ /* 0x000fea00078e00ff */
[----:B------:R-:W-:Y:S02]  /*f1f0*/  @P0 SHF.R.U32.HI R4, RZ, c[0x0][0x334], R5 ;  /* 0x0000cd00ff040a19 */ /* 0x000fe40000011605 */
.L_x_585:
[----:B------:R-:W-:Y:S05]  /*f200*/  BSYNC B0 ;  /* 0x0000000000007941 */ /* 0x000fea0003800000 */
.L_x_583:
[----:B------:R-:W-:Y:S04]  /*f210*/  IMAD.IADD R3, R3, 0x1, -R215 ;  /* 0x0000000103037824 */ /* 0x000fe800078e0ad7 */
[----:B------:R-:W-:Y:S05]  /*f220*/  IMAD R3, R4, c[0x0][0x32c], R3 ;  /* 0x0000cb0004037a24 */ /* 0x000fea00078e0203 */
[----:B------:R-:W-:Y:S02]  /*f230*/  IADD3 R4, R3, c[0x0][0x32c], RZ ;  /* 0x0000cb0003047a10 */ /* 0x000fe40007ffe0ff */
[----:B------:R-:W-:Y:S02]  /*f240*/  IMNMX R0, R0, R3, !PT ;  /* 0x0000000300007217 */ /* 0x000fe40007800200 */
[----:B------:R-:W-:Y:S02]  /*f250*/  IMNMX R2, R2, R4, PT ;  /* 0x0000000402027217 */ /* 0x000fe40003800200 */
.L_x_582:
[----:B------:R-:W-:Y:S01]  /*f260*/  ISETP.NE.AND P0, PT, R143, RZ, PT ;  /* 0x000000ff8f00720c */ /* 0x000fe20003f05270 */
[----:B------:R-:W2:Y:S01]  /*f270*/  LDL.LU R241, [R1] ;  /* 0x0000000001f17983 */ /* 0x000ea20000300800 */
[----:B------:R-:W-:Y:S02]  /*f280*/  FMNMX.FTZ R3, R130, R109, !PT ;  /* 0x0000006d82037209 */ /* 0x000fe40007810000 */
[----:B------:R-:W-:Y:S01]  /*f290*/  ISETP.GT.AND P0, PT, R0, RZ, !P0 ;  /* 0x000000ff0000720c */ /* 0x000fe20004704270 */
[----:B------:R-:W3:Y:S01]  /*f2a0*/  LDL.LU R240, [R1+0x4] ;  /* 0x0000040001f07983 */ /* 0x000ee20000300800 */
        /* <DEDUP_REMOVED lines=84> */
[C---:B------:R-:W-:Y:S02]  /*f7f0*/  ISETP.GT.AND P0, PT, R0.reuse, 0x30, !P0 ;  /* 0x000000300000780c */ /* 0x040fe40004704270 */
[----:B------:R-:W-:Y:S02]  /*f800*/  ISETP.GT.AND P5, PT, R0, 0x58, !P5 ;  /* 0x000000580000780c */ /* 0x000fe40006fa4270 */
[----:B------:R-:W-:Y:S02]  /*f810*/  ISETP.LT.OR P0, PT, R2, 0x31, P0 ;  /* 0x000000310200780c */ /* 0x000fe40000701670 */
[----:B------:R-:W-:Y:S02]  /*f820*/  ISETP.GT.AND P4, PT, R0, 0x59, !P4 ;  /* 0x000000590000780c */ /* 0x000fe40006784270 */
[----:B------:R-:W-:Y:S02]  /*f830*/  FSEL R48, R30, -INF , !P0 ;  /* 0xff8000001e307808 */ /* 0x000fe40004000000 */
[----:B------:R-:W-:Y:S02]  /*f840*/  ISETP.NE.AND P0, PT, R25, RZ, PT ;  /* 0x000000ff1900720c */ /* 0x000fe40003f05270 */
[----:B------:R-:W-:Y:S02]  /*f850*/  FMNMX.FTZ R4, R48, R4, !PT ;  /* 0x0000000430047209 */ /* 0x000fe40007810000 */
[----:B------:R-:W-:Y:S02]  /*f860*/  ISETP.GT.AND P0, PT, R0, 0x31, !P0 ;  /* 0x000000310000780c */ /* 0x000fe40004704270 */
[C---:B------:R-:W-:Y:S02]  /*f870*/  ISETP.LT.OR P6, PT, R2.reuse, 0x52, P6 ;  /* 0x000000520200780c */ /* 0x040fe400037c1670 */
[----:B------:R-:W-:Y:S02]  /*f880*/  ISETP.LT.OR P0, PT, R2, 0x32, P0 ;  /* 0x000000320200780c */ /* 0x000fe40000701670 */
[----:B------:R-:W-:Y:S02]  /*f890*/  FSEL R136, R47, -INF , !P6 ;  /* 0xff8000002f887808 */ /* 0x000fe40007000000 */
[----:B------:R-:W-:Y:S02]  /*f8a0*/  FSEL R49, R31, -INF , !P0 ;  /* 0xff8000001f317808 */ /* 0x000fe40004000000 */
[----:B------:R-:W-:Y:S01]  /*f8b0*/  ISETP.NE.AND P0, PT, R24, RZ, PT ;  /* 0x000000ff1800720c */ /* 0x000fe20003f05270 */
[----:B------:R-:W-:Y:S01]  /*f8c0*/  LDSM.16.MT88.4 R28, [R191] ;  /* 0x00000000bf1c783b */ /* 0x000fe20000004200 */
[----:B------:R-:W-:Y:S02]  /*f8d0*/  FMNMX.FTZ R4, R49, R4, !PT ;  /* 0x0000000431047209 */ /* 0x000fe40007810000 */
[----:B------:R-:W-:Y:S02]  /*f8e0*/  ISETP.GT.AND P0, PT, R0, 0x38, !P0 ;  /* 0x000000380000780c */ /* 0x000fe40004704270 */
[C---:B------:R-:W-:Y:S02]  /*f8f0*/  ISETP.LT.OR P5, PT, R2.reuse, 0x59, P5 ;  /* 0x000000590200780c */ /* 0x040fe40002fa1670 */
[C---:B------:R-:W-:Y:S01]  /*f900*/  ISETP.LT.OR P0, PT, R2.reuse, 0x39, P0 ;  /* 0x000000390200780c */ /* 0x040fe20000701670 */
[----:B------:R-:W-:Y:S01]  /*f910*/  LDSM.16.MT88.4 R24, [R192] ;  /* 0x00000000c018783b */ /* 0x000fe20000004200 */
[----:B------:R-:W-:Y:S02]  /*f920*/  ISETP.LT.OR P4, PT, R2, 0x5a, P4 ;  /* 0x0000005a0200780c */ /* 0x000fe40002781670 */
[----:B------:R-:W-:Y:S02]  /*f930*/  FSEL R111, R34, -INF , !P0 ;  /* 0xff800000226f7808 */ /* 0x000fe40004000000 */
[----:B------:R-:W-:Y:S02]  /*f940*/  ISETP.NE.AND P0, PT, R21, RZ, PT ;  /* 0x000000ff1500720c */ /* 0x000fe40003f05270 */
[----:B------:R-:W-:Y:S02]  /*f950*/  FMNMX.FTZ R4, R111, R4, !PT ;  /* 0x000000046f047209 */ /* 0x000fe40007810000 */
[----:B------:R-:W-:Y:S02]  /*f960*/  ISETP.GT.AND P0, PT, R0, 0x39, !P0 ;  /* 0x000000390000780c */ /* 0x000fe40004704270 */
[----:B------:R-:W-:Y:S02]  /*f970*/  FSEL R50, R50, -INF , !P5 ;  /* 0xff80000032327808 */ /* 0x000fe40006800000 */
        /* <DEDUP_REMOVED lines=25> */
[----:B------:R-:W-:Y:S02]  /*fb10*/  ISETP.GT.AND P0, PT, R0, 0x50, !P0 ;  /* 0x000000500000780c */ /* 0x000fe40004704270 */
[----:B------:R-:W-:Y:S02]  /*fb20*/  FSEL R12, R51, -INF , !P4 ;  /* 0xff800000330c7808 */ /* 0x000fe40006000000 */
[----:B------:R-:W-:Y:S04]  /*fb30*/  ISETP.LT.OR P0, PT, R2, 0x51, P0 ;  /* 0x000000510200780c */ /* 0x000fe80000701670 */
[----:B------:R-:W-:Y:S04]  /*fb40*/  FSEL R46, R46, -INF , !P0 ;  /* 0xff8000002e2e7808 */ /* 0x000fe80004000000 */
[----:B------:R-:W-:Y:S04]  /*fb50*/  FMNMX.FTZ R0, R46, R4, !PT ;  /* 0x000000042e007209 */ /* 0x000fe80007810000 */
[----:B------:R-:W-:Y:S04]  /*fb60*/  FMNMX.FTZ R0, R136, R0, !PT ;  /* 0x0000000088007209 */ /* 0x000fe80007810000 */
[----:B------:R-:W-:Y:S02]  /*fb70*/  FMNMX.FTZ R0, R50, R0, !PT ;  /* 0x0000000032007209 */ /* 0x000fe40007810000 */
[----:B-1----:R-:W-:Y:S02]  /*fb80*/  FMNMX.FTZ R3, R3, R5, !PT ;  /* 0x0000000503037209 */ /* 0x002fe40007810000 */
[----:B------:R-:W-:Y:S03]  /*fb90*/  FMNMX.FTZ R0, R12, R0, !PT ;  /* 0x000000000c007209 */ /* 0x000fe60007810000 */
[----:B------:R-:W1:Y:S08]  /*fba0*/  SHFL.BFLY PT, R4, R3, 0x1, 0x1f ;  /* 0x0c201f0003047f89 */ /* 0x000e7000000e0000 */
[----:B------:R-:W4:Y:S01]  /*fbb0*/  SHFL.BFLY PT, R2, R0, 0x2, 0x1f ;  /* 0x0c401f0000027f89 */ /* 0x000f2200000e0000 */
[----:B-1----:R-:W-:Y:S04]  /*fbc0*/  FMNMX.FTZ R108, R3, R4, !PT ;  /* 0x00000004036c7209 */ /* 0x002fe80007810000 */
[C---:B------:R-:W-:Y:S01]  /*fbd0*/  FSETP.NEU.FTZ.AND P0, PT, R108.reuse, -INF , PT ;  /* 0xff8000006c00780b */ /* 0x040fe20003f1d000 */
[----:B------:R-:W-:Y:S01]  /*fbe0*/  FMUL.FTZ R3, R108, c[0x0][0x2d0] ;  /* 0x0000b4006c037a20 */ /* 0x000fe20000410000 */
[----:B----4-:R-:W-:Y:S04]  /*fbf0*/  FMNMX.FTZ R2, R0, R2, !PT ;  /* 0x0000000200027209 */ /* 0x010fe80007810000 */
[----:B------:R-:W-:Y:S02]  /*fc00*/  FSEL R13, R3, RZ, P0 ;  /* 0x000000ff030d7208 */ /* 0x000fe40000000000 */
[----:B------:R-:W1:Y:S03]  /*fc10*/  SHFL.BFLY PT, R3, R2, 0x1, 0x1f ;  /* 0x0c201f0002037f89 */ /* 0x000e6600000e0000 */
[--C-:B------:R-:W-:Y:S02]  /*fc20*/  FFMA.FTZ R15, R145, c[0x0][0x2d0], -R13.reuse ;  /* 0x0000b400910f7a23 */ /* 0x100fe4000001080d */
[--C-:B------:R-:W-:Y:S02]  /*fc30*/  FFMA.FTZ R0, R130, c[0x0][0x2d0], -R13.reuse ;  /* 0x0000b40082007a23 */ /* 0x100fe4000001080d */
[----:B------:R4:W-:Y:S01]  /*fc40*/  MUFU.EX2 R231, R15 ;  /* 0x0000000f00e77308 */ /* 0x0009e20000000800 */
[--C-:B------:R-:W-:Y:S09]  /*fc50*/  FFMA.FTZ R4, R9, c[0x0][0x2d0], -R13.reuse ;  /* 0x0000b40009047a23 */ /* 0x100ff2000001080d */
[----:B------:R5:W-:Y:S01]  /*fc60*/  MUFU.EX2 R236, R0 ;  /* 0x0000000000ec7308 */ /* 0x000be20000000800 */
[----:B-1----:R-:W-:Y:S09]  /*fc70*/  FMNMX.FTZ R3, R2, R3, !PT ;  /* 0x0000000302037209 */ /* 0x002ff20007810000 */
[----:B------:R1:W-:Y:S01]  /*fc80*/  MUFU.EX2 R237, R4 ;  /* 0x0000000400ed7308 */ /* 0x0003e20000000800 */
[--C-:B----4-:R-:W-:Y:S09]  /*fc90*/  FFMA.FTZ R15, R146, c[0x0][0x2d0], -R13.reuse ;  /* 0x0000b400920f7a23 */ /* 0x110ff2000001080d */
[----:B------:R4:W-:Y:S01]  /*fca0*/  MUFU.EX2 R230, R15 ;  /* 0x0000000f00e67308 */ /* 0x0009e20000000800 */
[--C-:B-----5:R-:W-:Y:S09]  /*fcb0*/  FFMA.FTZ R0, R132, c[0x0][0x2d0], -R13.reuse ;  /* 0x0000b40084007a23 */ /* 0x120ff2000001080d */
[----:B------:R5:W2:Y:S01]  /*fcc0*/  MUFU.EX2 R239, R0 ;  /* 0x0000000000ef7308 */ /* 0x000aa20000000800 */
[----:B-1----:R-:W-:Y:S02]  /*fcd0*/  FMUL.FTZ R4, R3, c[0x0][0x2d0] ;  /* 0x0000b40003047a20 */ /* 0x002fe40000410000 */
[--C-:B----4-:R-:W-:Y:S07]  /*fce0*/  FFMA.FTZ R15, R147, c[0x0][0x2d0], -R13.reuse ;  /* 0x0000b400930f7a23 */ /* 0x110fee000001080d */
[----:B------:R1:W-:Y:S01]  /*fcf0*/  MUFU.EX2 R222, R15 ;  /* 0x0000000f00de7308 */ /* 0x0003e20000000800 */
[--C-:B-----5:R-:W-:Y:S01]  /*fd00*/  FFMA.FTZ R0, R131, c[0x0][0x2d0], -R13.reuse ;  /* 0x0000b40083007a23 */ /* 0x120fe2000001080d */
[----:B--2---:R-:W-:Y:S08]  /*fd10*/  F2FP.BF16.PACK_AB R16, R239, R236 ;  /* 0x000000ecef10723e */ /* 0x004ff000000010ff */
[----:B------:R2:W4:Y:S01]  /*fd20*/  MUFU.EX2 R238, R0 ;  /* 0x0000000000ee7308 */ /* 0x0005220000000800 */
[----:B-1----:R-:W-:Y:S09]  /*fd30*/  FFMA.FTZ R15, R148, c[0x0][0x2d0], -R13 ;  /* 0x0000b400940f7a23 */ /* 0x002ff2000001080d */
[----:B------:R1:W-:Y:S01]  /*fd40*/  MUFU.EX2 R221, R15 ;  /* 0x0000000f00dd7308 */ /* 0x0003e20000000800 */
[----:B--2---:R-:W-:Y:S02]  /*fd50*/  FSEL R0, R108, RZ, P0 ;  /* 0x000000ff6c007208 */ /* 0x004fe40000000000 */
[----:B------:R-:W-:Y:S02]  /*fd60*/  FSETP.NEU.FTZ.AND P0, PT, R3, -INF , PT ;  /* 0xff8000000300780b */ /* 0x000fe40003f1d000 */
[----:B----4-:R-:W-:Y:S01]  /*fd70*/  F2FP.BF16.PACK_AB R18, R237, R238 ;  /* 0x000000eeed12723e */ /* 0x010fe200000010ff */
[----:B------:R-:W-:Y:S01]  /*fd80*/  FADD.FTZ R0, -R0, R109 ;  /* 0x0000006d00007221 */ /* 0x000fe20000010100 */
[----:B------:R-:W-:Y:S03]  /*fd90*/  FSEL R14, R4, RZ, P0 ;  /* 0x000000ff040e7208 */ /* 0x000fe60000000000 */
[----:B------:R-:W-:Y:S02]  /*fda0*/  FMUL.FTZ R0, R0, c[0x0][0x2d0] ;  /* 0x0000b40000007a20 */ /* 0x000fe40000410000 */
[--C-:B------:R-:W-:Y:S02]  /*fdb0*/  FFMA.FTZ R4, R6, c[0x0][0x2d0], -R14.reuse ;  /* 0x0000b40006047a23 */ /* 0x100fe4000001080e */
[----:B------:R2:W4:Y:S01]  /*fdc0*/  MUFU.EX2 R2, R0 ;  /* 0x0000000000027308 */ /* 0x0005220000000800 */
[--C-:B-1----:R-:W-:Y:S09]  /*fdd0*/  FFMA.FTZ R15, R32, c[0x0][0x2d0], -R14.reuse ;  /* 0x0000b400200f7a23 */ /* 0x102ff2000001080e */
[----:B------:R1:W-:Y:S10]  /*fde0*/  MUFU.EX2 R220, R15 ;  /* 0x0000000f00dc7308 */ /* 0x0003f40000000800 */
[----:B------:R5:W-:Y:S01]  /*fdf0*/  MUFU.EX2 R235, R4 ;  /* 0x0000000400eb7308 */ /* 0x000be20000000800 */
[--C-:B--2---:R-:W-:Y:S02]  /*fe00*/  FFMA.FTZ R0, R8, c[0x0][0x2d0], -R14.reuse ;  /* 0x0000b40008007a23 */ /* 0x104fe4000001080e */
[C---:B----4-:R-:W-:Y:S02]  /*fe10*/  FMUL.FTZ R5, R2.reuse, R113 ;  /* 0x0000007102057220 */ /* 0x050fe40000410000 */
[C---:B------:R-:W-:Y:S05]  /*fe20*/  FMUL.FTZ R8, R2.reuse, R116 ;  /* 0x0000007402087220 */ /* 0x040fea0000410000 */
[----:B------:R-:W2:Y:S01]  /*fe30*/  MUFU.EX2 R234, R0 ;  /* 0x0000000000ea7308 */ /* 0x000ea20000000800 */
[C---:B------:R-:W-:Y:S02]  /*fe40*/  FMUL.FTZ R9, R2.reuse, R117 ;  /* 0x0000007502097220 */ /* 0x040fe40000410000 */
[C---:B------:R-:W-:Y:S02]  /*fe50*/  FMUL.FTZ R68, R2.reuse, R68 ;  /* 0x0000004402447220 */ /* 0x040fe40000410000 */
[--C-:B-1----:R-:W-:Y:S02]  /*fe60*/  FFMA.FTZ R15, R33, c[0x0][0x2d0], -R14.reuse ;  /* 0x0000b400210f7a23 */ /* 0x102fe4000001080e */
[C---:B------:R-:W-:Y:S01]  /*fe70*/  FMUL.FTZ R69, R2.reuse, R69 ;  /* 0x0000004502457220 */ /* 0x040fe20000410000 */
[----:B------:R-:W-:Y:S01]  /*fe80*/  LDSM.16.MT88.4 R32, [R191+0x800] ;  /* 0x00080000bf20783b */ /* 0x000fe20000004200 */
[C---:B------:R-:W-:Y:S01]  /*fe90*/  FMUL.FTZ R72, R2.reuse, R72 ;  /* 0x0000004802487220 */ /* 0x040fe20000410000 */
[----:B------:R1:W-:Y:S01]  /*fea0*/  MUFU.EX2 R219, R15 ;  /* 0x0000000f00db7308 */ /* 0x0003e20000000800 */
[C---:B------:R-:W-:Y:S02]  /*feb0*/  FMUL.FTZ R73, R2.reuse, R73 ;  /* 0x0000004902497220 */ /* 0x040fe40000410000 */
[C---:B------:R-:W-:Y:S02]  /*fec0*/  FMUL.FTZ R76, R2.reuse, R76 ;  /* 0x0000004c024c7220 */ /* 0x040fe40000410000 */
[--C-:B-----5:R-:W-:Y:S02]  /*fed0*/  FFMA.FTZ R4, R11, c[0x0][0x2d0], -R14.reuse ;  /* 0x0000b4000b047a23 */ /* 0x120fe4000001080e */
[C---:B------:R-:W-:Y:S02]  /*fee0*/  FMUL.FTZ R77, R2.reuse, R77 ;  /* 0x0000004d024d7220 */ /* 0x040fe40000410000 */
[C---:B------:R-:W-:Y:S01]  /*fef0*/  FMUL.FTZ R80, R2.reuse, R80 ;  /* 0x0000005002507220 */ /* 0x040fe20000410000 */
[----:B------:R4:W-:Y:S01]  /*ff00*/  MUFU.EX2 R232, R4 ;  /* 0x0000000400e87308 */ /* 0x0009e20000000800 */
[C---:B------:R-:W-:Y:S02]  /*ff10*/  FMUL.FTZ R81, R2.reuse, R81 ;  /* 0x0000005102517220 */ /* 0x040fe40000410000 */
[----:B------:R-:W-:Y:S01]  /*ff20*/  FMUL.FTZ R84, R2, R84 ;  /* 0x0000005402547220 */ /* 0x000fe20000410000 */
[----:B--2---:R-:W-:Y:S01]  /*ff30*/  F2FP.BF16.PACK_AB R17, R234, R235 ;  /* 0x000000ebea11723e */ /* 0x004fe200000010ff */
[--C-:B------:R-:W-:Y:S02]  /*ff40*/  FFMA.FTZ R0, R7, c[0x0][0x2d0], -R14.reuse ;  /* 0x0000b40007007a23 */ /* 0x100fe4000001080e */
[C---:B------:R-:W-:Y:S02]  /*ff50*/  FMUL.FTZ R85, R2.reuse, R85 ;  /* 0x0000005502557220 */ /* 0x040fe40000410000 */
[C---:B------:R-:W-:Y:S01]  /*ff60*/  FMUL.FTZ R88, R2.reuse, R88 ;  /* 0x0000005802587220 */ /* 0x040fe20000410000 */
[----:B------:R2:W5:Y:S01]  /*ff70*/  MUFU.EX2 R233, R0 ;  /* 0x0000000000e97308 */ /* 0x0005620000000800 */
[C---:B------:R-:W-:Y:S02]  /*ff80*/  FMUL.FTZ R89, R2.reuse, R89 ;  /* 0x0000005902597220 */ /* 0x040fe40000410000 */
[----:B------:R-:W-:Y:S02]  /*ff90*/  FMUL.FTZ R92, R2, R92 ;  /* 0x0000005c025c7220 */ /* 0x000fe40000410000 */
[----:B-1----:R-:W-:Y:S02]  /*ffa0*/  FFMA.FTZ R15, R36, c[0x0][0x2d0], -R14 ;  /* 0x0000b400240f7a23 */ /* 0x002fe4000001080e */
[C---:B------:R-:W-:Y:S02]  /*ffb0*/  FMUL.FTZ R93, R2.reuse, R93 ;  /* 0x0000005d025d7220 */ /* 0x040fe40000410000 */
[C---:B------:R-:W-:Y:S01]  /*ffc0*/  FMUL.FTZ R96, R2.reuse, R96 ;  /* 0x0000006002607220 */ /* 0x040fe20000410000 */
[----:B------:R1:W-:Y:S01]  /*ffd0*/  MUFU.EX2 R218, R15 ;  /* 0x0000000f00da7308 */ /* 0x0003e20000000800 */
[C---:B------:R-:W-:Y:S02]  /*ffe0*/  FMUL.FTZ R97, R2.reuse, R97 ;  /* 0x0000006102617220 */ /* 0x040fe40000410000 */
[C---:B------:R-:W-:Y:S02]  /*fff0*/  FMUL.FTZ R100, R2.reuse, R100 ;  /* 0x0000006402647220 */ /* 0x040fe40000410000 */
[C---:B----4-:R-:W-:Y:S02]  /*10000*/  FMUL.FTZ R4, R2.reuse, R112 ;  /* 0x0000007002047220 */ /* 0x050fe40000410000 */
[C---:B------:R-:W-:Y:S02]  /*10010*/  FMUL.FTZ R101, R2.reuse, R101 ;  /* 0x0000006502657220 */ /* 0x040fe40000410000 */
[C---:B------:R-:W-:Y:S02]  /*10020*/  FMUL.FTZ R104, R2.reuse, R104 ;  /* 0x0000006802687220 */ /* 0x040fe40000410000 */
[C---:B------:R-:W-:Y:S02]  /*10030*/  FMUL.FTZ R105, R2.reuse, R105 ;  /* 0x0000006902697220 */ /* 0x040fe40000410000 */
[C---:B------:R-:W-:Y:S01]  /*10040*/  FMUL.FTZ R52, R2.reuse, R52 ;  /* 0x0000003402347220 */ /* 0x040fe20000410000 */
[----:B--2---:R-:W-:Y:S01]  /*10050*/  FSEL R0, R3, RZ, P0 ;  /* 0x000000ff03007208 */ /* 0x004fe20000000000 */
[----:B------:R-:W-:Y:S01]  /*10060*/  FMUL.FTZ R53, R2, R53 ;  /* 0x0000003502357220 */ /* 0x000fe20000410000 */
[----:B-----5:R-:W-:Y:S01]  /*10070*/  F2FP.BF16.PACK_AB R19, R232, R233 ;  /* 0x000000e9e813723e */ /* 0x020fe200000010ff */
[----:B------:R-:W-:Y:S01]  /*10080*/  FMUL.FTZ R56, R2, R56 ;  /* 0x0000003802387220 */ /* 0x000fe20000410000 */
[----:B------:R-:W-:Y:S01]  /*10090*/  ISETP.GT.AND P0, PT, R212, R223, PT ;  /* 0x000000dfd400720c */ /* 0x000fe20003f04270 */
[----:B------:R-:W-:Y:S02]  /*100a0*/  FADD.FTZ R0, -R0, R110 ;  /* 0x0000006e00007221 */ /* 0x000fe40000010100 */
[----:B------:R-:W-:Y:S02]  /*100b0*/  FMUL.FTZ R57, R2, R57 ;  /* 0x0000003902397220 */ /* 0x000fe40000410000 */
[----:B------:R-:W-:Y:S02]  /*100c0*/  FMUL.FTZ R0, R0, c[0x0][0x2d0] ;  /* 0x0000b40000007a20 */ /* 0x000fe40000410000 */
[--C-:B-1----:R-:W-:Y:S02]  /*100d0*/  FFMA.FTZ R15, R37, c[0x0][0x2d0], -R14.reuse ;  /* 0x0000b400250f7a23 */ /* 0x102fe4000001080e */
[----:B------:R-:W-:Y:S01]  /*100e0*/  LDSM.16.MT88.4 R36, [R194+0x800] ;  /* 0x00080000c224783b */ /* 0x000fe20000004200 */
[C---:B------:R-:W-:Y:S01]  /*100f0*/  FMUL.FTZ R60, R2.reuse, R60 ;  /* 0x0000003c023c7220 */ /* 0x040fe20000410000 */
[----:B------:R1:W-:Y:S01]  /*10100*/  MUFU.EX2 R217, R15 ;  /* 0x0000000f00d97308 */ /* 0x0003e20000000800 */
[C---:B------:R-:W-:Y:S02]  /*10110*/  FMUL.FTZ R61, R2.reuse, R61 ;  /* 0x0000003d023d7220 */ /* 0x040fe40000410000 */
[C---:B------:R-:W-:Y:S02]  /*10120*/  FMUL.FTZ R64, R2.reuse, R64 ;  /* 0x0000004002407220 */ /* 0x040fe40000410000 */
[----:B------:R-:W-:Y:S05]  /*10130*/  FMUL.FTZ R65, R2, R65 ;  /* 0x0000004102417220 */ /* 0x000fea0000410000 */
[----:B------:R-:W2:Y:S01]  /*10140*/  MUFU.EX2 R0, R0 ;  /* 0x0000000000007308 */ /* 0x000ea20000000800 */
[--C-:B-1----:R-:W-:Y:S09]  /*10150*/  FFMA.FTZ R15, R149, c[0x0][0x2d0], -R13.reuse ;  /* 0x0000b400950f7a23 */ /* 0x102ff2000001080d */
[----:B------:R1:W-:Y:S01]  /*10160*/  MUFU.EX2 R215, R15 ;  /* 0x0000000f00d77308 */ /* 0x0003e20000000800 */
[C---:B--2---:R-:W-:Y:S02]  /*10170*/  FMUL.FTZ R6, R0.reuse, R114 ;  /* 0x0000007200067220 */ /* 0x044fe40000410000 */
[C---:B------:R-:W-:Y:S02]  /*10180*/  FMUL.FTZ R7, R0.reuse, R115 ;  /* 0x0000007300077220 */ /* 0x040fe40000410000 */
[C---:B------:R-:W-:Y:S02]  /*10190*/  FMUL.FTZ R10, R0.reuse, R118 ;  /* 0x00000076000a7220 */ /* 0x040fe40000410000 */
[C---:B------:R-:W-:Y:S02]  /*101a0*/  FMUL.FTZ R11, R0.reuse, R119 ;  /* 0x00000077000b7220 */ /* 0x040fe40000410000 */
[----:B------:R-:W-:Y:S01]  /*101b0*/  LDSM.16.MT88.4 R116, [R188+0x2800] ;  /* 0x00280000bc74783b */ /* 0x000fe20000004200 */
[C---:B------:R-:W-:Y:S05]  /*101c0*/  HMMA.16816.F32.BF16 R4, R16.reuse, R20, R4 ;  /* 0x000000141004723c */ /* 0x040fea0000041804 */
[C---:B------:R-:W-:Y:S02]  /*101d0*/  FMUL.FTZ R70, R0.reuse, R70 ;  /* 0x0000004600467220 */ /* 0x040fe40000410000 */
[----:B------:R-:W-:Y:S01]  /*101e0*/  FMUL.FTZ R71, R0, R71 ;  /* 0x0000004700477220 */ /* 0x000fe20000410000 */
[C---:B------:R-:W-:Y:S01]  /*101f0*/  HMMA.16816.F32.BF16 R8, R16.reuse, R22, R8 ;  /* 0x000000161008723c */ /* 0x040fe20000041808 */
[----:B------:R-:W2:Y:S03]  /*10200*/  LDSM.16.MT88.4 R20, [R207] ;  /* 0x00000000cf14783b */ /* 0x000ea60000004200 */
[--C-:B-1----:R-:W-:Y:S02]  /*10210*/  FFMA.FTZ R15, R150, c[0x0][0x2d0], -R13.reuse ;  /* 0x0000b400960f7a23 */ /* 0x102fe4000001080d */
[C---:B------:R-:W-:Y:S02]  /*10220*/  FMUL.FTZ R74, R0.reuse, R74 ;  /* 0x0000004a004a7220 */ /* 0x040fe40000410000 */
[C---:B------:R-:W-:Y:S01]  /*10230*/  HMMA.16816.F32.BF16 R68, R16.reuse, R24, R68 ;  /* 0x000000181044723c */ /* 0x040fe20000041844 */
[----:B------:R1:W4:Y:S03]  /*10240*/  MUFU.EX2 R216, R15 ;  /* 0x0000000f00d87308 */ /* 0x0003260000000800 */
[C---:B------:R-:W-:Y:S02]  /*10250*/  FMUL.FTZ R75, R0.reuse, R75 ;  /* 0x0000004b004b7220 */ /* 0x040fe40000410000 */
[C---:B------:R-:W-:Y:S02]  /*10260*/  FMUL.FTZ R78, R0.reuse, R78 ;  /* 0x0000004e004e7220 */ /* 0x040fe40000410000 */
[C---:B------:R-:W-:Y:S03]  /*10270*/  FMUL.FTZ R79, R0.reuse, R79 ;  /* 0x0000004f004f7220 */ /* 0x040fe60000410000 */
[C---:B------:R-:W-:Y:S01]  /*10280*/  HMMA.16816.F32.BF16 R72, R16.reuse, R26, R72 ;  /* 0x0000001a1048723c */ /* 0x040fe20000041848 */
[----:B------:R-:W5:Y:S02]  /*10290*/  LDSM.16.MT88.4 R24, [R188+0x3000] ;  /* 0x00300000bc18783b */ /* 0x000f640000004200 */
[C---:B------:R-:W-:Y:S02]  /*102a0*/  FMUL.FTZ R82, R0.reuse, R82 ;  /* 0x0000005200527220 */ /* 0x040fe40000410000 */
[C---:B------:R-:W-:Y:S02]  /*102b0*/  FMUL.FTZ R83, R0.reuse, R83 ;  /* 0x0000005300537220 */ /* 0x040fe40000410000 */
[C---:B------:R-:W-:Y:S01]  /*102c0*/  FMUL.FTZ R86, R0.reuse, R86 ;  /* 0x0000005600567220 */ /* 0x040fe20000410000 */
[C---:B------:R-:W-:Y:S04]  /*102d0*/  HMMA.16816.F32.BF16 R76, R16.reuse, R28, R76 ;  /* 0x0000001c104c723c */ /* 0x040fe8000004184c */
[C---:B------:R-:W-:Y:S02]  /*102e0*/  FMUL.FTZ R87, R0.reuse, R87 ;  /* 0x0000005700577220 */ /* 0x040fe40000410000 */
[--C-:B-1----:R-:W-:Y:S02]  /*102f0*/  FFMA.FTZ R15, R151, c[0x0][0x2d0], -R13.reuse ;  /* 0x0000b400970f7a23 */ /* 0x102fe4000001080d */
[C---:B------:R-:W-:Y:S01]  /*10300*/  HMMA.16816.F32.BF16 R80, R16.reuse, R30, R80 ;  /* 0x0000001e1050723c */ /* 0x040fe20000041850 */
[----:B------:R-:W1:Y:S01]  /*10310*/  LDSM.16.MT88.4 R28, [R192+0x3000] ;  /* 0x00300000c01c783b */ /* 0x000e620000004200 */
[----:B------:R3:W-:Y:S02]  /*10320*/  MUFU.EX2 R151, R15 ;  /* 0x0000000f00977308 */ /* 0x0007e40000000800 */
[C---:B------:R-:W-:Y:S02]  /*10330*/  FMUL.FTZ R90, R0.reuse, R90 ;  /* 0x0000005a005a7220 */ /* 0x040fe40000410000 */
[C---:B------:R-:W-:Y:S02]  /*10340*/  FMUL.FTZ R91, R0.reuse, R91 ;  /* 0x0000005b005b7220 */ /* 0x040fe40000410000 */
[C---:B--2---:R-:W-:Y:S04]  /*10350*/  HMMA.16816.F32.BF16 R84, R16.reuse, R20, R84 ;  /* 0x000000141054723c */ /* 0x044fe80000041854 */
[C---:B------:R-:W-:Y:S02]  /*10360*/  FMUL.FTZ R94, R0.reuse, R94 ;  /* 0x0000005e005e7220 */ /* 0x040fe40000410000 */
[C---:B------:R-:W-:Y:S02]  /*10370*/  FMUL.FTZ R95, R0.reuse, R95 ;  /* 0x0000005f005f7220 */ /* 0x040fe40000410000 */
[C---:B------:R-:W-:Y:S01]  /*10380*/  HMMA.16816.F32.BF16 R88, R16.reuse, R22, R88 ;  /* 0x000000161058723c */ /* 0x040fe20000041858 */
[----:B------:R-:W2:Y:S03]  /*10390*/  LDSM.16.MT88.4 R20, [R191+0x3000] ;  /* 0x00300000bf14783b */ /* 0x000ea60000004200 */
[C---:B------:R-:W-:Y:S02]  /*103a0*/  FMUL.FTZ R98, R0.reuse, R98 ;  /* 0x0000006200627220 */ /* 0x040fe40000410000 */
[C---:B------:R-:W-:Y:S02]  /*103b0*/  FMUL.FTZ R99, R0.reuse, R99 ;  /* 0x0000006300637220 */ /* 0x040fe40000410000 */
[----:B------:R-:W-:Y:S01]  /*103c0*/  FMUL.FTZ R102, R0, R102 ;  /* 0x0000006600667220 */ /* 0x000fe20000410000 */
[C---:B-----5:R-:W-:Y:S03]  /*103d0*/  HMMA.16816.F32.BF16 R92, R16.reuse, R24, R92 ;  /* 0x00000018105c723c */ /* 0x060fe6000004185c */
[--C-:B---3--:R-:W-:Y:S02]  /*103e0*/  FFMA.FTZ R15, R156, c[0x0][0x2d0], -R13.reuse ;  /* 0x0000b4009c0f7a23 */ /* 0x108fe4000001080d */
[C---:B------:R-:W-:Y:S02]  /*103f0*/  FMUL.FTZ R103, R0.reuse, R103 ;  /* 0x0000006700677220 */ /* 0x040fe40000410000 */
[----:B------:R3:W5:Y:S01]  /*10400*/  MUFU.EX2 R150, R15 ;  /* 0x0000000f00967308 */ /* 0x0007620000000800 */
[C---:B------:R-:W-:Y:S01]  /*10410*/  HMMA.16816.F32.BF16 R96, R16.reuse, R26, R96 ;  /* 0x0000001a1060723c */ /* 0x040fe20000041860 */
[----:B------:R-:W4:Y:S03]  /*10420*/  LDSM.16.MT88.4 R24, [R194+0x3000] ;  /* 0x00300000c218783b */ /* 0x000f260000004200 */
[C---:B------:R-:W-:Y:S02]  /*10430*/  FMUL.FTZ R106, R0.reuse, R106 ;  /* 0x0000006a006a7220 */ /* 0x040fe40000410000 */
[C---:B------:R-:W-:Y:S02]  /*10440*/  FMUL.FTZ R107, R0.reuse, R107 ;  /* 0x0000006b006b7220 */ /* 0x040fe40000410000 */
[C---:B-1----:R-:W-:Y:S04]  /*10450*/  HMMA.16816.F32.BF16 R100, R16.reuse, R28, R100 ;  /* 0x0000001c1064723c */ /* 0x042fe80000041864 */
[C---:B------:R-:W-:Y:S02]  /*10460*/  FMUL.FTZ R54, R0.reuse, R54 ;  /* 0x0000003600367220 */ /* 0x040fe40000410000 */
[C---:B------:R-:W-:Y:S02]  /*10470*/  FMUL.FTZ R55, R0.reuse, R55 ;  /* 0x0000003700377220 */ /* 0x040fe40000410000 */
[C---:B------:R-:W-:Y:S01]  /*10480*/  HMMA.16816.F32.BF16 R104, R16.reuse, R30, R104 ;  /* 0x0000001e1068723c */ /* 0x040fe20000041868 */
[----:B------:R-:W1:Y:S03]  /*10490*/  LDSM.16.MT88.4 R28, [R188+0x800] ;  /* 0x00080000bc1c783b */ /* 0x000e660000004200 */
[C---:B------:R-:W-:Y:S02]  /*104a0*/  FMUL.FTZ R58, R0.reuse, R58 ;  /* 0x0000003a003a7220 */ /* 0x040fe40000410000 */
[----:B------:R-:W-:Y:S02]  /*104b0*/  FMUL.FTZ R59, R0, R59 ;  /* 0x0000003b003b7220 */ /* 0x000fe40000410000 */
[C---:B--2---:R-:W-:Y:S04]  /*104c0*/  HMMA.16816.F32.BF16 R52, R16.reuse, R20, R52 ;  /* 0x000000141034723c */ /* 0x044fe80000041834 */
[--C-:B---3--:R-:W-:Y:S02]  /*104d0*/  FFMA.FTZ R15, R40, c[0x0][0x2d0], -R14.reuse ;  /* 0x0000b400280f7a23 */ /* 0x108fe4000001080e */
[C---:B------:R-:W-:Y:S02]  /*104e0*/  FMUL.FTZ R62, R0.reuse, R62 ;  /* 0x0000003e003e7220 */ /* 0x040fe40000410000 */
[C---:B------:R-:W-:Y:S01]  /*104f0*/  HMMA.16816.F32.BF16 R56, R16.reuse, R22, R56 ;  /* 0x000000161038723c */ /* 0x040fe20000041838 */
[----:B------:R2:W-:Y:S01]  /*10500*/  MUFU.EX2 R149, R15 ;  /* 0x0000000f00957308 */ /* 0x0005e20000000800 */
[----:B------:R-:W3:Y:S02]  /*10510*/  LDSM.16.MT88.4 R20, [R192+0x800] ;  /* 0x00080000c014783b */ /* 0x000ee40000004200 */
[C---:B------:R-:W-:Y:S02]  /*10520*/  FMUL.FTZ R63, R0.reuse, R63 ;  /* 0x0000003f003f7220 */ /* 0x040fe40000410000 */
[C---:B------:R-:W-:Y:S02]  /*10530*/  FMUL.FTZ R66, R0.reuse, R66 ;  /* 0x0000004200427220 */ /* 0x040fe40000410000 */
[----:B------:R-:W-:Y:S03]  /*10540*/  FMUL.FTZ R67, R0, R67 ;  /* 0x0000004300437220 */ /* 0x000fe60000410000 */
[C---:B----4-:R-:W-:Y:S08]  /*10550*/  HMMA.16816.F32.BF16 R60, R16.reuse, R24, R60 ;  /* 0x00000018103c723c */ /* 0x050ff0000004183c */
[----:B------:R-:W-:Y:S01]  /*10560*/  HMMA.16816.F32.BF16 R64, R16, R26, R64 ;  /* 0x0000001a1040723c */ /* 0x000fe20000041840 */
[----:B------:R-:W4:Y:S03]  /*10570*/  LDSM.16.MT88.4 R24, [R188+0x3800] ;  /* 0x00380000bc18783b */ /* 0x000f260000004200 */
[--C-:B--2---:R-:W-:Y:S03]  /*10580*/  FFMA.FTZ R15, R41, c[0x0][0x2d0], -R14.reuse ;  /* 0x0000b400290f7a23 */ /* 0x104fe6000001080e */
[----:B------:R-:W-:Y:S02]  /*10590*/  F2FP.BF16.PACK_AB R16, R230, R231 ;  /* 0x000000e7e610723e */ /* 0x000fe400000010ff */
[----:B------:R-:W-:Y:S01]  /*105a0*/  F2FP.BF16.PACK_AB R18, R221, R222 ;  /* 0x000000dedd12723e */ /* 0x000fe200000010ff */
[----:B------:R2:W2:Y:S01]  /*105b0*/  MUFU.EX2 R148, R15 ;  /* 0x0000000f00947308 */ /* 0x0004a20000000800 */
[----:B------:R-:W-:Y:S01]  /*105c0*/  LDSM.16.MT88.4 R40, [R194+0x4800] ;  /* 0x00480000c228783b */ /* 0x000fe20000004200 */
[----:B------:R-:W-:Y:S02]  /*105d0*/  F2FP.BF16.PACK_AB R17, R219, R220 ;  /* 0x000000dcdb11723e */ /* 0x000fe400000010ff */
[----:B------:R-:W-:Y:S07]  /*105e0*/  F2FP.BF16.PACK_AB R19, R217, R218 ;  /* 0x000000dad913723e */ /* 0x000fee00000010ff */
[C---:B-1----:R-:W-:Y:S08]  /*105f0*/  HMMA.16816.F32.BF16 R4, R16.reuse, R28, R4 ;  /* 0x0000001c1004723c */ /* 0x042ff00000041804 */
[C---:B------:R-:W-:Y:S01]  /*10600*/  HMMA.16816.F32.BF16 R8, R16.reuse, R30, R8 ;  /* 0x0000001e1008723c */ /* 0x040fe20000041808 */
[----:B------:R-:W-:Y:S03]  /*10610*/  LDSM.16.MT88.4 R28, [R191+0x3800] ;  /* 0x00380000bf1c783b */ /* 0x000fe60000004200 */
[--C-:B--2---:R-:W-:Y:S04]  /*10620*/  FFMA.FTZ R15, R44, c[0x0][0x2d0], -R14.reuse ;  /* 0x0000b4002c0f7a23 */ /* 0x104fe8000001080e */
[C---:B---3--:R-:W-:Y:S01]  /*10630*/  HMMA.16816.F32.BF16 R68, R16.reuse, R20, R68 ;  /* 0x000000141044723c */ /* 0x048fe20000041844 */
[----:B------:R1:W-:Y:S07]  /*10640*/  MUFU.EX2 R147, R15 ;  /* 0x0000000f00937308 */ /* 0x0003ee0000000800 */
[C---:B------:R-:W-:Y:S01]  /*10650*/  HMMA.16816.F32.BF16 R72, R16.reuse, R22, R72 ;  /* 0x000000161048723c */ /* 0x040fe20000041848 */
[----:B------:R-:W2:Y:S07]  /*10660*/  LDSM.16.MT88.4 R20, [R192+0x3800] ;  /* 0x00380000c014783b */ /* 0x000eae0000004200 */
[C---:B------:R-:W-:Y:S08]  /*10670*/  HMMA.16816.F32.BF16 R76, R16.reuse, R32, R76 ;  /* 0x00000020104c723c */ /* 0x040ff0000004184c */
[C---:B------:R-:W-:Y:S01]  /*10680*/  HMMA.16816.F32.BF16 R80, R16.reuse, R34, R80 ;  /* 0x000000221050723c */ /* 0x040fe20000041850 */
[----:B------:R-:W3:Y:S03]  /*10690*/  LDSM.16.MT88.4 R32, [R194+0x3800] ;  /* 0x00380000c220783b */ /* 0x000ee60000004200 */
[--C-:B-1----:R-:W-:Y:S04]  /*106a0*/  FFMA.FTZ R15, R45, c[0x0][0x2d0], -R14.reuse ;  /* 0x0000b4002d0f7a23 */ /* 0x102fe8000001080e */
[C---:B------:R-:W-:Y:S01]  /*106b0*/  HMMA.16816.F32.BF16 R84, R16.reuse, R36, R84 ;  /* 0x000000241054723c */ /* 0x040fe20000041854 */
[----:B------:R1:W1:Y:S07]  /*106c0*/  MUFU.EX2 R146, R15 ;  /* 0x0000000f00927308 */ /* 0x00026e0000000800 */
[C---:B------:R-:W-:Y:S01]  /*106d0*/  HMMA.16816.F32.BF16 R88, R16.reuse, R38, R88 ;  /* 0x000000261058723c */ /* 0x040fe20000041858 */
[----:B------:R-:W-:Y:S07]  /*106e0*/  LDSM.16.MT88.4 R36, [R194+0x4000] ;  /* 0x00400000c224783b */ /* 0x000fee0000004200 */
[C---:B----4-:R-:W-:Y:S08]  /*106f0*/  HMMA.16816.F32.BF16 R92, R16.reuse, R24, R92 ;  /* 0x00000018105c723c */ /* 0x050ff0000004185c */
[C---:B------:R-:W-:Y:S01]  /*10700*/  HMMA.16816.F32.BF16 R96, R16.reuse, R26, R96 ;  /* 0x0000001a1060723c */ /* 0x040fe20000041860 */
[----:B------:R-:W-:Y:S03]  /*10710*/  LDSM.16.MT88.4 R24, [R192+0x1000] ;  /* 0x00100000c018783b */ /* 0x000fe60000004200 */
[--C-:B-1----:R-:W-:Y:S04]  /*10720*/  FFMA.FTZ R15, R157, c[0x0][0x2d0], -R13.reuse ;  /* 0x0000b4009d0f7a23 */ /* 0x102fe8000001080d */
[C---:B--2---:R-:W-:Y:S01]  /*10730*/  HMMA.16816.F32.BF16 R100, R16.reuse, R20, R100 ;  /* 0x000000141064723c */ /* 0x044fe20000041864 */
[----:B------:R1:W-:Y:S07]  /*10740*/  MUFU.EX2 R145, R15 ;  /* 0x0000000f00917308 */ /* 0x0003ee0000000800 */
[C---:B------:R-:W-:Y:S01]  /*10750*/  HMMA.16816.F32.BF16 R104, R16.reuse, R22, R104 ;  /* 0x000000161068723c */ /* 0x040fe20000041868 */
[----:B------:R-:W2:Y:S07]  /*10760*/  LDSM.16.MT88.4 R20, [R188+0x1000] ;  /* 0x00100000bc14783b */ /* 0x000eae0000004200 */
[C---:B------:R-:W-:Y:S08]  /*10770*/  HMMA.16816.F32.BF16 R52, R16.reuse, R28, R52 ;  /* 0x0000001c1034723c */ /* 0x040ff00000041834 */
[C---:B------:R-:W-:Y:S01]  /*10780*/  HMMA.16816.F32.BF16 R56, R16.reuse, R30, R56 ;  /* 0x0000001e1038723c */ /* 0x040fe20000041838 */
[----:B------:R-:W4:Y:S03]  /*10790*/  LDSM.16.MT88.4 R28, [R191+0x1000] ;  /* 0x00100000bf1c783b */ /* 0x000f260000004200 */
[--C-:B-1----:R-:W-:Y:S04]  /*107a0*/  FFMA.FTZ R15, R158, c[0x0][0x2d0], -R13.reuse ;  /* 0x0000b4009e0f7a23 */ /* 0x102fe8000001080d */
[C---:B---3--:R-:W-:Y:S01]  /*107b0*/  HMMA.16816.F32.BF16 R60, R16.reuse, R32, R60 ;  /* 0x00000020103c723c */ /* 0x048fe2000004183c */
[----:B------:R1:W3:Y:S07]  /*107c0*/  MUFU.EX2 R144, R15 ;  /* 0x0000000f00907308 */ /* 0x0002ee0000000800 */
[----:B------:R-:W-:Y:S01]  /*107d0*/  HMMA.16816.F32.BF16 R64, R16, R34, R64 ;  /* 0x000000221040723c */ /* 0x000fe20000041840 */
[----:B------:R-:W3:Y:S06]  /*107e0*/  LDSM.16.MT88.4 R32, [R194+0x1000] ;  /* 0x00100000c220783b */ /* 0x000eec0000004200 */
[----:B------:R-:W-:Y:S02]  /*107f0*/  F2FP.BF16.PACK_AB R16, R216, R215 ;  /* 0x000000d7d810723e */ /* 0x000fe400000010ff */
[----:B-----5:R-:W-:Y:S03]  /*10800*/  F2FP.BF16.PACK_AB R18, R150, R151 ;  /* 0x000000979612723e */ /* 0x020fe600000010ff */
[----:B------:R-:W-:Y:S02]  /*10810*/  F2FP.BF16.PACK_AB R17, R148, R149 ;  /* 0x000000959411723e */ /* 0x000fe400000010ff */
[----:B------:R-:W-:Y:S01]  /*10820*/  F2FP.BF16.PACK_AB R19, R146, R147 ;  /* 0x000000939213723e */ /* 0x000fe200000010ff */
[--C-:B-1----:R-:W-:Y:S06]  /*10830*/  FFMA.FTZ R15, R159, c[0x0][0x2d0], -R13.reuse ;  /* 0x0000b4009f0f7a23 */ /* 0x102fec000001080d */
[C---:B--2---:R-:W-:Y:S01]  /*10840*/  HMMA.16816.F32.BF16 R4, R16.reuse, R20, R4 ;  /* 0x000000141004723c */ /* 0x044fe20000041804 */
[----:B------:R1:W-:Y:S07]  /*10850*/  MUFU.EX2 R143, R15 ;  /* 0x0000000f008f7308 */ /* 0x0003ee0000000800 */
[C---:B------:R-:W-:Y:S01]  /*10860*/  HMMA.16816.F32.BF16 R8, R16.reuse, R22, R8 ;  /* 0x000000161008723c */ /* 0x040fe20000041808 */
[----:B------:R-:W2:Y:S07]  /*10870*/  LDSM.16.MT88.4 R20, [R188+0x4000] ;  /* 0x00400000bc14783b */ /* 0x000eae0000004200 */
[C---:B------:R-:W-:Y:S08]  /*10880*/  HMMA.16816.F32.BF16 R68, R16.reuse, R24, R68 ;  /* 0x000000181044723c */ /* 0x040ff00000041844 */
[C---:B------:R-:W-:Y:S01]  /*10890*/  HMMA.16816.F32.BF16 R72, R16.reuse, R26, R72 ;  /* 0x0000001a1048723c */ /* 0x040fe20000041848 */
[----:B------:R-:W5:Y:S03]  /*108a0*/  LDSM.16.MT88.4 R24, [R192+0x4000] ;  /* 0x00400000c018783b */ /* 0x000f660000004200 */
[--C-:B-1----:R-:W-:Y:S04]  /*108b0*/  FFMA.FTZ R15, R160, c[0x0][0x2d0], -R13.reuse ;  /* 0x0000b400a00f7a23 */ /* 0x102fe8000001080d */
[C---:B----4-:R-:W-:Y:S01]  /*108c0*/  HMMA.16816.F32.BF16 R76, R16.reuse, R28, R76 ;  /* 0x0000001c104c723c */ /* 0x050fe2000004184c */
[----:B------:R1:W4:Y:S07]  /*108d0*/  MUFU.EX2 R142, R15 ;  /* 0x0000000f008e7308 */ /* 0x00032e0000000800 */
[C---:B------:R-:W-:Y:S01]  /*108e0*/  HMMA.16816.F32.BF16 R80, R16.reuse, R30, R80 ;  /* 0x0000001e1050723c */ /* 0x040fe20000041850 */
[----:B------:R-:W4:Y:S07]  /*108f0*/  LDSM.16.MT88.4 R28, [R191+0x4000] ;  /* 0x00400000bf1c783b */ /* 0x000f2e0000004200 */
[C---:B---3--:R-:W-:Y:S08]  /*10900*/  HMMA.16816.F32.BF16 R84, R16.reuse, R32, R84 ;  /* 0x000000201054723c */ /* 0x048ff00000041854 */
[C---:B------:R-:W-:Y:S01]  /*10910*/  HMMA.16816.F32.BF16 R88, R16.reuse, R34, R88 ;  /* 0x000000221058723c */ /* 0x040fe20000041858 */
[----:B------:R-:W3:Y:S03]  /*10920*/  LDSM.16.MT88.4 R32, [R188+0x1800] ;  /* 0x00180000bc20783b */ /* 0x000ee60000004200 */
[--C-:B-1----:R-:W-:Y:S04]  /*10930*/  FFMA.FTZ R15, R48, c[0x0][0x2d0], -R14.reuse ;  /* 0x0000b400300f7a23 */ /* 0x102fe8000001080e */
[C---:B--2---:R-:W-:Y:S01]  /*10940*/  HMMA.16816.F32.BF16 R92, R16.reuse, R20, R92 ;  /* 0x00000014105c723c */ /* 0x044fe2000004185c */
[----:B------:R1:W-:Y:S07]  /*10950*/  MUFU.EX2 R141, R15 ;  /* 0x0000000f008d7308 */ /* 0x0003ee0000000800 */
[C---:B------:R-:W-:Y:S01]  /*10960*/  HMMA.16816.F32.BF16 R96, R16.reuse, R22, R96 ;  /* 0x000000161060723c */ /* 0x040fe20000041860 */
[----:B------:R-:W2:Y:S07]  /*10970*/  LDSM.16.MT88.4 R20, [R192+0x1800] ;  /* 0x00180000c014783b */ /* 0x000eae0000004200 */
[C---:B-----5:R-:W-:Y:S08]  /*10980*/  HMMA.16816.F32.BF16 R100, R16.reuse, R24, R100 ;  /* 0x000000181064723c */ /* 0x060ff00000041864 */
[C---:B------:R-:W-:Y:S01]  /*10990*/  HMMA.16816.F32.BF16 R104, R16.reuse, R26, R104 ;  /* 0x0000001a1068723c */ /* 0x040fe20000041868 */
[----:B------:R-:W5:Y:S03]  /*109a0*/  LDSM.16.MT88.4 R24, [R191+0x1800] ;  /* 0x00180000bf18783b */ /* 0x000f660000004200 */
[--C-:B-1----:R-:W-:Y:S04]  /*109b0*/  FFMA.FTZ R15, R49, c[0x0][0x2d0], -R14.reuse ;  /* 0x0000b400310f7a23 */ /* 0x102fe8000001080e */
[C---:B----4-:R-:W-:Y:S01]  /*109c0*/  HMMA.16816.F32.BF16 R52, R16.reuse, R28, R52 ;  /* 0x0000001c1034723c */ /* 0x050fe20000041834 */
[----:B------:R1:W4:Y:S07]  /*109d0*/  MUFU.EX2 R140, R15 ;  /* 0x0000000f008c7308 */ /* 0x00032e0000000800 */
[C---:B------:R-:W-:Y:S01]  /*109e0*/  HMMA.16816.F32.BF16 R56, R16.reuse, R30, R56 ;  /* 0x0000001e1038723c */ /* 0x040fe20000041838 */
[----:B------:R-:W2:Y:S07]  /*109f0*/  LDSM.16.MT88.4 R28, [R194+0x1800] ;  /* 0x00180000c21c783b */ /* 0x000eae0000004200 */
[C---:B------:R-:W-:Y:S08]  /*10a00*/  HMMA.16816.F32.BF16 R60, R16.reuse, R36, R60 ;  /* 0x00000024103c723c */ /* 0x040ff0000004183c */
[----:B------:R-:W-:Y:S01]  /*10a10*/  HMMA.16816.F32.BF16 R64, R16, R38, R64 ;  /* 0x000000261040723c */ /* 0x000fe20000041840 */
[----:B------:R-:W-:Y:S03]  /*10a20*/  LDSM.16.MT88.4 R36, [R191+0x4800] ;  /* 0x00480000bf24783b */ /* 0x000fe60000004200 */
[--C-:B-1----:R-:W-:Y:S03]  /*10a30*/  FFMA.FTZ R15, R111, c[0x0][0x2d0], -R14.reuse ;  /* 0x0000b4006f0f7a23 */ /* 0x102fe6000001080e */
[----:B------:R-:W-:Y:S01]  /*10a40*/  F2FP.BF16.PACK_AB R16, R144, R145 ;  /* 0x000000919010723e */ /* 0x000fe200000010ff */
[----:B------:R1:W-:Y:S01]  /*10a50*/  MUFU.EX2 R139, R15 ;  /* 0x0000000f008b7308 */ /* 0x0003e20000000800 */
[----:B------:R-:W-:Y:S03]  /*10a60*/  F2FP.BF16.PACK_AB R18, R142, R143 ;  /* 0x0000008f8e12723e */ /* 0x000fe600000010ff */
[----:B----4-:R-:W-:Y:S01]  /*10a70*/  F2FP.BF16.PACK_AB R17, R140, R141 ;  /* 0x0000008d8c11723e */ /* 0x010fe200000010ff */
[--C-:B-1----:R-:W-:Y:S05]  /*10a80*/  FFMA.FTZ R15, R128, c[0x0][0x2d0], -R14.reuse ;  /* 0x0000b400800f7a23 */ /* 0x102fea000001080e */
[----:B------:R1:W4:Y:S02]  /*10a90*/  MUFU.EX2 R138, R15 ;  /* 0x0000000f008a7308 */ /* 0x0003240000000800 */
[--C-:B-1----:R-:W-:Y:S01]  /*10aa0*/  FFMA.FTZ R15, R161, c[0x0][0x2d0], -R13.reuse ;  /* 0x0000b400a10f7a23 */ /* 0x102fe2000001080d */
[----:B----4-:R-:W-:Y:S07]  /*10ab0*/  F2FP.BF16.PACK_AB R19, R138, R139 ;  /* 0x0000008b8a13723e */ /* 0x010fee00000010ff */
[----:B------:R1:W-:Y:S01]  /*10ac0*/  MUFU.EX2 R137, R15 ;  /* 0x0000000f00897308 */ /* 0x0003e20000000800 */
[C---:B---3--:R-:W-:Y:S08]  /*10ad0*/  HMMA.16816.F32.BF16 R4, R16.reuse, R32, R4 ;  /* 0x000000201004723c */ /* 0x048ff00000041804 */
[C---:B------:R-:W-:Y:S01]  /*10ae0*/  HMMA.16816.F32.BF16 R8, R16.reuse, R34, R8 ;  /* 0x000000221008723c */ /* 0x040fe20000041808 */
[----:B------:R-:W3:Y:S07]  /*10af0*/  LDSM.16.MT88.4 R32, [R188+0x4800] ;  /* 0x00480000bc20783b */ /* 0x000eee0000004200 */
[C---:B--2---:R-:W-:Y:S04]  /*10b00*/  HMMA.16816.F32.BF16 R68, R16.reuse, R20, R68 ;  /* 0x000000141044723c */ /* 0x044fe80000041844 */
[--C-:B-1----:R-:W-:Y:S04]  /*10b10*/  FFMA.FTZ R15, R162, c[0x0][0x2d0], -R13.reuse ;  /* 0x0000b400a20f7a23 */ /* 0x102fe8000001080d */
[C---:B------:R-:W-:Y:S01]  /*10b20*/  HMMA.16816.F32.BF16 R72, R16.reuse, R22, R72 ;  /* 0x000000161048723c */ /* 0x040fe20000041848 */
[----:B------:R1:W2:Y:S01]  /*10b30*/  MUFU.EX2 R132, R15 ;  /* 0x0000000f00847308 */ /* 0x0002a20000000800 */
        /* <DEDUP_REMOVED lines=8> */
[----:B------:R-:W2:Y:S06]  /*10bc0*/  LDSM.16.MT88.4 R28, [R192+0x2000] ;  /* 0x00200000c01c783b */ /* 0x000eac0000004200 */
[C---:B---3--:R-:W-:Y:S08]  /*10bd0*/  HMMA.16816.F32.BF16 R92, R16.reuse, R32, R92 ;  /* 0x00000020105c723c */ /* 0x048ff0000004185c */
[C---:B------:R-:W-:Y:S01]  /*10be0*/  HMMA.16816.F32.BF16 R96, R16.reuse, R34, R96 ;  /* 0x000000221060723c */ /* 0x040fe20000041860 */
[----:B------:R-:W-:Y:S07]  /*10bf0*/  LDSM.16.MT88.4 R32, [R194+0x2000] ;  /* 0x00200000c220783b */ /* 0x000fee0000004200 */
[C---:B----4-:R-:W-:Y:S04]  /*10c00*/  HMMA.16816.F32.BF16 R100, R16.reuse, R20, R100 ;  /* 0x000000141064723c */ /* 0x050fe80000041864 */
[--C-:B-1----:R-:W-:Y:S04]  /*10c10*/  FFMA.FTZ R15, R184, c[0x0][0x2d0], -R13.reuse ;  /* 0x0000b400b80f7a23 */ /* 0x102fe8000001080d */
[C---:B------:R-:W-:Y:S01]  /*10c20*/  HMMA.16816.F32.BF16 R104, R16.reuse, R22, R104 ;  /* 0x000000161068723c */ /* 0x040fe20000041868 */
[----:B------:R1:W3:Y:S01]  /*10c30*/  MUFU.EX2 R130, R15 ;  /* 0x0000000f00827308 */ /* 0x0002e20000000800 */
[----:B------:R-:W4:Y:S06]  /*10c40*/  LDSM.16.MT88.4 R20, [R191+0x2000] ;  /* 0x00200000bf14783b */ /* 0x000f2c0000004200 */
[C---:B------:R-:W-:Y:S08]  /*10c50*/  HMMA.16816.F32.BF16 R52, R16.reuse, R36, R52 ;  /* 0x000000241034723c */ /* 0x040ff00000041834 */
[C---:B------:R-:W-:Y:S01]  /*10c60*/  HMMA.16816.F32.BF16 R56, R16.reuse, R38, R56 ;  /* 0x000000261038723c */ /* 0x040fe20000041838 */
[----:B------:R-:W-:Y:S07]  /*10c70*/  LDSM.16.MT88.4 R36, [R191+0x5000] ;  /* 0x00500000bf24783b */ /* 0x000fee0000004200 */
[C---:B------:R-:W-:Y:S04]  /*10c80*/  HMMA.16816.F32.BF16 R60, R16.reuse, R40, R60 ;  /* 0x00000028103c723c */ /* 0x040fe8000004183c */
[--C-:B-1----:R-:W-:Y:S04]  /*10c90*/  FFMA.FTZ R15, R129, c[0x0][0x2d0], -R14.reuse ;  /* 0x0000b400810f7a23 */ /* 0x102fe8000001080e */
[----:B------:R-:W-:Y:S01]  /*10ca0*/  HMMA.16816.F32.BF16 R64, R16, R42, R64 ;  /* 0x0000002a1040723c */ /* 0x000fe20000041840 */
[----:B------:R1:W-:Y:S01]  /*10cb0*/  MUFU.EX2 R129, R15 ;  /* 0x0000000f00817308 */ /* 0x0003e20000000800 */
[----:B------:R-:W-:Y:S05]  /*10cc0*/  LDSM.16.MT88.4 R40, [R191+0x2800] ;  /* 0x00280000bf28783b */ /* 0x000fea0000004200 */
[----:B--2---:R-:W-:Y:S02]  /*10cd0*/  F2FP.BF16.PACK_AB R16, R132, R137 ;  /* 0x000000898410723e */ /* 0x004fe400000010ff */
[----:B---3--:R-:W-:Y:S03]  /*10ce0*/  F2FP.BF16.PACK_AB R18, R130, R131 ;  /* 0x000000838212723e */ /* 0x008fe600000010ff */
[--C-:B-1----:R-:W-:Y:S04]  /*10cf0*/  FFMA.FTZ R15, R133, c[0x0][0x2d0], -R14.reuse ;  /* 0x0000b400850f7a23 */ /* 0x102fe8000001080e */
[----:B------:R1:W2:Y:S02]  /*10d00*/  MUFU.EX2 R128, R15 ;  /* 0x0000000f00807308 */ /* 0x0002a40000000800 */
[--C-:B-1----:R-:W-:Y:S01]  /*10d10*/  FFMA.FTZ R15, R134, c[0x0][0x2d0], -R14.reuse ;  /* 0x0000b400860f7a23 */ /* 0x102fe2000001080e */
[----:B--2---:R-:W-:Y:S07]  /*10d20*/  F2FP.BF16.PACK_AB R17, R128, R129 ;  /* 0x000000818011723e */ /* 0x004fee00000010ff */
[----:B------:R1:W-:Y:S02]  /*10d30*/  MUFU.EX2 R111, R15 ;  /* 0x0000000f006f7308 */ /* 0x0003e40000000800 */
[--C-:B-1----:R-:W-:Y:S08]  /*10d40*/  FFMA.FTZ R15, R135, c[0x0][0x2d0], -R14.reuse ;  /* 0x0000b400870f7a23 */ /* 0x102ff0000001080e */
[----:B------:R1:W2:Y:S02]  /*10d50*/  MUFU.EX2 R110, R15 ;  /* 0x0000000f006e7308 */ /* 0x0002a40000000800 */
[--C-:B-1----:R-:W-:Y:S01]  /*10d60*/  FFMA.FTZ R15, R185, c[0x0][0x2d0], -R13.reuse ;  /* 0x0000b400b90f7a23 */ /* 0x102fe2000001080d */
[----:B--2---:R-:W-:Y:S07]  /*10d70*/  F2FP.BF16.PACK_AB R19, R110, R111 ;  /* 0x0000006f6e13723e */ /* 0x004fee00000010ff */
[----:B------:R1:W-:Y:S01]  /*10d80*/  MUFU.EX2 R109, R15 ;  /* 0x0000000f006d7308 */ /* 0x0003e20000000800 */
[C---:B-----5:R-:W-:Y:S08]  /*10d90*/  HMMA.16816.F32.BF16 R4, R16.reuse, R24, R4 ;  /* 0x000000181004723c */ /* 0x060ff00000041804 */
[C---:B------:R-:W-:Y:S01]  /*10da0*/  HMMA.16816.F32.BF16 R8, R16.reuse, R26, R8 ;  /* 0x0000001a1008723c */ /* 0x040fe20000041808 */
[----:B------:R-:W2:Y:S07]  /*10db0*/  LDSM.16.MT88.4 R24, [R188+0x5000] ;  /* 0x00500000bc18783b */ /* 0x000eae0000004200 */
[C---:B------:R-:W-:Y:S04]  /*10dc0*/  HMMA.16816.F32.BF16 R68, R16.reuse, R28, R68 ;  /* 0x0000001c1044723c */ /* 0x040fe80000041844 */
[--C-:B-1----:R-:W-:Y:S04]  /*10dd0*/  FFMA.FTZ R15, R186, c[0x0][0x2d0], -R13.reuse ;  /* 0x0000b400ba0f7a23 */ /* 0x102fe8000001080d */
[C---:B------:R-:W-:Y:S01]  /*10de0*/  HMMA.16816.F32.BF16 R72, R16.reuse, R30, R72 ;  /* 0x0000001e1048723c */ /* 0x040fe20000041848 */
[----:B------:R1:W3:Y:S01]  /*10df0*/  MUFU.EX2 R51, R15 ;  /* 0x0000000f00337308 */ /* 0x0002e20000000800 */
[----:B------:R-:W5:Y:S06]  /*10e00*/  LDSM.16.MT88.4 R28, [R192+0x5000] ;  /* 0x00500000c01c783b */ /* 0x000f6c0000004200 */
[C---:B----4-:R-:W-:Y:S08]  /*10e10*/  HMMA.16816.F32.BF16 R76, R16.reuse, R20, R76 ;  /* 0x00000014104c723c */ /* 0x050ff0000004184c */
[C---:B------:R-:W-:Y:S01]  /*10e20*/  HMMA.16816.F32.BF16 R80, R16.reuse, R22, R80 ;  /* 0x000000161050723c */ /* 0x040fe20000041850 */
[----:B------:R-:W4:Y:S07]  /*10e30*/  LDSM.16.MT88.4 R20, [R194+0x5000] ;  /* 0x00500000c214783b */ /* 0x000f2e0000004200 */
[C---:B------:R-:W-:Y:S04]  /*10e40*/  HMMA.16816.F32.BF16 R84, R16.reuse, R32, R84 ;  /* 0x000000201054723c */ /* 0x040fe80000041854 */
[--C-:B-1----:R-:W-:Y:S02]  /*10e50*/  FFMA.FTZ R15, R187, c[0x0][0x2d0], -R13.reuse ;  /* 0x0000b400bb0f7a23 */ /* 0x102fe4000001080d */
[----:B------:R-:W-:Y:S02]  /*10e60*/  FFMA.FTZ R13, R214, c[0x0][0x2d0], -R13 ;  /* 0x0000b400d60d7a23 */ /* 0x000fe4000001080d */
[C---:B------:R-:W-:Y:S01]  /*10e70*/  HMMA.16816.F32.BF16 R88, R16.reuse, R34, R88 ;  /* 0x000000221058723c */ /* 0x040fe20000041858 */
[----:B------:R-:W1:Y:S01]  /*10e80*/  LDSM.16.MT88.4 R32, [R192+0x2800] ;  /* 0x00280000c020783b */ /* 0x000e620000004200 */
[----:B------:R3:W-:Y:S06]  /*10e90*/  MUFU.EX2 R48, R13 ;  /* 0x0000000d00307308 */ /* 0x0007ec0000000800 */
[C---:B--2---:R-:W-:Y:S04]  /*10ea0*/  HMMA.16816.F32.BF16 R92, R16.reuse, R24, R92 ;  /* 0x00000018105c723c */ /* 0x044fe8000004185c */
[----:B------:R-:W-:Y:S04]  /*10eb0*/  MUFU.EX2 R49, R15 ;  /* 0x0000000f00317308 */ /* 0x000fe80000000800 */
[C---:B------:R-:W-:Y:S01]  /*10ec0*/  HMMA.16816.F32.BF16 R96, R16.reuse, R26, R96 ;  /* 0x0000001a1060723c */ /* 0x040fe20000041860 */
[----:B------:R-:W2:Y:S07]  /*10ed0*/  LDSM.16.MT88.4 R24, [R194+0x2800] ;  /* 0x00280000c218783b */ /* 0x000eae0000004200 */
[C---:B-----5:R-:W-:Y:S04]  /*10ee0*/  HMMA.16816.F32.BF16 R100, R16.reuse, R28, R100 ;  /* 0x0000001c1064723c */ /* 0x060fe80000041864 */
[--C-:B---3--:R-:W-:Y:S04]  /*10ef0*/  FFMA.FTZ R13, R46, c[0x0][0x2d0], -R14.reuse ;  /* 0x0000b4002e0d7a23 */ /* 0x108fe8000001080e */
[C---:B------:R-:W-:Y:S01]  /*10f00*/  HMMA.16816.F32.BF16 R104, R16.reuse, R30, R104 ;  /* 0x0000001e1068723c */ /* 0x040fe20000041868 */
[----:B------:R3:W-:Y:S07]  /*10f10*/  MUFU.EX2 R47, R13 ;  /* 0x0000000d002f7308 */ /* 0x0007ee0000000800 */
[C---:B------:R-:W-:Y:S08]  /*10f20*/  HMMA.16816.F32.BF16 R52, R16.reuse, R36, R52 ;  /* 0x000000241034723c */ /* 0x040ff00000041834 */
[C---:B------:R-:W-:Y:S08]  /*10f30*/  HMMA.16816.F32.BF16 R56, R16.reuse, R38, R56 ;  /* 0x000000261038723c */ /* 0x040ff00000041838 */
[C---:B----4-:R-:W-:Y:S04]  /*10f40*/  HMMA.16816.F32.BF16 R60, R16.reuse, R20, R60 ;  /* 0x00000014103c723c */ /* 0x050fe8000004183c */
[--C-:B---3--:R-:W-:Y:S04]  /*10f50*/  FFMA.FTZ R13, R136, c[0x0][0x2d0], -R14.reuse ;  /* 0x0000b400880d7a23 */ /* 0x108fe8000001080e */
[----:B------:R-:W-:Y:S01]  /*10f60*/  HMMA.16816.F32.BF16 R64, R16, R22, R64 ;  /* 0x000000161040723c */ /* 0x000fe20000041840 */
[----:B------:R3:W4:Y:S01]  /*10f70*/  MUFU.EX2 R46, R13 ;  /* 0x0000000d002e7308 */ /* 0x0007220000000800 */
[----:B------:R-:W5:Y:S02]  /*10f80*/  LDSM.16.MT88.4 R16, [R188+0x5800] ;  /* 0x00580000bc10783b */ /* 0x000f640000004200 */
[--C-:B---3--:R-:W-:Y:S02]  /*10f90*/  FFMA.FTZ R13, R50, c[0x0][0x2d0], -R14.reuse ;  /* 0x0000b400320d7a23 */ /* 0x108fe4000001080e */
[----:B------:R-:W-:Y:S01]  /*10fa0*/  FFMA.FTZ R14, R12, c[0x0][0x2d0], -R14 ;  /* 0x0000b4000c0e7a23 */ /* 0x000fe2000001080e */
[----:B------:R-:W-:Y:S04]  /*10fb0*/  F2FP.BF16.PACK_AB R12, R51, R109 ;  /* 0x0000006d330c723e */ /* 0x000fe800000010ff */
[----:B------:R4:W-:Y:S10]  /*10fc0*/  MUFU.EX2 R45, R13 ;  /* 0x0000000d002d7308 */ /* 0x0009f40000000800 */
[----:B------:R3:W1:Y:S01]  /*10fd0*/  MUFU.EX2 R44, R14 ;  /* 0x0000000e002c7308 */ /* 0x0006620000000800 */
[----:B----4-:R-:W-:Y:S02]  /*10fe0*/  F2FP.BF16.PACK_AB R13, R46, R47 ;  /* 0x0000002f2e0d723e */ /* 0x010fe400000010ff */
[----:B---3--:R-:W-:Y:S02]  /*10ff0*/  F2FP.BF16.PACK_AB R14, R48, R49 ;  /* 0x00000031300e723e */ /* 0x008fe400000010ff */
[----:B-1----:R-:W-:Y:S07]  /*11000*/  F2FP.BF16.PACK_AB R15, R44, R45 ;  /* 0x0000002d2c0f723e */ /* 0x002fee00000010ff */
[C---:B------:R-:W-:Y:S01]  /*11010*/  HMMA.16816.F32.BF16 R112, R12.reuse, R116, R4 ;  /* 0x000000740c70723c */ /* 0x040fe20000041804 */
[----:B------:R-:W1:Y:S07]  /*11020*/  LDSM.16.MT88.4 R4, [R192+0x5800] ;  /* 0x00580000c004783b */ /* 0x000e6e0000004200 */
[C---:B------:R-:W-:Y:S07]  /*11030*/  HMMA.16816.F32.BF16 R116, R12.reuse, R118, R8 ;  /* 0x000000760c74723c */ /* 0x040fee0000041808 */
[----:B------:R-:W-:Y:S01]  /*11040*/  FFMA.FTZ R8, R2, R241, R236 ;  /* 0x000000f102087223 */ /* 0x000fe200000100ec */
[C---:B------:R-:W-:Y:S04]  /*11050*/  HMMA.16816.F32.BF16 R68, R12.reuse, R32, R68 ;  /* 0x000000200c44723c */ /* 0x040fe80000041844 */
[----:B------:R-:W-:Y:S02]  /*11060*/  FFMA.FTZ R2, R0, R240, R235 ;  /* 0x000000f000027223 */ /* 0x000fe400000100eb */
[----:B------:R-:W-:Y:S02]  /*11070*/  FADD.FTZ R0, R239, R8 ;  /* 0x00000008ef007221 */ /* 0x000fe40000010000 */
[C---:B------:R-:W-:Y:S01]  /*11080*/  HMMA.16816.F32.BF16 R72, R12.reuse, R34, R72 ;  /* 0x000000220c48723c */ /* 0x040fe20000041848 */
[----:B------:R-:W3:Y:S03]  /*11090*/  LDSM.16.MT88.4 R8, [R191+0x5800] ;  /* 0x00580000bf08783b */ /* 0x000ee60000004200 */
        /* <DEDUP_REMOVED lines=10> */
[C---:B--2---:R-:W-:Y:S04]  /*11140*/  HMMA.16816.F32.BF16 R84, R12.reuse, R24, R84 ;  /* 0x000000180c54723c */ /* 0x044fe80000041854 */
[----:B------:R-:W-:Y:S02]  /*11150*/  FADD.FTZ R2, R219, R2 ;  /* 0x00000002db027221 */ /* 0x000fe40000010000 */
[----:B------:R-:W-:Y:S02]  /*11160*/  FADD.FTZ R0, R222, R0 ;  /* 0x00000000de007221 */ /* 0x000fe40000010000 */
[----:B------:R-:W-:Y:S01]  /*11170*/  FADD.FTZ R2, R218, R2 ;  /* 0x00000002da027221 */ /* 0x000fe20000010000 */
[C---:B------:R-:W-:Y:S03]  /*11180*/  HMMA.16816.F32.BF16 R88, R12.reuse, R26, R88 ;  /* 0x0000001a0c58723c */ /* 0x040fe60000041858 */
[----:B------:R-:W-:Y:S02]  /*11190*/  FADD.FTZ R0, R221, R0 ;  /* 0x00000000dd007221 */ /* 0x000fe40000010000 */
[----:B------:R-:W-:Y:S02]  /*111a0*/  FADD.FTZ R2, R217, R2 ;  /* 0x00000002d9027221 */ /* 0x000fe40000010000 */
[----:B------:R-:W-:Y:S01]  /*111b0*/  FADD.FTZ R0, R215, R0 ;  /* 0x00000000d7007221 */ /* 0x000fe20000010000 */
[C---:B-----5:R-:W-:Y:S04]  /*111c0*/  HMMA.16816.F32.BF16 R92, R12.reuse, R16, R92 ;  /* 0x000000100c5c723c */ /* 0x060fe8000004185c */
[----:B------:R-:W-:Y:S02]  /*111d0*/  FADD.FTZ R2, R149, R2 ;  /* 0x0000000295027221 */ /* 0x000fe40000010000 */
[----:B------:R-:W-:Y:S02]  /*111e0*/  FADD.FTZ R0, R216, R0 ;  /* 0x00000000d8007221 */ /* 0x000fe40000010000 */
[----:B------:R-:W-:Y:S01]  /*111f0*/  FADD.FTZ R2, R148, R2 ;  /* 0x0000000294027221 */ /* 0x000fe20000010000 */
[C---:B------:R-:W-:Y:S01]  /*11200*/  HMMA.16816.F32.BF16 R96, R12.reuse, R18, R96 ;  /* 0x000000120c60723c */ /* 0x040fe20000041860 */
[----:B------:R-:W2:Y:S02]  /*11210*/  LDSM.16.MT88.4 R16, [R194+0x5800] ;  /* 0x00580000c210783b */ /* 0x000ea40000004200 */
[----:B------:R-:W-:Y:S02]  /*11220*/  FADD.FTZ R0, R151, R0 ;  /* 0x0000000097007221 */ /* 0x000fe40000010000 */
[----:B------:R-:W-:Y:S02]  /*11230*/  FADD.FTZ R2, R147, R2 ;  /* 0x0000000293027221 */ /* 0x000fe40000010000 */
[----:B------:R-:W-:Y:S01]  /*11240*/  FADD.FTZ R0, R150, R0 ;  /* 0x0000000096007221 */ /* 0x000fe20000010000 */
[C---:B-1----:R-:W-:Y:S04]  /*11250*/  HMMA.16816.F32.BF16 R100, R12.reuse, R4, R100 ;  /* 0x000000040c64723c */ /* 0x042fe80000041864 */
[----:B------:R-:W-:Y:S02]  /*11260*/  FADD.FTZ R2, R146, R2 ;  /* 0x0000000292027221 */ /* 0x000fe40000010000 */
[----:B------:R-:W-:Y:S02]  /*11270*/  FADD.FTZ R0, R145, R0 ;  /* 0x0000000091007221 */ /* 0x000fe40000010000 */
[----:B------:R-:W-:Y:S01]  /*11280*/  FADD.FTZ R2, R141, R2 ;  /* 0x000000028d027221 */ /* 0x000fe20000010000 */
[C---:B------:R-:W-:Y:S03]  /*11290*/  HMMA.16816.F32.BF16 R104, R12.reuse, R6, R104 ;  /* 0x000000060c68723c */ /* 0x040fe60000041868 */
[----:B------:R-:W-:Y:S02]  /*112a0*/  FADD.FTZ R0, R144, R0 ;  /* 0x0000000090007221 */ /* 0x000fe40000010000 */
[----:B------:R-:W-:Y:S02]  /*112b0*/  FADD.FTZ R2, R140, R2 ;  /* 0x000000028c027221 */ /* 0x000fe40000010000 */
[----:B------:R-:W-:Y:S01]  /*112c0*/  FADD.FTZ R0, R143, R0 ;  /* 0x000000008f007221 */ /* 0x000fe20000010000 */
[C---:B---3--:R-:W-:Y:S04]  /*112d0*/  HMMA.16816.F32.BF16 R52, R12.reuse, R8, R52 ;  /* 0x000000080c34723c */ /* 0x048fe80000041834 */
        /* <DEDUP_REMOVED lines=11> */
[----:B------:R-:W-:Y:S03]  /*11390*/  HMMA.16816.F32.BF16 R64, R12, R18, R64 ;  /* 0x000000120c40723c */ /* 0x000fe60000041840 */
[----:B------:R-:W-:Y:S02]  /*113a0*/  FADD.FTZ R0, R130, R0 ;  /* 0x0000000082007221 */ /* 0x000fe40000010000 */
[----:B------:R-:W-:Y:S02]  /*113b0*/  FADD.FTZ R4, R110, R2 ;  /* 0x000000026e047221 */ /* 0x000fe40000010000 */
[----:B------:R-:W-:Y:S02]  /*113c0*/  FADD.FTZ R2, R109, R0 ;  /* 0x000000006d027221 */ /* 0x000fe40000010000 */
[----:B------:R-:W-:Y:S03]  /*113d0*/  FADD.FTZ R0, R47, R4 ;  /* 0x000000042f007221 */ /* 0x000fe60000010000 */
[----:B------:R-:W-:Y:S02]  /*113e0*/  FADD.FTZ R2, R51, R2 ;  /* 0x0000000233027221 */ /* 0x000fe40000010000 */
[----:B------:R-:W-:Y:S02]  /*113f0*/  FADD.FTZ R0, R46, R0 ;  /* 0x000000002e007221 */ /* 0x000fe40000010000 */
[----:B------:R-:W-:Y:S02]  /*11400*/  FADD.FTZ R4, R49, R2 ;  /* 0x0000000231047221 */ /* 0x000fe40000010000 */
[----:B------:R-:W-:Y:S01]  /*11410*/  FADD.FTZ R2, R45, R0 ;  /* 0x000000002d027221 */ /* 0x000fe20000010000 */
[----:B------:R-:W-:Y:S01]  /*11420*/  IADD3 R0, R212, -0x1, RZ ;  /* 0xffffffffd4007810 */ /* 0x000fe20007ffe0ff */
[----:B------:R-:W-:Y:S02]  /*11430*/  FADD.FTZ R4, R48, R4 ;  /* 0x0000000430047221 */ /* 0x000fe40000010000 */
[----:B------:R-:W-:Y:S02]  /*11440*/  FADD.FTZ R2, R44, R2 ;  /* 0x000000022c027221 */ /* 0x000fe40000010000 */
[----:B------:R-:W-:Y:S01]  /*11450*/  IMAD.MOV.U32 R212, RZ, RZ, R0 ;  /* 0x000000ffffd47224 */ /* 0x000fe200078e0000 */
[----:B------:R1:W-:Y:S01]  /*11460*/  STL [R1], R4 ;  /* 0x0000000401007387 */ /* 0x0003e20000100800 */
[----:B------:R-:W-:Y:S02]  /*11470*/  IMAD.MOV.U32 R109, RZ, RZ, R108 ;  /* 0x000000ffff6d7224 */ /* 0x000fe400078e006c */
[--C-:B------:R-:W-:Y:S01]  /*11480*/  IMAD.MOV.U32 R110, RZ, RZ, R3.reuse ;  /* 0x000000ffff6e7224 */ /* 0x100fe200078e0003 */
[----:B------:R2:W-:Y:S01]  /*11490*/  STL [R1+0x4], R2 ;  /* 0x0000040201007387 */ /* 0x0005e20000100800 */
[----:B-1----:R-:W-:Y:S01]  /*114a0*/  IMAD.MOV.U32 R4, RZ, RZ, R3 ;  /* 0x000000ffff047224 */ /* 0x002fe200078e0003 */
[----:B------:R-:W-:-:S05]  /*114b0*/  @P0 BRA `(.L_x_586) ;  /* 0xffffc1d000000947 */ /* 0x000fca000383ffff */
.L_x_577:
[----:B------:R-:W-:Y:S02]  /*114c0*/  MOV R8, 0x1f ;  /* 0x0000001f00087802 */ /* 0x000fe40000000f00 */
[----:B------:R-:W-:Y:S01]  /*114d0*/  MOV R7, 0xffffffff ;  /* 0xffffffff00077802 */ /* 0x000fe20000000f00 */
[----:B------:R-:W-:Y:S05]  /*114e0*/  BRA.DIV ~URZ, `(.L_x_587) ;  /* 0x000046627f007947 */ /* 0x000fea000b800000 */
[----:B-12---:R-:W2:Y:S04]  /*114f0*/  LDL R2, [R1] ;  /* 0x0000000001027983 */ /* 0x006ea80000100800 */
[----:B--2---:R1:W2:Y:S02]  /*11500*/  SHFL.BFLY PT, R0, R2, 0x2, 0x1f ;  /* 0x0c401f0002007f89 */ /* 0x0042a400000e0000 */
.L_x_654:
[----:B-1----:R-:W3:Y:S02]  /*11510*/  LDL.LU R2, [R1] ;  /* 0x0000000001027983 */ /* 0x002ee40000300800 */
        /* <DEDUP_REMOVED lines=8> */
.L_x_655:
[----:B------:R-:W-:Y:S01]  /*115a0*/  FSETP.NE.FTZ.AND P1, PT, R0, RZ, PT ;  /* 0x000000ff0000720b */ /* 0x000fe20003f35000 */
[----:B--2---:R-:W-:Y:S01]  /*115b0*/  FADD.FTZ R3, R3, R5 ;  /* 0x0000000503037221 */ /* 0x004fe20000010000 */
[----:B------:R-:W-:Y:S02]  /*115c0*/  MOV R2, RZ ;  /* 0x000000ff00027202 */ /* 0x000fe40000000f00 */
[----:B------:R-:W-:Y:S02]  /*115d0*/  MOV R21, 0xff800000 ;  /* 0xff80000000157802 */ /* 0x000fe40000000f00 */
[----:B------:R-:W-:Y:S02]  /*115e0*/  FSETP.NE.FTZ.AND P0, PT, R3, RZ, PT ;  /* 0x000000ff0300720b */ /* 0x000fe40003f15000 */
[----:B------:R-:W-:-:S05]  /*115f0*/  MOV R20, 0xff800000 ;  /* 0xff80000000147802 */ /* 0x000fca0000000f00 */
[----:B------:R-:W2:Y:S01]  /*11600*/  @P1 MUFU.LG2 R6, R0 ;  /* 0x0000000000061308 */ /* 0x000ea20000000c00 */
[----:B-1----:R-:W-:-:S05]  /*11610*/  @P1 MOV R5, 0x3f317218 ;  /* 0x3f31721800051802 */ /* 0x002fca0000000f00 */
[----:B------:R-:W-:Y:S02]  /*11620*/  @P1 FMUL.FTZ R5, R5, c[0x0][0x2d0] ;  /* 0x0000b40005051a20 */ /* 0x000fe40000410000 */
[----:B------:R1:W3:Y:S01]  /*11630*/  @P1 MUFU.RCP R2, R0 ;  /* 0x0000000000021308 */ /* 0x0002e20000001000 */
[----:B--2---:R-:W-:-:S04]  /*11640*/  @P1 FMUL.FTZ R6, R6, 0.69314718246459960938 ;  /* 0x3f31721806061820 */ /* 0x004fc80000410000 */
[----:B------:R-:W-:Y:S01]  /*11650*/  @P1 FFMA.FTZ R21, R5, R108, R6 ;  /* 0x0000006c05151223 */ /* 0x000fe20000010006 */
[----:B------:R-:W-:Y:S02]  /*11660*/  MOV R5, 0x1 ;  /* 0x0000000100057802 */ /* 0x000fe40000000f00 */
[----:B-1----:R-:W-:Y:S01]  /*11670*/  MOV R0, RZ ;  /* 0x000000ff00007202 */ /* 0x002fe20000000f00 */
[C---:B---3--:R-:W-:Y:S02]  /*11680*/  FMUL.FTZ R26, R2.reuse, R68 ;  /* 0x00000044021a7220 */ /* 0x048fe40000410000 */
[C---:B------:R-:W-:Y:S02]  /*11690*/  FMUL.FTZ R27, R2.reuse, R69 ;  /* 0x00000045021b7220 */ /* 0x040fe40000410000 */
[C---:B------:R-:W-:Y:S01]  /*116a0*/  FMUL.FTZ R50, R2.reuse, R72 ;  /* 0x0000004802327220 */ /* 0x040fe20000410000 */
[----:B------:R-:W1:Y:S01]  /*116b0*/  @P0 MUFU.RCP R0, R3 ;  /* 0x0000000300000308 */ /* 0x000e620000001000 */
        /* <DEDUP_REMOVED lines=28> */
[----:B------:R-:W-:Y:S02]  /*11880*/  FMUL.FTZ R47, R2, R65 ;  /* 0x00000041022f7220 */ /* 0x000fe40000410000 */
[----:B------:R2:W3:Y:S01]  /*11890*/  @P0 MUFU.LG2 R2, R3 ;  /* 0x0000000300020308 */ /* 0x0004e20000000c00 */
[C---:B-1----:R-:W-:Y:S02]  /*118a0*/  FMUL.FTZ R104, R0.reuse, R114 ;  /* 0x0000007200687220 */ /* 0x042fe40000410000 */
[----:B------:R-:W-:-:S02]  /*118b0*/  FMUL.FTZ R105, R0, R115 ;  /* 0x0000007300697220 */ /* 0x000fc40000410000 */
[C---:B------:R-:W-:Y:S02]  /*118c0*/  FMUL.FTZ R60, R0.reuse, R70 ;  /* 0x00000046003c7220 */ /* 0x040fe40000410000 */
[C---:B------:R-:W-:Y:S02]  /*118d0*/  FMUL.FTZ R61, R0.reuse, R71 ;  /* 0x00000047003d7220 */ /* 0x040fe40000410000 */
[C---:B------:R-:W-:Y:S02]  /*118e0*/  FMUL.FTZ R116, R0.reuse, R74 ;  /* 0x0000004a00747220 */ /* 0x040fe40000410000 */
[C---:B------:R-:W-:Y:S02]  /*118f0*/  FMUL.FTZ R117, R0.reuse, R75 ;  /* 0x0000004b00757220 */ /* 0x040fe40000410000 */
[C---:B------:R-:W-:Y:S02]  /*11900*/  FMUL.FTZ R114, R0.reuse, R78 ;  /* 0x0000004e00727220 */ /* 0x040fe40000410000 */
[----:B------:R-:W-:Y:S01]  /*11910*/  FMUL.FTZ R115, R0, R79 ;  /* 0x0000004f00737220 */ /* 0x000fe20000410000 */
[----:B--2---:R-:W-:Y:S01]  /*11920*/  @P0 MOV R3, 0x3f317218 ;  /* 0x3f31721800030802 */ /* 0x004fe20000000f00 */
[----:B---3--:R-:W-:-:S02]  /*11930*/  @P0 FMUL.FTZ R2, R2, 0.69314718246459960938 ;  /* 0x3f31721802020820 */ /* 0x008fc40000410000 */
[C---:B------:R-:W-:Y:S02]  /*11940*/  FMUL.FTZ R112, R0.reuse, R82 ;  /* 0x0000005200707220 */ /* 0x040fe40000410000 */
[----:B------:R-:W-:Y:S02]  /*11950*/  @P0 FMUL.FTZ R3, R3, c[0x0][0x2d0] ;  /* 0x0000b40003030a20 */ /* 0x000fe40000410000 */
        /* <DEDUP_REMOVED lines=23> */
[----:B------:R-:W-:Y:S01]  /*11ad0*/  PRMT R0, R5, 0x7610, R0 ;  /* 0x0000761005007816 */ /* 0x000fe20000000000 */
[----:B------:R-:W-:Y:S02]  /*11ae0*/  @P0 FFMA.FTZ R20, R3, R4, R2 ;  /* 0x0000000403140223 */ /* 0x000fe40000010002 */
.L_x_546:
[----:B------:R3:W5:Y:S04]  /*11af0*/  LDL R6, [R1+0x28] ;  /* 0x0000280001067983 */ /* 0x0007680000100800 */
[----:B------:R-:W4:Y:S01]  /*11b00*/  S2R R2, SR_TID.X ;  /* 0x0000000000027919 */ /* 0x000f220000002100 */
[----:B------:R-:W-:Y:S01]  /*11b10*/  BSSY B0, `(.L_x_589) ;  /* 0x0000011000007945 */ /* 0x000fe20003800000 */
[----:B----4-:R-:W-:-:S13]  /*11b20*/  LOP3.LUT P0, RZ, R2, 0xff, RZ, 0xc0, !PT ;  /* 0x000000ff02ff7812 */ /* 0x010fda000780c0ff */
[----:B------:R-:W-:Y:S05]  /*11b30*/  @P0 BRA `(.L_x_590) ;  /* 0x000000e000000947 */ /* 0x000fea0003800000 */
[----:B---3--:R-:W3:Y:S01]  /*11b40*/  S2R R4, SR_LANEID ;  /* 0x0000000000047919 */ /* 0x008ee20000000000 */
[----:B------:R-:W-:Y:S01]  /*11b50*/  VOTEU.ANY UR4, UPT, PT ;  /* 0x0000000000047886 */ /* 0x000fe200038e0100 */
[----:B--2---:R-:W-:Y:S01]  /*11b60*/  IMAD.MOV.U32 R5, RZ, RZ, c[0x0][0x564] ;  /* 0x00015900ff057624 */ /* 0x004fe200078e00ff */
[----:B------:R-:W3:Y:S08]  /*11b70*/  FLO.U32 R3, UR4 ;  /* 0x0000000400037d00 */ /* 0x000ef000080e0000 */
[----:B------:R-:W2:Y:S01]  /*11b80*/  POPC R2, UR4 ;  /* 0x0000000400027d09 */ /* 0x000ea20008000000 */
[----:B---3--:R-:W-:Y:S01]  /*11b90*/  ISETP.EQ.U32.AND P0, PT, R3, R4, PT ;  /* 0x000000040300720c */ /* 0x008fe20003f02070 */
[----:B------:R-:W-:-:S12]  /*11ba0*/  IMAD.MOV.U32 R4, RZ, RZ, c[0x0][0x560] ;  /* 0x00015800ff047624 */ /* 0x000fd800078e00ff */
[----:B--2---:R2:W3:Y:S04]  /*11bb0*/  @P0 ATOMG.E.ADD.STRONG.GPU PT, R2, [R4.64], R2 ;  /* 0x00000002040209a8 */ /* 0x0044e800081ee1c8 */
[----:B--2---:R-:W2:Y:S04]  /*11bc0*/  S2R R4, SR_LTMASK ;  /* 0x0000000000047919 */ /* 0x004ea80000003900 */
[----:B---3--:R2:W3:Y:S02]  /*11bd0*/  SHFL.IDX PT, R3, R2, R3, 0x1f ;  /* 0x00001f0302037589 */ /* 0x0084e400000e0000 */
[----:B--2---:R-:W-:-:S06]  /*11be0*/  LOP3.LUT R2, R4, UR4, RZ, 0xc0, !PT ;  /* 0x0000000404027c12 */ /* 0x004fcc000f8ec0ff */
[----:B------:R-:W3:Y:S02]  /*11bf0*/  POPC R2, R2 ;  /* 0x0000000200027309 */ /* 0x000ee40000000000 */
[----:B---3-5:R-:W-:-:S05]  /*11c00*/  IADD3 R6, R3, c[0x0][0xc], R2 ;  /* 0x0000030003067a10 */ /* 0x028fca0007ffe002 */
[----:B------:R2:W-:Y:S02]  /*11c10*/  STL [R1+0x28], R6 ;  /* 0x0000280601007387 */ /* 0x0005e40000100800 */
.L_x_590:
[----:B---3--:R-:W-:Y:S05]  /*11c20*/  BSYNC B0 ;  /* 0x0000000000007941 */ /* 0x008fea0003800000 */
.L_x_589:
[----:B------:R-:W-:Y:S01]  /*11c30*/  PRMT R0, R0, 0x9910, RZ ;  /* 0x0000991000007816 */ /* 0x000fe200000000ff */
[----:B------:R-:W-:Y:S01]  /*11c40*/  BSSY B1, `(.L_x_591) ;  /* 0x00002a3000017945 */ /* 0x000fe20003800000 */
[----:B-----5:R-:W-:Y:S01]  /*11c50*/  IMAD.MOV.U32 R62, RZ, RZ, R6 ;  /* 0x000000ffff3e7224 */ /* 0x020fe200078e0006 */
[----:B------:R-:W-:Y:S02]  /*11c60*/  SHF.R.S32.HI R28, RZ, 0x1f, R246 ;  /* 0x0000001fff1c7819 */ /* 0x000fe400000114f6 */
[----:B------:R-:W-:Y:S02]  /*11c70*/  ISETP.NE.AND P0, PT, R0, RZ, PT ;  /* 0x000000ff0000720c */ /* 0x000fe40003f05270 */
[----:B------:R-:W-:-:S04]  /*11c80*/  IADD3 R0, R246, 0x40, RZ ;  /* 0x00000040f6007810 */ /* 0x000fc80007ffe0ff */
[----:B------:R-:W-:-:S07]  /*11c90*/  SHF.R.S32.HI R29, RZ, 0x1f, R0 ;  /* 0x0000001fff1d7819 */ /* 0x000fce0000011400 */
[----:B------:R-:W-:Y:S05]  /*11ca0*/  @!P0 BRA `(.L_x_592) ;  /* 0x00001e3000008947 */ /* 0x000fea0003800000 */
[----:B------:R-:W3:Y:S04]  /*11cb0*/  LDL R10, [R1+0x38] ;  /* 0x00003800010a7983 */ /* 0x000ee80000100800 */
[----:B--2---:R-:W2:Y:S04]  /*11cc0*/  LDL R6, [R1+0x3c] ;  /* 0x00003c0001067983 */ /* 0x004ea80000100800 */
[----:B------:R-:W4:Y:S04]  /*11cd0*/  LDL R11, [R1+0x44] ;  /* 0x00004400010b7983 */ /* 0x000f280000100800 */
[----:B------:R-:W4:Y:S04]  /*11ce0*/  LDL R13, [R1+0x40] ;  /* 0x00004000010d7983 */ /* 0x000f280000100800 */
[----:B------:R-:W4:Y:S04]  /*11cf0*/  LDL R9, [R1+0x54] ;  /* 0x0000540001097983 */ /* 0x000f280000100800 */
[----:B------:R-:W4:Y:S04]  /*11d00*/  LDL R8, [R1+0x4c] ;  /* 0x00004c0001087983 */ /* 0x000f280000100800 */
[----:B------:R-:W4:Y:S04]  /*11d10*/  LDL R7, [R1+0x50] ;  /* 0x0000500001077983 */ /* 0x000f280000100800 */
[----:B------:R-:W4:Y:S01]  /*11d20*/  LDL R12, [R1+0x48] ;  /* 0x00004800010c7983 */ /* 0x000f220000100800 */
[----:B------:R-:W-:Y:S01]  /*11d30*/  WARPSYNC 0xffffffff ;  /* 0xffffffff00007948 */ /* 0x000fe20003800000 */
[----:B------:R-:W-:-:S02]  /*11d40*/  F2FP.BF16.PACK_AB R2, R111, R110 ;  /* 0x0000006e6f02723e */ /* 0x000fc400000010ff */
[----:B------:R-:W-:Y:S01]  /*11d50*/  BAR.SYNC.DEFER_BLOCKING 0x1, 0x100 ;  /* 0x0044000000007b1d */ /* 0x000fe20000010000 */
[----:B------:R-:W-:Y:S02]  /*11d60*/  F2FP.BF16.PACK_AB R3, R105, R104 ;  /* 0x000000686903723e */ /* 0x000fe400000010ff */
[----:B------:R-:W-:Y:S02]  /*11d70*/  F2FP.BF16.PACK_AB R4, R25, R24 ;  /* 0x000000181904723e */ /* 0x000fe400000010ff */
[----:B------:R-:W-:Y:S01]  /*11d80*/  F2FP.BF16.PACK_AB R5, R113, R112 ;  /* 0x000000707105723e */ /* 0x000fe200000010ff */
[----:B---3--:R3:W-:Y:S04]  /*11d90*/  STS [R10], R2 ;  /* 0x000000020a007388 */ /* 0x0087e80000000800 */
[----:B------:R1:W-:Y:S04]  /*11da0*/  STS [R10+0x400], R3 ;  /* 0x000400030a007388 */ /* 0x0003e80000000800 */
[----:B--2---:R2:W-:Y:S01]  /*11db0*/  STS [R6], R4 ;  /* 0x0000000406007388 */ /* 0x0045e20000000800 */
[----:B---3--:R-:W-:-:S02]  /*11dc0*/  F2FP.BF16.PACK_AB R2, R65, R64 ;  /* 0x000000404102723e */ /* 0x008fc400000010ff */
[----:B-1----:R-:W-:-:S03]  /*11dd0*/  F2FP.BF16.PACK_AB R3, R27, R26 ;  /* 0x0000001a1b03723e */ /* 0x002fc600000010ff */
[----:B------:R1:W-:Y:S01]  /*11de0*/  STS [R6+0x400], R2 ;  /* 0x0004000206007388 */ /* 0x0003e20000000800 */
[----:B--2---:R-:W-:-:S03]  /*11df0*/  F2FP.BF16.PACK_AB R4, R61, R60 ;  /* 0x0000003c3d04723e */ /* 0x004fc600000010ff */
        /* <DEDUP_REMOVED lines=19> */
[----:B------:R3:W-:Y:S04]  /*11f30*/  STS [R12], R5 ;  /* 0x000000050c007388 */ /* 0x0007e80000000800 */
[----:B------:R4:W-:Y:S01]  /*11f40*/  STS [R12+0x400], R3 ;  /* 0x000400030c007388 */ /* 0x0009e20000000800 */
[----:B-1----:R-:W-:Y:S02]  /*11f50*/  F2FP.BF16.PACK_AB R2, R109, R108 ;  /* 0x0000006c6d02723e */ /* 0x002fe400000010ff */
[----:B--2---:R-:W-:-:S03]  /*11f60*/  F2FP.BF16.PACK_AB R4, R85, R84 ;  /* 0x000000545504723e */ /* 0x004fc600000010ff */
[----:B------:R-:W-:Y:S01]  /*11f70*/  STS [R10+0x4000], R2 ;  /* 0x004000020a007388 */ /* 0x000fe20000000800 */
[----:B---3--:R-:W-:Y:S02]  /*11f80*/  F2FP.BF16.PACK_AB R5, R53, R52 ;  /* 0x000000343505723e */ /* 0x008fe400000010ff */
[----:B----4-:R-:W-:-:S03]  /*11f90*/  F2FP.BF16.PACK_AB R3, R91, R90 ;  /* 0x0000005a5b03723e */ /* 0x010fc600000010ff */
[----:B------:R1:W-:Y:S04]  /*11fa0*/  STS [R10+0x4400], R5 ;  /* 0x004400050a007388 */ /* 0x0003e80000000800 */
[----:B-1----:R-:W2:Y:S01]  /*11fb0*/  LDL R10, [R1+0x34] ;  /* 0x00003400010a7983 */ /* 0x002ea20000100800 */
[----:B------:R-:W-:Y:S02]  /*11fc0*/  F2FP.BF16.PACK_AB R2, R89, R88 ;  /* 0x000000585902723e */ /* 0x000fe400000010ff */
[----:B------:R-:W-:Y:S01]  /*11fd0*/  F2FP.BF16.PACK_AB R5, R87, R86 ;  /* 0x000000565705723e */ /* 0x000fe200000010ff */
[----:B------:R1:W-:Y:S04]  /*11fe0*/  STS [R6+0x4000], R4 ;  /* 0x0040000406007388 */ /* 0x0003e80000000800 */
[----:B------:R3:W-:Y:S04]  /*11ff0*/  STS [R6+0x4400], R3 ;  /* 0x0044000306007388 */ /* 0x0007e80000000800 */
[----:B------:R4:W-:Y:S04]  /*12000*/  STS [R11+0x4000], R2 ;  /* 0x004000020b007388 */ /* 0x0009e80000000800 */
[----:B------:R4:W-:Y:S01]  /*12010*/  STS [R11+0x4400], R5 ;  /* 0x004400050b007388 */ /* 0x0009e20000000800 */
[----:B-1----:R-:W-:-:S02]  /*12020*/  F2FP.BF16.PACK_AB R4, R83, R82 ;  /* 0x000000525304723e */ /* 0x002fc400000010ff */
[----:B---3--:R-:W-:Y:S02]  /*12030*/  F2FP.BF16.PACK_AB R6, R93, R92 ;  /* 0x0000005c5d06723e */ /* 0x008fe400000010ff */
[----:B------:R-:W-:Y:S02]  /*12040*/  F2FP.BF16.PACK_AB R3, R101, R100 ;  /* 0x000000646503723e */ /* 0x000fe400000010ff */
[----:B----4-:R-:W-:Y:S01]  /*12050*/  F2FP.BF16.PACK_AB R2, R75, R74 ;  /* 0x0000004a4b02723e */ /* 0x010fe200000010ff */
[----:B------:R1:W-:Y:S01]  /*12060*/  STS [R13+0x4000], R6 ;  /* 0x004000060d007388 */ /* 0x0003e20000000800 */
[----:B------:R-:W-:-:S03]  /*12070*/  F2FP.BF16.PACK_AB R5, R97, R96 ;  /* 0x000000606105723e */ /* 0x000fc600000010ff */
[----:B------:R3:W-:Y:S04]  /*12080*/  STS [R13+0x4400], R4 ;  /* 0x004400040d007388 */ /* 0x0007e80000000800 */
[----:B------:R4:W-:Y:S04]  /*12090*/  STS [R9+0x4000], R3 ;  /* 0x0040000309007388 */ /* 0x0009e80000000800 */
[----:B------:R4:W-:Y:S04]  /*120a0*/  STS [R9+0x4400], R2 ;  /* 0x0044000209007388 */ /* 0x0009e80000000800 */
[----:B------:R-:W-:Y:S01]  /*120b0*/  STS [R8+0x4000], R5 ;  /* 0x0040000508007388 */ /* 0x000fe20000000800 */
[----:B------:R-:W-:-:S02]  /*120c0*/  ISETP.NE.U32.AND P2, PT, RZ, c[0x0][0x508], PT ;  /* 0x00014200ff007a0c */ /* 0x000fc40003f45070 */
[----:B------:R-:W-:Y:S01]  /*120d0*/  ISETP.NE.U32.AND P1, PT, RZ, c[0x0][0x500], PT ;  /* 0x00014000ff007a0c */ /* 0x000fe20003f25070 */
[----:B------:R-:W2:Y:S01]  /*120e0*/  LDL.LU R11, [R1+0x2c] ;  /* 0x00002c00010b7983 */ /* 0x000ea20000300800 */
[----:B------:R-:W-:Y:S01]  /*120f0*/  ISETP.NE.AND.EX P2, PT, RZ, c[0x0][0x50c], PT, P2 ;  /* 0x00014300ff007a0c */ /* 0x000fe20003f45320 */
[----:B------:R-:W-:Y:S01]  /*12100*/  IMAD.MOV.U32 R14, RZ, RZ, c[0x0][0x388] ;  /* 0x0000e200ff0e7624 */ /* 0x000fe200078e00ff */
[----:B------:R-:W-:Y:S01]  /*12110*/  ISETP.NE.AND.EX P1, PT, RZ, c[0x0][0x504], PT, P1 ;  /* 0x00014100ff007a0c */ /* 0x000fe20003f25310 */
[----:B-1----:R-:W-:Y:S01]  /*12120*/  IMAD.MOV.U32 R6, RZ, RZ, 0x4 ;  /* 0x00000004ff067424 */ /* 0x002fe200078e00ff */
[----:B---3--:R-:W-:Y:S02]  /*12130*/  F2FP.BF16.PACK_AB R4, R59, R58 ;  /* 0x0000003a3b04723e */ /* 0x008fe400000010ff */
[----:B----4-:R-:W-:-:S03]  /*12140*/  F2FP.BF16.PACK_AB R3, R57, R56 ;  /* 0x000000383903723e */ /* 0x010fc600000010ff */
[----:B------:R1:W-:Y:S01]  /*12150*/  STS [R8+0x4400], R4 ;  /* 0x0044000408007388 */ /* 0x0003e20000000800 */
[----:B------:R-:W-:-:S03]  /*12160*/  F2FP.BF16.PACK_AB R2, R55, R54 ;  /* 0x000000363702723e */ /* 0x000fc600000010ff */
[----:B------:R3:W-:Y:S04]  /*12170*/  STS [R7+0x4000], R3 ;  /* 0x0040000307007388 */ /* 0x0007e80000000800 */
[----:B------:R4:W-:Y:S01]  /*12180*/  STS [R7+0x4400], R2 ;  /* 0x0044000207007388 */ /* 0x0009e20000000800 */
[----:B-1----:R-:W-:Y:S01]  /*12190*/  F2FP.BF16.PACK_AB R4, R47, R46 ;  /* 0x0000002e2f04723e */ /* 0x002fe200000010ff */
[----:B---3--:R-:W-:-:S04]  /*121a0*/  IMAD.MOV.U32 R3, RZ, RZ, RZ ;  /* 0x000000ffff037224 */ /* 0x008fc800078e00ff */
[----:B------:R-:W-:Y:S01]  /*121b0*/  STS [R12+0x4000], R4 ;  /* 0x004000040c007388 */ /* 0x000fe20000000800 */
[----:B----4-:R-:W-:-:S05]  /*121c0*/  F2FP.BF16.PACK_AB R2, R49, R48 ;  /* 0x000000303102723e */ /* 0x010fca00000010ff */
[----:B------:R1:W-:Y:S01]  /*121d0*/  STS [R12+0x4400], R2 ;  /* 0x004400020c007388 */ /* 0x0003e20000000800 */
[----:B--2---:R-:W-:-:S03]  /*121e0*/  @P2 IMAD.WIDE R8, R10, R6, c[0x0][0x508] ;  /* 0x000142000a082625 */ /* 0x004fc600078e0206 */
[----:B------:R-:W-:Y:S01]  /*121f0*/  BAR.SYNC.DEFER_BLOCKING 0x1, 0x100 ;  /* 0x0044000000007b1d */ /* 0x000fe20000010000 */
[----:B------:R-:W-:-:S05]  /*12200*/  IMAD.WIDE R6, R10, R6, c[0x0][0x500] ;  /* 0x000140000a067625 */ /* 0x000fca00078e0206 */
[----:B------:R2:W5:Y:S04]  /*12210*/  @P2 LDG.E R14, [R8.64] ;  /* 0x00000008080e2981 */ /* 0x000568000c1e1900 */
[----:B------:R2:W5:Y:S01]  /*12220*/  @P1 LDG.E R3, [R6.64] ;  /* 0x0000000806031981 */ /* 0x000562000c1e1900 */
[----:B------:R-:W-:-:S04]  /*12230*/  ISETP.NE.AND P0, PT, R11, RZ, PT ;  /* 0x000000ff0b00720c */ /* 0x000fc80003f05270 */
[----:B-1----:R-:W-:Y:S01]  /*12240*/  SEL R2, R11, c[0x0][0x3d4], P0 ;  /* 0x0000f5000b027a07 */ /* 0x002fe20000000000 */
[----:B------:R-:W-:Y:S05]  /*12250*/  @P2 BRA `(.L_x_593) ;  /* 0x0000004000002947 */ /* 0x000fea0003800000 */
[----:B--2---:R-:W-:Y:S05]  /*12260*/  @!P1 BRA `(.L_x_593) ;  /* 0x0000003000009947 */ /* 0x004fea0003800000 */
[----:B-----5:R1:W2:Y:S04]  /*12270*/  LDG.E R14, [R6.64] ;  /* 0x00000008060e7981 */ /* 0x0202a8000c1e1900 */
[----:B-1----:R-:W2:Y:S02]  /*12280*/  LDG.E R6, [R6.64+0x4] ;  /* 0x0000040806067981 */ /* 0x002ea4000c1e1900 */
[----:B--2---:R-:W-:Y:S02]  /*12290*/  IADD3 R14, -R14, R6, RZ ;  /* 0x000000060e0e7210 */ /* 0x004fe40007ffe1ff */
.L_x_593:
[----:B--2---:R-:W2:Y:S04]  /*122a0*/  LDL R4, [R1+0x1c] ;  /* 0x00001c0001047983 */ /* 0x004ea80000100800 */
[----:B------:R-:W2:Y:S04]  /*122b0*/  LDL R30, [R1+0x18] ;  /* 0x00001800011e7983 */ /* 0x000ea80000100800 */
[----:B------:R-:W3:Y:S04]  /*122c0*/  LDL R22, [R1+0x20] ;  /* 0x0000200001167983 */ /* 0x000ee80000100800 */
[----:B------:R-:W4:Y:S04]  /*122d0*/  LDL R15, [R1+0x30] ;  /* 0x00003000010f7983 */ /* 0x000f280000100800 */
[----:B------:R-:W4:Y:S01]  /*122e0*/  LDL R31, [R1+0x60] ;  /* 0x00006000011f7983 */ /* 0x000f220000100800 */
[----:B------:R-:W-:Y:S01]  /*122f0*/  IMAD.MOV.U32 R11, RZ, RZ, 0x368 ;  /* 0x00000368ff0b7424 */ /* 0x000fe200078e00ff */
[----:B------:R-:W-:-:S04]  /*12300*/  ISETP.GT.AND P3, PT, R2, 0x1, PT ;  /* 0x000000010200780c */ /* 0x000fc80003f64270 */
[----:B------:R-:W-:-:S04]  /*12310*/  SEL R11, R11, 0x328, P3 ;  /* 0x000003280b0b7807 */ /* 0x000fc80001800000 */
[----:B------:R-:W1:Y:S08]  /*12320*/  LDC.64 R8, c[0x0][R11+0x170] ;  /* 0x00005c000b087b82 */ /* 0x000e700000000a00 */
[----:B------:R1:W3:Y:S08]  /*12330*/  LDC.64 R12, c[0x0][R11+0x168] ;  /* 0x00005a000b0c7b82 */ /* 0x0002f00000000a00 */
[----:B------:R1:W2:Y:S08]  /*12340*/  LDC.64 R18, c[0x0][R11+0x178] ;  /* 0x00005e000b127b82 */ /* 0x0002b00000000a00 */
[----:B------:R1:W2:Y:S01]  /*12350*/  LDC.64 R16, c[0x0][R11+0x160] ;  /* 0x000058000b107b82 */ /* 0x0002a20000000a00 */
[----:B------:R-:W-:Y:S01]  /*12360*/  IMAD.MOV.U32 R2, RZ, RZ, c[0x0][0x4e8] ;  /* 0x00013a00ff027624 */ /* 0x000fe200078e00ff */
[----:B------:R-:W-:-:S04]  /*12370*/  ISETP.NE.U32.AND P0, PT, RZ, c[0x0][0x500], PT ;  /* 0x00014000ff007a0c */ /* 0x000fc80003f05070 */
[----:B------:R-:W-:Y:S02]  /*12380*/  ISETP.NE.AND P2, PT, R2, 0x1, PT ;  /* 0x000000010200780c */ /* 0x000fe40003f45270 */
[----:B------:R-:W-:Y:S02]  /*12390*/  ISETP.NE.AND.EX P0, PT, RZ, c[0x0][0x504], PT, P0 ;  /* 0x00014100ff007a0c */ /* 0x000fe40003f05300 */
[----:B------:R-:W-:Y:S02]  /*123a0*/  SHF.R.S32.HI R5, RZ, 0x1f, R10 ;  /* 0x0000001fff057819 */ /* 0x000fe4000001140a */
[----:B------:R-:W-:Y:S02]  /*123b0*/  SEL R2, R10, RZ, !P0 ;  /* 0x000000ff0a027207 */ /* 0x000fe40004000000 */
[----:B------:R-:W-:Y:S01]  /*123c0*/  SEL R6, R5, RZ, !P0 ;  /* 0x000000ff05067207 */ /* 0x000fe20004000000 */
[----:B------:R-:W1:Y:S02]  /*123d0*/  S2R R32, SR_TID.X ;  /* 0x0000000000207919 */ /* 0x000e640000002100 */
[----:B-1----:R-:W-:-:S04]  /*123e0*/  IMAD R5, R9, R2, RZ ;  /* 0x0000000209057224 */ /* 0x002fc800078e02ff */
[C---:B------:R-:W-:Y:S02]  /*123f0*/  IMAD R11, R8.reuse, R6, R5 ;  /* 0x00000006080b7224 */ /* 0x040fe400078e0205 */
[----:B------:R-:W-:Y:S01]  /*12400*/  IMAD.WIDE.U32 R6, R8, R2, RZ ;  /* 0x0000000208067225 */ /* 0x000fe200078e00ff */
[----:B------:R-:W-:-:S04]  /*12410*/  SHF.R.S32.HI R23, RZ, 0x1f, R32 ;  /* 0x0000001fff177819 */ /* 0x000fc80000011420 */
[----:B------:R-:W-:-:S04]  /*12420*/  LEA.HI R23, R23, R32, RZ, 0x5 ;  /* 0x0000002017177211 */ /* 0x000fc800078f28ff */
[----:B------:R-:W-:-:S05]  /*12430*/  LOP3.LUT R23, R23, 0xffffffe0, RZ, 0xc0, !PT ;  /* 0xffffffe017177812 */ /* 0x000fca00078ec0ff */
[----:B------:R-:W-:Y:S02]  /*12440*/  IMAD.IADD R23, R32, 0x1, -R23 ;  /* 0x0000000120177824 */ /* 0x000fe400078e0a17 */
[----:B--2---:R-:W-:-:S04]  /*12450*/  IMAD.IADD R4, R4, 0x1, R30 ;  /* 0x0000000104047824 */ /* 0x004fc800078e021e */
[----:B------:R-:W-:-:S04]  /*12460*/  @P2 IMAD.HI.U32 R10, R4, c[0x0][0x4ec], RZ ;  /* 0x00013b00040a2a27 */ /* 0x000fc800078e00ff */
[----:B------:R-:W-:Y:S01]  /*12470*/  IMAD.MOV.U32 R5, RZ, RZ, R4 ;  /* 0x000000ffff057224 */ /* 0x000fe200078e0004 */
[----:B------:R-:W-:Y:S01]  /*12480*/  @P2 SHF.R.U32.HI R5, RZ, c[0x0][0x4f0], R10 ;  /* 0x00013c00ff052a19 */ /* 0x000fe2000001160a */
[----:B---3--:R-:W-:Y:S01]  /*12490*/  IMAD.WIDE.U32 R8, R12, R22, RZ ;  /* 0x000000160c087225 */ /* 0x008fe200078e00ff */
[----:B----4-:R-:W-:-:S03]  /*124a0*/  SEL R10, R15, RZ, P3 ;  /* 0x000000ff0f0a7207 */ /* 0x010fc60001800000 */
[----:B------:R-:W-:Y:S01]  /*124b0*/  IMAD R12, R13, R22, RZ ;  /* 0x000000160d0c7224 */ /* 0x000fe200078e02ff */
[----:B-----5:R-:W-:Y:S01]  /*124c0*/  IADD3 R15, P1, P0, R6, R8, R3 ;  /* 0x00000008060f7210 */ /* 0x020fe2000783e003 */
[----:B------:R-:W-:Y:S01]  /*124d0*/  IMAD.IADD R13, R7, 0x1, R11 ;  /* 0x00000001070d7824 */ /* 0x000fe200078e020b */
[----:B------:R-:W-:Y:S01]  /*124e0*/  SHF.R.S32.HI R8, RZ, 0x1f, R3 ;  /* 0x0000001fff087819 */ /* 0x000fe20000011403 */
[----:B------:R-:W-:Y:S02]  /*124f0*/  IMAD.IADD R9, R9, 0x1, R12 ;  /* 0x0000000109097824 */ /* 0x000fe400078e020c */
[-C--:B------:R-:W-:Y:S02]  /*12500*/  IMAD R7, R19, R10.reuse, RZ ;  /* 0x0000000a13077224 */ /* 0x080fe400078e02ff */
[----:B------:R-:W-:Y:S02]  /*12510*/  IMAD.MOV R6, RZ, RZ, -R5 ;  /* 0x000000ffff067224 */ /* 0x000fe400078e0a05 */
[----:B------:R-:W-:Y:S01]  /*12520*/  IMAD.WIDE.U32 R10, R18, R10, RZ ;  /* 0x0000000a120a7225 */ /* 0x000fe200078e00ff */
[----:B------:R-:W-:-:S03]  /*12530*/  IADD3.X R13, R13, R9, R8, P1, P0 ;  /* 0x000000090d0d7210 */ /* 0x000fc60000fe0408 */
[----:B------:R-:W-:Y:S01]  /*12540*/  IMAD R6, R6, c[0x0][0x4e8], R4 ;  /* 0x00013a0006067a24 */ /* 0x000fe200078e0204 */
[----:B------:R-:W-:Y:S01]  /*12550*/  IADD3 R10, P1, P0, R5, R15, R10 ;  /* 0x0000000f050a7210 */ /* 0x000fe2000783e00a */
[----:B------:R-:W-:Y:S01]  /*12560*/  IMAD.IADD R11, R11, 0x1, R7 ;  /* 0x000000010b0b7824 */ /* 0x000fe200078e0207 */
[----:B------:R-:W-:Y:S01]  /*12570*/  SHF.R.S32.HI R7, RZ, 0x1f, R5 ;  /* 0x0000001fff077819 */ /* 0x000fe20000011405 */
[----:B------:R-:W-:Y:S01]  /*12580*/  IMAD R5, R17, R6, RZ ;  /* 0x0000000611057224 */ /* 0x000fe200078e02ff */
[----:B------:R-:W-:Y:S01]  /*12590*/  SHF.R.S32.HI R9, RZ, 0x1f, R6 ;  /* 0x0000001fff097819 */ /* 0x000fe20000011406 */
[----:B------:R-:W-:Y:S01]  /*125a0*/  IMAD.MOV.U32 R12, RZ, RZ, c[0x0][0x4a8] ;  /* 0x00012a00ff0c7624 */ /* 0x000fe200078e00ff */
[----:B------:R-:W-:-:S03]  /*125b0*/  IADD3.X R11, R7, R13, R11, P1, P0 ;  /* 0x0000000d070b7210 */ /* 0x000fc60000fe040b */
[C---:B------:R-:W-:Y:S02]  /*125c0*/  IMAD R5, R16.reuse, R9, R5 ;  /* 0x0000000910057224 */ /* 0x040fe400078e0205 */
[----:B------:R-:W-:Y:S01]  /*125d0*/  IMAD.WIDE.U32 R6, R16, R6, R10 ;  /* 0x0000000610067225 */ /* 0x000fe200078e000a */
[----:B------:R-:W-:-:S03]  /*125e0*/  SEL R10, R12, c[0x0][0x450], P3 ;  /* 0x000114000c0a7a07 */ /* 0x000fc60001800000 */
[----:B------:R-:W-:Y:S01]  /*125f0*/  IMAD.MOV.U32 R9, RZ, RZ, c[0x0][0x4ac] ;  /* 0x00012b00ff097624 */ /* 0x000fe200078e00ff */
[----:B------:R-:W-:Y:S01]  /*12600*/  LEA R10, P0, R6, R10, 0x2 ;  /* 0x0000000a060a7211 */ /* 0x000fe200078010ff */
[----:B------:R-:W-:-:S03]  /*12610*/  IMAD.IADD R5, R7, 0x1, R5 ;  /* 0x0000000107057824 */ /* 0x000fc600078e0205 */
[----:B------:R-:W-:-:S04]  /*12620*/  SEL R9, R9, c[0x0][0x454], P3 ;  /* 0x0001150009097a07 */ /* 0x000fc80001800000 */
[----:B------:R-:W-:Y:S01]  /*12630*/  LEA.HI.X R6, R6, R9, R5, 0x2, P0 ;  /* 0x0000000906067211 */ /* 0x000fe200000f1405 */
[----:B------:R-:W-:Y:S01]  /*12640*/  SHFL.IDX PT, R12, R10, RZ, 0x1c1f ;  /* 0x001c1fff0a0c7589 */ /* 0x000fe200000e0000 */
[----:B------:R-:W-:-:S03]  /*12650*/  IMAD.IADD R5, R31, 0x1, R30 ;  /* 0x000000011f057824 */ /* 0x000fc600078e021e */
[----:B------:R-:W1:Y:S04]  /*12660*/  SHFL.IDX PT, R13, R6, RZ, 0x1c1f ;  /* 0x001c1fff060d7589 */ /* 0x000e6800000e0000 */
[----:B------:R-:W-:Y:S04]  /*12670*/  SHFL.IDX PT, R10, R10, 0x1, 0x1c1f ;  /* 0x003c1f000a0a7f89 */ /* 0x000fe800000e0000 */
[----:B------:R2:W3:Y:S01]  /*12680*/  SHFL.IDX PT, R11, R6, 0x1, 0x1c1f ;  /* 0x003c1f00060b7f89 */ /* 0x0004e200000e0000 */
[----:B------:R-:W-:Y:S02]  /*12690*/  LOP3.LUT P0, RZ, R23, 0x3, RZ, 0xc0, !PT ;  /* 0x0000000317ff7812 */ /* 0x000fe4000780c0ff */
[----:B------:R-:W-:Y:S01]  /*126a0*/  IADD3 R7, R5, 0x8, RZ ;  /* 0x0000000805077810 */ /* 0x000fe20007ffe0ff */
[----:B--2---:R-:W-:-:S05]  /*126b0*/  IMAD R6, R14, c[0x0][0x4e8], RZ ;  /* 0x00013a000e067a24 */ /* 0x004fca00078e02ff */
[-C--:B------:R-:W-:Y:S02]  /*126c0*/  ISETP.GE.OR P1, PT, R5, R6.reuse, P0 ;  /* 0x000000060500720c */ /* 0x080fe40000726670 */
[----:B------:R-:W-:-:S11]  /*126d0*/  ISETP.GE.OR P0, PT, R7, R6, P0 ;  /* 0x000000060700720c */ /* 0x000fd60000706670 */
[----:B-1----:R1:W-:Y:S01]  /*126e0*/  @!P1 ST.E [R12.64], R21 ;  /* 0x000000150c009985 */ /* 0x0023e2000c101908 */
[----:B------:R-:W-:-:S03]  /*126f0*/  ISETP.GE.AND P1, PT, R5, R6, PT ;  /* 0x000000060500720c */ /* 0x000fc60003f26270 */
[----:B---3--:R1:W-:Y:S01]  /*12700*/  @!P0 ST.E [R10.64], R20 ;  /* 0x000000140a008985 */ /* 0x0083e2000c101908 */
[----:B------:R-:W-:Y:S01]  /*12710*/  ISETP.GE.AND P0, PT, R7, R6, PT ;  /* 0x000000060700720c */ /* 0x000fe20003f06270 */
[----:B------:R-:W-:Y:S05]  /*12720*/  @P3 BRA `(.L_x_594) ;  /* 0x000006c000003947 */ /* 0x000fea0003800000 */
[----:B------:R-:W2:Y:S01]  /*12730*/  LDL R23, [R1+0x58] ;  /* 0x0000580001177983 */ /* 0x000ea20000100800 */
[----:B------:R-:W-:Y:S02]  /*12740*/  IMAD R8, R8, c[0x0][0x3a0], RZ ;  /* 0x0000e80008087a24 */ /* 0x000fe400078e02ff */
[C---:B------:R-:W-:Y:S01]  /*12750*/  IMAD.WIDE.U32 R4, R3.reuse, c[0x0][0x3a0], RZ ;  /* 0x0000e80003047a25 */ /* 0x040fe200078e00ff */
[----:B------:R3:W4:Y:S03]  /*12760*/  LDS.128 R16, [R213+0x80] ;  /* 0x00008000d5107984 */ /* 0x0007260000000c00 */
[----:B------:R-:W-:Y:S01]  /*12770*/  IMAD R3, R3, c[0x0][0x3a4], R8 ;  /* 0x0000e90003037a24 */ /* 0x000fe200078e0208 */
[----:B------:R-:W-:Y:S01]  /*12780*/  SHF.R.S32.HI R8, RZ, 0x1f, R2 ;  /* 0x0000001fff087819 */ /* 0x000fe20000011402 */
[----:B------:R3:W1:Y:S03]  /*12790*/  LDS.128 R24, [R213+0x1080] ;  /* 0x00108000d5187984 */ /* 0x0006660000000c00 */
[----:B------:R-:W-:Y:S01]  /*127a0*/  IADD3 R5, R5, R3, RZ ;  /* 0x0000000305057210 */ /* 0x000fe20007ffe0ff */
[----:B------:R3:W1:Y:S01]  /*127b0*/  LDS.128 R36, [R213+0x2080] ;  /* 0x00208000d5247984 */ /* 0x0006620000000c00 */
[----:B------:R-:W-:-:S03]  /*127c0*/  IMAD R8, R8, c[0x0][0x3f0], RZ ;  /* 0x0000fc0008087a24 */ /* 0x000fc600078e02ff */
[C---:B------:R-:W-:Y:S01]  /*127d0*/  IMAD.WIDE.U32 R4, R22.reuse, c[0x0][0x3e8], R4 ;  /* 0x0000fa0016047a25 */ /* 0x040fe200078e0004 */
[----:B------:R3:W1:Y:S03]  /*127e0*/  LDS.128 R40, [R213+0x3080] ;  /* 0x00308000d5287984 */ /* 0x0006660000000c00 */
[----:B------:R-:W-:Y:S01]  /*127f0*/  IMAD R5, R22, c[0x0][0x3ec], R5 ;  /* 0x0000fb0016057a24 */ /* 0x000fe200078e0205 */
[----:B-1----:R3:W1:Y:S03]  /*12800*/  LDS.128 R12, [R213+0x4080] ;  /* 0x00408000d50c7984 */ /* 0x0026660000000c00 */
[----:B------:R-:W-:Y:S01]  /*12810*/  IMAD.WIDE.U32 R4, R2, c[0x0][0x3f0], R4 ;  /* 0x0000fc0002047a25 */ /* 0x000fe200078e0004 */
[----:B------:R3:W1:Y:S04]  /*12820*/  LDS.128 R32, [R213+0x6080] ;  /* 0x00608000d5207984 */ /* 0x0006680000000c00 */
[----:B------:R3:W1:Y:S04]  /*12830*/  LDS.128 R44, [R213+0x7080] ;  /* 0x00708000d52c7984 */ /* 0x0006680000000c00 */
[----:B------:R-:W5:Y:S02]  /*12840*/  S2R R10, SR_TID.X ;  /* 0x00000000000a7919 */ /* 0x000f640000002100 */
[----:B-----5:R-:W-:-:S04]  /*12850*/  SHF.R.S32.HI R11, RZ, 0x1f, R10 ;  /* 0x0000001fff0b7819 */ /* 0x020fc8000001140a */
[----:B------:R-:W-:-:S04]  /*12860*/  LEA.HI R11, R11, R10, RZ, 0x3 ;  /* 0x0000000a0b0b7211 */ /* 0x000fc800078f18ff */
[----:B------:R-:W-:Y:S02]  /*12870*/  SHF.R.S32.HI R11, RZ, 0x3, R11 ;  /* 0x00000003ff0b7819 */ /* 0x000fe4000001140b */
[----:B--2---:R-:W-:Y:S02]  /*12880*/  IADD3 R7, R23, R30, RZ ;  /* 0x0000001e17077210 */ /* 0x004fe40007ffe0ff */
[----:B------:R3:W2:Y:S02]  /*12890*/  LDS.128 R20, [R213+0x5080] ;  /* 0x00508000d5147984 */ /* 0x0006a40000000c00 */
[----:B------:R-:W-:Y:S01]  /*128a0*/  MOV R3, R7 ;  /* 0x0000000700037202 */ /* 0x000fe20000000f00 */
[----:B------:R-:W-:-:S05]  /*128b0*/  @P2 IMAD.HI.U32 R9, R7, c[0x0][0x4ec], RZ ;  /* 0x00013b0007092a27 */ /* 0x000fca00078e00ff */
[----:B------:R-:W-:Y:S01]  /*128c0*/  @P2 SHF.R.U32.HI R3, RZ, c[0x0][0x4f0], R9 ;  /* 0x00013c00ff032a19 */ /* 0x000fe20000011609 */
[----:B------:R-:W-:-:S03]  /*128d0*/  IMAD R9, R2, c[0x0][0x3f4], R8 ;  /* 0x0000fd0002097a24 */ /* 0x000fc600078e0208 */
[----:B------:R-:W-:Y:S02]  /*128e0*/  SHF.R.S32.HI R8, RZ, 0x1f, R3 ;  /* 0x0000001fff087819 */ /* 0x000fe40000011403 */
[----:B------:R-:W-:Y:S02]  /*128f0*/  IADD3 R2, -R3, RZ, RZ ;  /* 0x000000ff03027210 */ /* 0x000fe40007ffe1ff */
[----:B------:R-:W-:Y:S01]  /*12900*/  IADD3 R5, R5, R9, RZ ;  /* 0x0000000905057210 */ /* 0x000fe20007ffe0ff */
[----:B------:R-:W-:Y:S02]  /*12910*/  IMAD R8, R8, c[0x0][0x3e0], RZ ;  /* 0x0000f80008087a24 */ /* 0x000fe400078e02ff */
        /* <DEDUP_REMOVED lines=8> */
[----:B------:R-:W-:Y:S02]  /*129a0*/  LEA R10, P0, R2, c[0x0][0x380], 0x1 ;  /* 0x0000e000020a7a11 */ /* 0x000fe400078008ff */
[----:B------:R-:W-:Y:S02]  /*129b0*/  IADD3 R4, R11, R30, RZ ;  /* 0x0000001e0b047210 */ /* 0x000fe40007ffe0ff */
[----:B------:R-:W-:-:S04]  /*129c0*/  IADD3 R3, R3, R7, RZ ;  /* 0x0000000703037210 */ /* 0x000fc80007ffe0ff */
[----:B------:R-:W-:Y:S01]  /*129d0*/  LEA.HI.X R7, R2, c[0x0][0x384], R3, 0x1, P0 ;  /* 0x0000e10002077a11 */ /* 0x000fe200000f0c03 */
[----:B------:R-:W-:Y:S05]  /*129e0*/  BRA.DIV ~URZ, `(.L_x_595) ;  /* 0x000032d27f007947 */ /* 0x000fea000b800000 */
[----:B-1234-:R1:W2:Y:S02]  /*129f0*/  SHFL.IDX PT, R11, R7, RZ, 0x181f ;  /* 0x00181fff070b7589 */ /* 0x01e2a400000e0000 */
.L_x_656:
[----:B------:R-:W-:Y:S05]  /*12a00*/  BRA.DIV ~URZ, `(.L_x_596) ;  /* 0x000033227f007947 */ /* 0x000fea000b800000 */
[----:B------:R3:W4:Y:S02]  /*12a10*/  SHFL.IDX PT, R2, R10, RZ, 0x181f ;  /* 0x00181fff0a027589 */ /* 0x00072400000e0000 */
.L_x_657:
[----:B------:R-:W-:Y:S01]  /*12a20*/  ISETP.GE.AND P0, PT, R4, R6, PT ;  /* 0x000000060400720c */ /* 0x000fe20003f06270 */
[----:B------:R-:W-:-:S12]  /*12a30*/  BSSY B0, `(.L_x_597) ;  /* 0x000000a000007945 */ /* 0x000fd80003800000 */
[----:B------:R-:W-:Y:S05]  /*12a40*/  @P0 BRA `(.L_x_598) ;  /* 0x0000008000000947 */ /* 0x000fea0003800000 */
[----:B------:R-:W-:Y:S02]  /*12a50*/  ISETP.GE.AND P3, PT, R246, c[0x0][0x3c8], PT ;  /* 0x0000f200f6007a0c */ /* 0x000fe40003f66270 */
[----:B------:R-:W-:-:S11]  /*12a60*/  ISETP.GE.AND P2, PT, R0, c[0x0][0x3c8], PT ;  /* 0x0000f20000007a0c */ /* 0x000fd60003f46270 */
[-C--:B----4-:R-:W-:Y:S02]  /*12a70*/  @!P3 LEA R8, P1, R246, R2.reuse, 0x1 ;  /* 0x00000002f608b211 */ /* 0x090fe400078208ff */
[----:B------:R-:W-:Y:S02]  /*12a80*/  @!P2 LEA R2, P0, R0, R2, 0x1 ;  /* 0x000000020002a211 */ /* 0x000fe400078008ff */
[-C--:B--2---:R-:W-:Y:S02]  /*12a90*/  @!P3 LEA.HI.X R9, R246, R11.reuse, R28, 0x1, P1 ;  /* 0x0000000bf609b211 */ /* 0x084fe400008f0c1c */
[----:B------:R-:W-:-:S03]  /*12aa0*/  @!P2 LEA.HI.X R3, R0, R11, R29, 0x1, P0 ;  /* 0x0000000b0003a211 */ /* 0x000fc600000f0c1d */
[----:B------:R2:W-:Y:S04]  /*12ab0*/  @!P3 ST.E.128 [R8.64], R16 ;  /* 0x000000100800b985 */ /* 0x0005e8000c101d08 */
[----:B------:R2:W-:Y:S02]  /*12ac0*/  @!P2 ST.E.128 [R2.64], R12 ;  /* 0x0000000c0200a985 */ /* 0x0005e4000c101d08 */
.L_x_598:
[----:B------:R-:W-:Y:S05]  /*12ad0*/  BSYNC B0 ;  /* 0x0000000000007941 */ /* 0x000fea0003800000 */
.L_x_597:
[----:B------:R-:W-:Y:S05]  /*12ae0*/  BRA.DIV ~URZ, `(.L_x_599) ;  /* 0x000032b27f007947 */ /* 0x000fea000b800000 */
[----:B--2---:R2:W1:Y:S04]  /*12af0*/  SHFL.IDX PT, R11, R7, 0x1, 0x181f ;  /* 0x00381f00070b7f89 */ /* 0x00446800000e0000 */
[----:B----4-:R2:W4:Y:S02]  /*12b00*/  SHFL.IDX PT, R2, R10, 0x1, 0x181f ;  /* 0x00381f000a027f89 */ /* 0x01052400000e0000 */
.L_x_658:
[----:B------:R-:W-:Y:S01]  /*12b10*/  IADD3 R3, R4, 0x20, RZ ;  /* 0x0000002004037810 */ /* 0x000fe20007ffe0ff */
[----:B------:R-:W-:Y:S03]  /*12b20*/  BSSY B0, `(.L_x_600) ;  /* 0x000000b000007945 */ /* 0x000fe60003800000 */
[----:B------:R-:W-:-:S13]  /*12b30*/  ISETP.GE.AND P0, PT, R3, R6, PT ;  /* 0x000000060300720c */ /* 0x000fda0003f06270 */
[----:B------:R-:W-:Y:S05]  /*12b40*/  @P0 BRA `(.L_x_601) ;  /* 0x0000008000000947 */ /* 0x000fea0003800000 */
[----:B------:R-:W-:Y:S02]  /*12b50*/  ISETP.GE.AND P1, PT, R246, c[0x0][0x3c8], PT ;  /* 0x0000f200f6007a0c */ /* 0x000fe40003f26270 */
[----:B------:R-:W-:-:S11]  /*12b60*/  ISETP.GE.AND P0, PT, R0, c[0x0][0x3c8], PT ;  /* 0x0000f20000007a0c */ /* 0x000fd60003f06270 */
[-C--:B----4-:R-:W-:Y:S02]  /*12b70*/  @!P1 LEA R8, P3, R246, R2.reuse, 0x1 ;  /* 0x00000002f6089211 */ /* 0x090fe400078608ff */
[----:B------:R-:W-:Y:S02]  /*12b80*/  @!P0 LEA R2, P2, R0, R2, 0x1 ;  /* 0x0000000200028211 */ /* 0x000fe400078408ff */
[-C--:B-1----:R-:W-:Y:S02]  /*12b90*/  @!P1 LEA.HI.X R9, R246, R11.reuse, R28, 0x1, P3 ;  /* 0x0000000bf6099211 */ /* 0x082fe400018f0c1c */
[----:B------:R-:W-:-:S03]  /*12ba0*/  @!P0 LEA.HI.X R3, R0, R11, R29, 0x1, P2 ;  /* 0x0000000b00038211 */ /* 0x000fc600010f0c1d */
[----:B------:R1:W-:Y:S04]  /*12bb0*/  @!P1 ST.E.128 [R8.64], R24 ;  /* 0x0000001808009985 */ /* 0x0003e8000c101d08 */
[----:B------:R1:W-:Y:S02]  /*12bc0*/  @!P0 ST.E.128 [R2.64], R20 ;  /* 0x0000001402008985 */ /* 0x0003e4000c101d08 */
.L_x_601:
[----:B------:R-:W-:Y:S05]  /*12bd0*/  BSYNC B0 ;  /* 0x0000000000007941 */ /* 0x000fea0003800000 */
.L_x_600:
[----:B------:R-:W-:Y:S05]  /*12be0*/  BRA.DIV ~URZ, `(.L_x_602) ;  /* 0x000032827f007947 */ /* 0x000fea000b800000 */
[----:B-1----:R1:W2:Y:S02]  /*12bf0*/  SHFL.IDX PT, R11, R7, 0x2, 0x181f ;  /* 0x00581f00070b7f89 */ /* 0x0022a400000e0000 */
.L_x_659:
[----:B------:R-:W-:Y:S05]  /*12c00*/  BRA.DIV ~URZ, `(.L_x_603) ;  /* 0x000032d27f007947 */ /* 0x000fea000b800000 */
[----:B----4-:R4:W1:Y:S02]  /*12c10*/  SHFL.IDX PT, R2, R10, 0x2, 0x181f ;  /* 0x00581f000a027f89 */ /* 0x01086400000e0000 */
.L_x_660:
        /* <DEDUP_REMOVED lines=10> */
[----:B------:R1:W-:Y:S04]  /*12cc0*/  @!P1 ST.E.128 [R8.64], R36 ;  /* 0x0000002408009985 */ /* 0x0003e8000c101d08 */
[----:B------:R1:W-:Y:S02]  /*12cd0*/  @!P0 ST.E.128 [R2.64], R32 ;  /* 0x0000002002008985 */ /* 0x0003e4000c101d08 */
.L_x_605:
[----:B------:R-:W-:Y:S05]  /*12ce0*/  BSYNC B0 ;  /* 0x0000000000007941 */ /* 0x000fea0003800000 */
.L_x_604:
[----:B------:R-:W-:Y:S05]  /*12cf0*/  BRA.DIV ~URZ, `(.L_x_606) ;  /* 0x000032527f007947 */ /* 0x000fea000b800000 */
[----:B-12---:R-:W1:Y:S04]  /*12d00*/  SHFL.IDX PT, R7, R7, 0x3, 0x181f ;  /* 0x00781f0007077f89 */ /* 0x006e6800000e0000 */
[----:B------:R2:W3:Y:S02]  /*12d10*/  SHFL.IDX PT, R5, R10, 0x3, 0x181f ;  /* 0x00781f000a057f89 */ /* 0x0004e400000e0000 */
.L_x_661:
[----:B------:R-:W-:-:S04]  /*12d20*/  IADD3 R2, R4, 0x60, RZ ;  /* 0x0000006004027810 */ /* 0x000fc80007ffe0ff */
[----:B------:R-:W-:-:S13]  /*12d30*/  ISETP.GE.AND P0, PT, R2, R6, PT ;  /* 0x000000060200720c */ /* 0x000fda0003f06270 */
[----:B------:R-:W-:Y:S05]  /*12d40*/  @P0 BRA `(.L_x_607) ;  /* 0x0000192000000947 */ /* 0x000fea0003800000 */
[----:B------:R-:W-:-:S13]  /*12d50*/  ISETP.GE.AND P0, PT, R246, c[0x0][0x3c8], PT ;  /* 0x0000f200f6007a0c */ /* 0x000fda0003f06270 */
[----:B---3--:R-:W-:-:S04]  /*12d60*/  @!P0 LEA R2, P1, R246, R5, 0x1 ;  /* 0x00000005f6028211 */ /* 0x008fc800078208ff */
[----:B-1----:R-:W-:-:S05]  /*12d70*/  @!P0 LEA.HI.X R3, R246, R7, R28, 0x1, P1 ;  /* 0x00000007f6038211 */ /* 0x002fca00008f0c1c */
[----:B------:R1:W-:Y:S01]  /*12d80*/  @!P0 ST.E.128 [R2.64], R40 ;  /* 0x0000002802008985 */ /* 0x0003e2000c101d08 */
[----:B------:R-:W-:-:S13]  /*12d90*/  ISETP.GE.AND P0, PT, R0, c[0x0][0x3c8], PT ;  /* 0x0000f20000007a0c */ /* 0x000fda0003f06270 */
[----:B------:R-:W-:Y:S05]  /*12da0*/  @P0 BRA `(.L_x_607) ;  /* 0x000018c000000947 */ /* 0x000fea0003800000 */
[----:B-1----:R-:W-:-:S04]  /*12db0*/  LEA R2, P0, R0, R5, 0x1 ;  /* 0x0000000500027211 */ /* 0x002fc800078008ff */
[----:B------:R-:W-:-:S05]  /*12dc0*/  LEA.HI.X R3, R0, R7, R29, 0x1, P0 ;  /* 0x0000000700037211 */ /* 0x000fca00000f0c1d */
[----:B------:R1:W-:Y:S01]  /*12dd0*/  ST.E.128 [R2.64], R44 ;  /* 0x0000002c02007985 */ /* 0x0003e2000c101d08 */
[----:B------:R-:W-:Y:S05]  /*12de0*/  BRA `(.L_x_607) ;  /* 0x0000188000007947 */ /* 0x000fea0003800000 */
.L_x_594:
[----:B------:R-:W2:Y:S04]  /*12df0*/  LDL.LU R5, [R1+0x20] ;  /* 0x0000200001057983 */ /* 0x000ea80000300800 */
[----:B------:R-:W3:Y:S01]  /*12e00*/  LDL.LU R9, [R1+0x30] ;  /* 0x0000300001097983 */ /* 0x000ee20000300800 */
[----:B------:R-:W-:Y:S01]  /*12e10*/  IMAD R8, R8, c[0x0][0x408], RZ ;  /* 0x0001020008087a24 */ /* 0x000fe200078e02ff */
[----:B------:R-:W-:Y:S01]  /*12e20*/  SHF.R.S32.HI R0, RZ, 0x1f, R2 ;  /* 0x0000001fff007819 */ /* 0x000fe20000011402 */
[----:B------:R-:W-:-:S04]  /*12e30*/  IMAD.WIDE.U32 R6, R3, c[0x0][0x408], RZ ;  /* 0x0001020003067a25 */ /* 0x000fc800078e00ff */
[----:B------:R-:W-:Y:S02]  /*12e40*/  IMAD R3, R3, c[0x0][0x40c], R8 ;  /* 0x0001030003037a24 */ /* 0x000fe400078e0208 */
[----:B------:R-:W-:Y:S02]  /*12e50*/  IMAD R0, R0, c[0x0][0x440], RZ ;  /* 0x0001100000007a24 */ /* 0x000fe400078e02ff */
[----:B------:R-:W-:Y:S01]  /*12e60*/  @P2 IMAD.HI.U32 R8, R4, c[0x0][0x4ec], RZ ;  /* 0x00013b0004082a27 */ /* 0x000fe200078e00ff */
[----:B------:R-:W-:-:S05]  /*12e70*/  IADD3 R7, R7, R3, RZ ;  /* 0x0000000307077210 */ /* 0x000fca0007ffe0ff */
[----:B--2---:R-:W-:-:S04]  /*12e80*/  IMAD.WIDE.U32 R6, R5, c[0x0][0x438], R6 ;  /* 0x00010e0005067a25 */ /* 0x004fc800078e0006 */
[----:B------:R-:W-:Y:S02]  /*12e90*/  IMAD R7, R5, c[0x0][0x43c], R7 ;  /* 0x00010f0005077a24 */ /* 0x000fe400078e0207 */
[C---:B------:R-:W-:Y:S01]  /*12ea0*/  IMAD R5, R2.reuse, c[0x0][0x444], R0 ;  /* 0x0001110002057a24 */ /* 0x040fe200078e0200 */
[----:B------:R-:W-:Y:S01]  /*12eb0*/  MOV R0, R4 ;  /* 0x0000000400007202 */ /* 0x000fe20000000f00 */
[----:B------:R-:W-:Y:S01]  /*12ec0*/  IMAD.WIDE.U32 R2, R2, c[0x0][0x440], R6 ;  /* 0x0001100002027a25 */ /* 0x000fe200078e0006 */
[----:B------:R-:W-:-:S04]  /*12ed0*/  @P2 SHF.R.U32.HI R0, RZ, c[0x0][0x4f0], R8 ;  /* 0x00013c00ff002a19 */ /* 0x000fc80000011608 */
[----:B------:R-:W-:Y:S02]  /*12ee0*/  IADD3 R3, R3, R5, RZ ;  /* 0x0000000503037210 */ /* 0x000fe40007ffe0ff */
[----:B------:R-:W-:Y:S02]  /*12ef0*/  SHF.R.S32.HI R6, RZ, 0x1f, R0 ;  /* 0x0000001fff067819 */ /* 0x000fe40000011400 */
[----:B------:R-:W-:Y:S01]  /*12f00*/  IADD3 R5, -R0, RZ, RZ ;  /* 0x000000ff00057210 */ /* 0x000fe20007ffe1ff */
[----:B---3--:R-:W-:-:S04]  /*12f10*/  IMAD.WIDE.U32 R2, R9, c[0x0][0x448], R2 ;  /* 0x0001120009027a25 */ /* 0x008fc800078e0002 */
[----:B------:R-:W-:Y:S02]  /*12f20*/  IMAD R6, R6, c[0x0][0x430], RZ ;  /* 0x00010c0006067a24 */ /* 0x000fe400078e02ff */
[----:B------:R-:W-:Y:S02]  /*12f30*/  IMAD R3, R9, c[0x0][0x44c], R3 ;  /* 0x0001130009037a24 */ /* 0x000fe400078e0203 */
        /* <DEDUP_REMOVED lines=13> */
.L_x_662:
[----:B------:R-:W-:Y:S05]  /*13010*/  BRA.DIV ~URZ, `(.L_x_609) ;  /* 0x000030627f007947 */ /* 0x000fea000b800000 */
[----:B------:R4:W1:Y:S02]  /*13020*/  SHFL.IDX PT, R0, R29, RZ, 0x1c1f ;  /* 0x001c1fff1d007589 */ /* 0x00086400000e0000 */
.L_x_663:
[----:B------:R-:W5:Y:S01]  /*13030*/  LDL R5, [R1+0x10] ;  /* 0x0000100001057983 */ /* 0x000f620000100800 */
[----:B------:R-:W-:Y:S01]  /*13040*/  BSSY B0, `(.L_x_610) ;  /* 0x0000061000007945 */ /* 0x000fe20003800000 */
[C---:B-1---5:R-:W-:Y:S02]  /*13050*/  IADD3 R21, R5.reuse, 0x20, RZ ;  /* 0x0000002005157810 */ /* 0x062fe40007ffe0ff */
        /* <DEDUP_REMOVED lines=28> */
[----:B------:R-:W-:Y:S01]  /*13220*/  SHF.R.S32.HI R30, RZ, 0x1f, R8 ;  /* 0x0000001fff1e7819 */ /* 0x000fe20000011408 */
[----:B------:R-:W-:Y:S05]  /*13230*/  @P1 BRA `(.L_x_611) ;  /* 0x0000041000001947 */ /* 0x000fea0003800000 */
[----:B------:R-:W-:Y:S02]  /*13240*/  ISETP.GE.AND P4, PT, R5, c[0x0][0x3c8], PT ;  /* 0x0000f20005007a0c */ /* 0x000fe40003f86270 */
[----:B------:R-:W-:Y:S02]  /*13250*/  ISETP.GE.AND P2, PT, R8, c[0x0][0x3c8], PT ;  /* 0x0000f20008007a0c */ /* 0x000fe40003f46270 */
[----:B------:R-:W-:Y:S02]  /*13260*/  ISETP.GE.AND P5, PT, R7, c[0x0][0x3c8], PT ;  /* 0x0000f20007007a0c */ /* 0x000fe40003fa6270 */
[----:B------:R-:W-:Y:S02]  /*13270*/  ISETP.GE.AND P1, PT, R6, c[0x0][0x3c8], PT ;  /* 0x0000f20006007a0c */ /* 0x000fe40003f26270 */
[----:B------:R-:W-:-:S05]  /*13280*/  ISETP.GE.AND P6, PT, R21, c[0x0][0x3c8], PT ;  /* 0x0000f20015007a0c */ /* 0x000fca0003fc6270 */
[----:B------:R-:W-:Y:S02]  /*13290*/  @!P4 IMAD.MOV.U32 R22, RZ, RZ, R0 ;  /* 0x000000ffff16c224 */ /* 0x000fe400078e0000 */
[----:B---3--:R-:W-:Y:S01]  /*132a0*/  @!P4 IMAD.MOV.U32 R23, RZ, RZ, R4 ;  /* 0x000000ffff17c224 */ /* 0x008fe200078e0004 */
[----:B------:R-:W-:-:S03]  /*132b0*/  @!P2 LEA R2, P3, R8, R0, 0x2 ;  /* 0x000000000802a211 */ /* 0x000fc600078610ff */
[----:B------:R-:W-:Y:S01]  /*132c0*/  @!P4 IMAD.WIDE R22, R5, 0x4, R22 ;  /* 0x000000040516c825 */ /* 0x000fe200078e0216 */
[----:B------:R-:W-:-:S04]  /*132d0*/  @!P2 LEA.HI.X R3, R8, R4, R30, 0x2, P3 ;  /* 0x000000040803a211 */ /* 0x000fc800018f141e */
[----:B------:R1:W-:Y:S04]  /*132e0*/  @!P4 ST.E.64 [R22.64], R110 ;  /* 0x0000006e1600c985 */ /* 0x0003e8000c101b08 */
[----:B------:R3:W-:Y:S01]  /*132f0*/  @!P2 ST.E.64 [R2.64], R24 ;  /* 0x000000180200a985 */ /* 0x0007e2000c101b08 */
[----:B------:R-:W-:Y:S02]  /*13300*/  ISETP.GE.AND P2, PT, R20, c[0x0][0x3c8], PT ;  /* 0x0000f20014007a0c */ /* 0x000fe40003f46270 */
[CC--:B-1----:R-:W-:Y:S02]  /*13310*/  @!P5 LEA R22, P4, R7.reuse, R0.reuse, 0x2 ;  /* 0x000000000716d211 */ /* 0x0c2fe400078810ff */
[----:B---3--:R-:W-:Y:S02]  /*13320*/  @!P1 LEA R2, P3, R6, R0, 0x2 ;  /* 0x0000000006029211 */ /* 0x008fe400078610ff */
[----:B------:R-:W-:-:S02]  /*13330*/  @!P5 LEA.HI.X R23, R7, R4, R31, 0x2, P4 ;  /* 0x000000040717d211 */ /* 0x000fc400020f141f */
[----:B------:R-:W-:-:S03]  /*13340*/  @!P1 LEA.HI.X R3, R6, R4, R32, 0x2, P3 ;  /* 0x0000000406039211 */ /* 0x000fc600018f1420 */
[----:B------:R1:W-:Y:S01]  /*13350*/  @!P5 ST.E.64 [R22.64], R26 ;  /* 0x0000001a1600d985 */ /* 0x0003e2000c101b08 */
[----:B------:R-:W-:-:S03]  /*13360*/  ISETP.GE.AND P5, PT, R19, c[0x0][0x3c8], PT ;  /* 0x0000f20013007a0c */ /* 0x000fc60003fa6270 */
[----:B------:R3:W-:Y:S01]  /*13370*/  @!P1 ST.E.64 [R2.64], R50 ;  /* 0x0000003202009985 */ /* 0x0007e2000c101b08 */
[----:B------:R-:W-:Y:S02]  /*13380*/  ISETP.GE.AND P1, PT, R18, c[0x0][0x3c8], PT ;  /* 0x0000f20012007a0c */ /* 0x000fe40003f26270 */
[CC--:B-1----:R-:W-:Y:S02]  /*13390*/  @!P6 LEA R22, P4, R21.reuse, R0.reuse, 0x2 ;  /* 0x000000001516e211 */ /* 0x0c2fe400078810ff */
[C---:B---3--:R-:W-:Y:S02]  /*133a0*/  @!P2 LEA R2, P3, R20.reuse, R0, 0x2 ;  /* 0x000000001402a211 */ /* 0x048fe400078610ff */
[-C--:B------:R-:W-:Y:S02]  /*133b0*/  @!P6 LEA.HI.X R23, R21, R4.reuse, R34, 0x2, P4 ;  /* 0x000000041517e211 */ /* 0x080fe400020f1422 */
[----:B------:R-:W-:Y:S02]  /*133c0*/  @!P2 LEA.HI.X R3, R20, R4, R33, 0x2, P3 ;  /* 0x000000041403a211 */ /* 0x000fe400018f1421 */
[----:B------:R-:W-:Y:S01]  /*133d0*/  ISETP.GE.AND P4, PT, R16, c[0x0][0x3c8], PT ;  /* 0x0000f20010007a0c */ /* 0x000fe20003f86270 */
[----:B------:R1:W-:Y:S01]  /*133e0*/  @!P6 ST.E.64 [R22.64], R68 ;  /* 0x000000441600e985 */ /* 0x0003e2000c101b08 */
[----:B------:R-:W-:-:S03]  /*133f0*/  ISETP.GE.AND P6, PT, R17, c[0x0][0x3c8], PT ;  /* 0x0000f20011007a0c */ /* 0x000fc60003fc6270 */
[----:B------:R3:W-:Y:S01]  /*13400*/  @!P2 ST.E.64 [R2.64], R72 ;  /* 0x000000480200a985 */ /* 0x0007e2000c101b08 */
[CC--:B-1----:R-:W-:Y:S02]  /*13410*/  @!P5 LEA R22, P3, R19.reuse, R0.reuse, 0x2 ;  /* 0x000000001316d211 */ /* 0x0c2fe400078610ff */
[C---:B---3--:R-:W-:Y:S02]  /*13420*/  @!P1 LEA R2, P2, R18.reuse, R0, 0x2 ;  /* 0x0000000012029211 */ /* 0x048fe400078410ff */
        /* <DEDUP_REMOVED lines=10> */
[CC--:B-1----:R-:W-:Y:S02]  /*134d0*/  @!P3 LEA R22, P2, R15.reuse, R0.reuse, 0x2 ;  /* 0x000000000f16b211 */ /* 0x0c2fe400078410ff */
[C---:B---3--:R-:W-:Y:S02]  /*134e0*/  @!P4 LEA R2, P5, R16.reuse, R0, 0x2 ;  /* 0x000000001002c211 */ /* 0x048fe400078a10ff */
[-C--:B------:R-:W-:Y:S02]  /*134f0*/  @!P3 LEA.HI.X R23, R15, R4.reuse, R40, 0x2, P2 ;  /* 0x000000040f17b211 */ /* 0x080fe400010f1428 */
[----:B------:R-:W-:Y:S02]  /*13500*/  @!P4 LEA.HI.X R3, R16, R4, R38, 0x2, P5 ;  /* 0x000000041003c211 */ /* 0x000fe400028f1426 */
[----:B------:R-:W-:-:S03]  /*13510*/  ISETP.GE.AND P5, PT, R12, c[0x0][0x3c8], PT ;  /* 0x0000f2000c007a0c */ /* 0x000fc60003fa6270 */
[----:B------:R1:W-:Y:S01]  /*13520*/  @!P4 ST.E.64 [R2.64], R84 ;  /* 0x000000540200c985 */ /* 0x0003e2000c101b08 */
[----:B------:R-:W-:-:S03]  /*13530*/  ISETP.GE.AND P4, PT, R11, c[0x0][0x3c8], PT ;  /* 0x0000f2000b007a0c */ /* 0x000fc60003f86270 */
[----:B------:R3:W-:Y:S01]  /*13540*/  @!P3 ST.E.64 [R22.64], R88 ;  /* 0x000000581600b985 */ /* 0x0007e2000c101b08 */
[----:B------:R-:W-:Y:S02]  /*13550*/  ISETP.GE.AND P3, PT, R10, c[0x0][0x3c8], PT ;  /* 0x0000f2000a007a0c */ /* 0x000fe40003f66270 */
[----:B-1----:R-:W-:-:S04]  /*13560*/  @!P1 LEA R2, P2, R14, R0, 0x2 ;  /* 0x000000000e029211 */ /* 0x002fc800078410ff */
[----:B------:R-:W-:Y:S02]  /*13570*/  @!P1 LEA.HI.X R3, R14, R4, R39, 0x2, P2 ;  /* 0x000000040e039211 */ /* 0x000fe400010f1427 */
[----:B------:R-:W-:-:S03]  /*13580*/  @!P6 LEA R26, P2, R13, R0, 0x2 ;  /* 0x000000000d1ae211 */ /* 0x000fc600078410ff */
[----:B------:R1:W-:Y:S01]  /*13590*/  @!P1 ST.E.64 [R2.64], R92 ;  /* 0x0000005c02009985 */ /* 0x0003e2000c101b08 */
[C---:B------:R-:W-:Y:S02]  /*135a0*/  @!P5 LEA R24, P1, R12.reuse, R0, 0x2 ;  /* 0x000000000c18d211 */ /* 0x040fe400078210ff */
[----:B------:R-:W-:Y:S02]  /*135b0*/  @!P6 LEA.HI.X R27, R13, R4, R41, 0x2, P2 ;  /* 0x000000040d1be211 */ /* 0x000fe400010f1429 */
[C---:B---3--:R-:W-:Y:S02]  /*135c0*/  @!P4 LEA R22, P2, R11.reuse, R0, 0x2 ;  /* 0x000000000b16c211 */ /* 0x048fe400078410ff */
[-C--:B------:R-:W-:Y:S01]  /*135d0*/  @!P5 LEA.HI.X R25, R12, R4.reuse, R42, 0x2, P1 ;  /* 0x000000040c19d211 */ /* 0x080fe200008f142a */
[----:B------:R3:W-:Y:S01]  /*135e0*/  @!P6 ST.E.64 [R26.64], R100 ;  /* 0x000000641a00e985 */ /* 0x0007e2000c101b08 */
[----:B------:R-:W-:-:S03]  /*135f0*/  @!P4 LEA.HI.X R23, R11, R4, R43, 0x2, P2 ;  /* 0x000000040b17c211 */ /* 0x000fc600010f142b */
[----:B------:R3:W-:Y:S04]  /*13600*/  @!P5 ST.E.64 [R24.64], R96 ;  /* 0x000000601800d985 */ /* 0x0007e8000c101b08 */
[----:B------:R3:W-:Y:S01]  /*13610*/  @!P4 ST.E.64 [R22.64], R56 ;  /* 0x000000381600c985 */ /* 0x0007e2000c101b08 */
[----:B-1----:R-:W-:-:S04]  /*13620*/  @!P3 LEA R2, P1, R10, R0, 0x2 ;  /* 0x000000000a02b211 */ /* 0x002fc800078210ff */
[----:B------:R-:W-:-:S05]  /*13630*/  @!P3 LEA.HI.X R3, R10, R4, R44, 0x2, P1 ;  /* 0x000000040a03b211 */ /* 0x000fca00008f142c */
[----:B------:R3:W-:Y:S04]  /*13640*/  @!P3 ST.E.64 [R2.64], R46 ;  /* 0x0000002e0200b985 */ /* 0x0007e8000c101b08 */
.L_x_611:
[----:B------:R-:W-:Y:S05]  /*13650*/  BSYNC B0 ;  /* 0x0000000000007941 */ /* 0x000fea0003800000 */
.L_x_610:
[----:B------:R-:W-:Y:S05]  /*13660*/  BRA.DIV ~URZ, `(.L_x_612) ;  /* 0x00002a827f007947 */ /* 0x000fea000b800000 */
[----:B---3--:R1:W3:Y:S04]  /*13670*/  SHFL.IDX PT, R4, R28, 0x1, 0x1c1f ;  /* 0x003c1f001c047f89 */ /* 0x0082e800000e0000 */
[----:B------:R1:W2:Y:S02]  /*13680*/  SHFL.IDX PT, R0, R29, 0x1, 0x1c1f ;  /* 0x003c1f001d007f89 */ /* 0x0002a400000e0000 */
.L_x_664:
[----:B------:R-:W-:Y:S05]  /*13690*/  @P0 BRA `(.L_x_607) ;  /* 0x00000fd000000947 */ /* 0x000fea0003800000 */
[----:B------:R-:W5:Y:S01]  /*136a0*/  LDL R5, [R1+0x10] ;  /* 0x0000100001057983 */ /* 0x000f620000100800 */
[----:B------:R-:W-:Y:S02]  /*136b0*/  ISETP.GE.AND P1, PT, R8, c[0x0][0x3c8], PT ;  /* 0x0000f20008007a0c */ /* 0x000fe40003f26270 */
[----:B------:R-:W-:Y:S02]  /*136c0*/  ISETP.GE.AND P0, PT, R7, c[0x0][0x3c8], PT ;  /* 0x0000f20007007a0c */ /* 0x000fe40003f06270 */
[----:B------:R-:W-:Y:S02]  /*136d0*/  ISETP.GE.AND P5, PT, R6, c[0x0][0x3c8], PT ;  /* 0x0000f20006007a0c */ /* 0x000fe40003fa6270 */
[----:B------:R-:W-:-:S07]  /*136e0*/  ISETP.GE.AND P4, PT, R21, c[0x0][0x3c8], PT ;  /* 0x0000f20015007a0c */ /* 0x000fce0003f86270 */
[CC--:B--2---:R-:W-:Y:S02]  /*136f0*/  @!P1 LEA R22, P3, R8.reuse, R0.reuse, 0x2 ;  /* 0x0000000008169211 */ /* 0x0c4fe400078610ff */
[C---:B------:R-:W-:Y:S02]  /*13700*/  @!P0 LEA R2, P6, R7.reuse, R0, 0x2 ;  /* 0x0000000007028211 */ /* 0x040fe400078c10ff */
[-C--:B---3--:R-:W-:Y:S02]  /*13710*/  @!P1 LEA.HI.X R23, R8, R4.reuse, R30, 0x2, P3 ;  /* 0x0000000408179211 */ /* 0x088fe400018f141e */
[----:B------:R-:W-:Y:S02]  /*13720*/  ISETP.GE.AND P3, PT, R20, c[0x0][0x3c8], PT ;  /* 0x0000f20014007a0c */ /* 0x000fe40003f66270 */
[----:B------:R-:W-:Y:S02]  /*13730*/  @!P0 LEA.HI.X R3, R7, R4, R31, 0x2, P6 ;  /* 0x0000000407038211 */ /* 0x000fe400030f141f */
[----:B------:R-:W-:-:S04]  /*13740*/  @!P5 LEA R26, P6, R6, R0, 0x2 ;  /* 0x00000000061ad211 */ /* 0x000fc800078c10ff */
[----:B------:R-:W-:Y:S02]  /*13750*/  @!P5 LEA.HI.X R27, R6, R4, R32, 0x2, P6 ;  /* 0x00000004061bd211 */ /* 0x000fe400030f1420 */
[----:B-----5:R-:W-:-:S13]  /*13760*/  ISETP.GE.AND P2, PT, R5, c[0x0][0x3c8], PT ;  /* 0x0000f20005007a0c */ /* 0x020fda0003f46270 */
[----:B------:R-:W-:Y:S02]  /*13770*/  @!P2 IMAD.MOV.U32 R24, RZ, RZ, R0 ;  /* 0x000000ffff18a224 */ /* 0x000fe400078e0000 */
[----:B------:R-:W-:-:S04]  /*13780*/  @!P2 IMAD.MOV.U32 R25, RZ, RZ, R4 ;  /* 0x000000ffff19a224 */ /* 0x000fc800078e0004 */
[----:B------:R-:W-:-:S05]  /*13790*/  @!P2 IMAD.WIDE R24, R5, 0x4, R24 ;  /* 0x000000040518a825 */ /* 0x000fca00078e0218 */
[----:B------:R2:W-:Y:S01]  /*137a0*/  @!P2 ST.E.64 [R24.64], R104 ;  /* 0x000000681800a985 */ /* 0x0005e2000c101b08 */
[----:B------:R-:W-:-:S03]  /*137b0*/  ISETP.GE.AND P2, PT, R19, c[0x0][0x3c8], PT ;  /* 0x0000f20013007a0c */ /* 0x000fc60003f46270 */
[----:B------:R3:W-:Y:S01]  /*137c0*/  @!P1 ST.E.64 [R22.64], R64 ;  /* 0x0000004016009985 */ /* 0x0007e2000c101b08 */
[----:B------:R-:W-:-:S03]  /*137d0*/  ISETP.GE.AND P1, PT, R18, c[0x0][0x3c8], PT ;  /* 0x0000f20012007a0c */ /* 0x000fc60003f26270 */
[----:B------:R5:W-:Y:S04]  /*137e0*/  @!P0 ST.E.64 [R2.64], R60 ;  /* 0x0000003c02008985 */ /* 0x000be8000c101b08 */
[----:B------:R-:W-:Y:S01]  /*137f0*/  @!P5 ST.E.64 [R26.64], R116 ;  /* 0x000000741a00d985 */ /* 0x000fe2000c101b08 */
[----:B------:R-:W-:Y:S02]  /*13800*/  ISETP.GE.AND P5, PT, R16, c[0x0][0x3c8], PT ;  /* 0x0000f20010007a0c */ /* 0x000fe40003fa6270 */
[CC--:B--2---:R-:W-:Y:S02]  /*13810*/  @!P4 LEA R24, P0, R21.reuse, R0.reuse, 0x2 ;  /* 0x000000001518c211 */ /* 0x0c4fe400078010ff */
[----:B---3--:R-:W-:Y:S02]  /*13820*/  @!P3 LEA R22, P6, R20, R0, 0x2 ;  /* 0x000000001416b211 */ /* 0x008fe400078c10ff */
[----:B------:R-:W-:-:S02]  /*13830*/  @!P4 LEA.HI.X R25, R21, R4, R34, 0x2, P0 ;  /* 0x000000041519c211 */ /* 0x000fc400000f1422 */
[----:B------:R-:W-:Y:S02]  /*13840*/  ISETP.GE.AND P0, PT, R17, c[0x0][0x3c8], PT ;  /* 0x0000f20011007a0c */ /* 0x000fe40003f06270 */
[----:B------:R-:W-:Y:S01]  /*13850*/  @!P3 LEA.HI.X R23, R20, R4, R33, 0x2, P6 ;  /* 0x000000041417b211 */ /* 0x000fe200030f1421 */
[----:B------:R-:W-:Y:S01]  /*13860*/  @!P4 ST.E.64 [R24.64], R114 ;  /* 0x000000721800c985 */ /* 0x000fe2000c101b08 */
[----:B------:R-:W-:Y:S02]  /*13870*/  @!P2 LEA R8, P6, R19, R0, 0x2 ;  /* 0x000000001308a211 */ /* 0x000fe400078c10ff */
[----:B------:R-:W-:Y:S01]  /*13880*/  ISETP.GE.AND P4, PT, R15, c[0x0][0x3c8], PT ;  /* 0x0000f2000f007a0c */ /* 0x000fe20003f86270 */
[----:B------:R-:W-:Y:S01]  /*13890*/  @!P3 ST.E.64 [R22.64], R112 ;  /* 0x000000701600b985 */ /* 0x000fe2000c101b08 */
[----:B------:R-:W-:Y:S02]  /*138a0*/  @!P2 LEA.HI.X R9, R19, R4, R35, 0x2, P6 ;  /* 0x000000041309a211 */ /* 0x000fe400030f1423 */
[----:B------:R-:W-:-:S02]  /*138b0*/  @!P1 LEA R6, P6, R18, R0, 0x2 ;  /* 0x0000000012069211 */ /* 0x000fc400078c10ff */
[----:B------:R-:W-:Y:S01]  /*138c0*/  ISETP.GE.AND P3, PT, R14, c[0x0][0x3c8], PT ;  /* 0x0000f2000e007a0c */ /* 0x000fe20003f66270 */
[----:B------:R2:W-:Y:S01]  /*138d0*/  @!P2 ST.E.64 [R8.64], R78 ;  /* 0x0000004e0800a985 */ /* 0x0005e2000c101b08 */
[----:B------:R-:W-:Y:S02]  /*138e0*/  @!P1 LEA.HI.X R7, R18, R4, R36, 0x2, P6 ;  /* 0x0000000412079211 */ /* 0x000fe400030f1424 */
[----:B-----5:R-:W-:Y:S02]  /*138f0*/  @!P0 LEA R2, P6, R17, R0, 0x2 ;  /* 0x0000000011028211 */ /* 0x020fe400078c10ff */
[----:B------:R-:W-:Y:S01]  /*13900*/  ISETP.GE.AND P2, PT, R13, c[0x0][0x3c8], PT ;  /* 0x0000f2000d007a0c */ /* 0x000fe20003f46270 */
[----:B------:R3:W-:Y:S01]  /*13910*/  @!P1 ST.E.64 [R6.64], R70 ;  /* 0x0000004606009985 */ /* 0x0007e2000c101b08 */
[----:B------:R-:W-:Y:S02]  /*13920*/  @!P0 LEA.HI.X R3, R17, R4, R37, 0x2, P6 ;  /* 0x0000000411038211 */ /* 0x000fe400030f1425 */
[----:B------:R-:W-:-:S02]  /*13930*/  @!P5 LEA R20, P6, R16, R0, 0x2 ;  /* 0x000000001014d211 */ /* 0x000fc400078c10ff */
[----:B------:R-:W-:Y:S01]  /*13940*/  ISETP.GE.AND P1, PT, R12, c[0x0][0x3c8], PT ;  /* 0x0000f2000c007a0c */ /* 0x000fe20003f26270 */
[----:B------:R5:W-:Y:S01]  /*13950*/  @!P0 ST.E.64 [R2.64], R52 ;  /* 0x0000003402008985 */ /* 0x000be2000c101b08 */
[C---:B------:R-:W-:Y:S02]  /*13960*/  @!P4 LEA R18, P0, R15.reuse, R0, 0x2 ;  /* 0x000000000f12c211 */ /* 0x040fe400078010ff */
[----:B------:R-:W-:Y:S02]  /*13970*/  @!P5 LEA.HI.X R21, R16, R4, R38, 0x2, P6 ;  /* 0x000000041015d211 */ /* 0x000fe400030f1426 */
[----:B------:R-:W-:Y:S02]  /*13980*/  @!P3 LEA R16, P6, R14, R0, 0x2 ;  /* 0x000000000e10b211 */ /* 0x000fe400078c10ff */
[----:B------:R-:W-:Y:S01]  /*13990*/  @!P4 LEA.HI.X R19, R15, R4, R40, 0x2, P0 ;  /* 0x000000040f13c211 */ /* 0x000fe200000f1428 */
[----:B------:R1:W-:Y:S01]  /*139a0*/  @!P5 ST.E.64 [R20.64], R90 ;  /* 0x0000005a1400d985 */ /* 0x0003e2000c101b08 */
[----:B------:R-:W-:-:S02]  /*139b0*/  ISETP.GE.AND P0, PT, R11, c[0x0][0x3c8], PT ;  /* 0x0000f2000b007a0c */ /* 0x000fc40003f06270 */
[----:B------:R-:W-:Y:S01]  /*139c0*/  @!P3 LEA.HI.X R17, R14, R4, R39, 0x2, P6 ;  /* 0x000000040e11b211 */ /* 0x000fe200030f1427 */
[----:B------:R1:W-:Y:S04]  /*139d0*/  @!P4 ST.E.64 [R18.64], R86 ;  /* 0x000000561200c985 */ /* 0x0003e8000c101b08 */
[----:B------:R1:W-:Y:S01]  /*139e0*/  @!P3 ST.E.64 [R16.64], R82 ;  /* 0x000000521000b985 */ /* 0x0003e2000c101b08 */
[----:B--2---:R-:W-:-:S04]  /*139f0*/  @!P2 LEA R8, P6, R13, R0, 0x2 ;  /* 0x000000000d08a211 */ /* 0x004fc800078c10ff */
[----:B------:R-:W-:Y:S02]  /*13a00*/  @!P2 LEA.HI.X R9, R13, R4, R41, 0x2, P6 ;  /* 0x000000040d09a211 */ /* 0x000fe400030f1429 */
[----:B---3--:R-:W-:-:S03]  /*13a10*/  @!P1 LEA R6, P6, R12, R0, 0x2 ;  /* 0x000000000c069211 */ /* 0x008fc600078c10ff */
[----:B------:R1:W-:Y:S01]  /*13a20*/  @!P2 ST.E.64 [R8.64], R74 ;  /* 0x0000004a0800a985 */ /* 0x0003e2000c101b08 */
[----:B------:R-:W-:Y:S02]  /*13a30*/  @!P1 LEA.HI.X R7, R12, R4, R42, 0x2, P6 ;  /* 0x000000040c079211 */ /* 0x000fe400030f142a */
[----:B-----5:R-:W-:-:S03]  /*13a40*/  @!P0 LEA R2, P6, R11, R0, 0x2 ;  /* 0x000000000b028211 */ /* 0x020fc600078c10ff */
[----:B------:R1:W-:Y:S01]  /*13a50*/  @!P1 ST.E.64 [R6.64], R58 ;  /* 0x0000003a06009985 */ /* 0x0003e2000c101b08 */
[----:B------:R-:W-:-:S05]  /*13a60*/  @!P0 LEA.HI.X R3, R11, R4, R43, 0x2, P6 ;  /* 0x000000040b038211 */ /* 0x000fca00030f142b */
[----:B------:R1:W-:Y:S01]  /*13a70*/  @!P0 ST.E.64 [R2.64], R54 ;  /* 0x0000003602008985 */ /* 0x0003e2000c101b08 */
[----:B------:R-:W-:-:S13]  /*13a80*/  ISETP.GE.AND P0, PT, R10, c[0x0][0x3c8], PT ;  /* 0x0000f2000a007a0c */ /* 0x000fda0003f06270 */
[----:B------:R-:W-:Y:S05]  /*13a90*/  @P0 BRA `(.L_x_607) ;  /* 0x00000bd000000947 */ /* 0x000fea0003800000 */
[----:B-1----:R-:W-:-:S04]  /*13aa0*/  LEA R2, P0, R10, R0, 0x2 ;  /* 0x000000000a027211 */ /* 0x002fc800078010ff */
[----:B------:R-:W-:-:S05]  /*13ab0*/  LEA.HI.X R3, R10, R4, R44, 0x2, P0 ;  /* 0x000000040a037211 */ /* 0x000fca00000f142c */
[----:B------:R1:W-:Y:S01]  /*13ac0*/  ST.E.64 [R2.64], R48 ;  /* 0x0000003002007985 */ /* 0x0003e2000c101b08 */
[----:B------:R-:W-:Y:S05]  /*13ad0*/  BRA `(.L_x_607) ;  /* 0x00000b9000007947 */ /* 0x000fea0003800000 */
.L_x_592:
[----:B------:R-:W3:Y:S04]  /*13ae0*/  LDL.LU R3, [R1+0x2c] ;  /* 0x00002c0001037983 */ /* 0x000ee80000300800 */
[----:B------:R-:W4:Y:S01]  /*13af0*/  LDL R8, [R1+0x34] ;  /* 0x0000340001087983 */ /* 0x000f220000100800 */
[----:B------:R-:W-:Y:S01]  /*13b00*/  ISETP.NE.U32.AND P0, PT, RZ, c[0x0][0x508], PT ;  /* 0x00014200ff007a0c */ /* 0x000fe20003f05070 */
[----:B--2---:R-:W-:Y:S01]  /*13b10*/  IMAD.MOV.U32 R6, RZ, RZ, 0x4 ;  /* 0x00000004ff067424 */ /* 0x004fe200078e00ff */
[----:B------:R-:W-:Y:S01]  /*13b20*/  ISETP.NE.U32.AND P1, PT, RZ, c[0x0][0x500], PT ;  /* 0x00014000ff007a0c */ /* 0x000fe20003f25070 */
[----:B------:R-:W-:Y:S01]  /*13b30*/  IMAD.MOV.U32 R19, RZ, RZ, c[0x0][0x388] ;  /* 0x0000e200ff137624 */ /* 0x000fe200078e00ff */
[----:B------:R-:W-:Y:S01]  /*13b40*/  ISETP.NE.AND.EX P0, PT, RZ, c[0x0][0x50c], PT, P0 ;  /* 0x00014300ff007a0c */ /* 0x000fe20003f05300 */
[----:B------:R-:W-:Y:S01]  /*13b50*/  IMAD.MOV.U32 R2, RZ, RZ, RZ ;  /* 0x000000ffff027224 */ /* 0x000fe200078e00ff */
[----:B------:R-:W-:Y:S01]  /*13b60*/  ISETP.NE.AND.EX P1, PT, RZ, c[0x0][0x504], PT, P1 ;  /* 0x00014100ff007a0c */ /* 0x000fe20003f25310 */
[----:B----4-:R-:W-:-:S10]  /*13b70*/  IMAD.WIDE R4, R8, R6, c[0x0][0x500] ;  /* 0x0001400008047625 */ /* 0x010fd400078e0206 */
[----:B------:R-:W-:Y:S02]  /*13b80*/  @P0 IMAD.WIDE R6, R8, R6, c[0x0][0x508] ;  /* 0x0001420008060625 */ /* 0x000fe400078e0206 */
[----:B------:R2:W5:Y:S04]  /*13b90*/  @P1 LDG.E R2, [R4.64] ;  /* 0x0000000804021981 */ /* 0x000568000c1e1900 */
[----:B------:R2:W5:Y:S01]  /*13ba0*/  @P0 LDG.E R19, [R6.64] ;  /* 0x0000000806130981 */ /* 0x000562000c1e1900 */
[----:B---3--:R-:W-:-:S04]  /*13bb0*/  ISETP.NE.AND P2, PT, R3, RZ, PT ;  /* 0x000000ff0300720c */ /* 0x008fc80003f45270 */
[----:B------:R-:W-:Y:S01]  /*13bc0*/  SEL R18, R3, c[0x0][0x3d4], P2 ;  /* 0x0000f50003127a07 */ /* 0x000fe20001000000 */
[----:B------:R-:W-:Y:S05]  /*13bd0*/  @P0 BRA `(.L_x_613) ;  /* 0x0000004000000947 */ /* 0x000fea0003800000 */
[----:B------:R-:W-:Y:S05]  /*13be0*/  @!P1 BRA `(.L_x_613) ;  /* 0x0000003000009947 */ /* 0x000fea0003800000 */
[----:B------:R3:W4:Y:S04]  /*13bf0*/  LDG.E R3, [R4.64] ;  /* 0x0000000804037981 */ /* 0x000728000c1e1900 */
[----:B--23--:R-:W4:Y:S02]  /*13c00*/  LDG.E R4, [R4.64+0x4] ;  /* 0x0000040804047981 */ /* 0x00cf24000c1e1900 */
[----:B----45:R-:W-:Y:S02]  /*13c10*/  IADD3 R19, -R3, R4, RZ ;  /* 0x0000000403137210 */ /* 0x030fe40007ffe1ff */
.L_x_613:
[----:B--2---:R-:W2:Y:S01]  /*13c20*/  S2R R5, SR_TID.X ;  /* 0x0000000000057919 */ /* 0x004ea20000002100 */
[----:B------:R-:W-:Y:S01]  /*13c30*/  SHF.R.S32.HI R3, RZ, 0x1f, R8 ;  /* 0x0000001fff037819 */ /* 0x000fe20000011408 */
[----:B------:R-:W-:Y:S01]  /*13c40*/  BSSY B0, `(.L_x_614) ;  /* 0x0000038000007945 */ /* 0x000fe20003800000 */
[----:B-----5:R-:W-:-:S02]  /*13c50*/  SHF.R.S32.HI R15, RZ, 0x1f, R2 ;  /* 0x0000001fff0f7819 */ /* 0x020fc40000011402 */
[----:B------:R-:W-:Y:S02]  /*13c60*/  SEL R8, R8, RZ, !P1 ;  /* 0x000000ff08087207 */ /* 0x000fe40004800000 */
[----:B------:R-:W-:Y:S02]  /*13c70*/  SEL R21, R3, RZ, !P1 ;  /* 0x000000ff03157207 */ /* 0x000fe40004800000 */
[----:B--2---:R-:W-:-:S13]  /*13c80*/  ISETP.GT.AND P0, PT, R5, 0x7f, PT ;  /* 0x0000007f0500780c */ /* 0x004fda0003f04270 */
[----:B------:R-:W-:Y:S05]  /*13c90*/  @P0 BRA `(.L_x_615) ;  /* 0x0000032000000947 */ /* 0x000fea0003800000 */
[----:B------:R-:W2:Y:S01]  /*13ca0*/  LDL R4, [R1+0x18] ;  /* 0x0000180001047983 */ /* 0x000ea20000100800 */
[----:B------:R-:W-:Y:S01]  /*13cb0*/  IMAD R3, R19, c[0x0][0x4e8], RZ ;  /* 0x00013a0013037a24 */ /* 0x000fe200078e02ff */
[----:B--2---:R-:W-:-:S04]  /*13cc0*/  IADD3 R14, R4, R5, RZ ;  /* 0x00000005040e7210 */ /* 0x004fc80007ffe0ff */
[----:B------:R-:W-:-:S13]  /*13cd0*/  ISETP.GE.AND P0, PT, R14, R3, PT ;  /* 0x000000030e00720c */ /* 0x000fda0003f06270 */
[----:B------:R-:W-:Y:S05]  /*13ce0*/  @P0 BRA `(.L_x_615) ;  /* 0x000002d000000947 */ /* 0x000fea0003800000 */
[----:B------:R-:W2:Y:S04]  /*13cf0*/  LDL R4, [R1+0x20] ;  /* 0x0000200001047983 */ /* 0x000ea80000100800 */
[----:B------:R-:W3:Y:S01]  /*13d00*/  LDL.LU R22, [R1+0x30] ;  /* 0x0000300001167983 */ /* 0x000ee20000300800 */
[----:B------:R-:W-:Y:S01]  /*13d10*/  IMAD.MOV.U32 R3, RZ, RZ, 0x368 ;  /* 0x00000368ff037424 */ /* 0x000fe200078e00ff */
[----:B------:R-:W-:-:S04]  /*13d20*/  ISETP.GT.AND P2, PT, R18, 0x1, PT ;  /* 0x000000011200780c */ /* 0x000fc80003f44270 */
[----:B------:R-:W-:-:S04]  /*13d30*/  SEL R3, R3, 0x328, P2 ;  /* 0x0000032803037807 */ /* 0x000fc80001000000 */
[----:B------:R4:W5:Y:S08]  /*13d40*/  LDC.64 R10, c[0x0][R3+0x170] ;  /* 0x00005c00030a7b82 */ /* 0x0009700000000a00 */
[----:B------:R4:W2:Y:S08]  /*13d50*/  LDC.64 R6, c[0x0][R3+0x168] ;  /* 0x00005a0003067b82 */ /* 0x0008b00000000a00 */
[----:B------:R4:W1:Y:S08]  /*13d60*/  LDC.64 R16, c[0x0][R3+0x178] ;  /* 0x00005e0003107b82 */ /* 0x0008700000000a00 */
[----:B------:R4:W1:Y:S02]  /*13d70*/  LDC.64 R12, c[0x0][R3+0x160] ;  /* 0x00005800030c7b82 */ /* 0x0008640000000a00 */
[----:B----4-:R-:W-:-:S02]  /*13d80*/  IMAD.MOV.U32 R3, RZ, RZ, c[0x0][0x4e8] ;  /* 0x00013a00ff037624 */ /* 0x010fc400078e00ff */
[----:B-----5:R-:W-:-:S03]  /*13d90*/  IMAD R9, R11, R8, RZ ;  /* 0x000000080b097224 */ /* 0x020fc600078e02ff */
[----:B------:R-:W-:Y:S02]  /*13da0*/  ISETP.NE.AND P0, PT, R3, 0x1, PT ;  /* 0x000000010300780c */ /* 0x000fe40003f05270 */
[----:B------:R-:W-:-:S11]  /*13db0*/  MOV R3, R14 ;  /* 0x0000000e00037202 */ /* 0x000fd60000000f00 */
[----:B------:R-:W-:-:S05]  /*13dc0*/  @P0 IMAD.HI.U32 R20, R14, c[0x0][0x4ec], RZ ;  /* 0x00013b000e140a27 */ /* 0x000fca00078e00ff */
[----:B------:R-:W-:Y:S01]  /*13dd0*/  @P0 SHF.R.U32.HI R3, RZ, c[0x0][0x4f0], R20 ;  /* 0x00013c00ff030a19 */ /* 0x000fe20000011614 */
[-C--:B--2---:R-:W-:Y:S02]  /*13de0*/  IMAD R11, R7, R4.reuse, RZ ;  /* 0x00000004070b7224 */ /* 0x084fe400078e02ff */
[----:B------:R-:W-:-:S04]  /*13df0*/  IMAD.WIDE.U32 R6, R6, R4, RZ ;  /* 0x0000000406067225 */ /* 0x000fc800078e00ff */
[----:B------:R-:W-:-:S04]  /*13e00*/  IMAD.WIDE.U32 R4, R10, R8, RZ ;  /* 0x000000080a047225 */ /* 0x000fc800078e00ff */
[----:B------:R-:W-:Y:S01]  /*13e10*/  IMAD R10, R10, R21, R9 ;  /* 0x000000150a0a7224 */ /* 0x000fe200078e0209 */
[----:B---3--:R-:W-:Y:S01]  /*13e20*/  SEL R9, R22, RZ, P2 ;  /* 0x000000ff16097207 */ /* 0x008fe20001000000 */
[----:B------:R-:W-:Y:S01]  /*13e30*/  IMAD.IADD R11, R7, 0x1, R11 ;  /* 0x00000001070b7824 */ /* 0x000fe200078e020b */
[----:B------:R-:W-:Y:S01]  /*13e40*/  IADD3 R20, P1, P0, R4, R6, R2 ;  /* 0x0000000604147210 */ /* 0x000fe2000783e002 */
[----:B------:R-:W-:Y:S01]  /*13e50*/  IMAD.MOV R4, RZ, RZ, -R3 ;  /* 0x000000ffff047224 */ /* 0x000fe200078e0a03 */
[----:B------:R-:W-:Y:S01]  /*13e60*/  IADD3 R5, R5, R10, RZ ;  /* 0x0000000a05057210 */ /* 0x000fe20007ffe0ff */
[-C--:B-1----:R-:W-:Y:S02]  /*13e70*/  IMAD R10, R17, R9.reuse, RZ ;  /* 0x00000009110a7224 */ /* 0x082fe400078e02ff */
[----:B------:R-:W-:Y:S01]  /*13e80*/  IMAD.WIDE.U32 R6, R16, R9, RZ ;  /* 0x0000000910067225 */ /* 0x000fe200078e00ff */
[----:B------:R-:W-:Y:S02]  /*13e90*/  IADD3.X R11, R5, R11, R15, P1, P0 ;  /* 0x0000000b050b7210 */ /* 0x000fe40000fe040f */
[----:B------:R-:W-:Y:S01]  /*13ea0*/  SHF.R.S32.HI R5, RZ, 0x1f, R3 ;  /* 0x0000001fff057819 */ /* 0x000fe20000011403 */
[----:B------:R-:W-:Y:S01]  /*13eb0*/  IMAD R4, R4, c[0x0][0x4e8], R14 ;  /* 0x00013a0004047a24 */ /* 0x000fe200078e020e */
[----:B------:R-:W-:Y:S01]  /*13ec0*/  IADD3 R7, R7, R10, RZ ;  /* 0x0000000a07077210 */ /* 0x000fe20007ffe0ff */
[----:B------:R-:W-:Y:S01]  /*13ed0*/  IMAD.MOV.U32 R10, RZ, RZ, c[0x0][0x4a8] ;  /* 0x00012a00ff0a7624 */ /* 0x000fe200078e00ff */
[----:B------:R-:W-:Y:S01]  /*13ee0*/  IADD3 R6, P1, P0, R3, R20, R6 ;  /* 0x0000001403067210 */ /* 0x000fe2000783e006 */
[----:B------:R-:W-:Y:S01]  /*13ef0*/  IMAD R3, R13, R4, RZ ;  /* 0x000000040d037224 */ /* 0x000fe200078e02ff */
[----:B------:R-:W-:-:S02]  /*13f00*/  SHF.R.S32.HI R9, RZ, 0x1f, R4 ;  /* 0x0000001fff097819 */ /* 0x000fc40000011404 */
[----:B------:R-:W-:-:S03]  /*13f10*/  IADD3.X R7, R5, R11, R7, P1, P0 ;  /* 0x0000000b05077210 */ /* 0x000fc60000fe0407 */
[C---:B------:R-:W-:Y:S02]  /*13f20*/  IMAD R3, R12.reuse, R9, R3 ;  /* 0x000000090c037224 */ /* 0x040fe400078e0203 */
        /* <DEDUP_REMOVED lines=9> */
.L_x_615:
[----:B------:R-:W-:Y:S05]  /*13fc0*/  BSYNC B0 ;  /* 0x0000000000007941 */ /* 0x000fea0003800000 */
.L_x_614:
[----:B------:R-:W-:-:S13]  /*13fd0*/  ISETP.GT.AND P0, PT, R18, 0x1, PT ;  /* 0x000000011200780c */ /* 0x000fda0003f04270 */
[----:B------:R-:W-:Y:S05]  /*13fe0*/  @P0 BRA `(.L_x_607) ;  /* 0x0000068000000947 */ /* 0x000fea0003800000 */
[----:B------:R-:W2:Y:S04]  /*13ff0*/  LDL.LU R4, [R1+0x20] ;  /* 0x0000200001047983 */ /* 0x000ea80000300800 */
[----:B-1----:R-:W3:Y:S04]  /*14000*/  LDL.LU R3, [R1+0x18] ;  /* 0x0000180001037983 */ /* 0x002ee80000300800 */
[----:B------:R-:W4:Y:S04]  /*14010*/  LDL R6, [R1+0x58] ;  /* 0x0000580001067983 */ /* 0x000f280000100800 */
[----:B------:R-:W1:Y:S02]  /*14020*/  S2R R10, SR_TID.X ;  /* 0x00000000000a7919 */ /* 0x000e640000002100 */
[----:B-1----:R-:W-:-:S04]  /*14030*/  SHF.R.S32.HI R11, RZ, 0x1f, R10 ;  /* 0x0000001fff0b7819 */ /* 0x002fc8000001140a */
[----:B------:R-:W-:-:S04]  /*14040*/  LEA.HI R11, R11, R10, RZ, 0x3 ;  /* 0x0000000a0b0b7211 */ /* 0x000fc800078f18ff */
[----:B------:R-:W-:Y:S02]  /*14050*/  SHF.R.S32.HI R11, RZ, 0x3, R11 ;  /* 0x00000003ff0b7819 */ /* 0x000fe4000001140b */
[----:B--2---:R-:W-:Y:S02]  /*14060*/  MOV R9, R4 ;  /* 0x0000000400097202 */ /* 0x004fe40000000f00 */
[----:B------:R-:W-:Y:S02]  /*14070*/  MOV R4, c[0x0][0x4e8] ;  /* 0x00013a0000047a02 */ /* 0x000fe40000000f00 */
[----:B---3--:R-:W-:Y:S01]  /*14080*/  MOV R12, R3 ;  /* 0x00000003000c7202 */ /* 0x008fe20000000f00 */
[----:B------:R-:W-:Y:S01]  /*14090*/  IMAD R3, R15, c[0x0][0x3a0], RZ ;  /* 0x0000e8000f037a24 */ /* 0x000fe200078e02ff */
[----:B------:R-:W-:Y:S01]  /*140a0*/  ISETP.NE.AND P0, PT, R4, 0x1, PT ;  /* 0x000000010400780c */ /* 0x000fe20003f05270 */
[----:B------:R-:W-:-:S04]  /*140b0*/  IMAD.WIDE.U32 R4, R2, c[0x0][0x3a0], RZ ;  /* 0x0000e80002047a25 */ /* 0x000fc800078e00ff */
[----:B------:R-:W-:Y:S01]  /*140c0*/  IMAD R2, R2, c[0x0][0x3a4], R3 ;  /* 0x0000e90002027a24 */ /* 0x000fe200078e0203 */
[----:B----4-:R-:W-:Y:S01]  /*140d0*/  IADD3 R3, R6, R12, RZ ;  /* 0x0000000c06037210 */ /* 0x010fe20007ffe0ff */
[----:B------:R-:W-:Y:S02]  /*140e0*/  IMAD R6, R21, c[0x0][0x3f0], RZ ;  /* 0x0000fc0015067a24 */ /* 0x000fe400078e02ff */
[----:B------:R-:W-:Y:S01]  /*140f0*/  IMAD.IADD R5, R5, 0x1, R2 ;  /* 0x0000000105057824 */ /* 0x000fe200078e0202 */
[----:B------:R-:W-:-:S03]  /*14100*/  MOV R2, R3 ;  /* 0x0000000300027202 */ /* 0x000fc60000000f00 */
[----:B------:R-:W-:-:S04]  /*14110*/  @P0 IMAD.HI.U32 R7, R3, c[0x0][0x4ec], RZ ;  /* 0x00013b0003070a27 */ /* 0x000fc800078e00ff */
[----:B------:R-:W-:Y:S01]  /*14120*/  IMAD.WIDE.U32 R4, R9, c[0x0][0x3e8], R4 ;  /* 0x0000fa0009047a25 */ /* 0x000fe200078e0004 */
[----:B------:R-:W-:-:S03]  /*14130*/  @P0 SHF.R.U32.HI R2, RZ, c[0x0][0x4f0], R7 ;  /* 0x00013c00ff020a19 */ /* 0x000fc60000011607 */
[----:B------:R-:W-:Y:S01]  /*14140*/  IMAD R5, R9, c[0x0][0x3ec], R5 ;  /* 0x0000fb0009057a24 */ /* 0x000fe200078e0205 */
[----:B------:R-:W-:Y:S01]  /*14150*/  SHF.R.S32.HI R7, RZ, 0x1f, R2 ;  /* 0x0000001fff077819 */ /* 0x000fe20000011402 */
[----:B------:R-:W-:Y:S01]  /*14160*/  IMAD R9, R8, c[0x0][0x3f4], R6 ;  /* 0x0000fd0008097a24 */ /* 0x000fe200078e0206 */
[----:B------:R-:W-:Y:S01]  /*14170*/  IADD3 R6, -R2, RZ, RZ ;  /* 0x000000ff02067210 */ /* 0x000fe20007ffe1ff */
[----:B------:R-:W-:Y:S01]  /*14180*/  IMAD.WIDE.U32 R4, R8, c[0x0][0x3f0], R4 ;  /* 0x0000fc0008047a25 */ /* 0x000fe200078e0004 */
[----:B------:R-:W-:-:S03]  /*14190*/  IADD3 R8, R11, R12, RZ ;  /* 0x0000000c0b087210 */ /* 0x000fc60007ffe0ff */
[----:B------:R-:W-:Y:S02]  /*141a0*/  IMAD R7, R7, c[0x0][0x3e0], RZ ;  /* 0x0000f80007077a24 */ /* 0x000fe400078e02ff */
[----:B------:R-:W-:Y:S02]  /*141b0*/  IMAD.IADD R5, R5, 0x1, R9 ;  /* 0x0000000105057824 */ /* 0x000fe400078e0209 */
        /* <DEDUP_REMOVED lines=13> */
.L_x_665:
[----:B------:R-:W-:Y:S05]  /*14290*/  BRA.DIV ~URZ, `(.L_x_617) ;  /* 0x00001f927f007947 */ /* 0x000fea000b800000 */
[----:B------:R3:W4:Y:S02]  /*142a0*/  SHFL.IDX PT, R2, R10, RZ, 0x181f ;  /* 0x00181fff0a027589 */ /* 0x00072400000e0000 */
.L_x_666:
[----:B------:R-:W-:Y:S01]  /*142b0*/  IMAD R7, R19, c[0x0][0x4e8], RZ ;  /* 0x00013a0013077a24 */ /* 0x000fe200078e02ff */
[----:B------:R-:W-:Y:S04]  /*142c0*/  BSSY B0, `(.L_x_618) ;  /* 0x000000b000007945 */ /* 0x000fe80003800000 */
[----:B------:R-:W-:-:S13]  /*142d0*/  ISETP.GE.AND P0, PT, R8, R7, PT ;  /* 0x000000070800720c */ /* 0x000fda0003f06270 */
[----:B------:R-:W-:Y:S05]  /*142e0*/  @P0 BRA `(.L_x_619) ;  /* 0x0000008000000947 */ /* 0x000fea0003800000 */
[----:B------:R-:W-:Y:S02]  /*142f0*/  ISETP.GE.AND P1, PT, R246, c[0x0][0x3c8], PT ;  /* 0x0000f200f6007a0c */ /* 0x000fe40003f26270 */
[----:B------:R-:W-:-:S11]  /*14300*/  ISETP.GE.AND P0, PT, R0, c[0x0][0x3c8], PT ;  /* 0x0000f20000007a0c */ /* 0x000fd60003f06270 */
[-C--:B----4-:R-:W-:Y:S02]  /*14310*/  @!P1 LEA R4, P3, R246, R2.reuse, 0x1 ;  /* 0x00000002f6049211 */ /* 0x090fe400078608ff */
[----:B------:R-:W-:Y:S02]  /*14320*/  @!P0 LEA R2, P2, R0, R2, 0x1 ;  /* 0x0000000200028211 */ /* 0x000fe400078408ff */
[-C--:B--2---:R-:W-:Y:S02]  /*14330*/  @!P1 LEA.HI.X R5, R246, R11.reuse, R28, 0x1, P3 ;  /* 0x0000000bf6059211 */ /* 0x084fe400018f0c1c */
[----:B------:R-:W-:-:S03]  /*14340*/  @!P0 LEA.HI.X R3, R0, R11, R29, 0x1, P2 ;  /* 0x0000000b00038211 */ /* 0x000fc600010f0c1d */
[----:B------:R2:W-:Y:S04]  /*14350*/  @!P1 ST.E.128 [R4.64], RZ ;  /* 0x000000ff04009985 */ /* 0x0005e8000c101d08 */
[----:B------:R2:W-:Y:S02]  /*14360*/  @!P0 ST.E.128 [R2.64], RZ ;  /* 0x000000ff02008985 */ /* 0x0005e4000c101d08 */
.L_x_619:
[----:B------:R-:W-:Y:S05]  /*14370*/  BSYNC B0 ;  /* 0x0000000000007941 */ /* 0x000fea0003800000 */
.L_x_618:
[----:B------:R-:W-:Y:S05]  /*14380*/  BRA.DIV ~URZ, `(.L_x_620) ;  /* 0x00001f127f007947 */ /* 0x000fea000b800000 */
[----:B--2---:R2:W1:Y:S04]  /*14390*/  SHFL.IDX PT, R11, R6, 0x1, 0x181f ;  /* 0x00381f00060b7f89 */ /* 0x00446800000e0000 */
[----:B----4-:R2:W4:Y:S02]  /*143a0*/  SHFL.IDX PT, R2, R10, 0x1, 0x181f ;  /* 0x00381f000a027f89 */ /* 0x01052400000e0000 */
.L_x_667:
        /* <DEDUP_REMOVED lines=10> */
[----:B------:R1:W-:Y:S04]  /*14450*/  @!P1 ST.E.128 [R4.64], RZ ;  /* 0x000000ff04009985 */ /* 0x0003e8000c101d08 */
[----:B------:R1:W-:Y:S02]  /*14460*/  @!P0 ST.E.128 [R2.64], RZ ;  /* 0x000000ff02008985 */ /* 0x0003e4000c101d08 */
.L_x_622:
[----:B------:R-:W-:Y:S05]  /*14470*/  BSYNC B0 ;  /* 0x0000000000007941 */ /* 0x000fea0003800000 */
.L_x_621:
[----:B------:R-:W-:Y:S05]  /*14480*/  BRA.DIV ~URZ, `(.L_x_623) ;  /* 0x00001ee27f007947 */ /* 0x000fea000b800000 */
[----:B-1----:R1:W2:Y:S02]  /*14490*/  SHFL.IDX PT, R11, R6, 0x2, 0x181f ;  /* 0x00581f00060b7f89 */ /* 0x0022a400000e0000 */
.L_x_668:
[----:B------:R-:W-:Y:S05]  /*144a0*/  BRA.DIV ~URZ, `(.L_x_624) ;  /* 0x00001f327f007947 */ /* 0x000fea000b800000 */
[----:B----4-:R4:W1:Y:S02]  /*144b0*/  SHFL.IDX PT, R2, R10, 0x2, 0x181f ;  /* 0x00581f000a027f89 */ /* 0x01086400000e0000 */
.L_x_669:
        /* <DEDUP_REMOVED lines=12> */
.L_x_626:
[----:B------:R-:W-:Y:S05]  /*14580*/  BSYNC B0 ;  /* 0x0000000000007941 */ /* 0x000fea0003800000 */
.L_x_625:
[----:B------:R-:W-:Y:S05]  /*14590*/  BRA.DIV ~URZ, `(.L_x_627) ;  /* 0x00001eb27f007947 */ /* 0x000fea000b800000 */
[----:B-12---:R-:W1:Y:S04]  /*145a0*/  SHFL.IDX PT, R6, R6, 0x3, 0x181f ;  /* 0x00781f0006067f89 */ /* 0x006e6800000e0000 */
[----:B------:R2:W3:Y:S02]  /*145b0*/  SHFL.IDX PT, R2, R10, 0x3, 0x181f ;  /* 0x00781f000a027f89 */ /* 0x0004e400000e0000 */
.L_x_670:
[----:B------:R-:W-:-:S04]  /*145c0*/  IADD3 R8, R8, 0x60, RZ ;  /* 0x0000006008087810 */ /* 0x000fc80007ffe0ff */
[----:B------:R-:W-:-:S13]  /*145d0*/  ISETP.GE.AND P0, PT, R8, R7, PT ;  /* 0x000000070800720c */ /* 0x000fda0003f06270 */
[----:B------:R-:W-:Y:S05]  /*145e0*/  @P0 BRA `(.L_x_607) ;  /* 0x0000008000000947 */ /* 0x000fea0003800000 */
[----:B------:R-:W-:Y:S02]  /*145f0*/  ISETP.GE.AND P1, PT, R246, c[0x0][0x3c8], PT ;  /* 0x0000f200f6007a0c */ /* 0x000fe40003f26270 */
[----:B------:R-:W-:-:S11]  /*14600*/  ISETP.GE.AND P0, PT, R0, c[0x0][0x3c8], PT ;  /* 0x0000f20000007a0c */ /* 0x000fd60003f06270 */
[-C--:B---3--:R-:W-:Y:S02]  /*14610*/  @!P1 LEA R4, P3, R246, R2.reuse, 0x1 ;  /* 0x00000002f6049211 */ /* 0x088fe400078608ff */
[----:B------:R-:W-:Y:S02]  /*14620*/  @!P0 LEA R2, P2, R0, R2, 0x1 ;  /* 0x0000000200028211 */ /* 0x000fe400078408ff */
[-C--:B-1----:R-:W-:Y:S02]  /*14630*/  @!P1 LEA.HI.X R5, R246, R6.reuse, R28, 0x1, P3 ;  /* 0x00000006f6059211 */ /* 0x082fe400018f0c1c */
[----:B------:R-:W-:-:S03]  /*14640*/  @!P0 LEA.HI.X R3, R0, R6, R29, 0x1, P2 ;  /* 0x0000000600038211 */ /* 0x000fc600010f0c1d */
[----:B------:R1:W-:Y:S04]  /*14650*/  @!P1 ST.E.128 [R4.64], RZ ;  /* 0x000000ff04009985 */ /* 0x0003e8000c101d08 */
[----:B------:R1:W-:Y:S02]  /*14660*/  @!P0 ST.E.128 [R2.64], RZ ;  /* 0x000000ff02008985 */ /* 0x0003e4000c101d08 */
.L_x_607:
[----:B------:R-:W-:Y:S05]  /*14670*/  BSYNC B1 ;  /* 0x0000000000017941 */ /* 0x000fea0003800000 */
.L_x_591:
[----:B--2---:R-:W2:Y:S02]  /*14680*/  LDL R0, [R1+0x5c] ;  /* 0x00005c0001007983 */ /* 0x004ea40000100800 */
[----:B--2---:R-:W-:-:S13]  /*14690*/  ISETP.NE.AND P0, PT, R0, RZ, PT ;  /* 0x000000ff0000720c */ /* 0x004fda0003f05270 */
[----:B------:R-:W-:Y:S01]  /*146a0*/  @P0 WARPSYNC 0xffffffff ;  /* 0xffffffff00000948 */ /* 0x000fe20003800000 */
[----:B------:R-:W-:Y:S06]  /*146b0*/  @P0 BAR.SYNC.DEFER_BLOCKING 0x5, 0x100 ;  /* 0x0144000000000b1d */ /* 0x000fec0000010000 */
[----:B-1-3--:R-:W1:Y:S04]  /*146c0*/  @P0 LDS.128 R4, [0xe100] ;  /* 0x00e10000ff040984 */ /* 0x00ae680000000c00 */
[----:B-1----:R1:W-:Y:S04]  /*146d0*/  @P0 STL.64 [R1+0x28], R4 ;  /* 0x0000280401000387 */ /* 0x0023e80000100a00 */
[----:B------:R1:W-:Y:S04]  /*146e0*/  @P0 STL.64 [R1+0x30], R6 ;  /* 0x0000300601000387 */ /* 0x0003e80000100a00 */
[----:B------:R-:W-:Y:S06]  /*146f0*/  @P0 BAR.ARV 0x4, 0x100 ;  /* 0x0104000000000b1d */ /* 0x000fec0000002000 */
[----:B------:R-:W-:Y:S05]  /*14700*/  @P0 BRA `(.L_x_628) ;  /* 0x0000104000000947 */ /* 0x000fea0003800000 */
[----:B------:R-:W2:Y:S01]  /*14710*/  S2R R0, SR_TID.X ;  /* 0x0000000000007919 */ /* 0x000ea20000002100 */
[----:B-1----:R-:W-:Y:S01]  /*14720*/  IMAD.MOV.U32 R7, RZ, RZ, RZ ;  /* 0x000000ffff077224 */ /* 0x002fe200078e00ff */
[----:B--2---:R-:W-:-:S04]  /*14730*/  LOP3.LUT R14, R0, 0x1f, RZ, 0xc0, !PT ;  /* 0x0000001f000e7812 */ /* 0x004fc800078ec0ff */
[----:B------:R-:W-:Y:S01]  /*14740*/  ISETP.NE.AND P5, PT, R14, 0x1f, PT ;  /* 0x0000001f0e00780c */ /* 0x000fe20003fa5270 */
[----:B------:R-:W-:Y:S10]  /*14750*/  BRA.DIV ~URZ, `(.L_x_629) ;  /* 0x00001dc27f007947 */ /* 0x000ff4000b800000 */
[----:B----4-:R1:W2:Y:S02]  /*14760*/  SHFL.IDX PT, R10, R62, RZ, 0x1f ;  /* 0x00001fff3e0a7589 */ /* 0x0102a400000e0000 */
.L_x_671:
[----:B------:R-:W-:Y:S05]  /*14770*/  BRA.DIV ~URZ, `(.L_x_630) ;  /* 0x00001e127f007947 */ /* 0x000fea000b800000 */
[----:B------:R3:W4:Y:S02]  /*14780*/  SHFL.IDX PT, R8, R62, 0x1, 0x1f ;  /* 0x00201f003e087f89 */ /* 0x00072400000e0000 */
.L_x_672:
[----:B------:R-:W5:Y:S01]  /*14790*/  LDL R0, [R1+0x34] ;  /* 0x0000340001007983 */ /* 0x000f620000100800 */
[----:B------:R-:W-:Y:S02]  /*147a0*/  IMAD.MOV.U32 R6, RZ, RZ, RZ ;  /* 0x000000ffff067224 */ /* 0x000fe400078e00ff */
[----:B-----5:R-:W-:-:S05]  /*147b0*/  IMAD.IADD R0, R0, 0x1, R14 ;  /* 0x0000000100007824 */ /* 0x020fca00078e020e */
        /* <DEDUP_REMOVED lines=15> */
[----:B------:R1:W3:Y:S02]  /*148b0*/  SHFL.UP PT, R4, R0, 0x1, RZ ;  /* 0x0420000000047989 */ /* 0x0002e400000e00ff */
.L_x_673:
        /* <DEDUP_REMOVED lines=16> */
.L_x_674:
[----:B---3--:R-:W-:Y:S01]  /*149c0*/  IMAD R0, R0, c[0x0][0x538], RZ ;  /* 0x00014e0000007a24 */ /* 0x008fe200078e02ff */
[----:B------:R-:W-:Y:S04]  /*149d0*/  BSSY B1, `(.L_x_633) ;  /* 0x00000ce000017945 */ /* 0x000fe80003800000 */
[----:B----4-:R-:W-:-:S04]  /*149e0*/  IADD3 R8, R0, R8, RZ ;  /* 0x0000000800087210 */ /* 0x010fc80007ffe0ff */
[----:B--2---:R-:W-:-:S13]  /*149f0*/  ISETP.GT.AND P6, PT, R8, R10, PT ;  /* 0x0000000a0800720c */ /* 0x004fda0003fc4270 */
[----:B------:R-:W-:Y:S05]  /*14a00*/  @P6 BRA `(.L_x_634) ;  /* 0x0000025000006947 */ /* 0x000fea0003800000 */
.L_x_638:
[----:B------:R-:W2:Y:S02]  /*14a10*/  LDL.LU R0, [R1+0x34] ;  /* 0x0000340001007983 */ /* 0x000ea40000300800 */
[----:B--2---:R-:W-:-:S04]  /*14a20*/  IADD3 R0, R0, 0x1f, RZ ;  /* 0x0000001f00007810 */ /* 0x004fc80007ffe0ff */
[----:B------:R-:W-:-:S13]  /*14a30*/  ISETP.GE.AND P6, PT, R0, c[0x0][0x53c], PT ;  /* 0x00014f0000007a0c */ /* 0x000fda0003fc6270 */
[----:B------:R-:W-:Y:S05]  /*14a40*/  @P6 BRA `(.L_x_635) ;  /* 0x00000c1000006947 */ /* 0x000fea0003800000 */
[----:B------:R2:W-:Y:S01]  /*14a50*/  STL [R1+0x34], R0 ;  /* 0x0000340001007387 */ /* 0x0005e20000100800 */
[----:B------:R-:W-:Y:S01]  /*14a60*/  CS2R R6, SRZ ;  /* 0x0000000000067805 */ /* 0x000fe2000001ff00 */
[----:B--2---:R-:W-:-:S04]  /*14a70*/  IADD3 R0, R0, R14, RZ ;  /* 0x0000000e00007210 */ /* 0x004fc80007ffe0ff */
        /* <DEDUP_REMOVED lines=10> */
.L_x_675:
        /* <DEDUP_REMOVED lines=16> */
.L_x_676:
[----:B--2---:R-:W-:-:S05]  /*14c20*/  IMAD R0, R0, c[0x0][0x538], RZ ;  /* 0x00014e0000007a24 */ /* 0x004fca00078e02ff */
[----:B------:R-:W-:-:S04]  /*14c30*/  IADD3 R8, R0, R8, RZ ;  /* 0x0000000800087210 */ /* 0x000fc80007ffe0ff */
[----:B------:R-:W-:-:S13]  /*14c40*/  ISETP.GT.AND P6, PT, R8, R10, PT ;  /* 0x0000000a0800720c */ /* 0x000fda0003fc4270 */
[----:B-1----:R-:W-:Y:S05]  /*14c50*/  @!P6 BRA `(.L_x_638) ;  /* 0xfffffdb00000e947 */ /* 0x002fea000383ffff */
.L_x_634:
[----:B------:R-:W-:-:S05]  /*14c60*/  IADD3 R8, -R0, R8, RZ ;  /* 0x0000000800087210 */ /* 0x000fca0007ffe1ff */
[----:B------:R-:W-:-:S05]  /*14c70*/  IMAD R0, R4, c[0x0][0x538], R8 ;  /* 0x00014e0004007a24 */ /* 0x000fca00078e0208 */
[----:B------:R-:W-:Y:S01]  /*14c80*/  ISETP.GT.AND P0, PT, R0, R10, PT ;  /* 0x0000000a0000720c */ /* 0x000fe20003f04270 */
[----:B------:R-:W-:-:S12]  /*14c90*/  BRA.DIV ~URZ, `(.L_x_639) ;  /* 0x00001d527f007947 */ /* 0x000fd8000b800000 */
[----:B------:R-:W-:-:S03]  /*14ca0*/  VOTE.ANY R12, PT, !P0 ;  /* 0x00000000000c7806 */ /* 0x000fc600040e0100 */
.L_x_677:
[----:B------:R-:W2:Y:S01]  /*14cb0*/  LDL.LU R2, [R1+0x34] ;  /* 0x0000340001027983 */ /* 0x000ea20000300800 */
[----:B------:R-:W2:Y:S02]  /*14cc0*/  POPC R0, R12 ;  /* 0x0000000c00007309 */ /* 0x000ea40000000000 */
[----:B--2---:R-:W-:-:S05]  /*14cd0*/  IADD3 R2, R0, R2, RZ ;  /* 0x0000000200027210 */ /* 0x004fca0007ffe0ff */
[----:B------:R2:W-:Y:S01]  /*14ce0*/  STL [R1+0x34], R2 ;  /* 0x0000340201007387 */ /* 0x0005e20000100800 */
[----:B------:R-:W-:Y:S05]  /*14cf0*/  BRA.DIV ~URZ, `(.L_x_640) ;  /* 0x00001d427f007947 */ /* 0x000fea000b800000 */
[----:B------:R3:W4:Y:S04]  /*14d00*/  SHFL.IDX PT, R11, R6, R0, 0x1f ;  /* 0x00001f00060b7589 */ /* 0x00072800000e0000 */
[----:B------:R3:W1:Y:S02]  /*14d10*/  SHFL.IDX PT, R7, R7, R0, 0x1f ;  /* 0x00001f0007077589 */ /* 0x00066400000e0000 */
.L_x_678:
[----:B------:R-:W-:Y:S01]  /*14d20*/  ISETP.NE.AND P0, PT, R12, RZ, PT ;  /* 0x000000ff0c00720c */ /* 0x000fe20003f05270 */
[----:B------:R-:W-:-:S12]  /*14d30*/  BSSY B0, `(.L_x_641) ;  /* 0x0000005000007945 */ /* 0x000fd80003800000 */
[----:B------:R-:W-:Y:S05]  /*14d40*/  @!P0 BRA `(.L_x_642) ;  /* 0x0000003000008947 */ /* 0x000fea0003800000 */
[----:B---3--:R-:W-:Y:S01]  /*14d50*/  IADD3 R0, R0, -0x1, RZ ;  /* 0xffffffff00007810 */ /* 0x008fe20007ffe0ff */
[----:B------:R-:W-:Y:S05]  /*14d60*/  BRA.DIV ~URZ, `(.L_x_643) ;  /* 0x00001da27f007947 */ /* 0x000fea000b800000 */
[----:B------:R3:W2:Y:S02]  /*14d70*/  SHFL.IDX PT, R13, R4, R0, 0x1f ;  /* 0x00001f00040d7589 */ /* 0x0006a400000e0000 */
.L_x_642:
[----:B------:R-:W-:Y:S05]  /*14d80*/  BSYNC B0 ;  /* 0x0000000000007941 */ /* 0x000fea0003800000 */
.L_x_641:
[----:B--23--:R-:W-:Y:S01]  /*14d90*/  IMAD R0, R13, c[0x0][0x538], R8 ;  /* 0x00014e000d007a24 */ /* 0x00cfe200078e0208 */
[----:B-1----:R-:W-:Y:S01]  /*14da0*/  ISETP.NE.AND P0, PT, R7, 0x1, PT ;  /* 0x000000010700780c */ /* 0x002fe20003f05270 */
[----:B------:R-:W-:Y:S03]  /*14db0*/  BSSY B0, `(.L_x_644) ;  /* 0x0000086000007945 */ /* 0x000fe60003800000 */
[----:B------:R1:W-:Y:S01]  /*14dc0*/  STL [R1+0x28], R0 ;  /* 0x0000280001007387 */ /* 0x0003e20000100800 */
[----:B------:R-:W-:-:S08]  /*14dd0*/  IADD3 R8, -R0, R10, RZ ;  /* 0x0000000a00087210 */ /* 0x000fd00007ffe1ff */
[----:B------:R-:W-:Y:S05]  /*14de0*/  @!P0 BRA `(.L_x_645) ;  /* 0x000003e000008947 */ /* 0x000fea0003800000 */
[-C--:B----4-:R-:W-:Y:S02]  /*14df0*/  IABS R2, R11.reuse ;  /* 0x0000000b00027213 */ /* 0x090fe40000000000 */
[----:B------:R-:W-:Y:S02]  /*14e00*/  IABS R9, R11 ;  /* 0x0000000b00097213 */ /* 0x000fe40000000000 */
[----:B-1----:R-:W1:Y:S08]  /*14e10*/  I2F.RP R0, R2 ;  /* 0x0000000200007306 */ /* 0x002e700000209400 */
[----:B-1----:R-:W1:Y:S02]  /*14e20*/  MUFU.RCP R0, R0 ;  /* 0x0000000000007308 */ /* 0x002e640000001000 */
[----:B-1----:R-:W-:-:S06]  /*14e30*/  IADD3 R0, R0, 0xffffffe, RZ ;  /* 0x0ffffffe00007810 */ /* 0x002fcc0007ffe0ff */
[----:B------:R-:W1:Y:S02]  /*14e40*/  F2I.FTZ.U32.TRUNC.NTZ R5, R0 ;  /* 0x0000000000057305 */ /* 0x000e64000021f000 */
[----:B-1----:R-:W-:Y:S01]  /*14e50*/  IMAD.MOV R3, RZ, RZ, -R5 ;  /* 0x000000ffff037224 */ /* 0x002fe200078e0a05 */
[----:B------:R-:W-:-:S03]  /*14e60*/  IABS R0, R7 ;  /* 0x0000000700007213 */ /* 0x000fc60000000000 */
[----:B------:R-:W-:Y:S01]  /*14e70*/  IMAD.MOV.U32 R4, RZ, RZ, R3 ;  /* 0x000000ffff047224 */ /* 0x000fe200078e0003 */
[----:B------:R-:W-:Y:S01]  /*14e80*/  IABS R3, R8 ;  /* 0x0000000800037213 */ /* 0x000fe20000000000 */
[----:B------:R-:W-:Y:S02]  /*14e90*/  IMAD.MOV.U32 R6, RZ, RZ, R0 ;  /* 0x000000ffff067224 */ /* 0x000fe400078e0000 */
[----:B------:R-:W-:Y:S02]  /*14ea0*/  IMAD R0, R4, R2, RZ ;  /* 0x0000000204007224 */ /* 0x000fe400078e02ff */
[----:B------:R-:W-:Y:S01]  /*14eb0*/  IMAD.MOV.U32 R4, RZ, RZ, RZ ;  /* 0x000000ffff047224 */ /* 0x000fe200078e00ff */
[----:B------:R-:W1:Y:S03]  /*14ec0*/  I2F.RP R10, R6 ;  /* 0x00000006000a7306 */ /* 0x000e660000209400 */
[----:B------:R-:W-:-:S04]  /*14ed0*/  IMAD.HI.U32 R5, R5, R0, R4 ;  /* 0x0000000005057227 */ /* 0x000fc800078e0004 */
[----:B------:R-:W-:-:S05]  /*14ee0*/  IMAD.MOV R0, RZ, RZ, -R9 ;  /* 0x000000ffff007224 */ /* 0x000fca00078e0a09 */
[----:B------:R-:W-:Y:S01]  /*14ef0*/  MOV R4, R0 ;  /* 0x0000000000047202 */ /* 0x000fe20000000f00 */
[----:B------:R-:W-:-:S04]  /*14f00*/  IMAD.HI.U32 R0, R5, R3, RZ ;  /* 0x0000000305007227 */ /* 0x000fc800078e00ff */
[----:B------:R-:W-:Y:S02]  /*14f10*/  IMAD R3, R0, R4, R3 ;  /* 0x0000000400037224 */ /* 0x000fe400078e0203 */
[----:B-1----:R-:W1:Y:S03]  /*14f20*/  MUFU.RCP R4, R10 ;  /* 0x0000000a00047308 */ /* 0x002e660000001000 */
        /* <DEDUP_REMOVED lines=9> */
[----:B------:R-:W-:Y:S01]  /*14fc0*/  @P2 IADD3 R0, R0, 0x1, RZ ;  /* 0x0000000100002810 */ /* 0x000fe20007ffe0ff */
[----:B-1----:R-:W-:-:S06]  /*14fd0*/  IMAD.MOV R2, RZ, RZ, -R3 ;  /* 0x000000ffff027224 */ /* 0x002fcc00078e0a03 */
[----:B------:R-:W-:Y:S01]  /*14fe0*/  @!P0 IMAD.MOV R0, RZ, RZ, -R0 ;  /* 0x000000ffff008224 */ /* 0x000fe200078e0a00 */
[----:B------:R-:W-:Y:S02]  /*14ff0*/  @!P1 LOP3.LUT R0, RZ, R11, RZ, 0x33, !PT ;  /* 0x0000000bff009212 */ /* 0x000fe400078e33ff */
[----:B------:R-:W-:Y:S02]  /*15000*/  MOV R4, R2 ;  /* 0x0000000200047202 */ /* 0x000fe40000000f00 */
[----:B------:R-:W-:Y:S02]  /*15010*/  IABS R2, R7 ;  /* 0x0000000700027213 */ /* 0x000fe40000000000 */
[----:B------:R-:W-:Y:S01]  /*15020*/  IABS R9, R0 ;  /* 0x0000000000097213 */ /* 0x000fe20000000000 */
[----:B------:R-:W-:Y:S02]  /*15030*/  IMAD R4, R4, R6, RZ ;  /* 0x0000000604047224 */ /* 0x000fe400078e02ff */
[----:B------:R-:W-:-:S02]  /*15040*/  IMAD.MOV R5, RZ, RZ, -R2 ;  /* 0x000000ffff057224 */ /* 0x000fc400078e0a02 */
[----:B------:R-:W-:-:S04]  /*15050*/  IMAD.MOV.U32 R2, RZ, RZ, RZ ;  /* 0x000000ffff027224 */ /* 0x000fc800078e00ff */
[----:B------:R-:W-:Y:S01]  /*15060*/  IMAD.HI.U32 R2, R3, R4, R2 ;  /* 0x0000000403027227 */ /* 0x000fe200078e0002 */
[----:B------:R-:W-:-:S03]  /*15070*/  MOV R4, R5 ;  /* 0x0000000500047202 */ /* 0x000fc60000000f00 */
[----:B------:R-:W-:-:S04]  /*15080*/  IMAD.MOV.U32 R3, RZ, RZ, R9 ;  /* 0x000000ffff037224 */ /* 0x000fc800078e0009 */
[----:B------:R-:W-:-:S04]  /*15090*/  IMAD.HI.U32 R2, R2, R3, RZ ;  /* 0x0000000302027227 */ /* 0x000fc800078e00ff */
[----:B------:R-:W-:Y:S01]  /*150a0*/  IMAD R3, R2, R4, R3 ;  /* 0x0000000402037224 */ /* 0x000fe200078e0203 */
[----:B------:R-:W-:-:S04]  /*150b0*/  IADD3 R4, -R0, RZ, RZ ;  /* 0x000000ff00047210 */ /* 0x000fc80007ffe1ff */
        /* <DEDUP_REMOVED lines=12> */
[----:B------:R-:W-:Y:S02]  /*15180*/  IMAD R0, R7, 0x1000000, R2 ;  /* 0x0100000007007824 */ /* 0x000fe400078e0202 */
[----:B------:R-:W-:Y:S02]  /*15190*/  IMAD R2, R11, R4, R8 ;  /* 0x000000040b027224 */ /* 0x000fe400078e0208 */
[----:B------:R-:W-:-:S05]  /*151a0*/  IMAD R0, R3, 0x10000, R0 ;  /* 0x0001000003007824 */ /* 0x000fca00078e0200 */
[----:B------:R1:W-:Y:S01]  /*151b0*/  STL [R1+0x30], R0 ;  /* 0x0000300001007387 */ /* 0x0003e20000100800 */
[----:B------:R-:W-:Y:S05]  /*151c0*/  BRA `(.L_x_646) ;  /* 0x0000044000007947 */ /* 0x000fea0003800000 */
.L_x_645:
[----:B-1----:R-:W2:Y:S01]  /*151d0*/  LDL R0, [R1+0x34] ;  /* 0x0000340001007983 */ /* 0x002ea20000100800 */
[----:B------:R-:W-:-:S04]  /*151e0*/  IMAD.MOV.U32 R2, RZ, RZ, 0x4 ;  /* 0x00000004ff027424 */ /* 0x000fc800078e00ff */
[----:B--2---:R-:W-:-:S05]  /*151f0*/  IMAD.WIDE R2, R0, R2, c[0x0][0x590] ;  /* 0x0001640000027625 */ /* 0x004fca00078e0202 */
[----:B------:R-:W2:Y:S02]  /*15200*/  LDG.E R4, [R2.64] ;  /* 0x0000000802047981 */ /* 0x000ea4000c1e1900 */
[----:B--2-4-:R-:W-:-:S05]  /*15210*/  IMAD R7, R4, R11, RZ ;  /* 0x0000000b04077224 */ /* 0x014fca00078e02ff */
[-C--:B------:R-:W-:Y:S02]  /*15220*/  IABS R0, R7.reuse ;  /* 0x0000000700007213 */ /* 0x080fe40000000000 */
        /* <DEDUP_REMOVED lines=27> */
[----:B------:R-:W-:Y:S02]  /*153e0*/  IMAD R9, R4, R2, RZ ;  /* 0x0000000204097224 */ /* 0x000fe400078e02ff */
[----:B------:R-:W-:-:S03]  /*153f0*/  IMAD.MOV R2, RZ, RZ, -R2 ;  /* 0x000000ffff027224 */ /* 0x000fc600078e0a02 */
[----:B------:R-:W-:Y:S01]  /*15400*/  IADD3 R0, -R9, c[0x0][0x538], RZ ;  /* 0x00014e0009007a10 */ /* 0x000fe20007ffe1ff */
[----:B------:R-:W-:-:S03]  /*15410*/  IMAD R6, R7, R2, R8 ;  /* 0x0000000207067224 */ /* 0x000fc600078e0208 */
[----:B------:R-:W-:Y:S02]  /*15420*/  IMNMX R0, R4, R0, PT ;  /* 0x0000000004007217 */ /* 0x000fe40003800200 */
[----:B------:R-:W-:Y:S02]  /*15430*/  IABS R2, R6 ;  /* 0x0000000600027213 */ /* 0x000fe40000000000 */
[-C--:B------:R-:W-:Y:S02]  /*15440*/  IABS R3, R0.reuse ;  /* 0x0000000000037213 */ /* 0x080fe40000000000 */
[----:B------:R-:W-:Y:S02]  /*15450*/  IABS R10, R0 ;  /* 0x00000000000a7213 */ /* 0x000fe40000000000 */
[----:B------:R-:W1:Y:S01]  /*15460*/  I2F.RP R4, R3 ;  /* 0x0000000300047306 */ /* 0x000e620000209400 */
[----:B------:R-:W-:Y:S02]  /*15470*/  MOV R7, R2 ;  /* 0x0000000200077202 */ /* 0x000fe40000000f00 */
[----:B------:R-:W-:-:S05]  /*15480*/  IMAD.MOV R2, RZ, RZ, -R10 ;  /* 0x000000ffff027224 */ /* 0x000fca00078e0a0a */
[----:B-1----:R-:W1:Y:S02]  /*15490*/  MUFU.RCP R4, R4 ;  /* 0x0000000400047308 */ /* 0x002e640000001000 */
[----:B-1----:R-:W-:-:S06]  /*154a0*/  IADD3 R4, R4, 0xffffffe, RZ ;  /* 0x0ffffffe04047810 */ /* 0x002fcc0007ffe0ff */
[----:B------:R-:W1:Y:S02]  /*154b0*/  F2I.FTZ.U32.TRUNC.NTZ R5, R4 ;  /* 0x0000000400057305 */ /* 0x000e64000021f000 */
[----:B-1----:R-:W-:-:S04]  /*154c0*/  IMAD.MOV R4, RZ, RZ, -R5 ;  /* 0x000000ffff047224 */ /* 0x002fc800078e0a05 */
[----:B------:R-:W-:Y:S02]  /*154d0*/  IMAD R8, R4, R3, RZ ;  /* 0x0000000304087224 */ /* 0x000fe400078e02ff */
[----:B------:R-:W-:-:S04]  /*154e0*/  IMAD.MOV.U32 R4, RZ, RZ, RZ ;  /* 0x000000ffff047224 */ /* 0x000fc800078e00ff */
[----:B------:R-:W-:-:S04]  /*154f0*/  IMAD.HI.U32 R5, R5, R8, R4 ;  /* 0x0000000805057227 */ /* 0x000fc800078e0004 */
[----:B------:R-:W-:Y:S02]  /*15500*/  IMAD.MOV.U32 R4, RZ, RZ, R2 ;  /* 0x000000ffff047224 */ /* 0x000fe400078e0002 */
[----:B------:R-:W-:-:S04]  /*15510*/  IMAD.HI.U32 R2, R5, R7, RZ ;  /* 0x0000000705027227 */ /* 0x000fc800078e00ff */
[----:B------:R-:W-:-:S05]  /*15520*/  IMAD R4, R2, R4, R7 ;  /* 0x0000000402047224 */ /* 0x000fca00078e0207 */
[----:B------:R-:W-:-:S13]  /*15530*/  ISETP.GT.U32.AND P1, PT, R3, R4, PT ;  /* 0x000000040300720c */ /* 0x000fda0003f24070 */
[-C--:B------:R-:W-:Y:S02]  /*15540*/  @!P1 IADD3 R4, R4, -R3.reuse, RZ ;  /* 0x8000000304049210 */ /* 0x080fe40007ffe0ff */
[----:B------:R-:W-:Y:S02]  /*15550*/  @!P1 IADD3 R2, R2, 0x1, RZ ;  /* 0x0000000102029810 */ /* 0x000fe40007ffe0ff */
[----:B------:R-:W-:Y:S02]  /*15560*/  ISETP.GE.U32.AND P2, PT, R4, R3, PT ;  /* 0x000000030400720c */ /* 0x000fe40003f46070 */
[----:B------:R-:W-:Y:S02]  /*15570*/  LOP3.LUT R3, R6, R0, RZ, 0x3c, !PT ;  /* 0x0000000006037212 */ /* 0x000fe400078e3cff */
[----:B------:R-:W-:Y:S02]  /*15580*/  ISETP.NE.AND P1, PT, R0, RZ, PT ;  /* 0x000000ff0000720c */ /* 0x000fe40003f25270 */
[----:B------:R-:W-:Y:S01]  /*15590*/  ISETP.GE.AND P0, PT, R3, RZ, PT ;  /* 0x000000ff0300720c */ /* 0x000fe20003f06270 */
[----:B------:R-:W-:Y:S01]  /*155a0*/  IMAD.MOV R3, RZ, RZ, -R0 ;  /* 0x000000ffff037224 */ /* 0x000fe200078e0a00 */
[----:B------:R-:W-:-:S05]  /*155b0*/  IADD3 R6, R9, 0x1000000, R6 ;  /* 0x0100000009067810 */ /* 0x000fca0007ffe006 */
[----:B------:R-:W-:-:S06]  /*155c0*/  @P2 IADD3 R2, R2, 0x1, RZ ;  /* 0x0000000102022810 */ /* 0x000fcc0007ffe0ff */
[----:B------:R-:W-:Y:S01]  /*155d0*/  @!P0 IMAD.MOV R2, RZ, RZ, -R2 ;  /* 0x000000ffff028224 */ /* 0x000fe200078e0a02 */
[----:B------:R-:W-:-:S05]  /*155e0*/  @!P1 LOP3.LUT R2, RZ, R0, RZ, 0x33, !PT ;  /* 0x00000000ff029212 */ /* 0x000fca00078e33ff */
[----:B------:R-:W-:-:S05]  /*155f0*/  IMAD R0, R2, R3, R6 ;  /* 0x0000000302007224 */ /* 0x000fca00078e0206 */
[----:B------:R1:W-:Y:S02]  /*15600*/  STL [R1+0x30], R0 ;  /* 0x0000300001007387 */ /* 0x0003e40000100800 */
.L_x_646:
[----:B------:R-:W-:Y:S05]  /*15610*/  BSYNC B0 ;  /* 0x0000000000007941 */ /* 0x000fea0003800000 */
.L_x_644:
[----:B------:R-:W-:-:S04]  /*15620*/  LOP3.LUT R2, RZ, R2, RZ, 0x33, !PT ;  /* 0x00000002ff027212 */ /* 0x000fc800078e33ff */
[----:B-1----:R-:W-:-:S05]  /*15630*/  IADD3 R0, R2, R11, RZ ;  /* 0x0000000b02007210 */ /* 0x002fca0007ffe0ff */
[----:B------:R1:W-:Y:S01]  /*15640*/  STL [R1+0x2c], R0 ;  /* 0x00002c0001007387 */ /* 0x0003e20000100800 */
[----:B------:R-:W-:Y:S05]  /*15650*/  BRA `(.L_x_647) ;  /* 0x0000005000007947 */ /* 0x000fea0003800000 */
.L_x_635:
[----:B------:R-:W-:Y:S01]  /*15660*/  MOV R0, c[0x0][0x53c] ;  /* 0x00014f0000007a02 */ /* 0x000fe20000000f00 */
[----:B------:R2:W-:Y:S04]  /*15670*/  STL [R1+0x28], R10 ;  /* 0x0000280a01007387 */ /* 0x0005e80000100800 */
[----:B------:R2:W-:Y:S04]  /*15680*/  STL [R1+0x2c], RZ ;  /* 0x00002cff01007387 */ /* 0x0005e80000100800 */
[----:B------:R2:W-:Y:S04]  /*15690*/  STL [R1+0x30], RZ ;  /* 0x000030ff01007387 */ /* 0x0005e80000100800 */
[----:B------:R2:W-:Y:S02]  /*156a0*/  STL [R1+0x34], R0 ;  /* 0x0000340001007387 */ /* 0x0005e40000100800 */
.L_x_647:
[----:B------:R-:W-:Y:S05]  /*156b0*/  BSYNC B1 ;  /* 0x0000000000017941 */ /* 0x000fea0003800000 */
.L_x_633:
[----:B-1----:R-:W3:Y:S04]  /*156c0*/  LDL R4, [R1+0x28] ;  /* 0x0000280001047983 */ /* 0x002ee80000100800 */
[----:B------:R-:W3:Y:S04]  /*156d0*/  LDL R5, [R1+0x2c] ;  /* 0x00002c0001057983 */ /* 0x000ee80000100800 */
[----:B------:R-:W3:Y:S04]  /*156e0*/  LDL R6, [R1+0x30] ;  /* 0x0000300001067983 */ /* 0x000ee80000100800 */
[----:B------:R-:W3:Y:S01]  /*156f0*/  LDL R7, [R1+0x34] ;  /* 0x0000340001077983 */ /* 0x000ee20000100800 */
[----:B------:R-:W-:Y:S03]  /*15700*/  WARPSYNC 0xffffffff ;  /* 0xffffffff00007948 */ /* 0x000fe60003800000 */
[----:B------:R-:W-:Y:S01]  /*15710*/  BAR.SYNC.DEFER_BLOCKING 0x4, 0x100 ;  /* 0x0104000000007b1d */ /* 0x000fe20000010000 */
[----:B------:R-:W-:-:S13]  /*15720*/  ISETP.NE.AND P0, PT, R14, RZ, PT ;  /* 0x000000ff0e00720c */ /* 0x000fda0003f05270 */
[----:B---3--:R1:W-:Y:S04]  /*15730*/  @!P0 STS.128 [0xe100], R4 ;  /* 0x00e10004ff008388 */ /* 0x0083e80000000c00 */
[----:B------:R-:W-:Y:S06]  /*15740*/  BAR.ARV 0x5, 0x100 ;  /* 0x0144000000007b1d */ /* 0x000fec0000002000 */
.L_x_628:
[----:B--2---:R-:W2:Y:S02]  /*15750*/  LDL R0, [R1+0x34] ;  /* 0x0000340001007983 */ /* 0x004ea40000100800 */
[----:B--2---:R-:W-:-:S13]  /*15760*/  ISETP.GE.AND P0, PT, R0, c[0x0][0x53c], PT ;  /* 0x00014f0000007a0c */ /* 0x004fda0003f06270 */
[----:B-1--4-:R-:W-:Y:S01]  /*15770*/  @P0 CALL.REL.NOINC `(.L_x_648) ;  /* 0x0000001000000944 */ /* 0x012fe20003c00000 */
[----:B------:R-:W-:Y:S05]  /*15780*/  BRA `(.L_x_649) ;  /* 0xfffec21000007947 */ /* 0x000fea000383ffff */
.L_x_648:
[----:B------:R-:W-:Y:S05]  /*15790*/  EXIT ;  /* 0x000000000000794d */ /* 0x000fea0003800000 */
.L_x_521:
[----:B------:R-:W-:Y:S01]  /*157a0*/  IMAD.MOV.U32 R0, RZ, RZ, R5 ;  /* 0x000000ffff007224 */ /* 0x000fe200078e0005 */
[----:B------:R-:W-:Y:S02]  /*157b0*/  MOV R2, 0x1 ;  /* 0x0000000100027802 */ /* 0x000fe40000000f00 */
[----:B------:R-:W-:Y:S02]  /*157c0*/  MOV R3, 0x157e0 ;  /* 0x000157e000037802 */ /* 0x000fe40000000f00 */
[----:B------:R-:W-:Y:S05]  /*157d0*/  CALL.REL.NOINC `($__internal_12_$__cuda_sm70_shflsync_up_p) ;  /* 0x0000144000007944 */ /* 0x000fea0003c00000 */
[----:B------:R-:W-:Y:S01]  /*157e0*/  MOV R0, R4 ;  /* 0x0000000400007202 */ /* 0x000fe20000000f00 */
[----:B------:R-:W-:Y:S05]  /*157f0*/  BRA `(.L_x_650) ;  /* 0xfffeac8000007947 */ /* 0x000fea000383ffff */
.L_x_522:
[----:B------:R-:W-:Y:S01]  /*15800*/  IMAD.MOV.U32 R0, RZ, RZ, R5 ;  /* 0x000000ffff007224 */ /* 0x000fe200078e0005 */
[----:B------:R-:W-:Y:S02]  /*15810*/  MOV R2, 0x2 ;  /* 0x0000000200027802 */ /* 0x000fe40000000f00 */
[----:B------:R-:W-:Y:S02]  /*15820*/  MOV R3, 0x15840 ;  /* 0x0001584000037802 */ /* 0x000fe40000000f00 */
[----:B------:R-:W-:Y:S05]  /*15830*/  CALL.REL.NOINC `($__internal_12_$__cuda_sm70_shflsync_up_p) ;  /* 0x000013e000007944 */ /* 0x000fea0003c00000 */
[----:B------:R-:W-:Y:S01]  /*15840*/  SEL R0, R4, RZ, P4 ;  /* 0x000000ff04007207 */ /* 0x000fe20002000000 */
[----:B------:R-:W-:Y:S01]  /*15850*/  IMAD.MOV.U32 R2, RZ, RZ, 0x4 ;  /* 0x00000004ff027424 */ /* 0x000fe200078e00ff */
[----:B------:R-:W-:-:S03]  /*15860*/  MOV R3, 0x15890 ;  /* 0x0001589000037802 */ /* 0x000fc60000000f00 */
[----:B------:R-:W-:Y:S02]  /*15870*/  IMAD.IADD R0, R5, 0x1, R0 ;  /* 0x0000000105007824 */ /* 0x000fe400078e0200 */
        /* <DEDUP_REMOVED lines=13> */
[----:B------:R-:W-:Y:S02]  /*15950*/  MOV R3, 0x1f ;  /* 0x0000001f00037802 */ /* 0x000fe40000000f00 */
[----:B------:R-:W-:Y:S01]  /*15960*/  MOV R2, 0x159a0 ;  /* 0x000159a000027802 */ /* 0x000fe20000000f00 */
[----:B------:R-:W-:-:S04]  /*15970*/  IMAD.IADD R4, R0, 0x1, R4 ;  /* 0x0000000100047824 */ /* 0x000fc800078e0204 */
[----:B------:R-:W-:Y:S02]  /*15980*/  IMAD.MOV.U32 R9, RZ, RZ, R4 ;  /* 0x000000ffff097224 */ /* 0x000fe400078e0004 */
[----:B------:R-:W-:Y:S05]  /*15990*/  CALL.REL.NOINC `($__internal_11_$__cuda_sm70_shflsync_idx_p) ;  /* 0x0000123000007944 */ /* 0x000fea0003c00000 */
[----:B------:R-:W-:Y:S01]  /*159a0*/  MOV R0, R5 ;  /* 0x0000000500007202 */ /* 0x000fe20000000f00 */
[----:B------:R-:W-:Y:S05]  /*159b0*/  BRA `(.L_x_651) ;  /* 0xfffeabc000007947 */ /* 0x000fea000383ffff */
.L_x_524:
[----:B------:R-:W-:Y:S02]  /*159c0*/  SEL R0, RZ, 0x1, P0 ;  /* 0x00000001ff007807 */ /* 0x000fe40000000000 */
[----:B------:R-:W-:Y:S02]  /*159d0*/  MOV R2, 0x159f0 ;  /* 0x000159f000027802 */ /* 0x000fe40000000f00 */
[----:B------:R-:W-:Y:S05]  /*159e0*/  CALL.REL.NOINC `($__internal_13_$__cuda_sm70_votesync_ballot) ;  /* 0x000012a000007944 */ /* 0x000fea0003c00000 */
[----:B------:R-:W-:Y:S01]  /*159f0*/  MOV R7, R0 ;  /* 0x0000000000077202 */ /* 0x000fe20000000f00 */
[----:B------:R-:W-:Y:S05]  /*15a00*/  BRA `(.L_x_652) ;  /* 0xfffeac0000007947 */ /* 0x000fea000383ffff */
.L_x_525:
[----:B------:R-:W-:Y:S01]  /*15a10*/  IMAD.MOV.U32 R9, RZ, RZ, R10 ;  /* 0x000000ffff097224 */ /* 0x000fe200078e000a */
[----:B------:R-:W-:Y:S01]  /*15a20*/  MOV R5, R0 ;  /* 0x0000000000057202 */ /* 0x000fe20000000f00 */
[----:B------:R-:W-:Y:S01]  /*15a30*/  IMAD.MOV.U32 R3, RZ, RZ, 0x1f ;  /* 0x0000001fff037424 */ /* 0x000fe200078e00ff */
[----:B-1----:R-:W-:Y:S02]  /*15a40*/  MOV R2, 0x15a60 ;  /* 0x00015a6000027802 */ /* 0x002fe40000000f00 */
[----:B------:R-:W-:Y:S05]  /*15a50*/  CALL.REL.NOINC `($__internal_11_$__cuda_sm70_shflsync_idx_p) ;  /* 0x0000117000007944 */ /* 0x000fea0003c00000 */
[----:B------:R-:W-:Y:S01]  /*15a60*/  IMAD.MOV.U32 R12, RZ, RZ, R5 ;  /* 0x000000ffff0c7224 */ /* 0x000fe200078e0005 */
[----:B------:R-:W-:Y:S01]  /*15a70*/  MOV R9, R8 ;  /* 0x0000000800097202 */ /* 0x000fe20000000f00 */
[----:B------:R-:W-:Y:S01]  /*15a80*/  IMAD.MOV.U32 R6, RZ, RZ, RZ ;  /* 0x000000ffff067224 */ /* 0x000fe200078e00ff */
[----:B------:R-:W-:Y:S01]  /*15a90*/  MOV R5, R0 ;  /* 0x0000000000057202 */ /* 0x000fe20000000f00 */
[----:B------:R-:W-:Y:S01]  /*15aa0*/  IMAD.MOV.U32 R3, RZ, RZ, 0x1f ;  /* 0x0000001fff037424 */ /* 0x000fe200078e00ff */
[----:B------:R-:W-:-:S02]  /*15ab0*/  MOV R2, 0x15ad0 ;  /* 0x00015ad000027802 */ /* 0x000fc40000000f00 */
[----:B------:R-:W-:Y:S05]  /*15ac0*/  CALL.REL.NOINC `($__internal_11_$__cuda_sm70_shflsync_idx_p) ;  /* 0x0000110000007944 */ /* 0x000fea0003c00000 */
[----:B------:R-:W-:Y:S01]  /*15ad0*/  MOV R10, R5 ;  /* 0x00000005000a7202 */ /* 0x000fe20000000f00 */
[----:B------:R-:W-:Y:S05]  /*15ae0*/  BRA `(.L_x_653) ;  /* 0xfffeab9000007947 */ /* 0x000fea000383ffff */
.L_x_528:
[----:B------:R-:W-:Y:S01]  /*15af0*/  IMAD.MOV.U32 R9, RZ, RZ, R4 ;  /* 0x000000ffff097224 */ /* 0x000fe200078e0004 */
[----:B------:R-:W-:-:S02]  /*15b00*/  MOV R3, 0x1f ;  /* 0x0000001f00037802 */ /* 0x000fc40000000f00 */
[----:B-1----:R-:W-:Y:S02]  /*15b10*/  MOV R2, 0x15b30 ;  /* 0x00015b3000027802 */ /* 0x002fe40000000f00 */
[----:B--234-:R-:W-:Y:S05]  /*15b20*/  CALL.REL.NOINC `($__internal_11_$__cuda_sm70_shflsync_idx_p) ;  /* 0x000010a000007944 */ /* 0x01cfea0003c00000 */
[----:B------:R-:W-:Y:S01]  /*15b30*/  MOV R6, R5 ;  /* 0x0000000500067202 */ /* 0x000fe20000000f00 */
[----:B------:R-:W-:Y:S05]  /*15b40*/  BRA `(.L_x_527) ;  /* 0xfffeab9000007947 */ /* 0x000fea000383ffff */
.L_x_587:
[----:B-12---:R1:W5:Y:S01]  /*15b50*/  LDL R2, [R1] ;  /* 0x0000000001027983 */ /* 0x0063620000100800 */
[----:B------:R-:W-:Y:S02]  /*15b60*/  MOV R6, 0x2 ;  /* 0x0000000200067802 */ /* 0x000fe40000000f00 */
[----:B------:R-:W-:Y:S02]  /*15b70*/  MOV R3, 0x15b90 ;  /* 0x00015b9000037802 */ /* 0x000fe40000000f00 */
[----:B-1---5:R-:W-:Y:S05]  /*15b80*/  CALL.REL.NOINC `($__internal_10_$__cuda_sm70_shflsync_bfly_p) ;  /* 0x00000ff000007944 */ /* 0x022fea0003c00000 */
[----:B------:R-:W-:Y:S01]  /*15b90*/  MOV R0, R6 ;  /* 0x0000000600007202 */ /* 0x000fe20000000f00 */
[----:B------:R-:W-:Y:S05]  /*15ba0*/  BRA `(.L_x_654) ;  /* 0xffffb96000007947 */ /* 0x000fea000383ffff */
.L_x_588:
[----:B------:R-:W-:Y:S01]  /*15bb0*/  IMAD.MOV.U32 R2, RZ, RZ, R0 ;  /* 0x000000ffff027224 */ /* 0x000fe200078e0000 */
[----:B------:R-:W-:Y:S02]  /*15bc0*/  MOV R6, 0x1 ;  /* 0x0000000100067802 */ /* 0x000fe40000000f00 */
[----:B------:R-:W-:Y:S02]  /*15bd0*/  MOV R3, 0x15bf0 ;  /* 0x00015bf000037802 */ /* 0x000fe40000000f00 */
[----:B------:R-:W-:Y:S05]  /*15be0*/  CALL.REL.NOINC `($__internal_10_$__cuda_sm70_shflsync_bfly_p) ;  /* 0x00000f9000007944 */ /* 0x000fea0003c00000 */
[----:B------:R1:W5:Y:S01]  /*15bf0*/  LDL R2, [R1+0x4] ;  /* 0x0000040001027983 */ /* 0x0003620000100800 */
[----:B------:R-:W-:Y:S01]  /*15c00*/  FADD.FTZ R0, R0, R6 ;  /* 0x0000000600007221 */ /* 0x000fe20000010000 */
[----:B------:R-:W-:-:S02]  /*15c10*/  MOV R6, 0x2 ;  /* 0x0000000200067802 */ /* 0x000fc40000000f00 */
[----:B------:R-:W-:Y:S02]  /*15c20*/  MOV R3, 0x15c40 ;  /* 0x00015c4000037802 */ /* 0x000fe40000000f00 */
[----:B-1---5:R-:W-:Y:S05]  /*15c30*/  CALL.REL.NOINC `($__internal_10_$__cuda_sm70_shflsync_bfly_p) ;  /* 0x00000f4000007944 */ /* 0x022fea0003c00000 */
[----:B------:R-:W2:Y:S01]  /*15c40*/  LDL.LU R2, [R1+0x4] ;  /* 0x0000040001027983 */ /* 0x000ea20000300800 */
[----:B------:R-:W-:Y:S01]  /*15c50*/  MOV R3, 0x15ca0 ;  /* 0x00015ca000037802 */ /* 0x000fe20000000f00 */
[----:B--2---:R-:W-:Y:S01]  /*15c60*/  FADD.FTZ R5, R2, R6 ;  /* 0x0000000602057221 */ /* 0x004fe20000010000 */
[----:B------:R-:W-:-:S04]  /*15c70*/  MOV R6, 0x1 ;  /* 0x0000000100067802 */ /* 0x000fc80000000f00 */
[----:B------:R-:W-:Y:S02]  /*15c80*/  MOV R2, R5 ;  /* 0x0000000500027202 */ /* 0x000fe40000000f00 */
[----:B------:R-:W-:Y:S05]  /*15c90*/  CALL.REL.NOINC `($__internal_10_$__cuda_sm70_shflsync_bfly_p) ;  /* 0x00000ee000007944 */ /* 0x000fea0003c00000 */
[----:B------:R-:W-:Y:S01]  /*15ca0*/  MOV R3, R6 ;  /* 0x0000000600037202 */ /* 0x000fe20000000f00 */
[----:B------:R-:W-:Y:S05]  /*15cb0*/  BRA `(.L_x_655) ;  /* 0xffffb8e000007947 */ /* 0x000fea000383ffff */
.L_x_595:
[----:B-1234-:R-:W-:Y:S01]  /*15cc0*/  IMAD.MOV.U32 R9, RZ, RZ, R7 ;  /* 0x000000ffff097224 */ /* 0x01efe200078e0007 */
[----:B------:R-:W-:Y:S01]  /*15cd0*/  MOV R5, RZ ;  /* 0x000000ff00057202 */ /* 0x000fe20000000f00 */
[----:B------:R-:W-:Y:S01]  /*15ce0*/  IMAD.MOV.U32 R3, RZ, RZ, 0x181f ;  /* 0x0000181fff037424 */ /* 0x000fe200078e00ff */
[----:B------:R-:W-:Y:S02]  /*15cf0*/  MOV R2, 0x15d10 ;  /* 0x00015d1000027802 */ /* 0x000fe40000000f00 */
[----:B------:R-:W-:Y:S05]  /*15d00*/  CALL.REL.NOINC `($__internal_11_$__cuda_sm70_shflsync_idx_p) ;  /* 0x00000ec000007944 */ /* 0x000fea0003c00000 */
[----:B------:R-:W-:Y:S01]  /*15d10*/  MOV R11, R5 ;  /* 0x00000005000b7202 */ /* 0x000fe20000000f00 */
[----:B------:R-:W-:Y:S05]  /*15d20*/  BRA `(.L_x_656) ;  /* 0xffffccd000007947 */ /* 0x000fea000383ffff */
.L_x_596:
[----:B------:R-:W-:Y:S01]  /*15d30*/  IMAD.MOV.U32 R9, RZ, RZ, R10 ;  /* 0x000000ffff097224 */ /* 0x000fe200078e000a */
[----:B------:R-:W-:Y:S01]  /*15d40*/  MOV R5, RZ ;  /* 0x000000ff00057202 */ /* 0x000fe20000000f00 */
[----:B------:R-:W-:Y:S01]  /*15d50*/  IMAD.MOV.U32 R3, RZ, RZ, 0x181f ;  /* 0x0000181fff037424 */ /* 0x000fe200078e00ff */
[----:B------:R-:W-:Y:S02]  /*15d60*/  MOV R2, 0x15d80 ;  /* 0x00015d8000027802 */ /* 0x000fe40000000f00 */
[----:B-12---:R-:W-:Y:S05]  /*15d70*/  CALL.REL.NOINC `($__internal_11_$__cuda_sm70_shflsync_idx_p) ;  /* 0x00000e5000007944 */ /* 0x006fea0003c00000 */
[----:B------:R-:W-:Y:S01]  /*15d80*/  MOV R2, R5 ;  /* 0x0000000500027202 */ /* 0x000fe20000000f00 */
[----:B------:R-:W-:Y:S05]  /*15d90*/  BRA `(.L_x_657) ;  /* 0xffffcc8000007947 */ /* 0x000fea000383ffff */
.L_x_599:
[----:B--2---:R-:W-:Y:S01]  /*15da0*/  IMAD.MOV.U32 R9, RZ, RZ, R7 ;  /* 0x000000ffff097224 */ /* 0x004fe200078e0007 */
[----:B------:R-:W-:Y:S01]  /*15db0*/  MOV R5, 0x1 ;  /* 0x0000000100057802 */ /* 0x000fe20000000f00 */
[----:B------:R-:W-:Y:S01]  /*15dc0*/  IMAD.MOV.U32 R3, RZ, RZ, 0x181f ;  /* 0x0000181fff037424 */ /* 0x000fe200078e00ff */
[----:B----4-:R-:W-:-:S02]  /*15dd0*/  MOV R2, 0x15df0 ;  /* 0x00015df000027802 */ /* 0x010fc40000000f00 */
[----:B-1-3--:R-:W-:Y:S05]  /*15de0*/  CALL.REL.NOINC `($__internal_11_$__cuda_sm70_shflsync_idx_p) ;  /* 0x00000de000007944 */ /* 0x00afea0003c00000 */
[----:B------:R-:W-:Y:S01]  /*15df0*/  IMAD.MOV.U32 R11, RZ, RZ, R5 ;  /* 0x000000ffff0b7224 */ /* 0x000fe200078e0005 */
[----:B------:R-:W-:Y:S01]  /*15e00*/  MOV R5, 0x1 ;  /* 0x0000000100057802 */ /* 0x000fe20000000f00 */
[----:B------:R-:W-:Y:S01]  /*15e10*/  IMAD.MOV.U32 R9, RZ, RZ, R10 ;  /* 0x000000ffff097224 */ /* 0x000fe200078e000a */
[----:B------:R-:W-:-:S02]  /*15e20*/  MOV R3, 0x181f ;  /* 0x0000181f00037802 */ /* 0x000fc40000000f00 */
[----:B------:R-:W-:Y:S02]  /*15e30*/  MOV R2, 0x15e50 ;  /* 0x00015e5000027802 */ /* 0x000fe40000000f00 */
[----:B------:R-:W-:Y:S05]  /*15e40*/  CALL.REL.NOINC `($__internal_11_$__cuda_sm70_shflsync_idx_p) ;  /* 0x00000d8000007944 */ /* 0x000fea0003c00000 */
[----:B------:R-:W-:Y:S01]  /*15e50*/  MOV R2, R5 ;  /* 0x0000000500027202 */ /* 0x000fe20000000f00 */
[----:B------:R-:W-:Y:S05]  /*15e60*/  BRA `(.L_x_658) ;  /* 0xffffcca000007947 */ /* 0x000fea000383ffff */
.L_x_602:
[----:B-1----:R-:W-:Y:S01]  /*15e70*/  IMAD.MOV.U32 R9, RZ, RZ, R7 ;  /* 0x000000ffff097224 */ /* 0x002fe200078e0007 */
[----:B------:R-:W-:Y:S01]  /*15e80*/  MOV R5, 0x2 ;  /* 0x0000000200057802 */ /* 0x000fe20000000f00 */
[----:B------:R-:W-:Y:S01]  /*15e90*/  IMAD.MOV.U32 R3, RZ, RZ, 0x181f ;  /* 0x0000181fff037424 */ /* 0x000fe200078e00ff */
[----:B----4-:R-:W-:Y:S02]  /*15ea0*/  MOV R2, 0x15ec0 ;  /* 0x00015ec000027802 */ /* 0x010fe40000000f00 */
[----:B--23--:R-:W-:Y:S05]  /*15eb0*/  CALL.REL.NOINC `($__internal_11_$__cuda_sm70_shflsync_idx_p) ;  /* 0x00000d1000007944 */ /* 0x00cfea0003c00000 */
[----:B------:R-:W-:Y:S01]  /*15ec0*/  MOV R11, R5 ;  /* 0x00000005000b7202 */ /* 0x000fe20000000f00 */
[----:B------:R-:W-:Y:S05]  /*15ed0*/  BRA `(.L_x_659) ;  /* 0xffffcd2000007947 */ /* 0x000fea000383ffff */
.L_x_603:
[----:B------:R-:W-:Y:S01]  /*15ee0*/  IMAD.MOV.U32 R9, RZ, RZ, R10 ;  /* 0x000000ffff097224 */ /* 0x000fe200078e000a */
[----:B------:R-:W-:Y:S01]  /*15ef0*/  MOV R5, 0x2 ;  /* 0x0000000200057802 */ /* 0x000fe20000000f00 */
[----:B------:R-:W-:Y:S01]  /*15f00*/  IMAD.MOV.U32 R3, RZ, RZ, 0x181f ;  /* 0x0000181fff037424 */ /* 0x000fe200078e00ff */
[----:B----4-:R-:W-:Y:S02]  /*15f10*/  MOV R2, 0x15f30 ;  /* 0x00015f3000027802 */ /* 0x010fe40000000f00 */
[----:B-123--:R-:W-:Y:S05]  /*15f20*/  CALL.REL.NOINC `($__internal_11_$__cuda_sm70_shflsync_idx_p) ;  /* 0x00000ca000007944 */ /* 0x00efea0003c00000 */
[----:B------:R-:W-:Y:S01]  /*15f30*/  MOV R2, R5 ;  /* 0x0000000500027202 */ /* 0x000fe20000000f00 */
[----:B------:R-:W-:Y:S05]  /*15f40*/  BRA `(.L_x_660) ;  /* 0xffffccd000007947 */ /* 0x000fea000383ffff */
.L_x_606:
[----:B-1----:R-:W-:Y:S01]  /*15f50*/  IMAD.MOV.U32 R9, RZ, RZ, R7 ;  /* 0x000000ffff097224 */ /* 0x002fe200078e0007 */
[----:B------:R-:W-:Y:S01]  /*15f60*/  MOV R5, 0x3 ;  /* 0x0000000300057802 */ /* 0x000fe20000000f00 */
[----:B------:R-:W-:Y:S01]  /*15f70*/  IMAD.MOV.U32 R3, RZ, RZ, 0x181f ;  /* 0x0000181fff037424 */ /* 0x000fe200078e00ff */
[----:B------:R-:W-:-:S02]  /*15f80*/  MOV R2, 0x15fa0 ;  /* 0x00015fa000027802 */ /* 0x000fc40000000f00 */
[----:B--234-:R-:W-:Y:S05]  /*15f90*/  CALL.REL.NOINC `($__internal_11_$__cuda_sm70_shflsync_idx_p) ;  /* 0x00000c3000007944 */ /* 0x01cfea0003c00000 */
[----:B------:R-:W-:Y:S01]  /*15fa0*/  IMAD.MOV.U32 R7, RZ, RZ, R5 ;  /* 0x000000ffff077224 */ /* 0x000fe200078e0005 */
[----:B------:R-:W-:Y:S01]  /*15fb0*/  MOV R5, 0x3 ;  /* 0x0000000300057802 */ /* 0x000fe20000000f00 */
[----:B------:R-:W-:Y:S01]  /*15fc0*/  IMAD.MOV.U32 R9, RZ, RZ, R10 ;  /* 0x000000ffff097224 */ /* 0x000fe200078e000a */
[----:B------:R-:W-:-:S02]  /*15fd0*/  MOV R3, 0x181f ;  /* 0x0000181f00037802 */ /* 0x000fc40000000f00 */
[----:B------:R-:W-:Y:S02]  /*15fe0*/  MOV R2, 0x16000 ;  /* 0x0001600000027802 */ /* 0x000fe40000000f00 */
[----:B------:R-:W-:Y:S05]  /*15ff0*/  CALL.REL.NOINC `($__internal_11_$__cuda_sm70_shflsync_idx_p) ;  /* 0x00000bd000007944 */ /* 0x000fea0003c00000 */
[----:B------:R-:W-:Y:S05]  /*16000*/  BRA `(.L_x_661) ;  /* 0xffffcd1000007947 */ /* 0x000fea000383ffff */
.L_x_608:
[----:B------:R-:W-:Y:S01]  /*16010*/  IMAD.MOV.U32 R9, RZ, RZ, R28 ;  /* 0x000000ffff097224 */ /* 0x000fe200078e001c */
[----:B------:R-:W-:Y:S01]  /*16020*/  MOV R5, RZ ;  /* 0x000000ff00057202 */ /* 0x000fe20000000f00 */
[----:B------:R-:W-:Y:S01]  /*16030*/  IMAD.MOV.U32 R3, RZ, RZ, 0x1c1f ;  /* 0x00001c1fff037424 */ /* 0x000fe200078e00ff */
[----:B------:R-:W-:Y:S02]  /*16040*/  MOV R2, 0x16060 ;  /* 0x0001606000027802 */ /* 0x000fe40000000f00 */
[----:B-1----:R-:W-:Y:S05]  /*16050*/  CALL.REL.NOINC `($__internal_11_$__cuda_sm70_shflsync_idx_p) ;  /* 0x00000b7000007944 */ /* 0x002fea0003c00000 */
[----:B------:R-:W-:Y:S01]  /*16060*/  MOV R4, R5 ;  /* 0x0000000500047202 */ /* 0x000fe20000000f00 */
[----:B------:R-:W-:Y:S05]  /*16070*/  BRA `(.L_x_662) ;  /* 0xffffcf9000007947 */ /* 0x000fea000383ffff */
.L_x_609:
[----:B------:R-:W-:Y:S01]  /*16080*/  IMAD.MOV.U32 R9, RZ, RZ, R29 ;  /* 0x000000ffff097224 */ /* 0x000fe200078e001d */
[----:B------:R-:W-:Y:S01]  /*16090*/  MOV R5, RZ ;  /* 0x000000ff00057202 */ /* 0x000fe20000000f00 */
[----:B------:R-:W-:Y:S01]  /*160a0*/  IMAD.MOV.U32 R3, RZ, RZ, 0x1c1f ;  /* 0x00001c1fff037424 */ /* 0x000fe200078e00ff */
[----:B------:R-:W-:Y:S02]  /*160b0*/  MOV R2, 0x160d0 ;  /* 0x000160d000027802 */ /* 0x000fe40000000f00 */
[----:B-123--:R-:W-:Y:S05]  /*160c0*/  CALL.REL.NOINC `($__internal_11_$__cuda_sm70_shflsync_idx_p) ;  /* 0x00000b0000007944 */ /* 0x00efea0003c00000 */
[----:B------:R-:W-:Y:S01]  /*160d0*/  MOV R0, R5 ;  /* 0x0000000500007202 */ /* 0x000fe20000000f00 */
[----:B------:R-:W-:Y:S05]  /*160e0*/  BRA `(.L_x_663) ;  /* 0xffffcf4000007947 */ /* 0x000fea000383ffff */
.L_x_612:
[----:B------:R-:W-:Y:S01]  /*160f0*/  IMAD.MOV.U32 R9, RZ, RZ, R28 ;  /* 0x000000ffff097224 */ /* 0x000fe200078e001c */
[----:B------:R-:W-:Y:S01]  /*16100*/  MOV R5, 0x1 ;  /* 0x0000000100057802 */ /* 0x000fe20000000f00 */
[----:B---3--:R-:W-:Y:S01]  /*16110*/  IMAD.MOV.U32 R3, RZ, RZ, 0x1c1f ;  /* 0x00001c1fff037424 */ /* 0x008fe200078e00ff */
[----:B------:R-:W-:-:S02]  /*16120*/  MOV R2, 0x16140 ;  /* 0x0001614000027802 */ /* 0x000fc40000000f00 */
[----:B--2-4-:R-:W-:Y:S05]  /*16130*/  CALL.REL.NOINC `($__internal_11_$__cuda_sm70_shflsync_idx_p) ;  /* 0x00000a9000007944 */ /* 0x014fea0003c00000 */
        /* <DEDUP_REMOVED lines=8> */
.L_x_616:
[----:B------:R-:W-:Y:S01]  /*161c0*/  IMAD.MOV.U32 R9, RZ, RZ, R6 ;  /* 0x000000ffff097224 */ /* 0x000fe200078e0006 */
[----:B------:R-:W-:Y:S01]  /*161d0*/  MOV R5, RZ ;  /* 0x000000ff00057202 */ /* 0x000fe20000000f00 */
[----:B------:R-:W-:Y:S01]  /*161e0*/  IMAD.MOV.U32 R3, RZ, RZ, 0x181f ;  /* 0x0000181fff037424 */ /* 0x000fe200078e00ff */
[----:B------:R-:W-:Y:S02]  /*161f0*/  MOV R2, 0x16210 ;  /* 0x0001621000027802 */ /* 0x000fe40000000f00 */
[----:B------:R-:W-:Y:S05]  /*16200*/  CALL.REL.NOINC `($__internal_11_$__cuda_sm70_shflsync_idx_p) ;  /* 0x000009c000007944 */ /* 0x000fea0003c00000 */
[----:B------:R-:W-:Y:S01]  /*16210*/  MOV R11, R5 ;  /* 0x00000005000b7202 */ /* 0x000fe20000000f00 */
[----:B------:R-:W-:Y:S05]  /*16220*/  BRA `(.L_x_665) ;  /* 0xffffe06000007947 */ /* 0x000fea000383ffff */
.L_x_617:
[----:B------:R-:W-:Y:S01]  /*16230*/  IMAD.MOV.U32 R9, RZ, RZ, R10 ;  /* 0x000000ffff097224 */ /* 0x000fe200078e000a */
[----:B------:R-:W-:Y:S01]  /*16240*/  MOV R5, RZ ;  /* 0x000000ff00057202 */ /* 0x000fe20000000f00 */
[----:B------:R-:W-:Y:S01]  /*16250*/  IMAD.MOV.U32 R3, RZ, RZ, 0x181f ;  /* 0x0000181fff037424 */ /* 0x000fe200078e00ff */
[----:B------:R-:W-:Y:S02]  /*16260*/  MOV R2, 0x16280 ;  /* 0x0001628000027802 */ /* 0x000fe40000000f00 */
[----:B-12---:R-:W-:Y:S05]  /*16270*/  CALL.REL.NOINC `($__internal_11_$__cuda_sm70_shflsync_idx_p) ;  /* 0x0000095000007944 */ /* 0x006fea0003c00000 */
[----:B------:R-:W-:Y:S01]  /*16280*/  MOV R2, R5 ;  /* 0x0000000500027202 */ /* 0x000fe20000000f00 */
[----:B------:R-:W-:Y:S05]  /*16290*/  BRA `(.L_x_666) ;  /* 0xffffe01000007947 */ /* 0x000fea000383ffff */
.L_x_620:
[----:B------:R-:W-:Y:S01]  /*162a0*/  IMAD.MOV.U32 R9, RZ, RZ, R6 ;  /* 0x000000ffff097224 */ /* 0x000fe200078e0006 */
[----:B--2---:R-:W-:Y:S01]  /*162b0*/  MOV R5, 0x1 ;  /* 0x0000000100057802 */ /* 0x004fe20000000f00 */
        /* <DEDUP_REMOVED lines=11> */
.L_x_623:
[----:B------:R-:W-:Y:S01]  /*16370*/  IMAD.MOV.U32 R9, RZ, RZ, R6 ;  /* 0x000000ffff097224 */ /* 0x000fe200078e0006 */
[----:B-1----:R-:W-:Y:S01]  /*16380*/  MOV R5, 0x2 ;  /* 0x0000000200057802 */ /* 0x002fe20000000f00 */
[----:B------:R-:W-:Y:S01]  /*16390*/  IMAD.MOV.U32 R3, RZ, RZ, 0x181f ;  /* 0x0000181fff037424 */ /* 0x000fe200078e00ff */
[----:B----4-:R-:W-:Y:S02]  /*163a0*/  MOV R2, 0x163c0 ;  /* 0x000163c000027802 */ /* 0x010fe40000000f00 */
[----:B--23--:R-:W-:Y:S05]  /*163b0*/  CALL.REL.NOINC `($__internal_11_$__cuda_sm70_shflsync_idx_p) ;  /* 0x0000081000007944 */ /* 0x00cfea0003c00000 */
[----:B------:R-:W-:Y:S01]  /*163c0*/  MOV R11, R5 ;  /* 0x00000005000b7202 */ /* 0x000fe20000000f00 */
[----:B------:R-:W-:Y:S05]  /*163d0*/  BRA `(.L_x_668) ;  /* 0xffffe0c000007947 */ /* 0x000fea000383ffff */
.L_x_624:
[----:B------:R-:W-:Y:S01]  /*163e0*/  IMAD.MOV.U32 R9, RZ, RZ, R10 ;  /* 0x000000ffff097224 */ /* 0x000fe200078e000a */
[----:B------:R-:W-:Y:S01]  /*163f0*/  MOV R5, 0x2 ;  /* 0x0000000200057802 */ /* 0x000fe20000000f00 */
[----:B------:R-:W-:Y:S01]  /*16400*/  IMAD.MOV.U32 R3, RZ, RZ, 0x181f ;  /* 0x0000181fff037424 */ /* 0x000fe200078e00ff */
[----:B----4-:R-:W-:Y:S02]  /*16410*/  MOV R2, 0x16430 ;  /* 0x0001643000027802 */ /* 0x010fe40000000f00 */
[----:B-123--:R-:W-:Y:S05]  /*16420*/  CALL.REL.NOINC `($__internal_11_$__cuda_sm70_shflsync_idx_p) ;  /* 0x000007a000007944 */ /* 0x00efea0003c00000 */
[----:B------:R-:W-:Y:S01]  /*16430*/  MOV R2, R5 ;  /* 0x0000000500027202 */ /* 0x000fe20000000f00 */
[----:B------:R-:W-:Y:S05]  /*16440*/  BRA `(.L_x_669) ;  /* 0xffffe07000007947 */ /* 0x000fea000383ffff */
.L_x_627:
[----:B------:R-:W-:Y:S01]  /*16450*/  IMAD.MOV.U32 R9, RZ, RZ, R6 ;  /* 0x000000ffff097224 */ /* 0x000fe200078e0006 */
[----:B-1----:R-:W-:Y:S01]  /*16460*/  MOV R5, 0x3 ;  /* 0x0000000300057802 */ /* 0x002fe20000000f00 */
        /* <DEDUP_REMOVED lines=11> */
.L_x_629:
[----:B------:R-:W-:Y:S01]  /*16520*/  IMAD.MOV.U32 R9, RZ, RZ, R62 ;  /* 0x000000ffff097224 */ /* 0x000fe200078e003e */
[----:B------:R-:W-:Y:S01]  /*16530*/  MOV R5, RZ ;  /* 0x000000ff00057202 */ /* 0x000fe20000000f00 */
[----:B------:R-:W-:Y:S01]  /*16540*/  IMAD.MOV.U32 R3, RZ, RZ, 0x1f ;  /* 0x0000001fff037424 */ /* 0x000fe200078e00ff */
[----:B------:R-:W-:Y:S02]  /*16550*/  MOV R2, 0x16570 ;  /* 0x0001657000027802 */ /* 0x000fe40000000f00 */
[----:B----4-:R-:W-:Y:S05]  /*16560*/  CALL.REL.NOINC `($__internal_11_$__cuda_sm70_shflsync_idx_p) ;  /* 0x0000066000007944 */ /* 0x010fea0003c00000 */
[----:B------:R-:W-:Y:S01]  /*16570*/  MOV R10, R5 ;  /* 0x00000005000a7202 */ /* 0x000fe20000000f00 */
[----:B------:R-:W-:Y:S05]  /*16580*/  BRA `(.L_x_671) ;  /* 0xffffe1e000007947 */ /* 0x000fea000383ffff */
.L_x_630:
[----:B------:R-:W-:Y:S01]  /*16590*/  IMAD.MOV.U32 R9, RZ, RZ, R62 ;  /* 0x000000ffff097224 */ /* 0x000fe200078e003e */
[----:B------:R-:W-:Y:S01]  /*165a0*/  MOV R5, 0x1 ;  /* 0x0000000100057802 */ /* 0x000fe20000000f00 */
[----:B------:R-:W-:Y:S01]  /*165b0*/  IMAD.MOV.U32 R3, RZ, RZ, 0x1f ;  /* 0x0000001fff037424 */ /* 0x000fe200078e00ff */
[----:B------:R-:W-:Y:S02]  /*165c0*/  MOV R2, 0x165e0 ;  /* 0x000165e000027802 */ /* 0x000fe40000000f00 */
[----:B-12---:R-:W-:Y:S05]  /*165d0*/  CALL.REL.NOINC `($__internal_11_$__cuda_sm70_shflsync_idx_p) ;  /* 0x000005f000007944 */ /* 0x006fea0003c00000 */
[----:B------:R-:W-:Y:S01]  /*165e0*/  MOV R8, R5 ;  /* 0x0000000500087202 */ /* 0x000fe20000000f00 */
[----:B------:R-:W-:Y:S05]  /*165f0*/  BRA `(.L_x_672) ;  /* 0xffffe19000007947 */ /* 0x000fea000383ffff */
.L_x_631:
[----:B------:R-:W-:Y:S02]  /*16600*/  MOV R2, 0x1 ;  /* 0x0000000100027802 */ /* 0x000fe40000000f00 */
[----:B------:R-:W-:-:S02]  /*16610*/  MOV R3, 0x16630 ;  /* 0x0001663000037802 */ /* 0x000fc40000000f00 */
[----:B-1234-:R-:W-:Y:S05]  /*16620*/  CALL.REL.NOINC `($__internal_12_$__cuda_sm70_shflsync_up_p) ;  /* 0x000005f000007944 */ /* 0x01efea0003c00000 */
[----:B------:R-:W-:Y:S05]  /*16630*/  BRA `(.L_x_673) ;  /* 0xffffe28000007947 */ /* 0x000fea000383ffff */
.L_x_632:
[----:B------:R-:W-:Y:S02]  /*16640*/  MOV R2, 0x2 ;  /* 0x0000000200027802 */ /* 0x000fe40000000f00 */
[----:B------:R-:W-:-:S02]  /*16650*/  MOV R3, 0x16670 ;  /* 0x0001667000037802 */ /* 0x000fc40000000f00 */
[----:B--2-4-:R-:W-:Y:S05]  /*16660*/  CALL.REL.NOINC `($__internal_12_$__cuda_sm70_shflsync_up_p) ;  /* 0x000005b000007944 */ /* 0x014fea0003c00000 */
[----:B------:R-:W-:Y:S01]  /*16670*/  SEL R3, R4, RZ, P1 ;  /* 0x000000ff04037207 */ /* 0x000fe20000800000 */
[----:B------:R-:W-:-:S04]  /*16680*/  IMAD.MOV.U32 R2, RZ, RZ, 0x4 ;  /* 0x00000004ff027424 */ /* 0x000fc800078e00ff */
[----:B------:R-:W-:Y:S01]  /*16690*/  IMAD.IADD R0, R0, 0x1, R3 ;  /* 0x0000000100007824 */ /* 0x000fe200078e0203 */
        /* <DEDUP_REMOVED lines=21> */
.L_x_636:
[----:B------:R-:W-:Y:S02]  /*167f0*/  MOV R2, 0x1 ;  /* 0x0000000100027802 */ /* 0x000fe40000000f00 */
[----:B------:R-:W-:Y:S02]  /*16800*/  MOV R3, 0x16820 ;  /* 0x0001682000037802 */ /* 0x000fe40000000f00 */
[----:B------:R-:W-:Y:S05]  /*16810*/  CALL.REL.NOINC `($__internal_12_$__cuda_sm70_shflsync_up_p) ;  /* 0x0000040000007944 */ /* 0x000fea0003c00000 */
[----:B------:R-:W-:Y:S01]  /*16820*/  MOV R2, R4 ;  /* 0x0000000400027202 */ /* 0x000fe20000000f00 */
[----:B------:R-:W-:Y:S05]  /*16830*/  BRA `(.L_x_675) ;  /* 0xffffe2e000007947 */ /* 0x000fea000383ffff */
.L_x_637:
        /* <DEDUP_REMOVED lines=27> */
.L_x_639:
[----:B------:R-:W-:Y:S02]  /*169f0*/  SEL R0, RZ, 0x1, P0 ;  /* 0x00000001ff007807 */ /* 0x000fe40000000000 */
[----:B------:R-:W-:Y:S02]  /*16a00*/  MOV R2, 0x16a20 ;  /* 0x00016a2000027802 */ /* 0x000fe40000000f00 */
[----:B-1----:R-:W-:Y:S05]  /*16a10*/  CALL.REL.NOINC `($__internal_13_$__cuda_sm70_votesync_ballot) ;  /* 0x0000027000007944 */ /* 0x002fea0003c00000 */
[----:B------:R-:W-:Y:S01]  /*16a20*/  MOV R12, R0 ;  /* 0x00000000000c7202 */ /* 0x000fe20000000f00 */
[----:B------:R-:W-:Y:S05]  /*16a30*/  BRA `(.L_x_677) ;  /* 0xffffe27000007947 */ /* 0x000fea000383ffff */
.L_x_640:
[----:B------:R-:W-:Y:S01]  /*16a40*/  IMAD.MOV.U32 R9, RZ, RZ, R6 ;  /* 0x000000ffff097224 */ /* 0x000fe200078e0006 */
[----:B------:R-:W-:Y:S01]  /*16a50*/  MOV R5, R0 ;  /* 0x0000000000057202 */ /* 0x000fe20000000f00 */
[----:B------:R-:W-:Y:S01]  /*16a60*/  IMAD.MOV.U32 R3, RZ, RZ, 0x1f ;  /* 0x0000001fff037424 */ /* 0x000fe200078e00ff */
[----:B--2---:R-:W-:Y:S02]  /*16a70*/  MOV R2, 0x16a90 ;  /* 0x00016a9000027802 */ /* 0x004fe40000000f00 */
[----:B-1----:R-:W-:Y:S05]  /*16a80*/  CALL.REL.NOINC `($__internal_11_$__cuda_sm70_shflsync_idx_p) ;  /* 0x0000014000007944 */ /* 0x002fea0003c00000 */
[----:B------:R-:W-:Y:S01]  /*16a90*/  IMAD.MOV.U32 R11, RZ, RZ, R5 ;  /* 0x000000ffff0b7224 */ /* 0x000fe200078e0005 */
[----:B------:R-:W-:Y:S01]  /*16aa0*/  MOV R5, R0 ;  /* 0x0000000000057202 */ /* 0x000fe20000000f00 */
[----:B------:R-:W-:Y:S01]  /*16ab0*/  IMAD.MOV.U32 R9, RZ, RZ, R7 ;  /* 0x000000ffff097224 */ /* 0x000fe200078e0007 */
[----:B------:R-:W-:-:S02]  /*16ac0*/  MOV R3, 0x1f ;  /* 0x0000001f00037802 */ /* 0x000fc40000000f00 */
[----:B------:R-:W-:Y:S02]  /*16ad0*/  MOV R2, 0x16af0 ;  /* 0x00016af000027802 */ /* 0x000fe40000000f00 */
[----:B------:R-:W-:Y:S05]  /*16ae0*/  CALL.REL.NOINC `($__internal_11_$__cuda_sm70_shflsync_idx_p) ;  /* 0x000000e000007944 */ /* 0x000fea0003c00000 */
[----:B------:R-:W-:Y:S01]  /*16af0*/  MOV R7, R5 ;  /* 0x0000000500077202 */ /* 0x000fe20000000f00 */
[----:B------:R-:W-:Y:S05]  /*16b00*/  BRA `(.L_x_678) ;  /* 0xffffe21000007947 */ /* 0x000fea000383ffff */
.L_x_643:
[----:B------:R-:W-:Y:S01]  /*16b10*/  IMAD.MOV.U32 R9, RZ, RZ, R4 ;  /* 0x000000ffff097224 */ /* 0x000fe200078e0004 */
[----:B------:R-:W-:Y:S01]  /*16b20*/  MOV R5, R0 ;  /* 0x0000000000057202 */ /* 0x000fe20000000f00 */
[----:B------:R-:W-:Y:S01]  /*16b30*/  IMAD.MOV.U32 R3, RZ, RZ, 0x1f ;  /* 0x0000001fff037424 */ /* 0x000fe200078e00ff */
[----:B--2---:R-:W-:Y:S02]  /*16b40*/  MOV R2, 0x16b60 ;  /* 0x00016b6000027802 */ /* 0x004fe40000000f00 */
[----:B-1--4-:R-:W-:Y:S05]  /*16b50*/  CALL.REL.NOINC `($__internal_11_$__cuda_sm70_shflsync_idx_p) ;  /* 0x0000007000007944 */ /* 0x012fea0003c00000 */
[----:B------:R-:W-:Y:S01]  /*16b60*/  MOV R13, R5 ;  /* 0x00000005000d7202 */ /* 0x000fe20000000f00 */
[----:B------:R-:W-:Y:S05]  /*16b70*/  BRA `(.L_x_642) ;  /* 0xffffe20000007947 */ /* 0x000fea000383ffff */
        .weak           $__internal_10_$__cuda_sm70_shflsync_bfly_p
        .type           $__internal_10_$__cuda_sm70_shflsync_bfly_p,@function
        .size           $__internal_10_$__cuda_sm70_shflsync_bfly_p,($__internal_11_$__cuda_sm70_shflsync_idx_p - $__internal_10_$__cuda_sm70_shflsync_bfly_p)
$__internal_10_$__cuda_sm70_shflsync_bfly_p:
[----:B------:R-:W-:Y:S04]  /*16b80*/  WARPSYNC R7 ;  /* 0x0000000700007348 */ /* 0x000fe80003800000 */
[----:B------:R1:W2:Y:S02]  /*16b90*/  SHFL.BFLY PT, R6, R2, R6, R8 ;  /* 0x0c00000602067389 */ /* 0x0002a400000e0008 */
[----:B-1----:R-:W-:-:S02]  /*16ba0*/  MOV R2, R3 ;  /* 0x0000000300027202 */ /* 0x002fc40000000f00 */
[----:B------:R-:W-:-:S04]  /*16bb0*/  MOV R3, 0x0 ;  /* 0x0000000000037802 */ /* 0x000fc80000000f00 */
[----:B--2---:R-:W-:Y:S05]  /*16bc0*/  RET.REL.NODEC R2 `(_ZN7cutlass13device_kernelIN5flash19enable_sm80_to_sm89INS1_16FlashAttnFwdSm80INS1_25CollectiveMainloopFwdSm80ILi8ELi1ELb1EN4cute5tupleIJNS5_1CILi128EEENS7_ILi96EEES8_EEELi128ENS_10bfloat16_tEfNS_4arch4Sm80ELb0ELb1ELb0ELb1ELb0ELb0ELb1ELb1EEENS1_21CollectiveEpilogueFwdINS6_IJS8_S8_S9_EEENS6_IJNS7_ILi1EEESH_SH_EEESB_SD_Li256ELb1ELb1ELb1ELb0EEENS1_36VarlenDynamicPersistentTileSchedulerILi128ELi96ELi256ELi256ELb1ELb1ELb0ELb1ELb0ELb1EEEEEEEEEvNT_6ParamsE) ;  /* 0xfffe943002007950 */ /* 0x004fea0003c3ffff */
        .weak           $__internal_11_$__cuda_sm70_shflsync_idx_p
        .type           $__internal_11_$__cuda_sm70_shflsync_idx_p,@function
        .size           $__internal_11_$__cuda_sm70_shflsync_idx_p,($__internal_12_$__cuda_sm70_shflsync_up_p - $__internal_11_$__cuda_sm70_shflsync_idx_p)
$__internal_11_$__cuda_sm70_shflsync_idx_p:
[----:B------:R-:W-:-:S04]  /*16bd0*/  MOV R63, 0xffffffff ;  /* 0xffffffff003f7802 */ /* 0x000fc80000000f00 */
[----:B------:R-:W-:Y:S04]  /*16be0*/  WARPSYNC R63 ;  /* 0x0000003f00007348 */ /* 0x000fe80003800000 */
[----:B------:R1:W2:Y:S02]  /*16bf0*/  SHFL.IDX PT, R5, R9, R5, R3 ;  /* 0x0000000509057389 */ /* 0x0002a400000e0003 */
[----:B-1----:R-:W-:-:S04]  /*16c00*/  MOV R3, 0x0 ;  /* 0x0000000000037802 */ /* 0x002fc80000000f00 */
[----:B--2---:R-:W-:Y:S05]  /*16c10*/  RET.REL.NODEC R2 `(_ZN7cutlass13device_kernelIN5flash19enable_sm80_to_sm89INS1_16FlashAttnFwdSm80INS1_25CollectiveMainloopFwdSm80ILi8ELi1ELb1EN4cute5tupleIJNS5_1CILi128EEENS7_ILi96EEES8_EEELi128ENS_10bfloat16_tEfNS_4arch4Sm80ELb0ELb1ELb0ELb1ELb0ELb0ELb1ELb1EEENS1_21CollectiveEpilogueFwdINS6_IJS8_S8_S9_EEENS6_IJNS7_ILi1EEESH_SH_EEESB_SD_Li256ELb1ELb1ELb1ELb0EEENS1_36VarlenDynamicPersistentTileSchedulerILi128ELi96ELi256ELi256ELb1ELb1ELb0ELb1ELb0ELb1EEEEEEEEEvNT_6ParamsE) ;  /* 0xfffe93e002007950 */ /* 0x004fea0003c3ffff */
        .weak           $__internal_12_$__cuda_sm70_shflsync_up_p
        .type           $__internal_12_$__cuda_sm70_shflsync_up_p,@function
        .size           $__internal_12_$__cuda_sm70_shflsync_up_p,($__internal_13_$__cuda_sm70_votesync_ballot - $__internal_12_$__cuda_sm70_shflsync_up_p)
$__internal_12_$__cuda_sm70_shflsync_up_p:
[----:B------:R-:W-:Y:S02]  /*16c20*/  IMAD.MOV.U32 R4, RZ, RZ, RZ ;  /* 0x000000ffff047224 */ /* 0x000fe400078e00ff */
[----:B------:R-:W-:-:S04]  /*16c30*/  IMAD.MOV.U32 R9, RZ, RZ, -0x1 ;  /* 0xffffffffff097424 */ /* 0x000fc800078e00ff */
[----:B------:R-:W-:Y:S04]  /*16c40*/  WARPSYNC R9 ;  /* 0x0000000900007348 */ /* 0x000fe80003800000 */
[----:B------:R1:W2:Y:S02]  /*16c50*/  SHFL.UP PT, R4, R0, R2, R4 ;  /* 0x0400000200047389 */ /* 0x0002a400000e0004 */
[----:B-1----:R-:W-:Y:S02]  /*16c60*/  MOV R2, R3 ;  /* 0x0000000300027202 */ /* 0x002fe40000000f00 */
[----:B------:R-:W-:-:S04]  /*16c70*/  MOV R3, 0x0 ;  /* 0x0000000000037802 */ /* 0x000fc80000000f00 */
[----:B--2---:R-:W-:Y:S05]  /*16c80*/  RET.REL.NODEC R2 `(_ZN7cutlass13device_kernelIN5flash19enable_sm80_to_sm89INS1_16FlashAttnFwdSm80INS1_25CollectiveMainloopFwdSm80ILi8ELi1ELb1EN4cute5tupleIJNS5_1CILi128EEENS7_ILi96EEES8_EEELi128ENS_10bfloat16_tEfNS_4arch4Sm80ELb0ELb1ELb0ELb1ELb0ELb0ELb1ELb1EEENS1_21CollectiveEpilogueFwdINS6_IJS8_S8_S9_EEENS6_IJNS7_ILi1EEESH_SH_EEESB_SD_Li256ELb1ELb1ELb1ELb0EEENS1_36VarlenDynamicPersistentTileSchedulerILi128ELi96ELi256ELi256ELb1ELb1ELb0ELb1ELb0ELb1EEEEEEEEEvNT_6ParamsE) ;  /* 0xfffe937002007950 */ /* 0x004fea0003c3ffff */
        .weak           $__internal_13_$__cuda_sm70_votesync_ballot
        .type           $__internal_13_$__cuda_sm70_votesync_ballot,@function
        .size           $__internal_13_$__cuda_sm70_votesync_ballot,(.L_x_1353 - $__internal_13_$__cuda_sm70_votesync_ballot)
$__internal_13_$__cuda_sm70_votesync_ballot:
[----:B------:R-:W-:Y:S01]  /*16c90*/  ISETP.NE.U32.AND P0, PT, R0, 0x1, PT ;  /* 0x000000010000780c */ /* 0x000fe20003f05070 */
[----:B------:R-:W-:-:S04]  /*16ca0*/  IMAD.MOV.U32 R3, RZ, RZ, -0x1 ;  /* 0xffffffffff037424 */ /* 0x000fc800078e00ff */
[----:B------:R-:W-:Y:S08]  /*16cb0*/  WARPSYNC R3 ;  /* 0x0000000300007348 */ /* 0x000ff00003800000 */
[----:B------:R-:W-:-:S04]  /*16cc0*/  VOTE.ANY R0, PT, !P0 ;  /* 0x0000000000007806 */ /* 0x000fc800040e0100 */
[----:B------:R-:W-:Y:S01]  /*16cd0*/  LOP3.LUT R0, R0, R3, RZ, 0xc0, !PT ;  /* 0x0000000300007212 */ /* 0x000fe200078ec0ff */
[----:B------:R-:W-:-:S04]  /*16ce0*/  IMAD.MOV.U32 R3, RZ, RZ, 0x0 ;  /* 0x00000000ff037424 */ /* 0x000fc800078e00ff */
[----:B------:R-:W-:Y:S05]  /*16cf0*/  RET.REL.NODEC R2 `(_ZN7cutlass13device_kernelIN5flash19enable_sm80_to_sm89INS1_16FlashAttnFwdSm80INS1_25CollectiveMainloopFwdSm80ILi8ELi1ELb1EN4cute5tupleIJNS5_1CILi128EEENS7_ILi96EEES8_EEELi128ENS_10bfloat16_tEfNS_4arch4Sm80ELb0ELb1ELb0ELb1ELb0ELb0ELb1ELb1EEENS1_21CollectiveEpilogueFwdINS6_IJS8_S8_S9_EEENS6_IJNS7_ILi1EEESH_SH_EEESB_SD_Li256ELb1ELb1ELb1ELb0EEENS1_36VarlenDynamicPersistentTileSchedulerILi128ELi96ELi256ELi256ELb1ELb1ELb0ELb1ELb0ELb1EEEEEEEEEvNT_6ParamsE) ;  /* 0xfffe930002007950 */ /* 0x000fea0003c3ffff */
.L_x_679:
        /* <DEDUP_REMOVED lines=16> */
.L_x_1353:


//--------------------- .text._ZN7cutlass13device_kernelIN5flash19enable_sm80_to_sm89INS1_16FlashAttnFwdSm80INS1_25CollectiveMainloopFwdSm80ILi8ELi1ELb1EN4cute5tupleIJNS5_1CILi128EEENS7_ILi96EEES8_EEELi128ENS_10bfloat16_tEfNS_4arch4Sm80ELb0ELb1ELb0ELb1ELb0ELb1ELb1ELb1EEENS1_21CollectiveEpilogueFwdINS6_IJS8_S8_S9_EEENS6_IJNS7_ILi1EEESH_SH_EEESB_SD_Li256ELb1ELb1ELb1ELb0EEENS1_36VarlenDynamicPersistentTileSchedulerILi128ELi96ELi256ELi256ELb1ELb1ELb0ELb1ELb0ELb1EEEEEEEEEvNT_6ParamsE --------------------------
	.section	.text._ZN7cutlass13device_kernelIN5flash19enable_sm80_to_sm89INS1_16FlashAttnFwdSm80INS1_25CollectiveMainloopFwdSm80ILi8ELi1ELb1EN4cute5tupleIJNS5_1CILi128EEENS7_ILi96EEES8_EEELi128ENS_10bfloat16_tEfNS_4arch4Sm80ELb0ELb1ELb0ELb1ELb0ELb1ELb1ELb1EEENS1_21CollectiveEpilogueFwdINS6_IJS8_S8_S9_EEENS6_IJNS7_ILi1EEESH_SH_EEESB_SD_Li256ELb1ELb1ELb1ELb0EEENS1_36VarlenDynamicPersistentTileSchedulerILi128ELi96ELi256ELi256ELb1ELb1ELb0ELb1ELb0ELb1EEEEEEEEEvNT_6ParamsE,"ax",@progbits
	.sectioninfo	@"SHI_REGISTERS=255"
	.align	128
.text._ZN7cutlass13device_kernelIN5flash19enable_sm80_to_sm89INS1_16FlashAttnFwdSm80INS1_25CollectiveMainloopFwdSm80ILi8ELi1ELb1EN4cute5tupleIJNS5_1CILi128EEENS7_ILi96EEES8_EEELi128ENS_10bfloat16_tEfNS_4arch4Sm80ELb0ELb1ELb0ELb1ELb0ELb1ELb1ELb1EEENS1_21CollectiveEpilogueFwdINS6_IJS8_S8_S9_EEENS6_IJNS7_ILi1EEESH_SH_EEESB_SD_Li256ELb1ELb1ELb1ELb0EEENS1_36VarlenDynamicPersistentTileSchedulerILi128ELi96ELi256ELi256ELb1ELb1ELb0ELb1ELb0ELb1EEEEEEEEEvNT_6ParamsE:
        .type           _ZN7cutlass13device_kernelIN5flash19enable_sm80_to_sm89INS1_16FlashAttnFwdSm80INS1_25CollectiveMainloopFwdSm80ILi8ELi1ELb1EN4cute5tupleIJNS5_1CILi128EEENS7_ILi96EEES8_EEELi128ENS_10bfloat16_tEfNS_4arch4Sm80ELb0ELb1ELb0ELb1ELb0ELb1ELb1ELb1EEENS1_21CollectiveEpilogueFwdINS6_IJS8_S8_S9_EEENS6_IJNS7_ILi1EEESH_SH_EEESB_SD_Li256ELb1ELb1ELb1ELb0EEENS1_36VarlenDynamicPersistentTileSchedulerILi128ELi96ELi256ELi256ELb1ELb1ELb0ELb1ELb0ELb1EEEEEEEEEvNT_6ParamsE,@function
        .size           _ZN7cutlass13device_kernelIN5flash19enable_sm80_to_sm89INS1_16FlashAttnFwdSm80INS1_25CollectiveMainloopFwdSm80ILi8ELi1ELb1EN4cute5tupleIJNS5_1CILi128EEENS7_ILi96EEES8_EEELi128ENS_10bfloat16_tEfNS_4arch4Sm80ELb0ELb1ELb0ELb1ELb0ELb1ELb1ELb1EEENS1_21CollectiveEpilogueFwdINS6_IJS8_S8_S9_EEENS6_IJNS7_ILi1EEESH_SH_EEESB_SD_Li256ELb1ELb1ELb1ELb0EEENS1_36VarlenDynamicPersistentTileSchedulerILi128ELi96ELi256ELi256ELb1ELb1ELb0ELb1ELb0ELb1EEEEEEEEEvNT_6ParamsE,(.L_x_1358 - _ZN7cutlass13device_kernelIN5flash19enable_sm80_to_sm89INS1_16FlashAttnFwdSm80INS1_25CollectiveMainloopFwdSm80ILi8ELi1ELb1EN4cute5tupleIJNS5_1CILi128EEENS7_ILi96EEES8_EEELi128ENS_10bfloat16_tEfNS_4arch4Sm80ELb0ELb1ELb0ELb1ELb0ELb1ELb1ELb1EEENS1_21CollectiveEpilogueFwdINS6_IJS8_S8_S9_EEENS6_IJNS7_ILi1EEESH_SH_EEESB_SD_Li256ELb1ELb1ELb1ELb0EEENS1_36VarlenDynamicPersistentTileSchedulerILi128ELi96ELi256ELi256ELb1ELb1ELb0ELb1ELb0ELb1EEEEEEEEEvNT_6ParamsE)
        .other          _ZN7cutlass13device_kernelIN5flash19enable_sm80_to_sm89INS1_16FlashAttnFwdSm80INS1_25CollectiveMainloopFwdSm80ILi8ELi1ELb1EN4cute5tupleIJNS5_1CILi128EEENS7_ILi96EEES8_EEELi128ENS_10bfloat16_tEfNS_4arch4Sm80ELb0ELb1ELb0ELb1ELb0ELb1ELb1ELb1EEENS1_21CollectiveEpilogueFwdINS6_IJS8_S8_S9_EEENS6_IJNS7_ILi1EEESH_SH_EEESB_SD_Li256ELb1ELb1ELb1ELb0EEENS1_36VarlenDynamicPersistentTileSchedulerILi128ELi96ELi256ELi256ELb1ELb1ELb0ELb1ELb0ELb1EEEEEEEEEvNT_6ParamsE,@"STO_CUDA_ENTRY STV_DEFAULT"
_ZN7cutlass13device_kernelIN5flash19enable_sm80_to_sm89INS1_16FlashAttnFwdSm80INS1_25CollectiveMainloopFwdSm80ILi8ELi1ELb1EN4cute5tupleIJNS5_1CILi128EEENS7_ILi96EEES8_EEELi128ENS_10bfloat16_tEfNS_4arch4Sm80ELb0ELb1ELb0ELb1ELb0ELb1ELb1ELb1EEENS1_21CollectiveEpilogueFwdINS6_IJS8_S8_S9_EEENS6_IJNS7_ILi1EEESH_SH_EEESB_SD_Li256ELb1ELb1ELb1ELb0EEENS1_36VarlenDynamicPersistentTileSchedulerILi128ELi96ELi256ELi256ELb1ELb1ELb0ELb1ELb0ELb1EEEEEEEEEvNT_6ParamsE:
        /* <DEDUP_REMOVED lines=55> */
.L_x_685:
        /* <DEDUP_REMOVED lines=16> */
.L_x_894:
        /* <DEDUP_REMOVED lines=16> */
.L_x_895:
[----:B--2---:R-:W-:-:S05]  /*0570*/  IMAD R67, R67, c[0x0][0x538], RZ ;  /* 0x00014e0043437a24 */ /* 0x004fca00078e02ff */
[----:B------:R-:W-:-:S04]  /*0580*/  IADD3 R10, R67, R10, RZ ;  /* 0x0000000a430a7210 */ /* 0x000fc80007ffe0ff */
[----:B------:R-:W-:-:S13]  /*0590*/  ISETP.GT.AND P0, PT, R10, UR4, PT ;  /* 0x000000040a007c0c */ /* 0x000fda000bf04270 */
[----:B-1----:R-:W-:Y:S05]  /*05a0*/  @!P0 BRA `(.L_x_685) ;  /* 0xfffffdc000008947 */ /* 0x002fea000383ffff */
.L_x_681:
[----:B------:R-:W-:-:S05]  /*05b0*/  IADD3 R208, -R67, R10, RZ ;  /* 0x0000000a43d07210 */ /* 0x000fca0007ffe1ff */
[----:B------:R-:W-:-:S05]  /*05c0*/  IMAD R3, R4, c[0x0][0x538], R208 ;  /* 0x00014e0004037a24 */ /* 0x000fca00078e02d0 */
[----:B------:R-:W-:Y:S01]  /*05d0*/  ISETP.GT.AND P0, PT, R3, UR4, PT ;  /* 0x0000000403007c0c */ /* 0x000fe2000bf04270 */
[----:B------:R-:W-:-:S12]  /*05e0*/  BRA.DIV ~URZ, `(.L_x_686) ;  /* 0x0001f6a27f007947 */ /* 0x000fd8000b800000 */
[----:B------:R-:W-:-:S04]  /*05f0*/  VOTE.ANY R6, PT, !P0 ;  /* 0x0000000000067806 */ /* 0x000fc800040e0100 */
.L_x_896:
[----:B------:R-:W1:Y:S02]  /*0600*/  POPC R3, R6 ;  /* 0x0000000600037309 */ /* 0x000e640000000000 */
[----:B-1----:R-:W-:Y:S01]  /*0610*/  IADD3 R211, R3, R211, RZ ;  /* 0x000000d303d37210 */ /* 0x002fe20007ffe0ff */
[----:B------:R-:W-:Y:S05]  /*0620*/  BRA.DIV ~URZ, `(.L_x_687) ;  /* 0x0001f6a27f007947 */ /* 0x000fea000b800000 */
[----:B------:R1:W2:Y:S01]  /*0630*/  SHFL.IDX PT, R7, R7, R3, 0x1f ;  /* 0x00001f0307077589 */ /* 0x0002a200000e0000 */
[----:B------:R-:W-:-:S03]  /*0640*/  MOV R8, RZ ;  /* 0x000000ff00087202 */ /* 0x000fc60000000f00 */
[----:B------:R1:W3:Y:S04]  /*0650*/  SHFL.IDX PT, R5, R5, R3, 0x1f ;  /* 0x00001f0305057589 */ /* 0x0002e800000e0000 */
.L_x_897:
[----:B------:R-:W-:Y:S01]  /*0660*/  ISETP.NE.AND P0, PT, R6, RZ, PT ;  /* 0x000000ff0600720c */ /* 0x000fe20003f05270 */
[----:B------:R-:W-:-:S12]  /*0670*/  BSSY B0, `(.L_x_688) ;  /* 0x0000005000007945 */ /* 0x000fd80003800000 */
[----:B------:R-:W-:Y:S05]  /*0680*/  @!P0 BRA `(.L_x_689) ;  /* 0x0000003000008947 */ /* 0x000fea0003800000 */
[----:B-1----:R-:W-:Y:S01]  /*0690*/  IADD3 R3, R3, -0x1, RZ ;  /* 0xffffffff03037810 */ /* 0x002fe20007ffe0ff */
[----:B------:R-:W-:Y:S05]  /*06a0*/  BRA.DIV ~URZ, `(.L_x_690) ;  /* 0x0001f7027f007947 */ /* 0x000fea000b800000 */
[----:B------:R1:W4:Y:S02]  /*06b0*/  SHFL.IDX PT, R8, R4, R3, 0x1f ;  /* 0x00001f0304087589 */ /* 0x00032400000e0000 */
.L_x_689:
[----:B------:R-:W-:Y:S05]  /*06c0*/  BSYNC B0 ;  /* 0x0000000000007941 */ /* 0x000fea0003800000 */
.L_x_688:
[----:B---3--:R-:W-:Y:S01]  /*06d0*/  ISETP.NE.AND P0, PT, R5, 0x1, PT ;  /* 0x000000010500780c */ /* 0x008fe20003f05270 */
[----:B----4-:R-:W-:Y:S01]  /*06e0*/  IMAD R208, R8, c[0x0][0x538], R208 ;  /* 0x00014e0008d07a24 */ /* 0x010fe200078e02d0 */
[----:B------:R-:W-:Y:S04]  /*06f0*/  BSSY B0, `(.L_x_691) ;  /* 0x0000078000007945 */ /* 0x000fe80003800000 */
[----:B------:R-:W-:-:S07]  /*0700*/  IADD3 R8, -R208, UR4, RZ ;  /* 0x00000004d0087c10 */ /* 0x000fce000fffe1ff */
[----:B------:R-:W-:Y:S05]  /*0710*/  @!P0 BRA `(.L_x_692) ;  /* 0x0000037000008947 */ /* 0x000fea0003800000 */
[----:B--2---:R-:W-:Y:S02]  /*0720*/  IABS R9, R7 ;  /* 0x0000000700097213 */ /* 0x004fe40000000000 */
[----:B------:R-:W-:Y:S02]  /*0730*/  IABS R10, R5 ;  /* 0x00000005000a7213 */ /* 0x000fe40000000000 */
[----:B------:R-:W2:Y:S01]  /*0740*/  I2F.RP R12, R9 ;  /* 0x00000009000c7306 */ /* 0x000ea20000209400 */
[----:B-1----:R-:W-:Y:S02]  /*0750*/  IABS R4, R8 ;  /* 0x0000000800047213 */ /* 0x002fe40000000000 */
[----:B------:R-:W-:-:S05]  /*0760*/  IABS R3, R7 ;  /* 0x0000000700037213 */ /* 0x000fca0000000000 */
[----:B------:R-:W1:Y:S01]  /*0770*/  I2F.RP R11, R10 ;  /* 0x0000000a000b7306 */ /* 0x000e620000209400 */
[----:B------:R-:W-:-:S07]  /*0780*/  IMAD.MOV R3, RZ, RZ, -R3 ;  /* 0x000000ffff037224 */ /* 0x000fce00078e0a03 */
[----:B--2---:R-:W2:Y:S08]  /*0790*/  MUFU.RCP R12, R12 ;  /* 0x0000000c000c7308 */ /* 0x004eb00000001000 */
[----:B-1----:R-:W-:Y:S01]  /*07a0*/  MUFU.RCP R11, R11 ;  /* 0x0000000b000b7308 */ /* 0x002fe20000001000 */
[----:B--2---:R-:W-:-:S07]  /*07b0*/  IADD3 R12, R12, 0xffffffe, RZ ;  /* 0x0ffffffe0c0c7810 */ /* 0x004fce0007ffe0ff */
[----:B------:R-:W1:Y:S02]  /*07c0*/  F2I.FTZ.U32.TRUNC.NTZ R13, R12 ;  /* 0x0000000c000d7305 */ /* 0x000e64000021f000 */
[----:B-1----:R-:W-:Y:S02]  /*07d0*/  IMAD.MOV R6, RZ, RZ, -R13 ;  /* 0x000000ffff067224 */ /* 0x002fe400078e0a0d */
[----:B------:R-:W-:Y:S02]  /*07e0*/  IMAD.MOV.U32 R12, RZ, RZ, RZ ;  /* 0x000000ffff0c7224 */ /* 0x000fe400078e00ff */
[----:B------:R-:W-:-:S04]  /*07f0*/  IMAD R6, R6, R9, RZ ;  /* 0x0000000906067224 */ /* 0x000fc800078e02ff */
[----:B------:R-:W-:Y:S01]  /*0800*/  IMAD.HI.U32 R6, R13, R6, R12 ;  /* 0x000000060d067227 */ /* 0x000fe200078e000c */
[----:B------:R-:W-:-:S04]  /*0810*/  IADD3 R12, R11, 0xffffffe, RZ ;  /* 0x0ffffffe0b0c7810 */ /* 0x000fc80007ffe0ff */
[----:B------:R1:W2:Y:S01]  /*0820*/  F2I.FTZ.U32.TRUNC.NTZ R13, R12 ;  /* 0x0000000c000d7305 */ /* 0x0002a2000021f000 */
[----:B------:R-:W-:-:S04]  /*0830*/  IMAD.HI.U32 R6, R6, R4, RZ ;  /* 0x0000000406067227 */ /* 0x000fc800078e00ff */
[----:B------:R-:W-:-:S05]  /*0840*/  IMAD R3, R6, R3, R4 ;  /* 0x0000000306037224 */ /* 0x000fca00078e0204 */
[----:B------:R-:W-:Y:S01]  /*0850*/  ISETP.GT.U32.AND P0, PT, R9, R3, PT ;  /* 0x000000030900720c */ /* 0x000fe20003f04070 */
[----:B-1----:R-:W-:-:S12]  /*0860*/  IMAD.MOV.U32 R12, RZ, RZ, RZ ;  /* 0x000000ffff0c7224 */ /* 0x002fd800078e00ff */
[----:B------:R-:W-:Y:S01]  /*0870*/  @!P0 IMAD.IADD R3, R3, 0x1, -R9 ;  /* 0x0000000103038824 */ /* 0x000fe200078e0a09 */
[----:B------:R-:W-:Y:S02]  /*0880*/  @!P0 IADD3 R6, R6, 0x1, RZ ;  /* 0x0000000106068810 */ /* 0x000fe40007ffe0ff */
[----:B------:R-:W-:Y:S02]  /*0890*/  ISETP.NE.AND P0, PT, R7, RZ, PT ;  /* 0x000000ff0700720c */ /* 0x000fe40003f05270 */
[----:B------:R-:W-:Y:S01]  /*08a0*/  ISETP.GE.U32.AND P2, PT, R3, R9, PT ;  /* 0x000000090300720c */ /* 0x000fe20003f46070 */
[----:B--2---:R-:W-:Y:S01]  /*08b0*/  IMAD.MOV R9, RZ, RZ, -R13 ;  /* 0x000000ffff097224 */ /* 0x004fe200078e0a0d */
[----:B------:R-:W-:-:S03]  /*08c0*/  LOP3.LUT R3, R8, R7, RZ, 0x3c, !PT ;  /* 0x0000000708037212 */ /* 0x000fc600078e3cff */
[----:B------:R-:W-:Y:S01]  /*08d0*/  IMAD R9, R9, R10, RZ ;  /* 0x0000000a09097224 */ /* 0x000fe200078e02ff */
[----:B------:R-:W-:Y:S02]  /*08e0*/  ISETP.GE.AND P1, PT, R3, RZ, PT ;  /* 0x000000ff0300720c */ /* 0x000fe40003f26270 */
[----:B------:R-:W-:Y:S01]  /*08f0*/  IABS R3, R5 ;  /* 0x0000000500037213 */ /* 0x000fe20000000000 */
[----:B------:R-:W-:-:S04]  /*0900*/  IMAD.HI.U32 R9, R13, R9, R12 ;  /* 0x000000090d097227 */ /* 0x000fc800078e000c */
[----:B------:R-:W-:Y:S01]  /*0910*/  @P2 IADD3 R6, R6, 0x1, RZ ;  /* 0x0000000106062810 */ /* 0x000fe20007ffe0ff */
[----:B------:R-:W-:-:S05]  /*0920*/  IMAD.MOV R3, RZ, RZ, -R3 ;  /* 0x000000ffff037224 */ /* 0x000fca00078e0a03 */
[----:B------:R-:W-:Y:S01]  /*0930*/  @!P1 IMAD.MOV R6, RZ, RZ, -R6 ;  /* 0x000000ffff069224 */ /* 0x000fe200078e0a06 */
[----:B------:R-:W-:-:S04]  /*0940*/  @!P0 LOP3.LUT R6, RZ, R7, RZ, 0x33, !PT ;  /* 0x00000007ff068212 */ /* 0x000fc800078e33ff */
[----:B------:R-:W-:-:S05]  /*0950*/  IABS R4, R6 ;  /* 0x0000000600047213 */ /* 0x000fca0000000000 */
[----:B------:R-:W-:-:S04]  /*0960*/  IMAD.HI.U32 R9, R9, R4, RZ ;  /* 0x0000000409097227 */ /* 0x000fc800078e00ff */
[----:B------:R-:W-:Y:S02]  /*0970*/  IMAD R3, R9, R3, R4 ;  /* 0x0000000309037224 */ /* 0x000fe400078e0204 */
[----:B------:R-:W-:-:S03]  /*0980*/  IMAD.MOV R4, RZ, RZ, -R6 ;  /* 0x000000ffff047224 */ /* 0x000fc600078e0a06 */
[----:B------:R-:W-:Y:S01]  /*0990*/  ISETP.GT.U32.AND P0, PT, R10, R3, PT ;  /* 0x000000030a00720c */ /* 0x000fe20003f04070 */
[----:B------:R-:W-:-:S12]  /*09a0*/  IMAD R4, R7, R4, R8 ;  /* 0x0000000407047224 */ /* 0x000fd800078e0208 */
        /* <DEDUP_REMOVED lines=14> */
.L_x_692:
[----:B-1----:R-:W-:-:S04]  /*0a90*/  IMAD.MOV.U32 R3, RZ, RZ, 0x4 ;  /* 0x00000004ff037424 */ /* 0x002fc800078e00ff */
[----:B------:R-:W-:-:S05]  /*0aa0*/  IMAD.WIDE R4, R211, R3, c[0x0][0x590] ;  /* 0x00016400d3047625 */ /* 0x000fca00078e0203 */
[----:B------:R1:W3:Y:S02]  /*0ab0*/  LDG.E R6, [R4.64] ;  /* 0x0000000804067981 */ /* 0x0002e4000c1e1900 */
[----:B-1----:R-:W-:Y:S01]  /*0ac0*/  IABS R4, R8 ;  /* 0x0000000800047213 */ /* 0x002fe20000000000 */
[----:B--23--:R-:W-:-:S05]  /*0ad0*/  IMAD R5, R6, R7, RZ ;  /* 0x0000000706057224 */ /* 0x00cfca00078e02ff */
[-C--:B------:R-:W-:Y:S02]  /*0ae0*/  IABS R10, R5.reuse ;  /* 0x00000005000a7213 */ /* 0x080fe40000000000 */
[----:B------:R-:W-:Y:S02]  /*0af0*/  IABS R3, R5 ;  /* 0x0000000500037213 */ /* 0x000fe40000000000 */
[----:B------:R-:W1:Y:S03]  /*0b00*/  I2F.RP R12, R10 ;  /* 0x0000000a000c7306 */ /* 0x000e660000209400 */
[----:B------:R-:W-:-:S05]  /*0b10*/  IMAD.MOV R3, RZ, RZ, -R3 ;  /* 0x000000ffff037224 */ /* 0x000fca00078e0a03 */
        /* <DEDUP_REMOVED lines=16> */
[----:B------:R-:W-:-:S05]  /*0c20*/  @P2 IADD3 R9, R9, 0x1, RZ ;  /* 0x0000000109092810 */ /* 0x000fca0007ffe0ff */
[----:B------:R-:W-:-:S04]  /*0c30*/  IMAD.MOV.U32 R10, RZ, RZ, R9 ;  /* 0x000000ffff0a7224 */ /* 0x000fc800078e0009 */
[----:B------:R-:W-:Y:S01]  /*0c40*/  @!P1 IMAD.MOV R10, RZ, RZ, -R10 ;  /* 0x000000ffff0a9224 */ /* 0x000fe200078e0a0a */
[----:B------:R-:W-:-:S05]  /*0c50*/  @!P0 LOP3.LUT R10, RZ, R5, RZ, 0x33, !PT ;  /* 0x00000005ff0a8212 */ /* 0x000fca00078e33ff */
[----:B------:R-:W-:Y:S01]  /*0c60*/  IMAD R3, R6, R10, RZ ;  /* 0x0000000a06037224 */ /* 0x000fe200078e02ff */
[----:B------:R-:W-:-:S04]  /*0c70*/  IADD3 R10, -R10, RZ, RZ ;  /* 0x000000ff0a0a7210 */ /* 0x000fc80007ffe1ff */
[----:B------:R-:W-:Y:S01]  /*0c80*/  IADD3 R4, -R3, c[0x0][0x538], RZ ;  /* 0x00014e0003047a10 */ /* 0x000fe20007ffe1ff */
[----:B------:R-:W-:Y:S02]  /*0c90*/  IMAD R5, R5, R10, R8 ;  /* 0x0000000a05057224 */ /* 0x000fe400078e0208 */
[----:B------:R-:W-:Y:S01]  /*0ca0*/  IMAD.MOV.U32 R10, RZ, RZ, RZ ;  /* 0x000000ffff0a7224 */ /* 0x000fe200078e00ff */
[----:B------:R-:W-:Y:S02]  /*0cb0*/  IMNMX R6, R6, R4, PT ;  /* 0x0000000406067217 */ /* 0x000fe40003800200 */
[----:B------:R-:W-:Y:S02]  /*0cc0*/  IABS R8, R5 ;  /* 0x0000000500087213 */ /* 0x000fe40000000000 */
[----:B------:R-:W-:Y:S01]  /*0cd0*/  IABS R9, R6 ;  /* 0x0000000600097213 */ /* 0x000fe20000000000 */
[----:B------:R-:W-:Y:S01]  /*0ce0*/  IMAD.MOV R210, RZ, RZ, -R6 ;  /* 0x000000ffffd27224 */ /* 0x000fe200078e0a06 */
[----:B------:R-:W-:-:S02]  /*0cf0*/  IADD3 R3, R3, 0x1000000, R5 ;  /* 0x0100000003037810 */ /* 0x000fc40007ffe005 */
[----:B------:R-:W1:Y:S08]  /*0d00*/  I2F.RP R11, R9 ;  /* 0x00000009000b7306 */ /* 0x000e700000209400 */
[----:B-1----:R-:W1:Y:S02]  /*0d10*/  MUFU.RCP R11, R11 ;  /* 0x0000000b000b7308 */ /* 0x002e640000001000 */
[----:B-1----:R-:W-:-:S06]  /*0d20*/  IADD3 R11, R11, 0xffffffe, RZ ;  /* 0x0ffffffe0b0b7810 */ /* 0x002fcc0007ffe0ff */
[----:B------:R-:W1:Y:S02]  /*0d30*/  F2I.FTZ.U32.TRUNC.NTZ R11, R11 ;  /* 0x0000000b000b7305 */ /* 0x000e64000021f000 */
[----:B-1----:R-:W-:-:S04]  /*0d40*/  IMAD.MOV R4, RZ, RZ, -R11 ;  /* 0x000000ffff047224 */ /* 0x002fc800078e0a0b */
[----:B------:R-:W-:Y:S01]  /*0d50*/  IMAD R12, R4, R9, RZ ;  /* 0x00000009040c7224 */ /* 0x000fe200078e02ff */
[----:B------:R-:W-:-:S03]  /*0d60*/  IABS R4, R6 ;  /* 0x0000000600047213 */ /* 0x000fc60000000000 */
        /* <DEDUP_REMOVED lines=14> */
[----:B------:R-:W-:Y:S02]  /*0e50*/  IMAD R210, R12, R210, R3 ;  /* 0x000000d20cd27224 */ /* 0x000fe400078e0203 */
[----:B------:R-:W-:Y:S02]  /*0e60*/  IMAD.MOV.U32 R4, RZ, RZ, R12 ;  /* 0x000000ffff047224 */ /* 0x000fe400078e000c */
.L_x_693:
[----:B------:R-:W-:Y:S05]  /*0e70*/  BSYNC B0 ;  /* 0x0000000000007941 */ /* 0x000fea0003800000 */
.L_x_691:
[----:B------:R-:W-:-:S04]  /*0e80*/  LOP3.LUT R4, RZ, R4, RZ, 0x33, !PT ;  /* 0x00000004ff047212 */ /* 0x000fc800078e33ff */
[----:B------:R-:W-:Y:S01]  /*0e90*/  IADD3 R209, R4, R7, RZ ;  /* 0x0000000704d17210 */ /* 0x000fe20007ffe0ff */
[----:B------:R-:W-:Y:S05]  /*0ea0*/  BRA `(.L_x_694) ;  /* 0x0000004000007947 */ /* 0x000fea0003800000 */
.L_x_682:
[----:B------:R-:W-:Y:S01]  /*0eb0*/  IMAD.MOV.U32 R209, RZ, RZ, RZ ;  /* 0x000000ffffd17224 */ /* 0x000fe200078e00ff */
[----:B------:R-:W-:Y:S01]  /*0ec0*/  MOV R210, RZ ;  /* 0x000000ff00d27202 */ /* 0x000fe20000000f00 */
[----:B------:R-:W-:Y:S01]  /*0ed0*/  IMAD.U32 R208, RZ, RZ, UR4 ;  /* 0x00000004ffd07e24 */ /* 0x000fe2000f8e00ff */
[----:B------:R-:W-:Y:S02]  /*0ee0*/  MOV R211, c[0x0][0x53c] ;  /* 0x00014f0000d37a02 */ /* 0x000fe40000000f00 */
.L_x_694:
[----:B------:R-:W-:Y:S01]  /*0ef0*/  ISETP.NE.AND P0, PT, R2, RZ, PT ;  /* 0x000000ff0200720c */ /* 0x000fe20003f05270 */
[----:B------:R-:W-:-:S12]  /*0f00*/  WARPSYNC 0xffffffff ;  /* 0xffffffff00007948 */ /* 0x000fd80003800000 */
[----:B------:R1:W-:Y:S04]  /*0f10*/  @!P0 STS.128 [0xe100], R208 ;  /* 0x00e100d0ff008388 */ /* 0x0003e80000000c00 */
[----:B------:R-:W-:Y:S06]  /*0f20*/  BAR.ARV 0x5, 0x100 ;  /* 0x0144000000007b1d */ /* 0x000fec0000002000 */
.L_x_680:
[----:B-1----:R-:W-:-:S13]  /*0f30*/  ISETP.GE.AND P0, PT, R211, c[0x0][0x53c], PT ;  /* 0x00014f00d3007a0c */ /* 0x002fda0003f06270 */
[----:B------:R-:W-:Y:S05]  /*0f40*/  @P0 EXIT ;  /* 0x000000000000094d */ /* 0x000fea0003800000 */
[----:B------:R-:W-:-:S04]  /*0f50*/  SHF.R.S32.HI R9, RZ, 0x1f, R0 ;  /* 0x0000001fff097819 */ /* 0x000fc80000011400 */
[CC--:B------:R-:W-:Y:S02]  /*0f60*/  LEA.HI R5, R9.reuse, R0.reuse, RZ, 0x4 ;  /* 0x0000000009057211 */ /* 0x0c0fe400078f20ff */
[CC--:B------:R-:W-:Y:S02]  /*0f70*/  LEA.HI R3, R9.reuse, R0.reuse, RZ, 0x2 ;  /* 0x0000000009037211 */ /* 0x0c0fe400078f10ff */
[CC--:B------:R-:W-:Y:S02]  /*0f80*/  LEA.HI R10, R9.reuse, R0.reuse, RZ, 0x3 ;  /* 0x00000000090a7211 */ /* 0x0c0fe400078f18ff */
[CC--:B------:R-:W-:Y:S02]  /*0f90*/  LEA.HI R6, R9.reuse, R0.reuse, RZ, 0x6 ;  /* 0x0000000009067211 */ /* 0x0c0fe400078f30ff */
[----:B------:R-:W-:Y:S02]  /*0fa0*/  LEA.HI R9, R9, R0, RZ, 0x5 ;  /* 0x0000000009097211 */ /* 0x000fe400078f28ff */
[--C-:B------:R-:W-:Y:S01]  /*0fb0*/  SHF.R.S32.HI R2, RZ, 0x2, R3.reuse ;  /* 0x00000002ff027819 */ /* 0x100fe20000011403 */
[----:B------:R-:W-:Y:S01]  /*0fc0*/  IMAD.SHL.U32 R6, R6, 0x8, RZ ;  /* 0x0000000806067824 */ /* 0x000fe200078e00ff */
[----:B------:R-:W-:-:S02]  /*0fd0*/  SHF.R.S32.HI R7, RZ, 0x1f, R3 ;  /* 0x0000001fff077819 */ /* 0x000fc40000011403 */
[----:B------:R-:W-:Y:S02]  /*0fe0*/  LOP3.LUT R8, R9, 0xffffffe0, RZ, 0xc0, !PT ;  /* 0xffffffe009087812 */ /* 0x000fe400078ec0ff */
[----:B------:R-:W-:Y:S02]  /*0ff0*/  SHF.R.S32.HI R12, RZ, 0x3, R10 ;  /* 0x00000003ff0c7819 */ /* 0x000fe4000001140a */
[----:B------:R-:W-:Y:S01]  /*1000*/  LOP3.LUT R4, R10, 0xfffffff8, RZ, 0xc0, !PT ;  /* 0xfffffff80a047812 */ /* 0x000fe200078ec0ff */
[----:B------:R-:W-:Y:S01]  /*1010*/  IMAD.IADD R8, R0, 0x1, -R8 ;  /* 0x0000000100087824 */ /* 0x000fe200078e0a08 */
[----:B------:R-:W-:Y:S01]  /*1020*/  LOP3.LUT R11, R5, 0xfffffff0, RZ, 0xc0, !PT ;  /* 0xfffffff0050b7812 */ /* 0x000fe200078ec0ff */
[----:B------:R-:W-:Y:S01]  /*1030*/  IMAD.SHL.U32 R12, R12, 0x40, RZ ;  /* 0x000000400c0c7824 */ /* 0x000fe200078e00ff */
[----:B------:R-:W-:Y:S01]  /*1040*/  LEA.HI R7, R7, R2, RZ, 0x3 ;  /* 0x0000000207077211 */ /* 0x000fe200078f18ff */
[C---:B------:R-:W-:Y:S01]  /*1050*/  IMAD.IADD R4, R0.reuse, 0x1, -R4 ;  /* 0x0000000100047824 */ /* 0x040fe200078e0a04 */
[----:B------:R-:W-:Y:S01]  /*1060*/  SHF.R.S32.HI R217, RZ, 0x1f, R8 ;  /* 0x0000001fffd97819 */ /* 0x000fe20000011408 */
[----:B------:R-:W-:Y:S01]  /*1070*/  IMAD.IADD R11, R0, 0x1, -R11 ;  /* 0x00000001000b7824 */ /* 0x000fe200078e0a0b */
[----:B------:R-:W-:Y:S01]  /*1080*/  LOP3.LUT R7, R7, 0xfffffff8, RZ, 0xc0, !PT ;  /* 0xfffffff807077812 */ /* 0x000fe200078ec0ff */
[----:B------:R-:W-:Y:S01]  /*1090*/  IMAD.SHL.U32 R116, R4, 0x8, RZ ;  /* 0x0000000804747824 */ /* 0x000fe200078e00ff */
[----:B------:R-:W-:Y:S01]  /*10a0*/  LOP3.LUT R12, R12, 0x1c0, RZ, 0xc0, !PT ;  /* 0x000001c00c0c7812 */ /* 0x000fe200078ec0ff */
[----:B------:R-:W-:Y:S01]  /*10b0*/  IMAD.SHL.U32 R4, R4, 0x40, RZ ;  /* 0x0000004004047824 */ /* 0x000fe200078e00ff */
[----:B------:R-:W-:Y:S01]  /*10c0*/  LEA.HI R217, R217, R8, RZ, 0x2 ;  /* 0x00000008d9d97211 */ /* 0x000fe200078f10ff */
[----:B------:R-:W-:Y:S01]  /*10d0*/  IMAD.IADD R7, R2, 0x1, -R7 ;  /* 0x0000000102077824 */ /* 0x000fe200078e0a07 */
[----:B------:R-:W-:-:S02]  /*10e0*/  SHF.R.S32.HI R2, RZ, 0x1f, R11 ;  /* 0x0000001fff027819 */ /* 0x000fc4000001140b */
[----:B------:R-:W-:Y:S02]  /*10f0*/  LOP3.LUT R3, R3, 0xfffffffc, RZ, 0xc0, !PT ;  /* 0xfffffffc03037812 */ /* 0x000fe400078ec0ff */
[----:B------:R-:W-:Y:S02]  /*1100*/  SHF.R.S32.HI R193, RZ, 0x5, R9 ;  /* 0x00000005ffc17819 */ /* 0x000fe40000011409 */
[----:B------:R-:W-:Y:S01]  /*1110*/  SHF.R.U32.HI R219, RZ, 0x3, R12 ;  /* 0x00000003ffdb7819 */ /* 0x000fe2000001160c */
[----:B------:R-:W-:Y:S01]  /*1120*/  IMAD.IADD R3, R0, 0x1, -R3 ;  /* 0x0000000100037824 */ /* 0x000fe200078e0a03 */
[----:B------:R-:W-:Y:S02]  /*1130*/  LOP3.LUT R12, R12, 0x38, R116, 0xf8, !PT ;  /* 0x000000380c0c7812 */ /* 0x000fe400078ef874 */
[----:B------:R-:W-:Y:S02]  /*1140*/  SHF.R.S32.HI R9, RZ, 0x1f, R9 ;  /* 0x0000001fff097819 */ /* 0x000fe40000011409 */
[----:B------:R-:W-:-:S02]  /*1150*/  SHF.R.S32.HI R13, RZ, 0x4, R5 ;  /* 0x00000004ff0d7819 */ /* 0x000fc40000011405 */
[----:B------:R-:W-:Y:S02]  /*1160*/  LEA.HI R2, R2, R11, RZ, 0x3 ;  /* 0x0000000b02027211 */ /* 0x000fe400078f18ff */
[----:B------:R-:W-:Y:S02]  /*1170*/  SHF.R.S32.HI R218, RZ, 0x2, R217 ;  /* 0x00000002ffda7819 */ /* 0x000fe400000114d9 */
[----:B------:R-:W-:Y:S02]  /*1180*/  LOP3.LUT R217, R217, 0x7ffffffc, RZ, 0xc0, !PT ;  /* 0x7ffffffcd9d97812 */ /* 0x000fe400078ec0ff */
[----:B------:R-:W-:Y:S02]  /*1190*/  LOP3.LUT R219, R12, R219, RZ, 0x3c, !PT ;  /* 0x000000db0cdb7212 */ /* 0x000fe400078e3cff */
[----:B------:R-:W-:Y:S01]  /*11a0*/  LEA.HI R9, R9, R193, RZ, 0x3 ;  /* 0x000000c109097211 */ /* 0x000fe200078f18ff */
[----:B------:R-:W-:Y:S01]  /*11b0*/  IMAD.IADD R217, R8, 0x1, -R217 ;  /* 0x0000000108d97824 */ /* 0x000fe200078e0ad9 */
[----:B------:R-:W-:-:S02]  /*11c0*/  LOP3.LUT R6, R6, 0xfffffe00, RZ, 0xc0, !PT ;  /* 0xfffffe0006067812 */ /* 0x000fc400078ec0ff */
[----:B------:R-:W-:Y:S01]  /*11d0*/  LEA.HI R5, R5, R13, RZ, 0x1 ;  /* 0x0000000d05057211 */ /* 0x000fe200078f08ff */
[----:B------:R-:W-:Y:S01]  /*11e0*/  IMAD.SHL.U32 R217, R217, 0x2, RZ ;  /* 0x00000002d9d97824 */ /* 0x000fe200078e00ff */
[----:B------:R-:W-:Y:S02]  /*11f0*/  LOP3.LUT R0, R2, 0xfffffff8, RZ, 0xc0, !PT ;  /* 0xfffffff802007812 */ /* 0x000fe400078ec0ff */
[----:B------:R-:W-:Y:S02]  /*1200*/  LOP3.LUT R9, R9, 0xffffff8, RZ, 0xc0, !PT ;  /* 0x0ffffff809097812 */ /* 0x000fe400078ec0ff */
[----:B------:R-:W-:Y:S01]  /*1210*/  LOP3.LUT R219, R219, R6, RZ, 0xfc, !PT ;  /* 0x00000006dbdb7212 */ /* 0x000fe200078efcff */
[----:B------:R-:W-:Y:S01]  /*1220*/  IMAD.IADD R0, R11, 0x1, -R0 ;  /* 0x000000010b007824 */ /* 0x000fe200078e0a00 */
[----:B------:R-:W-:Y:S01]  /*1230*/  LOP3.LUT R8, R7, 0x1, RZ, 0xc0, !PT ;  /* 0x0000000107087812 */ /* 0x000fe200078ec0ff */
[----:B------:R-:W-:Y:S01]  /*1240*/  IMAD.IADD R9, R193, 0x1, -R9 ;  /* 0x00000001c1097824 */ /* 0x000fe200078e0a09 */
[C---:B------:R-:W-:Y:S01]  /*1250*/  R2P PR, R7.reuse, 0x6 ;  /* 0x0000000607007804 */ /* 0x040fe20000000000 */
[----:B------:R-:W-:Y:S01]  /*1260*/  IMAD.SHL.U32 R7, R7, 0x40, RZ ;  /* 0x0000004007077824 */ /* 0x000fe200078e00ff */
[----:B------:R-:W-:Y:S01]  /*1270*/  LOP3.LUT R5, R5, 0xfffffffe, RZ, 0xc0, !PT ;  /* 0xfffffffe05057812 */ /* 0x000fe200078ec0ff */
[----:B------:R-:W-:Y:S01]  /*1280*/  IMAD.SHL.U32 R193, R193, 0x400, RZ ;  /* 0x00000400c1c17824 */ /* 0x000fe200078e00ff */
[----:B------:R-:W-:Y:S01]  /*1290*/  LEA.HI R6, R3, R3, RZ, 0x1 ;  /* 0x0000000303067211 */ /* 0x000fe200078f08ff */
[----:B------:R-:W-:Y:S01]  /*12a0*/  IMAD R218, R9, 0x10, R218 ;  /* 0x0000001009da7824 */ /* 0x000fe200078e02da */
[----:B------:R-:W-:Y:S01]  /*12b0*/  ISETP.NE.U32.AND P0, PT, R8, 0x1, PT ;  /* 0x000000010800780c */ /* 0x000fe20003f05070 */
[----:B------:R-:W-:Y:S01]  /*12c0*/  IMAD.IADD R5, R13, 0x1, -R5 ;  /* 0x000000010d057824 */ /* 0x000fe200078e0a05 */
[----:B------:R-:W-:Y:S01]  /*12d0*/  LOP3.LUT R6, R6, 0x1ffffffe, RZ, 0xc0, !PT ;  /* 0x1ffffffe06067812 */ /* 0x000fe200078ec0ff */
[----:B------:R-:W-:Y:S01]  /*12e0*/  IMAD.SHL.U32 R8, R0, 0x40, RZ ;  /* 0x0000004000087824 */ /* 0x000fe200078e00ff */
[----:B------:R-:W-:Y:S01]  /*12f0*/  LOP3.LUT R7, R7, 0x1c0, RZ, 0xc0, !PT ;  /* 0x000001c007077812 */ /* 0x000fe200078ec0ff */
[----:B------:R-:W-:Y:S01]  /*1300*/  IMAD.SHL.U32 R9, R5, 0x8, RZ ;  /* 0x0000000805097824 */ /* 0x000fe200078e00ff */
[----:B------:R-:W-:Y:S01]  /*1310*/  LOP3.LUT R4, R4, 0x1c0, RZ, 0xc0, !PT ;  /* 0x000001c004047812 */ /* 0x000fe200078ec0ff */
[----:B------:R-:W-:Y:S01]  /*1320*/  IMAD.IADD R6, R3, 0x1, -R6 ;  /* 0x0000000103067824 */ /* 0x000fe200078e0a06 */
[----:B------:R-:W-:Y:S01]  /*1330*/  LEA.HI R7, R7, R7, RZ, 0x1d ;  /* 0x0000000707077211 */ /* 0x000fe200078fe8ff */
[----:B------:R-:W-:Y:S01]  /*1340*/  IMAD R3, R3, 0x2, R193 ;  /* 0x0000000203037824 */ /* 0x000fe200078e02c1 */
[----:B------:R-:W-:Y:S01]  /*1350*/  LOP3.LUT R8, R8, 0x1c0, RZ, 0xc0, !PT ;  /* 0x000001c008087812 */ /* 0x000fe200078ec0ff */
[----:B------:R-:W-:Y:S01]  /*1360*/  IMAD R218, R6, 0x8, R218 ;  /* 0x0000000806da7824 */ /* 0x000fe200078e02da */
[----:B------:R-:W-:Y:S01]  /*1370*/  LOP3.LUT R10, R4, 0x8, R10, 0xf8, !PT ;  /* 0x00000008040a7812 */ /* 0x000fe200078ef80a */
[----:B------:R-:W-:Y:S01]  /*1380*/  IMAD.IADD R3, R3, 0x1, R7 ;  /* 0x0000000103037824 */ /* 0x000fe200078e0207 */
[----:B------:R-:W-:Y:S01]  /*1390*/  SHF.R.U32.HI R4, RZ, 0x3, R4 ;  /* 0x00000003ff047819 */ /* 0x000fe20000011604 */
[----:B------:R-:W-:Y:S01]  /*13a0*/  IMAD.SHL.U32 R6, R2, 0x40, RZ ;  /* 0x0000004002067824 */ /* 0x000fe200078e00ff */
[----:B------:R-:W-:Y:S01]  /*13b0*/  LOP3.LUT R9, R8, 0x8, R9, 0xf8, !PT ;  /* 0x0000000808097812 */ /* 0x000fe200078ef809 */
[----:B------:R-:W-:Y:S01]  /*13c0*/  IMAD.SHL.U32 R221, R3, 0x2, RZ ;  /* 0x0000000203dd7824 */ /* 0x000fe200078e00ff */
[----:B------:R-:W-:Y:S01]  /*13d0*/  SHF.R.U32.HI R8, RZ, 0x3, R8 ;  /* 0x00000003ff087819 */ /* 0x000fe20000011608 */
[----:B------:R-:W-:Y:S01]  /*13e0*/  IMAD.MOV.U32 R2, RZ, RZ, 0x20 ;  /* 0x00000020ff027424 */ /* 0x000fe200078e00ff */
[----:B------:R-:W-:Y:S01]  /*13f0*/  LOP3.LUT R4, R10, R4, RZ, 0x3c, !PT ;  /* 0x000000040a047212 */ /* 0x000fe200078e3cff */
[----:B------:R-:W-:Y:S01]  /*1400*/  IMAD.SHL.U32 R219, R219, 0x2, RZ ;  /* 0x00000002dbdb7824 */ /* 0x000fe200078e00ff */
[----:B------:R-:W-:-:S02]  /*1410*/  LOP3.LUT R3, R9, R8, RZ, 0x3c, !PT ;  /* 0x0000000809037212 */ /* 0x000fc400078e3cff */
[C---:B------:R-:W-:Y:S02]  /*1420*/  LOP3.LUT P4, RZ, R0.reuse, 0x2, RZ, 0xc0, !PT ;  /* 0x0000000200ff7812 */ /* 0x040fe4000788c0ff */
[----:B------:R-:W-:Y:S01]  /*1430*/  LOP3.LUT P3, RZ, R0, 0x4, RZ, 0xc0, !PT ;  /* 0x0000000400ff7812 */ /* 0x000fe2000786c0ff */
[----:B------:R-:W-:Y:S01]  /*1440*/  IMAD R0, R5, 0x200, R4 ;  /* 0x0000020005007824 */ /* 0x000fe200078e0204 */
[----:B------:R-:W-:Y:S01]  /*1450*/  IADD3 R5, R221, 0x80, RZ ;  /* 0x00000080dd057810 */ /* 0x000fe20007ffe0ff */
[----:B------:R-:W-:Y:S01]  /*1460*/  IMAD.MOV.U32 R4, RZ, RZ, 0x40 ;  /* 0x00000040ff047424 */ /* 0x000fe200078e00ff */
[----:B------:R-:W-:Y:S02]  /*1470*/  LOP3.LUT R3, R3, 0xfffffe00, R6, 0xf8, !PT ;  /* 0xfffffe0003037812 */ /* 0x000fe400078ef806 */
[----:B------:R-:W-:Y:S02]  /*1480*/  IADD3 R216, R221, 0x70, RZ ;  /* 0x00000070ddd87810 */ /* 0x000fe40007ffe0ff */
[----:B------:R-:W-:Y:S01]  /*1490*/  SEL R224, R2, 0xffffffe0, !P1 ;  /* 0xffffffe002e07807 */ /* 0x000fe20004800000 */
[----:B------:R-:W-:Y:S01]  /*14a0*/  IMAD.IADD R193, R3, 0x1, R193 ;  /* 0x0000000103c17824 */ /* 0x000fe200078e02c1 */
[----:B------:R-:W-:-:S02]  /*14b0*/  @P0 IADD3 R216, R5, 0x10, RZ ;  /* 0x0000001005d80810 */ /* 0x000fc40007ffe0ff */
[----:B------:R-:W-:Y:S01]  /*14c0*/  SEL R2, R2, 0xffffffe0, !P4 ;  /* 0xffffffe002027807 */ /* 0x000fe20006000000 */
[----:B------:R-:W-:Y:S01]  /*14d0*/  IMAD.IADD R222, R221, 0x1, R224 ;  /* 0x00000001ddde7824 */ /* 0x000fe200078e02e0 */
[----:B------:R-:W-:Y:S01]  /*14e0*/  LEA R191, R3, 0x100, 0x1 ;  /* 0x0000010003bf7811 */ /* 0x000fe200078e08ff */
[----:B------:R-:W-:Y:S01]  /*14f0*/  IMAD.IADD R224, R224, 0x1, R216 ;  /* 0x00000001e0e07824 */ /* 0x000fe200078e02d8 */
[----:B------:R-:W-:Y:S02]  /*1500*/  SEL R226, R4, 0xffffffc0, !P2 ;  /* 0xffffffc004e27807 */ /* 0x000fe40005000000 */
[----:B------:R-:W-:Y:S01]  /*1510*/  LEA R192, R0, 0x8100, 0x1 ;  /* 0x0000810000c07811 */ /* 0x000fe200078e08ff */
[----:B------:R-:W-:Y:S01]  /*1520*/  IMAD.IADD R190, R2, 0x1, R191 ;  /* 0x0000000102be7824 */ /* 0x000fe200078e02bf */
[----:B------:R-:W-:Y:S01]  /*1530*/  SEL R0, R4, 0xffffffc0, !P3 ;  /* 0xffffffc004007807 */ /* 0x000fe20005800000 */
[----:B------:R-:W-:Y:S01]  /*1540*/  IMAD.IADD R221, R221, 0x1, R226 ;  /* 0x00000001dddd7824 */ /* 0x000fe200078e02e2 */
[----:B------:R-:W-:Y:S01]  /*1550*/  LEA R193, R193, 0x100, 0x1 ;  /* 0x00000100c1c17811 */ /* 0x000fe200078e08ff */
[----:B------:R-:W-:-:S02]  /*1560*/  IMAD.IADD R225, R226, 0x1, R222 ;  /* 0x00000001e2e17824 */ /* 0x000fc400078e02de */
[----:B------:R-:W-:Y:S02]  /*1570*/  IMAD.IADD R223, R226, 0x1, R216 ;  /* 0x00000001e2df7824 */ /* 0x000fe400078e02d8 */
[----:B------:R-:W-:Y:S02]  /*1580*/  IMAD.IADD R226, R224, 0x1, R226 ;  /* 0x00000001e0e27824 */ /* 0x000fe400078e02e2 */
[C---:B------:R-:W-:Y:S02]  /*1590*/  IMAD.IADD R189, R0.reuse, 0x1, R191 ;  /* 0x0000000100bd7824 */ /* 0x040fe400078e02bf */
[----:B------:R-:W-:Y:S02]  /*15a0*/  IMAD.IADD R188, R0, 0x1, R190 ;  /* 0x0000000100bc7824 */ /* 0x000fe400078e02be */
.L_x_893:
[----:B------:R-:W-:Y:S01]  /*15b0*/  ISETP.NE.U32.AND P0, PT, RZ, c[0x0][0x370], PT ;  /* 0x0000dc00ff007a0c */ /* 0x000fe20003f05070 */
[----:B------:R-:W-:Y:S01]  /*15c0*/  IMAD.MOV.U32 R3, RZ, RZ, 0x4 ;  /* 0x00000004ff037424 */ /* 0x000fe200078e00ff */
[----:B------:R-:W-:Y:S01]  /*15d0*/  ISETP.NE.U32.AND P1, PT, RZ, c[0x0][0x360], PT ;  /* 0x0000d800ff007a0c */ /* 0x000fe20003f25070 */
[----:B------:R-:W-:Y:S01]  /*15e0*/  CS2R R82, SRZ ;  /* 0x0000000000527805 */ /* 0x000fe2000001ff00 */
[----:B------:R-:W-:Y:S01]  /*15f0*/  ISETP.NE.AND.EX P2, PT, RZ, c[0x0][0x374], PT, P0 ;  /* 0x0000dd00ff007a0c */ /* 0x000fe20003f45300 */
[----:B------:R-:W-:Y:S01]  /*1600*/  IMAD.MOV.U32 R80, RZ, RZ, RZ ;  /* 0x000000ffff507224 */ /* 0x000fe200078e00ff */
[----:B------:R-:W-:Y:S01]  /*1610*/  ISETP.NE.AND.EX P0, PT, RZ, c[0x0][0x364], PT, P1 ;  /* 0x0000d900ff007a0c */ /* 0x000fe20003f05310 */
[----:B------:R-:W-:Y:S01]  /*1620*/  IMAD.MOV.U32 R94, RZ, RZ, RZ ;  /* 0x000000ffff5e7224 */ /* 0x000fe200078e00ff */
[----:B------:R-:W-:Y:S01]  /*1630*/  ISETP.NE.U32.AND P1, PT, RZ, c[0x0][0x348], PT ;  /* 0x0000d200ff007a0c */ /* 0x000fe20003f25070 */
[----:B------:R-:W-:Y:S01]  /*1640*/  IMAD.WIDE R6, R211, R3, c[0x0][0x348] ;  /* 0x0000d200d3067625 */ /* 0x000fe200078e0203 */
[----:B------:R-:W-:-:S02]  /*1650*/  ISETP.NE.U32.AND P4, PT, RZ, c[0x0][0x350], PT ;  /* 0x0000d400ff007a0c */ /* 0x000fc40003f85070 */
[----:B------:R-:W-:Y:S01]  /*1660*/  ISETP.NE.U32.AND P3, PT, RZ, c[0x0][0x358], PT ;  /* 0x0000d600ff007a0c */ /* 0x000fe20003f65070 */
[CC--:B------:R-:W-:Y:S01]  /*1670*/  IMAD.WIDE R8, R211.reuse, R3.reuse, c[0x0][0x350] ;  /* 0x0000d400d3087625 */ /* 0x0c0fe200078e0203 */
[----:B------:R-:W-:Y:S02]  /*1680*/  ISETP.NE.AND.EX P1, PT, RZ, c[0x0][0x34c], PT, P1 ;  /* 0x0000d300ff007a0c */ /* 0x000fe40003f25310 */
[----:B------:R-:W-:Y:S01]  /*1690*/  ISETP.NE.AND.EX P4, PT, RZ, c[0x0][0x354], PT, P4 ;  /* 0x0000d500ff007a0c */ /* 0x000fe20003f85340 */
[----:B------:R-:W-:Y:S01]  /*16a0*/  @P2 IMAD.WIDE R12, R211, R3, c[0x0][0x370] ;  /* 0x0000dc00d30c2625 */ /* 0x000fe200078e0203 */
[----:B------:R-:W-:-:S03]  /*16b0*/  ISETP.NE.AND.EX P3, PT, RZ, c[0x0][0x35c], PT, P3 ;  /* 0x0000d700ff007a0c */ /* 0x000fc60003f65330 */
[CC--:B------:R-:W-:Y:S01]  /*16c0*/  @P0 IMAD.WIDE R10, R211.reuse, R3.reuse, c[0x0][0x360] ;  /* 0x0000d800d30a0625 */ /* 0x0c0fe200078e0203 */
[----:B------:R1:W5:Y:S03]  /*16d0*/  @P2 LDG.E R83, [R12.64] ;  /* 0x000000080c532981 */ /* 0x000366000c1e1900 */
[----:B------:R-:W-:Y:S01]  /*16e0*/  IMAD.WIDE R4, R211, R3, c[0x0][0x358] ;  /* 0x0000d600d3047625 */ /* 0x000fe200078e0203 */
[----:B------:R1:W5:Y:S04]  /*16f0*/  @P0 LDG.E R229, [R10.64] ;  /* 0x000000080ae50981 */ /* 0x000368000c1e1900 */
[----:B------:R1:W5:Y:S04]  /*1700*/  @P1 LDG.E R80, [R6.64] ;  /* 0x0000000806501981 */ /* 0x000368000c1e1900 */
        /* <DEDUP_REMOVED lines=10> */
.L_x_695:
[----:B------:R-:W-:-:S04]  /*17b0*/  ISETP.NE.U32.AND P0, PT, RZ, c[0x0][0x368], PT ;  /* 0x0000da00ff007a0c */ /* 0x000fc80003f05070 */
[----:B------:R-:W-:-:S13]  /*17c0*/  ISETP.NE.AND.EX P0, PT, RZ, c[0x0][0x36c], PT, P0 ;  /* 0x0000db00ff007a0c */ /* 0x000fda0003f05300 */
[----:B------:R-:W-:Y:S05]  /*17d0*/  @!P0 BRA `(.L_x_696) ;  /* 0x0000003000008947 */ /* 0x000fea0003800000 */
[----:B-1----:R-:W-:-:S06]  /*17e0*/  IMAD.WIDE R6, R211, R3, c[0x0][0x368] ;  /* 0x0000da00d3067625 */ /* 0x002fcc00078e0203 */
[----:B------:R1:W5:Y:S01]  /*17f0*/  LDG.E R6, [R6.64] ;  /* 0x0000000806067981 */ /* 0x000362000c1e1900 */
[----:B------:R-:W-:Y:S05]  /*1800*/  BRA `(.L_x_697) ;  /* 0x0000005000007947 */ /* 0x000fea0003800000 */
.L_x_696:
[----:B-1----:R-:W-:Y:S01]  /*1810*/  MOV R6, c[0x0][0x1d0] ;  /* 0x0000740000067a02 */ /* 0x002fe20000000f00 */
[----:B------:R-:W-:Y:S05]  /*1820*/  @!P4 BRA `(.L_x_697) ;  /* 0x000000300000c947 */ /* 0x000fea0003800000 */
[----:B------:R1:W2:Y:S04]  /*1830*/  LDG.E R6, [R8.64] ;  /* 0x0000000808067981 */ /* 0x0002a8000c1e1900 */
[----:B-1----:R-:W2:Y:S02]  /*1840*/  LDG.E R8, [R8.64+0x4] ;  /* 0x0000040808087981 */ /* 0x002ea4000c1e1900 */
[----:B--2---:R-:W-:Y:S02]  /*1850*/  IADD3 R6, -R6, R8, RZ ;  /* 0x0000000806067210 */ /* 0x004fe40007ffe1ff */
.L_x_697:
[----:B------:R2:W3:Y:S01]  /*1860*/  @P3 LDG.E R2, [R4.64] ;  /* 0x0000000804023981 */ /* 0x0004e2000c1e1900 */
[----:B------:R-:W-:-:S04]  /*1870*/  ISETP.NE.U32.AND P0, PT, RZ, c[0x0][0x378], PT ;  /* 0x0000de00ff007a0c */ /* 0x000fc80003f05070 */
[----:B------:R-:W-:Y:S01]  /*1880*/  ISETP.NE.AND.EX P0, PT, RZ, c[0x0][0x37c], PT, P0 ;  /* 0x0000df00ff007a0c */ /* 0x000fe20003f05300 */
[----:B--2---:R2:W3:Y:S01]  /*1890*/  @P3 LDG.E R4, [R4.64+0x4] ;  /* 0x0000040804043981 */ /* 0x0044e2000c1e1900 */
[----:B-----5:R-:W-:-:S11]  /*18a0*/  IMAD.MOV.U32 R65, RZ, RZ, R6 ;  /* 0x000000ffff417224 */ /* 0x020fd600078e0006 */
[----:B------:R-:W-:-:S05]  /*18b0*/  @P0 IMAD.WIDE R8, R211, R3, c[0x0][0x378] ;  /* 0x0000de00d3080625 */ /* 0x000fca00078e0203 */
[----:B------:R4:W5:Y:S01]  /*18c0*/  @P0 LDG.E R65, [R8.64] ;  /* 0x0000000808410981 */ /* 0x000962000c1e1900 */
[----:B------:R-:W-:Y:S01]  /*18d0*/  IMAD.MOV.U32 R228, RZ, RZ, c[0x0][0x2c4] ;  /* 0x0000b100ffe47624 */ /* 0x000fe200078e00ff */
[----:B------:R-:W-:Y:S01]  /*18e0*/  LOP3.LUT R230, R230, 0xfff7ffff, RZ, 0xc0, !PT ;  /* 0xfff7ffffe6e67812 */ /* 0x000fe200078ec0ff */
[----:B------:R-:W-:Y:S02]  /*18f0*/  IMAD.SHL.U32 R209, R209, 0x80, RZ ;  /* 0x00000080d1d17824 */ /* 0x000fe400078e00ff */
[----:B------:R-:W-:Y:S01]  /*1900*/  IMAD.MOV.U32 R0, RZ, RZ, c[0x0][0x228] ;  /* 0x00008a00ff007624 */ /* 0x000fe200078e00ff */
[----:B------:R-:W-:Y:S01]  /*1910*/  ISETP.NE.AND P2, PT, R228, 0x1, PT ;  /* 0x00000001e400780c */ /* 0x000fe20003f45270 */
[----:B------:R-:W-:Y:S01]  /*1920*/  IMAD.MOV.U32 R232, RZ, RZ, c[0x0][0x32c] ;  /* 0x0000cb00ffe87624 */ /* 0x000fe200078e00ff */
[----:B-1----:R-:W-:-:S04]  /*1930*/  IADD3 R7, R209, 0x7f, RZ ;  /* 0x0000007fd1077810 */ /* 0x002fc80007ffe0ff */
[----:B------:R-:W-:-:S07]  /*1940*/  ISETP.GE.AND P1, PT, R232, 0x1, PT ;  /* 0x00000001e800780c */ /* 0x000fce0003f26270 */
[----:B--2---:R-:W-:Y:S01]  /*1950*/  @P2 IMAD.HI.U32 R5, R7, c[0x0][0x2c8], RZ ;  /* 0x0000b20007052a27 */ /* 0x004fe200078e00ff */
[----:B------:R-:W-:-:S04]  /*1960*/  @P2 LOP3.LUT R230, R230, 0x80000, RZ, 0xfc, !PT ;  /* 0x00080000e6e62812 */ /* 0x000fc800078efcff */
[----:B------:R-:W-:Y:S02]  /*1970*/  @P2 SHF.R.U32.HI R7, RZ, c[0x0][0x2cc], R5 ;  /* 0x0000b300ff072a19 */ /* 0x000fe40000011605 */
[----:B------:R-:W-:-:S04]  /*1980*/  LOP3.LUT R230, R230, 0xffefffff, RZ, 0xc0, !PT ;  /* 0xffefffffe6e67812 */ /* 0x000fc800078ec0ff */
[----:B------:R-:W-:Y:S01]  /*1990*/  @P1 LOP3.LUT R230, R230, 0x100000, RZ, 0xfc, !PT ;  /* 0x00100000e6e61812 */ /* 0x000fe200078efcff */
[----:B---3--:R-:W-:Y:S02]  /*19a0*/  @P3 IMAD.IADD R0, R4, 0x1, -R2 ;  /* 0x0000000104003824 */ /* 0x008fe400078e0a02 */
[----:B------:R-:W-:-:S04]  /*19b0*/  IMAD.IADD R4, R6, 0x1, -R83 ;  /* 0x0000000106047824 */ /* 0x000fc800078e0a53 */
[----:B------:R-:W-:-:S05]  /*19c0*/  IMAD.IADD R231, R4, 0x1, R0 ;  /* 0x0000000104e77824 */ /* 0x000fca00078e0200 */
[C---:B------:R-:W-:Y:S02]  /*19d0*/  IADD3 R2, R231.reuse, 0x5f, RZ ;  /* 0x0000005fe7027810 */ /* 0x040fe40007ffe0ff */
[----:B------:R-:W-:-:S03]  /*19e0*/  IADD3 R5, R231, 0x1, -R229 ;  /* 0x00000001e7057810 */ /* 0x000fc60007ffe8e5 */
[----:B------:R-:W-:-:S04]  /*19f0*/  IMAD.HI R2, R2, 0x2aaaaaab, RZ ;  /* 0x2aaaaaab02027827 */ /* 0x000fc800078e02ff */
[----:B------:R-:W-:Y:S01]  /*1a00*/  IMAD.IADD R5, R5, 0x1, R7 ;  /* 0x0000000105057824 */ /* 0x000fe200078e0207 */
[----:B------:R-:W-:-:S04]  /*1a10*/  SHF.R.U32.HI R85, RZ, 0x1f, R2 ;  /* 0x0000001fff557819 */ /* 0x000fc80000011602 */
[----:B------:R-:W-:Y:S02]  /*1a20*/  LEA.HI.SX32 R85, R2, R85, 0x1c ;  /* 0x0000005502557211 */ /* 0x000fe400078fe2ff */
[----:B------:R-:W-:Y:S01]  /*1a30*/  IADD3 R7, R5, c[0x0][0x328], RZ ;  /* 0x0000ca0005077a10 */ /* 0x000fe20007ffe0ff */
[----:B------:R-:W-:Y:S05]  /*1a40*/  @!P1 BRA `(.L_x_698) ;  /* 0x0000010000009947 */ /* 0x000fea0003800000 */
[C---:B----4-:R-:W-:Y:S01]  /*1a50*/  ISETP.GT.AND P0, PT, R5.reuse, RZ, PT ;  /* 0x000000ff0500720c */ /* 0x050fe20003f04270 */
        /* <DEDUP_REMOVED lines=9> */
.L_x_700:
[----:B------:R-:W-:-:S13]  /*1af0*/  ISETP.NE.AND P0, PT, R232, 0x1, PT ;  /* 0x00000001e800780c */ /* 0x000fda0003f05270 */
[----:B------:R-:W-:-:S05]  /*1b00*/  @P0 IMAD.HI.U32 R5, R2, c[0x0][0x330], RZ ;  /* 0x0000cc0002050a27 */ /* 0x000fca00078e00ff */
[----:B------:R-:W-:Y:S02]  /*1b10*/  @P0 SHF.R.U32.HI R2, RZ, c[0x0][0x334], R5 ;  /* 0x0000cd00ff020a19 */ /* 0x000fe40000011605 */
.L_x_701:
[----:B------:R-:W-:Y:S05]  /*1b20*/  BSYNC B0 ;  /* 0x0000000000007941 */ /* 0x000fea0003800000 */
.L_x_699:
[----:B------:R-:W-:-:S05]  /*1b30*/  IMAD R2, R2, R232, c[0x0][0x32c] ;  /* 0x0000cb0002027624 */ /* 0x000fca00078e02e8 */
[----:B------:R-:W-:-:S04]  /*1b40*/  IMNMX R7, R7, R2, PT ;  /* 0x0000000207077217 */ /* 0x000fc80003800200 */
.L_x_698:
[----:B----4-:R-:W-:Y:S01]  /*1b50*/  IADD3 R5, R7, 0x5f, RZ ;  /* 0x0000005f07057810 */ /* 0x010fe20007ffe0ff */
[----:B------:R-:W-:-:S04]  /*1b60*/  @P2 IMAD.HI.U32 R2, R209, c[0x0][0x2c8], RZ ;  /* 0x0000b200d1022a27 */ /* 0x000fc800078e00ff */
[----:B------:R-:W-:-:S04]  /*1b70*/  IMAD.HI R5, R5, 0x2aaaaaab, RZ ;  /* 0x2aaaaaab05057827 */ /* 0x000fc800078e02ff */
[----:B------:R-:W-:Y:S01]  /*1b80*/  IMAD.MOV.U32 R7, RZ, RZ, R209 ;  /* 0x000000ffff077224 */ /* 0x000fe200078e00d1 */
[----:B------:R-:W-:Y:S01]  /*1b90*/  @P2 SHF.R.U32.HI R7, RZ, c[0x0][0x2cc], R2 ;  /* 0x0000b300ff072a19 */ /* 0x000fe20000011602 */
[----:B------:R-:W-:Y:S01]  /*1ba0*/  IMAD.IADD R84, R231, 0x1, -R229 ;  /* 0x00000001e7547824 */ /* 0x000fe200078e0ae5 */
[----:B------:R-:W-:-:S03]  /*1bb0*/  SHF.R.U32.HI R2, RZ, 0x1f, R5 ;  /* 0x0000001fff027819 */ /* 0x000fc60000011605 */
        /* <DEDUP_REMOVED lines=14> */
.L_x_704:
[----:B------:R-:W-:-:S13]  /*1ca0*/  ISETP.NE.AND P0, PT, R232, 0x1, PT ;  /* 0x00000001e800780c */ /* 0x000fda0003f05270 */
[----:B------:R-:W-:-:S05]  /*1cb0*/  @P0 IMAD.HI.U32 R5, R7, c[0x0][0x330], RZ ;  /* 0x0000cc0007050a27 */ /* 0x000fca00078e00ff */
[----:B------:R-:W-:Y:S02]  /*1cc0*/  @P0 SHF.R.U32.HI R7, RZ, c[0x0][0x334], R5 ;  /* 0x0000cd00ff070a19 */ /* 0x000fe40000011605 */
.L_x_705:
[----:B------:R-:W-:Y:S05]  /*1cd0*/  BSYNC B0 ;  /* 0x0000000000007941 */ /* 0x000fea0003800000 */
.L_x_703:
[----:B------:R-:W-:-:S05]  /*1ce0*/  IMAD R7, R7, c[0x0][0x32c], RZ ;  /* 0x0000cb0007077a24 */ /* 0x000fca00078e02ff */
[----:B------:R-:W-:-:S05]  /*1cf0*/  IMNMX R8, R8, R7, !PT ;  /* 0x0000000708087217 */ /* 0x000fca0007800200 */
.L_x_702:
[----:B------:R-:W-:Y:S01]  /*1d00*/  IMAD.HI R5, R8, 0x2aaaaaab, RZ ;  /* 0x2aaaaaab08057827 */ /* 0x000fe200078e02ff */
[C---:B------:R-:W-:Y:S01]  /*1d10*/  LOP3.LUT R7, R210.reuse, 0xff000000, RZ, 0xc0, !PT ;  /* 0xff000000d2077812 */ /* 0x040fe200078ec0ff */
[----:B------:R-:W-:Y:S01]  /*1d20*/  BSSY B0, `(.L_x_706) ;  /* 0x0000029000007945 */ /* 0x000fe20003800000 */
[----:B------:R-:W-:Y:S02]  /*1d30*/  LOP3.LUT R233, R210, 0xff0000, RZ, 0xc0, !PT ;  /* 0x00ff0000d2e97812 */ /* 0x000fe400078ec0ff */
[----:B------:R-:W-:Y:S02]  /*1d40*/  SHF.R.U32.HI R8, RZ, 0x1f, R5 ;  /* 0x0000001fff087819 */ /* 0x000fe40000011605 */
[----:B------:R-:W-:Y:S02]  /*1d50*/  SHF.R.U32.HI R7, RZ, 0x8, R7 ;  /* 0x00000008ff077819 */ /* 0x000fe40000011607 */
[----:B------:R-:W-:Y:S01]  /*1d60*/  LEA.HI.SX32 R8, R5, R8, 0x1c ;  /* 0x0000000805087211 */ /* 0x000fe200078fe2ff */
[----:B------:R-:W-:Y:S01]  /*1d70*/  IMAD.MOV.U32 R5, RZ, RZ, RZ ;  /* 0x000000ffff057224 */ /* 0x000fe200078e00ff */
[----:B------:R-:W-:-:S02]  /*1d80*/  LEA.HI R233, R233, R7, RZ, 0x10 ;  /* 0x00000007e9e97211 */ /* 0x000fc400078f80ff */
[----:B------:R-:W-:Y:S02]  /*1d90*/  IMNMX R8, RZ, R8, !PT ;  /* 0x00000008ff087217 */ /* 0x000fe40007800200 */
[----:B------:R-:W-:Y:S02]  /*1da0*/  SHF.R.U32.HI R210, RZ, 0x10, R233 ;  /* 0x00000010ffd27819 */ /* 0x000fe400000116e9 */
[----:B------:R-:W-:Y:S02]  /*1db0*/  ISETP.GT.AND P0, PT, R2, R8, PT ;  /* 0x000000080200720c */ /* 0x000fe40003f04270 */
[C---:B------:R-:W-:Y:S02]  /*1dc0*/  ISETP.NE.AND P1, PT, R210.reuse, RZ, PT ;  /* 0x000000ffd200720c */ /* 0x040fe40003f25270 */
[----:B------:R-:W-:Y:S02]  /*1dd0*/  LOP3.LUT R233, R233, 0xff, RZ, 0xc0, !PT ;  /* 0x000000ffe9e97812 */ /* 0x000fe400078ec0ff */
[----:B------:R-:W-:-:S07]  /*1de0*/  SEL R102, R210, c[0x0][0x338], P1 ;  /* 0x0000ce00d2667a07 */ /* 0x000fce0000800000 */
[----:B------:R-:W-:Y:S05]  /*1df0*/  @!P0 BRA `(.L_x_707) ;  /* 0x000001b000008947 */ /* 0x000fea0003800000 */
[-C--:B------:R-:W-:Y:S02]  /*1e00*/  IABS R10, R102.reuse ;  /* 0x00000066000a7213 */ /* 0x080fe40000000000 */
[----:B------:R-:W-:Y:S02]  /*1e10*/  IADD3 R11, R102, -0x1, R2 ;  /* 0xffffffff660b7810 */ /* 0x000fe40007ffe002 */
[----:B------:R-:W1:Y:S01]  /*1e20*/  I2F.RP R12, R10 ;  /* 0x0000000a000c7306 */ /* 0x000e620000209400 */
[----:B------:R-:W-:Y:S02]  /*1e30*/  IABS R5, R102 ;  /* 0x0000006600057213 */ /* 0x000fe40000000000 */
[----:B------:R-:W-:-:S03]  /*1e40*/  IMAD.IADD R11, R11, 0x1, -R8 ;  /* 0x000000010b0b7824 */ /* 0x000fc600078e0a08 */
[----:B------:R-:W-:Y:S02]  /*1e50*/  IMAD.MOV R5, RZ, RZ, -R5 ;  /* 0x000000ffff057224 */ /* 0x000fe400078e0a05 */
[----:B------:R-:W-:Y:S02]  /*1e60*/  IABS R7, R11 ;  /* 0x0000000b00077213 */ /* 0x000fe40000000000 */
[----:B------:R-:W-:-:S04]  /*1e70*/  LOP3.LUT R11, R11, R102, RZ, 0x3c, !PT ;  /* 0x000000660b0b7212 */ /* 0x000fc800078e3cff */
        /* <DEDUP_REMOVED lines=19> */
.L_x_707:
[----:B------:R-:W-:Y:S05]  /*1fb0*/  BSYNC B0 ;  /* 0x0000000000007941 */ /* 0x000fea0003800000 */
.L_x_706:
[----:B------:R-:W-:Y:S01]  /*1fc0*/  IMAD R8, R233, R5, R8 ;  /* 0x00000005e9087224 */ /* 0x000fe200078e0208 */
[----:B------:R-:W1:Y:S01]  /*1fd0*/  S2R R79, SR_TID.X ;  /* 0x00000000004f7919 */ /* 0x000e620000002100 */
[----:B------:R-:W-:Y:S02]  /*1fe0*/  SHF.R.S32.HI R117, RZ, 0x1f, R116 ;  /* 0x0000001fff757819 */ /* 0x000fe40000011474 */
[----:B------:R-:W-:Y:S01]  /*1ff0*/  IMAD.IADD R5, R8, 0x1, R5 ;  /* 0x0000000108057824 */ /* 0x000fe200078e0205 */
[----:B------:R-:W-:Y:S01]  /*2000*/  IADD3 R63, R116, 0x40, RZ ;  /* 0x00000040743f7810 */ /* 0x000fe20007ffe0ff */
[----:B------:R-:W-:-:S03]  /*2010*/  IMAD R8, R8, 0x60, -R4 ;  /* 0x0000006008087824 */ /* 0x000fc600078e0a04 */
[----:B------:R-:W-:Y:S02]  /*2020*/  IMNMX R5, R2, R5, PT ;  /* 0x0000000502057217 */ /* 0x000fe40003800200 */
[----:B------:R-:W-:-:S03]  /*2030*/  IMNMX R8, RZ, R8, !PT ;  /* 0x00000008ff087217 */ /* 0x000fc60007800200 */
[----:B------:R-:W-:-:S05]  /*2040*/  IMAD R5, R5, 0x60, -R4 ;  /* 0x0000006005057824 */ /* 0x000fca00078e0a04 */
[----:B------:R-:W-:-:S04]  /*2050*/  IMNMX R5, R5, R0, PT ;  /* 0x0000000005057217 */ /* 0x000fc80003800200 */
[----:B------:R-:W-:Y:S01]  /*2060*/  ISETP.GT.AND P0, PT, R5, R8, PT ;  /* 0x000000080500720c */ /* 0x000fe20003f04270 */
[----:B------:R-:W-:Y:S01]  /*2070*/  IMAD.WIDE.U32 R8, R8, -0x55555555, RZ ;  /* 0xaaaaaaab08087825 */ /* 0x000fe200078e00ff */
[----:B-1----:R-:W-:-:S04]  /*2080*/  SHF.R.S32.HI R78, RZ, 0x1f, R79 ;  /* 0x0000001fff4e7819 */ /* 0x002fc8000001144f */
[CC--:B------:R-:W-:Y:S02]  /*2090*/  LEA.HI R77, R78.reuse, R79.reuse, RZ, 0x3 ;  /* 0x0000004f4e4d7211 */ /* 0x0c0fe400078f18ff */
[----:B------:R-:W-:Y:S02]  /*20a0*/  SHF.R.U32.HI R101, RZ, 0x6, R9 ;  /* 0x00000006ff657819 */ /* 0x000fe40000011609 */
[----:B------:R-:W-:Y:S02]  /*20b0*/  LOP3.LUT R64, R77, 0xfffffff8, RZ, 0xc0, !PT ;  /* 0xfffffff84d407812 */ /* 0x000fe400078ec0ff */
[----:B------:R-:W-:Y:S01]  /*20c0*/  SHF.R.S32.HI R77, RZ, 0x3, R77 ;  /* 0x00000003ff4d7819 */ /* 0x000fe2000001144d */
[----:B------:R-:W-:Y:S01]  /*20d0*/  IMAD.MOV.U32 R4, RZ, RZ, R101 ;  /* 0x000000ffff047224 */ /* 0x000fe200078e0065 */
[----:B------:R-:W-:Y:S01]  /*20e0*/  @P0 IADD3 R5, R5, 0x5f, RZ ;  /* 0x0000005f05050810 */ /* 0x000fe20007ffe0ff */
[----:B------:R-:W-:Y:S01]  /*20f0*/  IMAD.IADD R64, R79, 0x1, -R64 ;  /* 0x000000014f407824 */ /* 0x000fe200078e0a40 */
[----:B------:R-:W-:Y:S01]  /*2100*/  LEA.HI R68, R78, R79, RZ, 0x6 ;  /* 0x0000004f4e447211 */ /* 0x000fe200078f30ff */
[C---:B------:R-:W-:Y:S01]  /*2110*/  IMAD.SHL.U32 R76, R77.reuse, 0x40, RZ ;  /* 0x000000404d4c7824 */ /* 0x040fe200078e00ff */
[----:B------:R-:W-:Y:S01]  /*2120*/  IADD3 R74, R77, 0x20, RZ ;  /* 0x000000204d4a7810 */ /* 0x000fe20007ffe0ff */
[----:B------:R-:W-:Y:S01]  /*2130*/  @P0 IMAD.HI R5, R5, 0x2aaaaaab, RZ ;  /* 0x2aaaaaab05050827 */ /* 0x000fe200078e02ff */
[----:B------:R-:W-:-:S02]  /*2140*/  IADD3 R71, R77, 0x40, RZ ;  /* 0x000000404d477810 */ /* 0x000fc40007ffe0ff */
[----:B------:R-:W-:Y:S01]  /*2150*/  LOP3.LUT R76, R76, 0x1c0, RZ, 0xc0, !PT ;  /* 0x000001c04c4c7812 */ /* 0x000fe200078ec0ff */
[----:B------:R-:W-:Y:S01]  /*2160*/  IMAD.SHL.U32 R68, R68, 0x8, RZ ;  /* 0x0000000844447824 */ /* 0x000fe200078e00ff */
[----:B------:R-:W-:Y:S01]  /*2170*/  @P0 SHF.R.U32.HI R2, RZ, 0x1f, R5 ;  /* 0x0000001fff020819 */ /* 0x000fe20000011605 */
[----:B------:R-:W-:Y:S01]  /*2180*/  IMAD.SHL.U32 R73, R74, 0x40, RZ ;  /* 0x000000404a497824 */ /* 0x000fe200078e00ff */
[----:B------:R-:W-:Y:S01]  /*2190*/  SHF.R.S32.HI R67, RZ, 0x1f, R74 ;  /* 0x0000001fff437819 */ /* 0x000fe2000001144a */
[----:B------:R-:W-:Y:S01]  /*21a0*/  IMAD.SHL.U32 R70, R71, 0x40, RZ ;  /* 0x0000004047467824 */ /* 0x000fe200078e00ff */
[----:B------:R-:W-:Y:S01]  /*21b0*/  @P0 LEA.HI.SX32 R4, R5, R2, 0x1c ;  /* 0x0000000205040211 */ /* 0x000fe200078fe2ff */
[----:B------:R-:W-:Y:S01]  /*21c0*/  IMAD.SHL.U32 R12, R64, 0x4, RZ ;  /* 0x00000004400c7824 */ /* 0x000fe200078e00ff */
[----:B------:R-:W-:Y:S02]  /*21d0*/  SHF.R.S32.HI R66, RZ, 0x1f, R71 ;  /* 0x0000001fff427819 */ /* 0x000fe40000011447 */
[----:B------:R-:W-:-:S02]  /*21e0*/  ISETP.GT.AND P0, PT, R4, R101, PT ;  /* 0x000000650400720c */ /* 0x000fc40003f04270 */
[----:B------:R-:W-:Y:S02]  /*21f0*/  SHF.R.U32.HI R75, RZ, 0x3, R76 ;  /* 0x00000003ff4b7819 */ /* 0x000fe4000001164c */
[----:B------:R-:W-:Y:S02]  /*2200*/  LOP3.LUT R234, R76, 0x38, R116, 0xf8, !PT ;  /* 0x000000384cea7812 */ /* 0x000fe400078ef874 */
[----:B------:R-:W-:Y:S02]  /*2210*/  LEA.HI R67, R67, R74, RZ, 0x3 ;  /* 0x0000004a43437211 */ /* 0x000fe400078f18ff */
[----:B------:R-:W-:Y:S02]  /*2220*/  LEA.HI R66, R66, R71, RZ, 0x3 ;  /* 0x0000004742427211 */ /* 0x000fe400078f18ff */
[----:B------:R-:W-:Y:S01]  /*2230*/  LOP3.LUT R68, R68, 0xfffffe00, RZ, 0xc0, !PT ;  /* 0xfffffe0044447812 */ /* 0x000fe200078ec0ff */
[----:B------:R-:W-:Y:S01]  /*2240*/  IMAD.SHL.U32 R67, R67, 0x40, RZ ;  /* 0x0000004043437824 */ /* 0x000fe200078e00ff */
[----:B------:R-:W-:Y:S01]  /*2250*/  LOP3.LUT R234, R234, R75, RZ, 0x3c, !PT ;  /* 0x0000004beaea7212 */ /* 0x000fe200078e3cff */
[----:B------:R-:W-:Y:S01]  /*2260*/  IMAD.SHL.U32 R66, R66, 0x40, RZ ;  /* 0x0000004042427824 */ /* 0x000fe200078e00ff */
[----:B------:R-:W-:-:S02]  /*2270*/  LOP3.LUT R73, R73, 0x1c0, RZ, 0xc0, !PT ;  /* 0x000001c049497812 */ /* 0x000fc400078ec0ff */
[----:B------:R-:W-:Y:S01]  /*2280*/  LOP3.LUT R70, R70, 0x1c0, RZ, 0xc0, !PT ;  /* 0x000001c046467812 */ /* 0x000fe200078ec0ff */
[----:B------:R-:W-:Y:S01]  /*2290*/  IMAD.IADD R234, R68, 0x1, R234 ;  /* 0x0000000144ea7824 */ /* 0x000fe200078e02ea */
[----:B------:R-:W-:Y:S02]  /*22a0*/  SHF.R.S32.HI R81, RZ, 0x1f, R77 ;  /* 0x0000001fff517819 */ /* 0x000fe4000001144d */
[----:B------:R-:W-:Y:S01]  /*22b0*/  SHF.R.S32.HI R13, RZ, 0x1f, R12 ;  /* 0x0000001fff0d7819 */ /* 0x000fe2000001140c */
[----:B------:R-:W-:Y:S01]  /*22c0*/  IMAD.SHL.U32 R234, R234, 0x2, RZ ;  /* 0x00000002eaea7824 */ /* 0x000fe200078e00ff */
[----:B------:R-:W-:Y:S02]  /*22d0*/  IADD3 R10, R12, 0x20, RZ ;  /* 0x000000200c0a7810 */ /* 0x000fe40007ffe0ff */
[----:B------:R-:W-:Y:S02]  /*22e0*/  SHF.R.U32.HI R72, RZ, 0x3, R73 ;  /* 0x00000003ff487819 */ /* 0x000fe40000011649 */
[----:B------:R-:W-:-:S02]  /*22f0*/  SHF.R.U32.HI R69, RZ, 0x3, R70 ;  /* 0x00000003ff457819 */ /* 0x000fc40000011646 */
[----:B------:R-:W-:Y:S02]  /*2300*/  LOP3.LUT R67, R67, 0xfffffe00, RZ, 0xc0, !PT ;  /* 0xfffffe0043437812 */ /* 0x000fe400078ec0ff */
[----:B------:R-:W-:Y:S01]  /*2310*/  LOP3.LUT R66, R66, 0xfffffe00, RZ, 0xc0, !PT ;  /* 0xfffffe0042427812 */ /* 0x000fe200078ec0ff */
[----:B------:R-:W-:Y:S05]  /*2320*/  @!P0 BRA `(.L_x_708) ;  /* 0x0000527000008947 */ /* 0x000fea0003800000 */
[----:B------:R-:W-:Y:S01]  /*2330*/  IADD3 R95, P0, R77, R94, RZ ;  /* 0x0000005e4d5f7210 */ /* 0x000fe20007f1e0ff */
[----:B------:R-:W-:Y:S01]  /*2340*/  IMAD.MOV.U32 R158, RZ, RZ, 0x60 ;  /* 0x00000060ff9e7424 */ /* 0x000fe200078e00ff */
[----:B------:R-:W-:Y:S02]  /*2350*/  IADD3 R32, R4, -0x1, RZ ;  /* 0xffffffff04207810 */ /* 0x000fe40007ffe0ff */
[----:B------:R-:W-:Y:S01]  /*2360*/  LEA.HI.X.SX32 R94, R94, R81, 0x1, P0 ;  /* 0x000000515e5e7211 */ /* 0x000fe200000f0eff */
[----:B------:R-:W-:Y:S01]  /*2370*/  IMAD.WIDE.U32 R8, R95, c[0x0][0x238], R116 ;  /* 0x00008e005f087a25 */ /* 0x000fe200078e0074 */
[----:B------:R-:W-:Y:S02]  /*2380*/  IADD3 R93, -R77, R0, RZ ;  /* 0x000000004d5d7210 */ /* 0x000fe40007ffe1ff */
[----:B------:R-:W-:Y:S01]  /*2390*/  SEL R142, R211, RZ, !P3 ;  /* 0x000000ffd38e7207 */ /* 0x000fe20005800000 */
[----:B------:R-:W-:Y:S01]  /*23a0*/  IMAD R2, R94, c[0x0][0x238], RZ ;  /* 0x00008e005e027a24 */ /* 0x000fe200078e02ff */
[----:B------:R-:W-:Y:S01]  /*23b0*/  SHF.R.S32.HI R7, RZ, 0x1f, R32 ;  /* 0x0000001fff077819 */ /* 0x000fe20000011420 */
[----:B------:R-:W-:Y:S01]  /*23c0*/  IMAD R5, R32, -0x60, R93 ;  /* 0xffffffa020057824 */ /* 0x000fe200078e025d */
[----:B------:R-:W-:Y:S01]  /*23d0*/  ISETP.GE.AND P2, PT, R116, c[0x0][0x1d4], PT ;  /* 0x0000750074007a0c */ /* 0x000fe20003f46270 */
[----:B------:R-:W-:Y:S01]  /*23e0*/  IMAD R2, R95, c[0x0][0x23c], R2 ;  /* 0x00008f005f027a24 */ /* 0x000fe200078e0202 */
[----:B------:R-:W-:Y:S01]  /*23f0*/  ISETP.GE.AND P6, PT, R63, c[0x0][0x1d4], PT ;  /* 0x000075003f007a0c */ /* 0x000fe20003fc6270 */
[C---:B------:R-:W-:Y:S01]  /*2400*/  IMAD R104, R158.reuse, c[0x0][0x23c], RZ ;  /* 0x00008f009e687a24 */ /* 0x040fe200078e02ff */
[----:B------:R-:W-:Y:S01]  /*2410*/  ISETP.GE.AND P0, PT, R5, 0x1, PT ;  /* 0x000000010500780c */ /* 0x000fe20003f06270 */
[----:B------:R-:W-:Y:S01]  /*2420*/  IMAD.WIDE.U32 R170, R158, c[0x0][0x238], RZ ;  /* 0x00008e009eaa7a25 */ /* 0x000fe200078e00ff */
[----:B------:R-:W-:-:S02]  /*2430*/  IADD3 R9, R9, R2, RZ ;  /* 0x0000000209097210 */ /* 0x000fc40007ffe0ff */
[----:B------:R-:W-:Y:S01]  /*2440*/  SHF.R.S32.HI R2, RZ, 0x1f, R211 ;  /* 0x0000001fff027819 */ /* 0x000fe200000114d3 */
[----:B------:R-:W-:Y:S01]  /*2450*/  IMAD.IADD R104, R171, 0x1, R104 ;  /* 0x00000001ab687824 */ /* 0x000fe200078e0268 */
[----:B------:R-:W-:Y:S01]  /*2460*/  MOV R122, 0x5 ;  /* 0x00000005007a7802 */ /* 0x000fe20000000f00 */
[C---:B------:R-:W-:Y:S01]  /*2470*/  IMAD.WIDE.U32 R144, R227.reuse, c[0x0][0x240], R8 ;  /* 0x00009000e3907a25 */ /* 0x040fe200078e0008 */
[----:B------:R-:W-:Y:S02]  /*2480*/  SEL R90, R2, RZ, !P3 ;  /* 0x000000ff025a7207 */ /* 0x000fe40005800000 */
[----:B------:R-:W-:Y:S01]  /*2490*/  IADD3 R89, R6, R82, RZ ;  /* 0x0000005206597210 */ /* 0x000fe20007ffe0ff */
[----:B------:R-:W-:Y:S02]  /*24a0*/  IMAD R145, R227, c[0x0][0x244], R145 ;  /* 0x00009100e3917a24 */ /* 0x000fe400078e0291 */
[C---:B------:R-:W-:Y:S02]  /*24b0*/  IMAD R148, R81.reuse, c[0x0][0x280], RZ ;  /* 0x0000a00051947a24 */ /* 0x040fe400078e02ff */
[----:B------:R-:W-:Y:S01]  /*24c0*/  IMAD R146, R81, c[0x0][0x290], RZ ;  /* 0x0000a40051927a24 */ /* 0x000fe200078e02ff */
[----:B-----5:R-:W-:Y:S01]  /*24d0*/  SHF.R.S32.HI R96, RZ, 0x1f, R65 ;  /* 0x0000001fff607819 */ /* 0x020fe20000011441 */
[----:B------:R-:W-:-:S02]  /*24e0*/  IMAD R166, R90, c[0x0][0x248], RZ ;  /* 0x000092005aa67a24 */ /* 0x000fc400078e02ff */
[----:B------:R-:W-:-:S04]  /*24f0*/  IMAD.WIDE.U32 R152, R77, c[0x0][0x280], R12 ;  /* 0x0000a0004d987a25 */ /* 0x000fc800078e000c */
[----:B------:R-:W-:-:S04]  /*2500*/  IMAD.WIDE.U32 R150, R77, c[0x0][0x290], R12 ;  /* 0x0000a4004d967a25 */ /* 0x000fc800078e000c */
[----:B------:R-:W-:Y:S01]  /*2510*/  IMAD R111, R81, c[0x0][0x1e0], RZ ;  /* 0x00007800516f7a24 */ /* 0x000fe200078e02ff */
[----:B------:R-:W-:Y:S01]  /*2520*/  MOV R118, c[0x0][0x290] ;  /* 0x0000a40000767a02 */ /* 0x000fe20000000f00 */
[C---:B------:R-:W-:Y:S01]  /*2530*/  IMAD R166, R142.reuse, c[0x0][0x24c], R166 ;  /* 0x000093008ea67a24 */ /* 0x040fe200078e02a6 */
[----:B------:R-:W-:Y:S01]  /*2540*/  MOV R103, c[0x0][0x27c] ;  /* 0x00009f0000677a02 */ /* 0x000fe20000000f00 */
[----:B------:R-:W-:Y:S01]  /*2550*/  IMAD.WIDE.U32 R144, R142, c[0x0][0x248], R144 ;  /* 0x000092008e907a25 */ /* 0x000fe200078e0090 */
[----:B------:R-:W-:-:S03]  /*2560*/  P2R R138, PR, RZ, 0x4 ;  /* 0x00000004ff8a7803 */ /* 0x000fc60000000000 */
[----:B------:R-:W-:Y:S01]  /*2570*/  IMAD R4, R104, R32, RZ ;  /* 0x0000002068047224 */ /* 0x000fe200078e02ff */
[----:B------:R-:W-:Y:S01]  /*2580*/  IADD3 R167, R145, R166, RZ ;  /* 0x000000a691a77210 */ /* 0x000fe20007ffe0ff */
[----:B------:R-:W-:Y:S02]  /*2590*/  IMAD.MOV.U32 R166, RZ, RZ, R144 ;  /* 0x000000ffffa67224 */ /* 0x000fe400078e0090 */
[-C--:B------:R-:W-:Y:S02]  /*25a0*/  IMAD R4, R7, R170.reuse, R4 ;  /* 0x000000aa07047224 */ /* 0x080fe400078e0204 */
[----:B------:R-:W-:-:S04]  /*25b0*/  IMAD.WIDE.U32 R14, R32, R170, R166 ;  /* 0x000000aa200e7225 */ /* 0x000fc800078e00a6 */
[----:B------:R-:W-:Y:S01]  /*25c0*/  IMAD.MOV.U32 R7, RZ, RZ, c[0x0][0x238] ;  /* 0x00008e00ff077624 */ /* 0x000fe200078e00ff */
[----:B------:R-:W-:Y:S02]  /*25d0*/  IADD3 R4, R15, R4, RZ ;  /* 0x000000040f047210 */ /* 0x000fe40007ffe0ff */
[C---:B------:R-:W-:Y:S01]  /*25e0*/  @P0 LEA R8, P1, R14.reuse, c[0x0][0x220], 0x1 ;  /* 0x000088000e080a11 */ /* 0x040fe200078208ff */
[C---:B------:R-:W-:Y:S01]  /*25f0*/  IMAD.SHL.U32 R110, R7.reuse, 0x20, RZ ;  /* 0x00000020076e7824 */ /* 0x040fe200078e00ff */
[----:B------:R-:W-:Y:S02]  /*2600*/  SHF.L.U64.HI R109, R7, R122, c[0x0][0x23c] ;  /* 0x00008f00076d7619 */ /* 0x000fe4000001027a */
[----:B------:R-:W-:Y:S02]  /*2610*/  @P0 LEA.HI.X R9, R14, c[0x0][0x224], R4, 0x1, P1 ;  /* 0x000089000e090a11 */ /* 0x000fe400008f0c04 */
[----:B------:R-:W-:-:S03]  /*2620*/  ISETP.GE.AND P1, PT, R5, 0x21, PT ;  /* 0x000000210500780c */ /* 0x000fc60003f26270 */
[----:B------:R-:W-:Y:S01]  /*2630*/  @!PT LDS RZ, [RZ] ;  /* 0x00000000fffff984 */ /* 0x000fe20000000800 */
[----:B------:R-:W-:Y:S01]  /*2640*/  @!PT LDS RZ, [RZ] ;  /* 0x00000000fffff984 */ /* 0x000fe20000000800 */
[----:B------:R-:W-:Y:S01]  /*2650*/  @!PT LDS RZ, [RZ] ;  /* 0x00000000fffff984 */ /* 0x000fe20000000800 */
[----:B------:R1:W-:Y:S04]  /*2660*/  @P0 LDGSTS.E.BYPASS.LTC128B.128 [R234+0x8100], [R8.64], !P2 ;  /* 0x0810000008ea0fae */ /* 0x0003e8000d101d48 */
[----:B------:R1:W-:Y:S06]  /*2670*/  @P0 LDGSTS.E.BYPASS.LTC128B.128 [R234+0xb100], [R8.64+0x80], !P6 ;  /* 0x0b10008008ea0fae */ /* 0x0003ec000f101d48 */
[----:B-1----:R-:W-:-:S04]  /*2680*/  @P1 IADD3 R9, P0, R110, R14, RZ ;  /* 0x0000000e6e091210 */ /* 0x002fc80007f1e0ff */
[----:B------:R-:W-:Y:S02]  /*2690*/  @P1 IADD3.X R8, R4, R109, RZ, P0, !PT ;  /* 0x0000006d04081210 */ /* 0x000fe400007fe4ff */
[----:B------:R-:W-:-:S04]  /*26a0*/  @P1 LEA R16, P0, R9, c[0x0][0x220], 0x1 ;  /* 0x0000880009101a11 */ /* 0x000fc800078008ff */
[----:B------:R-:W-:Y:S02]  /*26b0*/  @P1 LEA.HI.X R17, R9, c[0x0][0x224], R8, 0x1, P0 ;  /* 0x0000890009111a11 */ /* 0x000fe400000f0c08 */
[----:B------:R-:W-:-:S03]  /*26c0*/  ISETP.GT.AND P0, PT, R5, 0x40, PT ;  /* 0x000000400500780c */ /* 0x000fc60003f04270 */
[----:B------:R1:W-:Y:S04]  /*26d0*/  @P1 LDGSTS.E.BYPASS.LTC128B.128 [R219+0x9100], [R16.64], !P2 ;  /* 0x0910000010db1fae */ /* 0x0003e8000d101d48 */
[----:B------:R1:W-:Y:S06]  /*26e0*/  @P1 LDGSTS.E.BYPASS.LTC128B.128 [R219+0xc100], [R16.64+0x80], !P6 ;  /* 0x0c10008010db1fae */ /* 0x0003ec000f101d48 */
[----:B------:R-:W-:Y:S01]  /*26f0*/  @P0 IMAD.MOV.U32 R8, RZ, RZ, c[0x0][0x23c] ;  /* 0x00008f00ff080624 */ /* 0x000fe200078e00ff */
[----:B------:R-:W-:-:S04]  /*2700*/  @P0 LEA R5, P1, R7, R14, 0x6 ;  /* 0x0000000e07050211 */ /* 0x000fc800078230ff */
[----:B------:R-:W-:Y:S02]  /*2710*/  @P0 LEA.HI.X R8, R7, R4, R8, 0x6, P1 ;  /* 0x0000000407080211 */ /* 0x000fe400008f3408 */
[----:B------:R-:W-:-:S04]  /*2720*/  @P0 LEA R4, P1, R5, c[0x0][0x220], 0x1 ;  /* 0x0000880005040a11 */ /* 0x000fc800078208ff */
[----:B------:R-:W-:Y:S02]  /*2730*/  @P0 LEA.HI.X R5, R5, c[0x0][0x224], R8, 0x1, P1 ;  /* 0x0000890005050a11 */ /* 0x000fe400008f0c08 */
[----:B------:R-:W-:Y:S02]  /*2740*/  ISETP.NE.U32.AND P1, PT, RZ, c[0x0][0x340], PT ;  /* 0x0000d000ff007a0c */ /* 0x000fe40003f25070 */
[----:B------:R-:W-:Y:S01]  /*2750*/  SHF.R.S32.HI R88, RZ, 0x1f, R89 ;  /* 0x0000001fff587819 */ /* 0x000fe20000011459 */
[C---:B------:R-:W-:Y:S01]  /*2760*/  IMAD R148, R77.reuse, c[0x0][0x284], R148 ;  /* 0x0000a1004d947a24 */ /* 0x040fe200078e0294 */
[----:B------:R-:W-:Y:S01]  /*2770*/  ISETP.NE.AND.EX P1, PT, RZ, c[0x0][0x344], PT, P1 ;  /* 0x0000d100ff007a0c */ /* 0x000fe20003f25310 */
[----:B------:R-:W-:Y:S01]  /*2780*/  IMAD R146, R77, c[0x0][0x294], R146 ;  /* 0x0000a5004d927a24 */ /* 0x000fe200078e0292 */
[----:B------:R2:W-:Y:S11]  /*2790*/  @P0 LDGSTS.E.BYPASS.LTC128B.128 [R219+0xa100], [R4.64], !P2 ;  /* 0x0a10000004db0fae */ /* 0x0005f6000d101d48 */
[----:B------:R-:W-:-:S04]  /*27a0*/  @P1 IMAD.WIDE R8, R211, R3, c[0x0][0x340] ;  /* 0x0000d000d3081625 */ /* 0x000fc800078e0203 */
[----:B------:R-:W-:Y:S01]  /*27b0*/  IMAD R6, R88, c[0x0][0x1e0], RZ ;  /* 0x0000780058067a24 */ /* 0x000fe200078e02ff */
[----:B------:R3:W4:Y:S01]  /*27c0*/  @P1 LDG.E R3, [R8.64] ;  /* 0x0000000808031981 */ /* 0x000722000c1e1900 */
[----:B------:R-:W-:Y:S01]  /*27d0*/  IMAD.WIDE.U32 R14, R77, c[0x0][0x280], R116 ;  /* 0x0000a0004d0e7a25 */ /* 0x000fe200078e0074 */
[----:B------:R-:W-:Y:S02]  /*27e0*/  IADD3 R153, R153, R148, RZ ;  /* 0x0000009499997210 */ /* 0x000fe40007ffe0ff */
[----:B------:R2:W-:Y:S01]  /*27f0*/  @P0 LDGSTS.E.BYPASS.LTC128B.128 [R219+0xd100], [R4.64+0x80], !P6 ;  /* 0x0d10008004db0fae */ /* 0x0005e2000f101d48 */
[----:B------:R-:W-:Y:S01]  /*2800*/  IMAD R6, R89, c[0x0][0x1e4], R6 ;  /* 0x0000790059067a24 */ /* 0x000fe200078e0206 */
[----:B------:R-:W-:Y:S01]  /*2810*/  IADD3 R149, R148, R15, RZ ;  /* 0x0000000f94957210 */ /* 0x000fe20007ffe0ff */
[----:B------:R-:W-:Y:S01]  /*2820*/  IMAD.IADD R151, R151, 0x1, R146 ;  /* 0x0000000197977824 */ /* 0x000fe200078e0292 */
[----:B------:R-:W0:Y:S01]  /*2830*/  LDGDEPBAR ;  /* 0x00000000000079af */ /* 0x000e220000000000 */
[C---:B------:R-:W-:Y:S01]  /*2840*/  IMAD R97, R96.reuse, c[0x0][0x280], RZ ;  /* 0x0000a00060617a24 */ /* 0x040fe200078e02ff */
[----:B------:R-:W-:Y:S01]  /*2850*/  WARPSYNC 0xffffffff ;  /* 0xffffffff00007948 */ /* 0x000fe20003800000 */
[----:B------:R-:W-:Y:S01]  /*2860*/  IMAD R96, R96, c[0x0][0x290], RZ ;  /* 0x0000a40060607a24 */ /* 0x000fe200078e02ff */
[C---:B------:R-:W-:Y:S01]  /*2870*/  SHF.L.U64.HI R107, R118.reuse, R122, c[0x0][0x294] ;  /* 0x0000a500766b7619 */ /* 0x040fe2000001027a */
[----:B------:R-:W-:Y:S01]  /*2880*/  IMAD.WIDE.U32 R168, R77, c[0x0][0x1e0], RZ ;  /* 0x000078004da87a25 */ /* 0x000fe200078e00ff */
[----:B------:R-:W-:-:S03]  /*2890*/  SHF.L.U32 R108, R118, 0x5, RZ ;  /* 0x00000005766c7819 */ /* 0x000fc600000006ff */
[----:B------:R-:W-:Y:S02]  /*28a0*/  IMAD R111, R77, c[0x0][0x1e4], R111 ;  /* 0x000079004d6f7a24 */ /* 0x000fe400078e026f */
[----:B------:R-:W-:Y:S02]  /*28b0*/  IMAD.MOV.U32 R148, RZ, RZ, R14 ;  /* 0x000000ffff947224 */ /* 0x000fe400078e000e */
[C---:B------:R-:W-:Y:S02]  /*28c0*/  IMAD R97, R65.reuse, c[0x0][0x284], R97 ;  /* 0x0000a10041617a24 */ /* 0x040fe400078e0261 */
[----:B------:R-:W-:Y:S02]  /*28d0*/  IMAD R96, R65, c[0x0][0x294], R96 ;  /* 0x0000a50041607a24 */ /* 0x000fe400078e0260 */
[----:B---3--:R-:W-:-:S04]  /*28e0*/  IMAD.WIDE.U32 R8, R89, c[0x0][0x1e0], RZ ;  /* 0x0000780059087a25 */ /* 0x008fc800078e00ff */
[----:B------:R-:W-:Y:S01]  /*28f0*/  IMAD.IADD R7, R9, 0x1, R6 ;  /* 0x0000000109077824 */ /* 0x000fe200078e0206 */
[----:B------:R-:W-:Y:S01]  /*2900*/  MOV R6, R8 ;  /* 0x0000000800067202 */ /* 0x000fe20000000f00 */
[----:B------:R-:W-:Y:S01]  /*2910*/  IMAD.WIDE.U32 R8, R77, c[0x0][0x290], R116 ;  /* 0x0000a4004d087a25 */ /* 0x000fe200078e0074 */
[----:B--2---:R-:W-:-:S03]  /*2920*/  SHF.L.U32 R4, R103, 0x1, RZ ;  /* 0x0000000167047819 */ /* 0x004fc600000006ff */
[C---:B------:R-:W-:Y:S01]  /*2930*/  IMAD.WIDE.U32 R6, R227.reuse, c[0x0][0x1e8], R6 ;  /* 0x00007a00e3067a25 */ /* 0x040fe200078e0006 */
[----:B------:R-:W-:Y:S02]  /*2940*/  IADD3 R147, R146, R9, RZ ;  /* 0x0000000992937210 */ /* 0x000fe40007ffe0ff */
[----:B------:R-:W-:Y:S01]  /*2950*/  MOV R146, R8 ;  /* 0x0000000800927202 */ /* 0x000fe20000000f00 */
[----:B------:R-:W-:Y:S01]  /*2960*/  IMAD R155, R227, c[0x0][0x1ec], R7 ;  /* 0x00007b00e39b7a24 */ /* 0x000fe200078e0207 */
[----:B------:R-:W-:Y:S01]  /*2970*/  MOV R154, R6 ;  /* 0x00000006009a7202 */ /* 0x000fe20000000f00 */
[----:B------:R-:W-:-:S04]  /*2980*/  IMAD.WIDE.U32 R152, R65, c[0x0][0x280], R152 ;  /* 0x0000a00041987a25 */ /* 0x000fc800078e0098 */
[----:B------:R-:W-:Y:S01]  /*2990*/  IMAD.WIDE.U32 R150, R65, c[0x0][0x290], R150 ;  /* 0x0000a40041967a25 */ /* 0x000fe200078e0096 */
[----:B------:R-:W-:-:S03]  /*29a0*/  IADD3 R99, R153, R97, RZ ;  /* 0x0000006199637210 */ /* 0x000fc60007ffe0ff */
[----:B------:R-:W-:Y:S01]  /*29b0*/  IMAD.MOV.U32 R114, RZ, RZ, c[0x0][0x280] ;  /* 0x0000a000ff727624 */ /* 0x000fe200078e00ff */
[----:B------:R-:W-:Y:S01]  /*29c0*/  IADD3 R98, R151, R96, RZ ;  /* 0x0000006097627210 */ /* 0x000fe20007ffe0ff */
[----:B------:R-:W-:Y:S02]  /*29d0*/  IMAD.IADD R111, R169, 0x1, R111 ;  /* 0x00000001a96f7824 */ /* 0x000fe400078e026f */
[----:B------:R-:W-:Y:S01]  /*29e0*/  IMAD.WIDE.U32 R146, R65, c[0x0][0x290], R146 ;  /* 0x0000a40041927a25 */ /* 0x000fe200078e0092 */
[----:B------:R-:W-:-:S03]  /*29f0*/  SHF.L.U64.HI R105, R114, R122, c[0x0][0x284] ;  /* 0x0000a10072697619 */ /* 0x000fc6000001027a */
[----:B------:R-:W-:Y:S01]  /*2a00*/  IMAD.WIDE.U32 R148, R65, c[0x0][0x280], R148 ;  /* 0x0000a00041947a25 */ /* 0x000fe200078e0094 */
[----:B------:R-:W-:-:S03]  /*2a10*/  IADD3 R96, R96, R147, RZ ;  /* 0x0000009360607210 */ /* 0x000fc60007ffe0ff */
[----:B------:R-:W-:Y:S02]  /*2a20*/  IMAD.SHL.U32 R106, R114, 0x20, RZ ;  /* 0x00000020726a7824 */ /* 0x000fe400078e00ff */
[----:B------:R-:W-:Y:S01]  /*2a30*/  IMAD.IADD R97, R97, 0x1, R149 ;  /* 0x0000000161617824 */ /* 0x000fe200078e0295 */
[--C-:B----4-:R-:W-:Y:S01]  /*2a40*/  @P1 SHF.R.S32.HI R7, RZ, 0x1f, R3.reuse ;  /* 0x0000001fff071819 */ /* 0x110fe20000011403 */
[----:B------:R-:W-:Y:S01]  /*2a50*/  @P1 IMAD.MOV.U32 R6, RZ, RZ, R3 ;  /* 0x000000ffff061224 */ /* 0x000fe200078e0003 */
[----:B------:R-:W-:Y:S02]  /*2a60*/  @!P1 MOV R7, R2 ;  /* 0x0000000200079202 */ /* 0x000fe40000000f00 */
[----:B------:R-:W-:Y:S02]  /*2a70*/  @!P1 MOV R6, R211 ;  /* 0x000000d300069202 */ /* 0x000fe40000000f00 */
[----:B------:R-:W-:Y:S02]  /*2a80*/  SEL R87, R7, RZ, !P4 ;  /* 0x000000ff07577207 */ /* 0x000fe40006000000 */
[----:B------:R-:W-:-:S03]  /*2a90*/  SEL R140, R6, RZ, !P4 ;  /* 0x000000ff068c7207 */ /* 0x000fc60006000000 */
[----:B------:R-:W-:Y:S02]  /*2aa0*/  IMAD R100, R87, c[0x0][0x1f0], RZ ;  /* 0x00007c0057647a24 */ /* 0x000fe400078e02ff */
[----:B------:R-:W-:-:S04]  /*2ab0*/  IMAD.WIDE.U32 R154, R140, c[0x0][0x1f0], R154 ;  /* 0x00007c008c9a7a25 */ /* 0x000fc800078e009a */
[----:B------:R-:W-:Y:S01]  /*2ac0*/  IMAD R100, R140, c[0x0][0x1f4], R100 ;  /* 0x00007d008c647a24 */ /* 0x000fe200078e0264 */
[----:B------:R-:W-:-:S04]  /*2ad0*/  IADD3 R92, P1, P0, R154, R168, R116 ;  /* 0x000000a89a5c7210 */ /* 0x000fc8000783e074 */
[----:B------:R-:W-:-:S04]  /*2ae0*/  IADD3 R100, R155, R100, RZ ;  /* 0x000000649b647210 */ /* 0x000fc80007ffe0ff */
[----:B------:R-:W-:Y:S02]  /*2af0*/  IADD3.X R91, R100, R111, R117, P1, P0 ;  /* 0x0000006f645b7210 */ /* 0x000fe40000fe0475 */
[----:B-1----:R-:W-:Y:S01]  /*2b00*/  ISETP.GE.AND P0, PT, R116, c[0x0][0x27c], PT ;  /* 0x00009f0074007a0c */ /* 0x002fe20003f06270 */
[----:B------:R-:W-:Y:S01]  /*2b10*/  BAR.SYNC.DEFER_BLOCKING 0x0 ;  /* 0x0000000000007b1d */ /* 0x000fe20000010000 */
[C---:B------:R-:W-:Y:S01]  /*2b20*/  IMAD.WIDE.U32 R6, R227.reuse, c[0x0][0x260], R116 ;  /* 0x00009800e3067a25 */ /* 0x040fe200078e0074 */
[----:B------:R-:W-:Y:S02]  /*2b30*/  SHF.R.S32.HI R120, RZ, 0x1f, R74 ;  /* 0x0000001fff787819 */ /* 0x000fe4000001144a */
[----:B------:R-:W-:Y:S01]  /*2b40*/  SEL R2, RZ, c[0x0][0x27c], !P0 ;  /* 0x00009f00ff027a07 */ /* 0x000fe20004000000 */
[----:B------:R-:W-:Y:S01]  /*2b50*/  IMAD R90, R90, c[0x0][0x268], RZ ;  /* 0x00009a005a5a7a24 */ /* 0x000fe200078e02ff */
[----:B------:R-:W-:Y:S01]  /*2b60*/  SHF.R.S32.HI R121, RZ, 0x1f, R71 ;  /* 0x0000001fff797819 */ /* 0x000fe20000011447 */
[C---:B------:R-:W-:Y:S01]  /*2b70*/  IMAD R7, R227.reuse, c[0x0][0x264], R7 ;  /* 0x00009900e3077a24 */ /* 0x040fe200078e0207 */
[----:B------:R-:W-:Y:S01]  /*2b80*/  ULDC.U8 UR4, c[0x0][0x298] ;  /* 0x0000a60000047ab9 */ /* 0x000fe20000000000 */
[----:B------:R-:W-:Y:S01]  /*2b90*/  IMAD.IADD R2, R116, 0x1, R2 ;  /* 0x0000000174027824 */ /* 0x000fe200078e0202 */
[----:B------:R-:W-:Y:S01]  /*2ba0*/  MOV R112, 0x6 ;  /* 0x0000000600707802 */ /* 0x000fe20000000f00 */
[----:B------:R-:W-:Y:S01]  /*2bb0*/  IMAD.WIDE.U32 R8, R227, c[0x0][0x210], R116 ;  /* 0x00008400e3087a25 */ /* 0x000fe200078e0074 */
[----:B------:R-:W-:-:S02]  /*2bc0*/  @P0 IADD3 R4, -R4, c[0x0][0x1d4], RZ ;  /* 0x0000750004040a10 */ /* 0x000fc40007ffe1ff */
[----:B------:R-:W-:Y:S01]  /*2bd0*/  SHF.R.S32.HI R136, RZ, 0x1f, R2 ;  /* 0x0000001fff887819 */ /* 0x000fe20000011402 */
[C---:B------:R-:W-:Y:S01]  /*2be0*/  IMAD R90, R142.reuse, c[0x0][0x26c], R90 ;  /* 0x00009b008e5a7a24 */ /* 0x040fe200078e025a */
[----:B------:R-:W-:Y:S01]  /*2bf0*/  SHF.R.S32.HI R3, RZ, 0x1f, R4 ;  /* 0x0000001fff037819 */ /* 0x000fe20000011404 */
[----:B------:R-:W-:Y:S01]  /*2c00*/  IMAD.WIDE.U32 R142, R142, c[0x0][0x268], R6 ;  /* 0x00009a008e8e7a25 */ /* 0x000fe200078e0006 */
[C---:B------:R-:W-:Y:S02]  /*2c10*/  LEA.HI R5, R136.reuse, R2, RZ, 0x6 ;  /* 0x0000000288057211 */ /* 0x040fe400078f30ff */
[----:B------:R-:W-:Y:S01]  /*2c20*/  LEA.HI R3, R3, R4, RZ, 0x4 ;  /* 0x0000000403037211 */ /* 0x000fe200078f20ff */
[----:B------:R-:W-:Y:S01]  /*2c30*/  IMAD R87, R87, c[0x0][0x218], RZ ;  /* 0x0000860057577a24 */ /* 0x000fe200078e02ff */
[----:B------:R-:W-:Y:S01]  /*2c40*/  LEA.HI R136, R136, R2, RZ, 0x3 ;  /* 0x0000000288887211 */ /* 0x000fe200078f18ff */
[----:B------:R-:W-:Y:S01]  /*2c50*/  IMAD R9, R227, c[0x0][0x214], R9 ;  /* 0x00008500e3097a24 */ /* 0x000fe200078e0209 */
[----:B------:R-:W-:Y:S01]  /*2c60*/  SHF.R.S32.HI R3, RZ, 0x4, R3 ;  /* 0x00000004ff037819 */ /* 0x000fe20000011403 */
[----:B------:R-:W-:Y:S01]  /*2c70*/  IMAD R120, R120, c[0x0][0x1e0], RZ ;  /* 0x0000780078787a24 */ /* 0x000fe200078e02ff */
[----:B------:R-:W-:Y:S01]  /*2c80*/  SHF.R.S32.HI R5, RZ, 0x6, R5 ;  /* 0x00000006ff057819 */ /* 0x000fe20000011405 */
[----:B------:R-:W-:Y:S01]  /*2c90*/  IMAD.MOV.U32 R123, RZ, RZ, c[0x0][0x1e0] ;  /* 0x00007800ff7b7624 */ /* 0x000fe200078e00ff */
[----:B------:R-:W-:Y:S01]  /*2ca0*/  LEA.HI.SX32 R3, R136, R3, 0x1d ;  /* 0x0000000388037211 */ /* 0x000fe200078feaff */
[----:B------:R-:W-:Y:S01]  /*2cb0*/  IMAD R121, R121, c[0x0][0x1e0], RZ ;  /* 0x0000780079797a24 */ /* 0x000fe200078e02ff */
[----:B------:R-:W-:Y:S01]  /*2cc0*/  LOP3.LUT R132, R73, 0x38, R136, 0xf8, !PT ;  /* 0x0000003849847812 */ /* 0x000fe200078ef888 */
[C---:B------:R-:W-:Y:S01]  /*2cd0*/  IMAD R4, R5.reuse, 0x1800, R67 ;  /* 0x0000180005047824 */ /* 0x040fe200078e0243 */
[----:B------:R-:W-:Y:S01]  /*2ce0*/  SHF.R.S32.HI R2, RZ, 0x1f, R3 ;  /* 0x0000001fff027819 */ /* 0x000fe20000011403 */
[----:B------:R-:W-:Y:S01]  /*2cf0*/  IMAD R6, R5, 0x1800, R68 ;  /* 0x0000180005067824 */ /* 0x000fe200078e0244 */
[----:B------:R-:W-:Y:S01]  /*2d00*/  SHF.L.U32 R135, R3, 0x3, RZ ;  /* 0x0000000303877819 */ /* 0x000fe200000006ff */
[----:B------:R-:W-:Y:S01]  /*2d10*/  IMAD R5, R5, 0x1800, R66 ;  /* 0x0000180005057824 */ /* 0x000fe200078e0242 */
[----:B------:R-:W-:Y:S01]  /*2d20*/  LEA.HI R2, R2, R3, RZ, 0x3 ;  /* 0x0000000302027211 */ /* 0x000fe200078f18ff */
[----:B------:R-:W-:Y:S01]  /*2d30*/  IMAD R87, R140, c[0x0][0x21c], R87 ;  /* 0x000087008c577a24 */ /* 0x000fe200078e0257 */
[----:B------:R-:W-:Y:S01]  /*2d40*/  LOP3.LUT R132, R132, R72, RZ, 0x3c, !PT ;  /* 0x0000004884847212 */ /* 0x000fe200078e3cff */
[----:B------:R-:W-:Y:S01]  /*2d50*/  IMAD.WIDE.U32 R140, R140, c[0x0][0x218], R8 ;  /* 0x000086008c8c7a25 */ /* 0x000fe200078e0008 */
[----:B------:R-:W-:-:S02]  /*2d60*/  SHF.R.S32.HI R2, RZ, 0x3, R2 ;  /* 0x00000003ff027819 */ /* 0x000fc40000011402 */
[----:B------:R-:W-:Y:S01]  /*2d70*/  LOP3.LUT R130, R70, 0x38, R136, 0xf8, !PT ;  /* 0x0000003846827812 */ /* 0x000fe200078ef888 */
[----:B------:R-:W-:Y:S01]  /*2d80*/  IMAD.IADD R132, R4, 0x1, R132 ;  /* 0x0000000104847824 */ /* 0x000fe200078e0284 */
[----:B------:R-:W-:Y:S01]  /*2d90*/  LOP3.LUT R129, R70, 0x38, R135, 0xf8, !PT ;  /* 0x0000003846817812 */ /* 0x000fe200078ef887 */
[----:B------:R-:W-:Y:S01]  /*2da0*/  IMAD R4, R2, 0x1800, R68 ;  /* 0x0000180002047824 */ /* 0x000fe200078e0244 */
[----:B------:R-:W-:Y:S01]  /*2db0*/  LOP3.LUT R134, R76, 0x38, R136, 0xf8, !PT ;  /* 0x000000384c867812 */ /* 0x000fe200078ef888 */
[----:B------:R-:W-:Y:S01]  /*2dc0*/  IMAD R3, R2, 0x1800, R67 ;  /* 0x0000180002037824 */ /* 0x000fe200078e0243 */
[--C-:B------:R-:W-:Y:S01]  /*2dd0*/  LOP3.LUT R133, R76, 0x38, R135.reuse, 0xf8, !PT ;  /* 0x000000384c857812 */ /* 0x100fe200078ef887 */
[----:B------:R-:W-:Y:S01]  /*2de0*/  IMAD R2, R2, 0x1800, R66 ;  /* 0x0000180002027824 */ /* 0x000fe200078e0242 */
[----:B------:R-:W-:Y:S01]  /*2df0*/  LOP3.LUT R131, R73, 0x38, R135, 0xf8, !PT ;  /* 0x0000003849837812 */ /* 0x000fe200078ef887 */
[----:B------:R-:W-:Y:S01]  /*2e00*/  IMAD R124, R158, c[0x0][0x294], RZ ;  /* 0x0000a5009e7c7a24 */ /* 0x000fe200078e02ff */
[-C--:B------:R-:W-:Y:S01]  /*2e10*/  LOP3.LUT R130, R130, R69.reuse, RZ, 0x3c, !PT ;  /* 0x0000004582827212 */ /* 0x080fe200078e3cff */
[C---:B------:R-:W-:Y:S01]  /*2e20*/  IMAD R125, R158.reuse, c[0x0][0x284], RZ ;  /* 0x0000a1009e7d7a24 */ /* 0x040fe200078e02ff */
[----:B------:R-:W-:Y:S01]  /*2e30*/  LOP3.LUT R129, R129, R69, RZ, 0x3c, !PT ;  /* 0x0000004581817212 */ /* 0x000fe200078e3cff */
[----:B------:R-:W-:Y:S01]  /*2e40*/  IMAD R126, R158, c[0x0][0x1e4], RZ ;  /* 0x000079009e7e7a24 */ /* 0x000fe200078e02ff */
[-C--:B------:R-:W-:Y:S01]  /*2e50*/  LOP3.LUT R134, R134, R75.reuse, RZ, 0x3c, !PT ;  /* 0x0000004b86867212 */ /* 0x080fe200078e3cff */
[----:B------:R-:W-:Y:S01]  /*2e60*/  IMAD.IADD R130, R5, 0x1, R130 ;  /* 0x0000000105827824 */ /* 0x000fe200078e0282 */
[----:B------:R-:W-:Y:S01]  /*2e70*/  LOP3.LUT R133, R133, R75, RZ, 0x3c, !PT ;  /* 0x0000004b85857212 */ /* 0x000fe200078e3cff */
[----:B------:R-:W-:Y:S01]  /*2e80*/  IMAD.IADD R129, R2, 0x1, R129 ;  /* 0x0000000102817824 */ /* 0x000fe200078e0281 */
[----:B------:R-:W-:Y:S01]  /*2e90*/  LOP3.LUT R131, R131, R72, RZ, 0x3c, !PT ;  /* 0x0000004883837212 */ /* 0x000fe200078e3cff */
[----:B------:R-:W-:Y:S01]  /*2ea0*/  IMAD.WIDE.U32 R164, R74, c[0x0][0x1e0], RZ ;  /* 0x000078004aa47a25 */ /* 0x000fe200078e00ff */
[----:B------:R-:W-:-:S02]  /*2eb0*/  IADD3 R89, P0, R77, R89, RZ ;  /* 0x000000594d597210 */ /* 0x000fc40007f1e0ff */
[----:B------:R-:W-:Y:S01]  /*2ec0*/  IADD3 R131, R3, R131, RZ ;  /* 0x0000008303837210 */ /* 0x000fe20007ffe0ff */
[----:B------:R-:W-:Y:S01]  /*2ed0*/  IMAD R120, R74, c[0x0][0x1e4], R120 ;  /* 0x000079004a787a24 */ /* 0x000fe200078e0278 */
[----:B------:R-:W-:Y:S01]  /*2ee0*/  IADD3.X R88, R81, R88, RZ, P0, !PT ;  /* 0x0000005851587210 */ /* 0x000fe200007fe4ff */
[----:B------:R-:W-:Y:S01]  /*2ef0*/  IMAD.IADD R134, R6, 0x1, R134 ;  /* 0x0000000106867824 */ /* 0x000fe200078e0286 */
[----:B------:R-:W-:Y:S01]  /*2f00*/  ISETP.NE.AND P0, PT, RZ, UR4, PT ;  /* 0x00000004ff007c0c */ /* 0x000fe2000bf05270 */
[----:B------:R-:W-:Y:S01]  /*2f10*/  IMAD.IADD R133, R4, 0x1, R133 ;  /* 0x0000000104857824 */ /* 0x000fe200078e0285 */
[----:B------:R-:W-:Y:S01]  /*2f20*/  LOP3.LUT R136, R136, 0xfffffff8, RZ, 0xc0, !PT ;  /* 0xfffffff888887812 */ /* 0x000fe200078ec0ff */
[----:B------:R-:W-:Y:S01]  /*2f30*/  IMAD.WIDE.U32 R158, R158, c[0x0][0x280], RZ ;  /* 0x0000a0009e9e7a25 */ /* 0x000fe200078e00ff */
[C---:B------:R-:W-:Y:S02]  /*2f40*/  SHF.L.U64.HI R122, R123.reuse, R122, c[0x0][0x1e4] ;  /* 0x000079007b7a7619 */ /* 0x040fe4000001027a */
[----:B------:R-:W-:Y:S01]  /*2f50*/  SHF.L.U32 R113, R123, 0x6, RZ ;  /* 0x000000067b717819 */ /* 0x000fe200000006ff */
[----:B------:R-:W-:Y:S01]  /*2f60*/  IMAD.WIDE.U32 R162, R71, c[0x0][0x1e0], RZ ;  /* 0x0000780047a27a25 */ /* 0x000fe200078e00ff */
[----:B------:R-:W-:-:S02]  /*2f70*/  ISETP.GE.AND P1, PT, R103, 0x1, PT ;  /* 0x000000016700780c */ /* 0x000fc40003f26270 */
[----:B------:R-:W-:Y:S01]  /*2f80*/  ISETP.GE.AND P4, PT, R116, c[0x0][0x1d4], PT ;  /* 0x0000750074007a0c */ /* 0x000fe20003f86270 */
[----:B------:R-:W-:Y:S01]  /*2f90*/  IMAD.WIDE.U32 R160, R118, 0x60, RZ ;  /* 0x0000006076a07825 */ /* 0x000fe200078e00ff */
[----:B------:R-:W-:Y:S02]  /*2fa0*/  P2R R137, PR, RZ, 0x1 ;  /* 0x00000001ff897803 */ /* 0x000fe40000000000 */
[----:B------:R-:W-:Y:S01]  /*2fb0*/  IADD3 R120, R165, R120, RZ ;  /* 0x00000078a5787210 */ /* 0x000fe20007ffe0ff */
[----:B------:R-:W-:Y:S01]  /*2fc0*/  IMAD.WIDE.U32 R156, R123, 0x60, RZ ;  /* 0x000000607b9c7825 */ /* 0x000fe200078e00ff */
[----:B------:R-:W-:Y:S02]  /*2fd0*/  IADD3 R87, R141, R87, RZ ;  /* 0x000000578d577210 */ /* 0x000fe40007ffe0ff */
[----:B------:R-:W-:Y:S01]  /*2fe0*/  SHF.R.S32.HI R128, RZ, 0x1f, R136 ;  /* 0x0000001fff807819 */ /* 0x000fe20000011488 */
[----:B------:R-:W-:Y:S01]  /*2ff0*/  IMAD R121, R71, c[0x0][0x1e4], R121 ;  /* 0x0000790047797a24 */ /* 0x000fe200078e0279 */
[----:B------:R-:W-:Y:S01]  /*3000*/  SHF.R.S32.HI R127, RZ, 0x1f, R135 ;  /* 0x0000001fff7f7819 */ /* 0x000fe20000011487 */
[C---:B------:R-:W-:Y:S01]  /*3010*/  IMAD.SHL.U32 R115, R114.reuse, 0x40, RZ ;  /* 0x0000004072737824 */ /* 0x040fe200078e00ff */
[-C--:B------:R-:W-:Y:S01]  /*3020*/  SHF.L.U64.HI R114, R114, R112.reuse, c[0x0][0x284] ;  /* 0x0000a10072727619 */ /* 0x080fe20000010270 */
[C---:B------:R-:W-:Y:S01]  /*3030*/  IMAD.SHL.U32 R119, R118.reuse, 0x40, RZ ;  /* 0x0000004076777824 */ /* 0x040fe200078e00ff */
[-C--:B------:R-:W-:Y:S01]  /*3040*/  SHF.L.U64.HI R118, R118, R112.reuse, c[0x0][0x294] ;  /* 0x0000a50076767619 */ /* 0x080fe20000010270 */
[----:B------:R-:W-:Y:S01]  /*3050*/  IMAD.IADD R124, R161, 0x1, R124 ;  /* 0x00000001a17c7824 */ /* 0x000fe200078e027c */
[----:B------:R-:W-:Y:S01]  /*3060*/  SHF.L.U64.HI R112, R123, R112, c[0x0][0x1e4] ;  /* 0x000079007b707619 */ /* 0x000fe20000010270 */
[----:B------:R-:W-:Y:S01]  /*3070*/  IMAD.IADD R125, R159, 0x1, R125 ;  /* 0x000000019f7d7824 */ /* 0x000fe200078e027d */
[----:B------:R-:W-:Y:S01]  /*3080*/  SHF.L.U32 R130, R130, 0x1, RZ ;  /* 0x0000000182827819 */ /* 0x000fe200000006ff */
[----:B------:R-:W-:Y:S01]  /*3090*/  IMAD.SHL.U32 R123, R123, 0x20, RZ ;  /* 0x000000207b7b7824 */ /* 0x000fe200078e00ff */
[----:B------:R-:W-:Y:S01]  /*30a0*/  SHF.L.U32 R129, R129, 0x1, RZ ;  /* 0x0000000181817819 */ /* 0x000fe200000006ff */
[----:B------:R-:W-:-:S02]  /*30b0*/  IMAD.IADD R126, R157, 0x1, R126 ;  /* 0x000000019d7e7824 */ /* 0x000fc400078e027e */
[----:B------:R-:W-:Y:S02]  /*30c0*/  IMAD.IADD R121, R163, 0x1, R121 ;  /* 0x00000001a3797824 */ /* 0x000fe400078e0279 */
[----:B------:R-:W-:Y:S02]  /*30d0*/  IMAD.IADD R90, R143, 0x1, R90 ;  /* 0x000000018f5a7824 */ /* 0x000fe400078e025a */
[----:B------:R-:W-:Y:S02]  /*30e0*/  IMAD.SHL.U32 R134, R134, 0x2, RZ ;  /* 0x0000000286867824 */ /* 0x000fe400078e00ff */
[----:B------:R-:W-:Y:S02]  /*30f0*/  IMAD.SHL.U32 R132, R132, 0x2, RZ ;  /* 0x0000000284847824 */ /* 0x000fe400078e00ff */
[----:B------:R-:W-:Y:S02]  /*3100*/  IMAD.SHL.U32 R133, R133, 0x2, RZ ;  /* 0x0000000285857824 */ /* 0x000fe400078e00ff */
[----:B------:R-:W-:-:S02]  /*3110*/  IMAD.SHL.U32 R131, R131, 0x2, RZ ;  /* 0x0000000283837824 */ /* 0x000fc400078e00ff */
.L_x_743:
        /* <DEDUP_REMOVED lines=10> */
[C---:B------:R-:W-:Y:S02]  /*31c0*/  IADD3.X R4, R91.reuse, R172, R122, P1, P0 ;  /* 0x000000ac5b047210 */ /* 0x040fe40000fe047a */
[C---:B------:R-:W-:Y:S04]  /*31d0*/  IADD3 R3, P1, P0, R92.reuse, R174, R113 ;  /* 0x000000ae5c037210 */ /* 0x040fe8000783e071 */
[----:B------:R-:W-:Y:S02]  /*31e0*/  IADD3.X R2, R91, R172, R112, P1, P0 ;  /* 0x000000ac5b027210 */ /* 0x000fe40000fe0470 */
[----:B------:R-:W-:Y:S05]  /*31f0*/  IADD3 R7, P0, R92, R174, RZ ;  /* 0x000000ae5c077210 */ /* 0x000fea0007f1e0ff */
[----:B------:R-:W-:Y:S01]  /*3200*/  IMAD.X R6, R172, 0x1, R91, P0 ;  /* 0x00000001ac067824 */ /* 0x000fe200000e065b */
[C---:B------:R-:W-:Y:S04]  /*3210*/  LEA R58, P0, R7.reuse, c[0x0][0x1c8], 0x1 ;  /* 0x00007200073a7a11 */ /* 0x040fe800078008ff */
[----:B------:R-:W-:Y:S01]  /*3220*/  LEA.HI.X R59, R7, c[0x0][0x1cc], R6, 0x1, P0 ;  /* 0x00007300073b7a11 */ /* 0x000fe200000f0c06 */
[----:B------:R-:W-:Y:S01]  /*3230*/  BSSY B2, `(.L_x_709) ;  /* 0x00003a7000027945 */ /* 0x000fe20003800000 */
[C---:B------:R-:W-:Y:S04]  /*3240*/  LEA R56, P0, R5.reuse, c[0x0][0x1c8], 0x1 ;  /* 0x0000720005387a11 */ /* 0x040fe800078008ff */
[----:B------:R-:W-:Y:S02]  /*3250*/  LEA.HI.X R57, R5, c[0x0][0x1cc], R4, 0x1, P0 ;  /* 0x0000730005397a11 */ /* 0x000fe400000f0c04 */
[C---:B------:R-:W-:Y:S04]  /*3260*/  LEA R54, P0, R3.reuse, c[0x0][0x1c8], 0x1 ;  /* 0x0000720003367a11 */ /* 0x040fe800078008ff */
[----:B------:R-:W-:Y:S01]  /*3270*/  LEA.HI.X R55, R3, c[0x0][0x1cc], R2, 0x1, P0 ;  /* 0x0000730003377a11 */ /* 0x000fe200000f0c02 */
[----:B------:R-:W-:-:S05]  /*3280*/  @!P2 BRA `(.L_x_710) ;  /* 0x000038000000a947 */ /* 0x000fca0003800000 */
[-C--:B------:R-:W-:Y:S01]  /*3290*/  IMAD R29, R125, R32.reuse, RZ ;  /* 0x000000207d1d7224 */ /* 0x080fe200078e02ff */
[----:B------:R-:W-:Y:S01]  /*32a0*/  ISETP.NE.AND P2, PT, R137, RZ, PT ;  /* 0x000000ff8900720c */ /* 0x000fe20003f45270 */
        /* <DEDUP_REMOVED lines=38> */
.L_x_713:
[----:B------:R-:W-:Y:S05]  /*3510*/  BSYNC B0 ;  /* 0x0000000000007941 */ /* 0x000fea0003800000 */
.L_x_712:
[----:B------:R-:W-:Y:S01]  /*3520*/  ISETP.GE.AND P3, PT, R74, R139, PT ;  /* 0x0000008b4a00720c */ /* 0x000fe20003f66270 */
[----:B-----5:R-:W-:Y:S01]  /*3530*/  IMAD.MOV.U32 R5, RZ, RZ, R30 ;  /* 0x000000ffff057224 */ /* 0x020fe200078e001e */
[----:B-1----:R-:W-:Y:S01]  /*3540*/  MOV R3, R26 ;  /* 0x0000001a00037202 */ /* 0x002fe20000000f00 */
[----:B------:R-:W-:Y:S01]  /*3550*/  IMAD.MOV.U32 R4, RZ, RZ, R31 ;  /* 0x000000ffff047224 */ /* 0x000fe200078e001f */
[----:B------:R-:W-:Y:S01]  /*3560*/  BSSY B0, `(.L_x_714) ;  /* 0x0000022000007945 */ /* 0x000fe20003800000 */
[----:B------:R-:W-:Y:S01]  /*3570*/  IMAD.MOV.U32 R2, RZ, RZ, R27 ;  /* 0x000000ffff027224 */ /* 0x000fe200078e001b */
[----:B------:R-:W-:Y:S01]  /*3580*/  CS2R R24, SRZ ;  /* 0x0000000000187805 */ /* 0x000fe2000001ff00 */
[----:B------:R-:W-:Y:S01]  /*3590*/  IMAD.MOV.U32 R6, RZ, RZ, R52 ;  /* 0x000000ffff067224 */ /* 0x000fe200078e0034 */
[----:B------:R-:W-:Y:S01]  /*35a0*/  PRMT R15, R4, 0x5410, R5 ;  /* 0x00005410040f7816 */ /* 0x000fe20000000005 */
[----:B------:R-:W-:Y:S01]  /*35b0*/  IMAD.MOV.U32 R4, RZ, RZ, R34 ;  /* 0x000000ffff047224 */ /* 0x000fe200078e0022 */
[----:B------:R-:W-:Y:S01]  /*35c0*/  PRMT R2, R2, 0x5410, R3 ;  /* 0x0000541002027816 */ /* 0x000fe20000000003 */
[----:B------:R-:W-:Y:S01]  /*35d0*/  CS2R R46, SRZ ;  /* 0x00000000002e7805 */ /* 0x000fe2000001ff00 */
        /* <DEDUP_REMOVED lines=26> */
.L_x_715:
[----:B------:R-:W-:Y:S05]  /*3780*/  BSYNC B0 ;  /* 0x0000000000007941 */ /* 0x000fea0003800000 */
.L_x_714:
        /* <DEDUP_REMOVED lines=16> */
[----:B------:R-:W-:Y:S02]  /*3890*/  PRMT R44, R5, 0x5410, R6 ;  /* 0x00005410052c7816 */ /* 0x000fe40000000006 */
[----:B------:R-:W-:Y:S01]  /*38a0*/  PRMT R45, R3, 0x5410, R4 ;  /* 0x00005410032d7816 */ /* 0x000fe20000000004 */
[----:B------:R-:W-:-:S05]  /*38b0*/  @P2 BRA `(.L_x_717) ;  /* 0x0000012000002947 */ /* 0x000fca0003800000 */
[----:B------:R-:W-:Y:S01]  /*38c0*/  IADD3 R3, P1, P0, R152, R115, R38 ;  /* 0x0000007398037210 */ /* 0x000fe2000783e026 */
[----:B------:R-:W-:Y:S01]  /*38d0*/  CS2R R8, SRZ ;  /* 0x0000000000087805 */ /* 0x000fe2000001ff00 */
[----:B------:R-:W-:Y:S02]  /*38e0*/  CS2R R40, SRZ ;  /* 0x0000000000287805 */ /* 0x000fe4000001ff00 */
[----:B------:R-:W-:Y:S02]  /*38f0*/  IADD3.X R29, R99, R114, R29, P1, P0 ;  /* 0x00000072631d7210 */ /* 0x000fe40000fe041d */
        /* <DEDUP_REMOVED lines=14> */
.L_x_717:
[----:B------:R-:W-:Y:S05]  /*39e0*/  BSYNC B0 ;  /* 0x0000000000007941 */ /* 0x000fea0003800000 */
.L_x_716:
        /* <DEDUP_REMOVED lines=22> */
[----:B------:R-:W-:Y:S02]  /*3b50*/  @!P0 PRMT R29, R28, 0x5432, R29 ;  /* 0x000054321c1d8816 */ /* 0x000fe4000000001d */
[----:B------:R-:W-:Y:S02]  /*3b60*/  @!P0 PRMT R5, R2, 0x5432, R5 ;  /* 0x0000543202058816 */ /* 0x000fe40000000005 */
[----:B------:R-:W-:Y:S01]  /*3b70*/  @!P0 SHF.R.U32.HI R3, RZ, 0x10, R27 ;  /* 0x00000010ff038819 */ /* 0x000fe2000001161b */
[----:B------:R-:W-:Y:S01]  /*3b80*/  @!P0 IMAD.U32 R27, R29, 0x10000, RZ ;  /* 0x000100001d1b8824 */ /* 0x000fe200078e00ff */
[----:B------:R-:W-:Y:S02]  /*3b90*/  @!P0 PRMT R36, R28, 0x5410, R4 ;  /* 0x000054101c248816 */ /* 0x000fe40000000004 */
[----:B------:R-:W-:Y:S01]  /*3ba0*/  @!P0 PRMT R4, R2, 0x5410, R3 ;  /* 0x0000541002048816 */ /* 0x000fe20000000003 */
[----:B------:R-:W-:Y:S01]  /*3bb0*/  @!P0 IMAD.U32 R3, R5, 0x10000, RZ ;  /* 0x0001000005038824 */ /* 0x000fe200078e00ff */
[----:B------:R-:W-:Y:S01]  /*3bc0*/  @!P0 LOP3.LUT R29, R29, 0xffff0000, RZ, 0xc0, !PT ;  /* 0xffff00001d1d8812 */ /* 0x000fe200078ec0ff */
[C---:B------:R-:W-:Y:S01]  /*3bd0*/  @!P0 IMAD.U32 R34, R36.reuse, 0x10000, RZ ;  /* 0x0001000024228824 */ /* 0x040fe200078e00ff */
        /* <DEDUP_REMOVED lines=37> */
.L_x_721:
[----:B------:R-:W-:Y:S05]  /*3e30*/  BSYNC B0 ;  /* 0x0000000000007941 */ /* 0x000fea0003800000 */
.L_x_720:
        /* <DEDUP_REMOVED lines=55> */
.L_x_719:
[----:B------:R-:W-:Y:S05]  /*41b0*/  BSYNC B1 ;  /* 0x0000000000017941 */ /* 0x000fea0003800000 */
.L_x_718:
        /* <DEDUP_REMOVED lines=56> */
.L_x_725:
[----:B------:R-:W-:Y:S05]  /*4540*/  BSYNC B0 ;  /* 0x0000000000007941 */ /* 0x000fea0003800000 */
.L_x_724:
[----:B------:R-:W-:Y:S11]  /*4550*/  ISETP.GE.AND P0, PT, R63, c[0x0][0x1d4], PT ;  /* 0x000075003f007a0c */ /* 0x000ff60003f06270 */
[----:B------:R-:W-:Y:S02]  /*4560*/  @!UPT UIADD3 URZ, URZ, URZ, URZ ;  /* 0x0000003f3f3ff290 */ /* 0x000fe4000fffe03f */
        /* <DEDUP_REMOVED lines=53> */
.L_x_723:
[----:B------:R-:W-:Y:S05]  /*48c0*/  BSYNC B1 ;  /* 0x0000000000017941 */ /* 0x000fea0003800000 */
.L_x_722:
        /* <DEDUP_REMOVED lines=10> */
[----:B------:R-:W-:Y:S02]  /*4970*/  @!P0 PRMT R2, R7, 0x5432, R2 ;  /* 0x0000543207028816 */ /* 0x000fe40000000002 */
[----:B------:R-:W-:Y:S01]  /*4980*/  @!P0 SHF.R.U32.HI R3, RZ, 0x10, R21 ;  /* 0x00000010ff038819 */ /* 0x000fe20000011615 */
[C---:B------:R-:W-:Y:S01]  /*4990*/  @!P0 IMAD.U32 R14, R4.reuse, 0x10000, RZ ;  /* 0x00010000040e8824 */ /* 0x040fe200078e00ff */
        /* <DEDUP_REMOVED lines=42> */
.L_x_728:
[----:B------:R-:W-:Y:S05]  /*4c40*/  BSYNC B0 ;  /* 0x0000000000007941 */ /* 0x000fea0003800000 */
.L_x_727:
        /* <DEDUP_REMOVED lines=56> */
.L_x_711:
        /* <DEDUP_REMOVED lines=9> */
[----:B------:R-:W-:Y:S08]  /*5060*/  BSSY B0, `(.L_x_729) ;  /* 0x00000ba000007945 */ /* 0x000ff00003800000 */
        /* <DEDUP_REMOVED lines=21> */
[-C--:B------:R-:W-:Y:S03]  /*51c0*/  ISETP.GE.AND P0, PT, R77, R139.reuse, PT ;  /* 0x0000008b4d00720c */ /* 0x080fe60003f06270 */
[----:B------:R4:W3:Y:S01]  /*51d0*/  @!P1 LDG.E.128 R48, [R4.64] ;  /* 0x0000000804309981 */ /* 0x0008e2000c1e1d00 */
[----:B------:R-:W-:Y:S01]  /*51e0*/  ISETP.GE.OR P0, PT, R116, c[0x0][0x27c], P0 ;  /* 0x00009f0074007a0c */ /* 0x000fe20000706670 */
[----:B-1----:R-:W-:Y:S06]  /*51f0*/  CS2R R16, SRZ ;  /* 0x0000000000107805 */ /* 0x002fec000001ff00 */
[----:B------:R1:W3:Y:S06]  /*5200*/  @!P1 LDG.E.128 R16, [R2.64] ;  /* 0x0000000802109981 */ /* 0x0002ec000c1e1d00 */
[----:B------:R-:W-:Y:S01]  /*5210*/  @!P0 IADD3 R38, P1, R148, R38, RZ ;  /* 0x0000002694268210 */ /* 0x000fe20007f3e0ff */
[----:B----4-:R-:W-:Y:S04]  /*5220*/  CS2R R4, SRZ ;  /* 0x0000000000047805 */ /* 0x010fe8000001ff00 */
[----:B------:R-:W-:Y:S01]  /*5230*/  @!P0 IMAD.X R29, R29, 0x1, R97, P1 ;  /* 0x000000011d1d8824 */ /* 0x000fe200008e0661 */
[C---:B-1----:R-:W-:Y:S04]  /*5240*/  @!P0 LEA R2, P1, R38.reuse, c[0x0][0x270], 0x1 ;  /* 0x00009c0026028a11 */ /* 0x042fe800078208ff */
[----:B------:R-:W-:Y:S02]  /*5250*/  @!P0 LEA.HI.X R3, R38, c[0x0][0x274], R29, 0x1, P1 ;  /* 0x00009d0026038a11 */ /* 0x000fe400008f0c1d */
[----:B------:R-:W-:Y:S01]  /*5260*/  @!P0 IADD3 R36, P1, R146, R36, RZ ;  /* 0x0000002492248210 */ /* 0x000fe20007f3e0ff */
[----:B------:R-:W-:Y:S04]  /*5270*/  CS2R R38, SRZ ;  /* 0x0000000000267805 */ /* 0x000fe8000001ff00 */
[----:B------:R-:W-:Y:S01]  /*5280*/  @!P0 IMAD.X R7, R7, 0x1, R96, P1 ;  /* 0x0000000107078824 */ /* 0x000fe200008e0660 */
[C---:B------:R-:W-:Y:S04]  /*5290*/  @!P0 LEA R8, P1, R36.reuse, c[0x0][0x288], 0x1 ;  /* 0x0000a20024088a11 */ /* 0x040fe800078208ff */
[----:B------:R-:W-:Y:S02]  /*52a0*/  @!P0 LEA.HI.X R9, R36, c[0x0][0x28c], R7, 0x1, P1 ;  /* 0x0000a30024098a11 */ /* 0x000fe400008f0c07 */
[----:B------:R-:W-:Y:S01]  /*52b0*/  CS2R R6, SRZ ;  /* 0x0000000000067805 */ /* 0x000fe2000001ff00 */
[----:B------:R-:W-:Y:S01]  /*52c0*/  CS2R R36, SRZ ;  /* 0x0000000000247805 */ /* 0x000fe2000001ff00 */
[----:B------:R-:W-:Y:S04]  /*52d0*/  ISETP.GE.AND P1, PT, R116, c[0x0][0x27c], PT ;  /* 0x00009f0074007a0c */ /* 0x000fe80003f26270 */
[----:B------:R1:W5:Y:S08]  /*52e0*/  @!P0 LDG.E.128 R4, [R2.64] ;  /* 0x0000000802048981 */ /* 0x000370000c1e1d00 */
[----:B------:R2:W5:Y:S01]  /*52f0*/  @!P0 LDG.E.128 R36, [R8.64] ;  /* 0x0000000808248981 */ /* 0x000562000c1e1d00 */
[----:B------:R-:W-:Y:S01]  /*5300*/  ISETP.GE.OR P0, PT, R77, R139, P4 ;  /* 0x0000008b4d00720c */ /* 0x000fe20002706670 */
        /* <DEDUP_REMOVED lines=12> */
[----:B------:R-:W-:Y:S02]  /*53d0*/  IMAD.MOV.U32 R9, RZ, RZ, R18 ;  /* 0x000000ffff097224 */ /* 0x000fe400078e0012 */
        /* <DEDUP_REMOVED lines=14> */
[--C-:B-----5:R-:W-:Y:S01]  /*54c0*/  @!P1 SHF.R.U64 R33, R36, 0x10, R37.reuse ;  /* 0x0000001024219819 */ /* 0x120fe20000001225 */
[----:B------:R-:W-:Y:S01]  /*54d0*/  IMAD.MOV.U32 R35, RZ, RZ, R38 ;  /* 0x000000ffff237224 */ /* 0x000fe200078e0026 */
[----:B------:R-:W-:Y:S01]  /*54e0*/  @!P1 SHF.R.U32.HI R34, RZ, 0x10, R37 ;  /* 0x00000010ff229819 */ /* 0x000fe20000011625 */
[----:B------:R-:W-:Y:S01]  /*54f0*/  IMAD.X R2, R172, 0x1, R111, P0 ;  /* 0x00000001ac027824 */ /* 0x000fe200000e066f */
[-C--:B------:R-:W-:Y:S01]  /*5500*/  IADD3 R9, P2, P0, R154, R3.reuse, R136 ;  /* 0x000000039a097210 */ /* 0x080fe2000785e088 */
[----:B------:R-:W-:Y:S02]  /*5510*/  IMAD.MOV.U32 R30, RZ, RZ, R39 ;  /* 0x000000ffff1e7224 */ /* 0x000fe400078e0027 */
[----:B------:R-:W2:Y:S01]  /*5520*/  LDS.128 R56, [R134+0x8100] ;  /* 0x0081000086387984 */ /* 0x000ea20000000c00 */
[-C--:B------:R-:W-:Y:S01]  /*5530*/  IADD3.X R8, R100, R2.reuse, R128, P2, P0 ;  /* 0x0000000264087210 */ /* 0x080fe200017e0480 */
[----:B------:R-:W-:Y:S01]  /*5540*/  IMAD.MOV.U32 R31, RZ, RZ, R36 ;  /* 0x000000ffff1f7224 */ /* 0x000fe200078e0024 */
[----:B------:R-:W-:Y:S01]  /*5550*/  ISETP.GE.AND P0, PT, R135, c[0x0][0x1d4], PT ;  /* 0x0000750087007a0c */ /* 0x000fe20003f06270 */
[----:B------:R-:W-:Y:S01]  /*5560*/  IMAD.MOV.U32 R29, RZ, RZ, R37 ;  /* 0x000000ffff1d7224 */ /* 0x000fe200078e0025 */
[----:B------:R-:W-:Y:S02]  /*5570*/  @!P1 SHF.R.U64 R36, R38, 0x10, R39 ;  /* 0x0000001026249819 */ /* 0x000fe40000001227 */
[----:B------:R-:W-:Y:S02]  /*5580*/  @!P1 PRMT R33, R31, 0x5410, R33 ;  /* 0x000054101f219816 */ /* 0x000fe40000000021 */
[----:B------:R-:W-:Y:S02]  /*5590*/  @!P1 PRMT R34, R29, 0x5410, R34 ;  /* 0x000054101d229816 */ /* 0x000fe40000000022 */
[----:B------:R-:W-:Y:S02]  /*55a0*/  @!P1 PRMT R31, R35, 0x5410, R36 ;  /* 0x00005410231f9816 */ /* 0x000fe40000000024 */
[----:B------:R-:W-:Y:S01]  /*55b0*/  @!P1 SHF.R.U32.HI R37, RZ, 0x10, R39 ;  /* 0x00000010ff259819 */ /* 0x000fe20000011627 */
[----:B------:R-:W-:Y:S01]  /*55c0*/  @!P1 IMAD.U32 R35, R34, 0x10000, RZ ;  /* 0x0001000022239824 */ /* 0x000fe200078e00ff */
[C---:B------:R-:W-:Y:S01]  /*55d0*/  @!P1 LOP3.LUT R41, R31.reuse, 0xffff0000, RZ, 0xc0, !PT ;  /* 0xffff00001f299812 */ /* 0x040fe200078ec0ff */
[----:B------:R-:W-:Y:S01]  /*55e0*/  @!P1 IMAD.U32 R39, R31, 0x10000, RZ ;  /* 0x000100001f279824 */ /* 0x000fe200078e00ff */
[----:B------:R-:W-:Y:S02]  /*55f0*/  @!P0 IADD3 R3, P3, P2, R154, R3, R135 ;  /* 0x000000039a038210 */ /* 0x000fe40007a7e087 */
[----:B------:R-:W-:Y:S02]  /*5600*/  @!P1 PRMT R45, R30, 0x5410, R37 ;  /* 0x000054101e2d9816 */ /* 0x000fe40000000025 */
[----:B------:R-:W-:Y:S02]  /*5610*/  @!P0 IADD3.X R2, R100, R2, R127, P3, P2 ;  /* 0x0000000264028210 */ /* 0x000fe40001fe447f */
[----:B------:R-:W-:Y:S01]  /*5620*/  LEA R178, P2, R9, c[0x0][0x1c8], 0x1 ;  /* 0x0000720009b27a11 */ /* 0x000fe200078408ff */
[----:B------:R-:W-:Y:S01]  /*5630*/  @!P1 IMAD.U32 R43, R45, 0x10000, RZ ;  /* 0x000100002d2b9824 */ /* 0x000fe200078e00ff */
[----:B------:R-:W-:Y:S02]  /*5640*/  @!P1 LOP3.LUT R37, R34, 0xffff0000, RZ, 0xc0, !PT ;  /* 0xffff000022259812 */ /* 0x000fe400078ec0ff */
[----:B------:R-:W-:Y:S02]  /*5650*/  LEA.HI.X R179, R9, c[0x0][0x1cc], R8, 0x1, P2 ;  /* 0x0000730009b37a11 */ /* 0x000fe400010f0c08 */
[----:B------:R-:W-:Y:S02]  /*5660*/  @!P0 LEA R176, P2, R3, c[0x0][0x1c8], 0x1 ;  /* 0x0000720003b08a11 */ /* 0x000fe400078408ff */
[----:B------:R-:W-:Y:S01]  /*5670*/  @!P1 SHF.R.U32.HI R8, RZ, 0x10, R5 ;  /* 0x00000010ff089819 */ /* 0x000fe20000011605 */
[----:B-1----:R-:W-:Y:S01]  /*5680*/  @!P1 IMAD.U32 R31, R23, 0x10000, RZ ;  /* 0x00010000171f9824 */ /* 0x002fe200078e00ff */
[----:B------:R-:W-:Y:S01]  /*5690*/  @!P0 LEA.HI.X R177, R3, c[0x0][0x1cc], R2, 0x1, P2 ;  /* 0x0000730003b18a11 */ /* 0x000fe200010f0c02 */
[----:B------:R-:W-:Y:S01]  /*56a0*/  IMAD.MOV.U32 R3, RZ, RZ, R4 ;  /* 0x000000ffff037224 */ /* 0x000fe200078e0004 */
[----:B------:R-:W-:Y:S01]  /*56b0*/  MOV R2, R5 ;  /* 0x0000000500027202 */ /* 0x000fe20000000f00 */
[----:B------:R-:W-:Y:S01]  /*56c0*/  @!P1 FMUL.FTZ R186, R31, R43 ;  /* 0x0000002b1fba9220 */ /* 0x000fe20000410000 */
[----:B------:R-:W-:Y:S02]  /*56d0*/  @!P1 SHF.R.U64 R9, R6, 0x10, R7 ;  /* 0x0000001006099819 */ /* 0x000fe40000001207 */
[----:B------:R-:W-:Y:S01]  /*56e0*/  @!P1 PRMT R29, R2, 0x5410, R8 ;  /* 0x00005410021d9816 */ /* 0x000fe20000000008 */
[----:B------:R-:W-:Y:S01]  /*56f0*/  @!P1 IMAD.U32 R2, R20, 0x10000, RZ ;  /* 0x0001000014029824 */ /* 0x000fe200078e00ff */
[C---:B--2---:R-:W-:Y:S01]  /*5700*/  @!P1 SHF.L.U32 R30, R56.reuse, 0x10, RZ ;  /* 0x00000010381e9819 */ /* 0x044fe200000006ff */
[C---:B------:R-:W-:Y:S01]  /*5710*/  @!P1 IMAD.U32 R36, R57.reuse, 0x10000, RZ ;  /* 0x0001000039249824 */ /* 0x040fe200078e00ff */
[----:B------:R-:W-:Y:S02]  /*5720*/  @!P1 LOP3.LUT R34, R56, 0xffff0000, RZ, 0xc0, !PT ;  /* 0xffff000038229812 */ /* 0x000fe400078ec0ff */
[----:B------:R-:W-:Y:S02]  /*5730*/  @!P1 LOP3.LUT R38, R57, 0xffff0000, RZ, 0xc0, !PT ;  /* 0xffff000039269812 */ /* 0x000fe400078ec0ff */
[C---:B------:R-:W-:Y:S02]  /*5740*/  @!P1 SHF.L.U32 R40, R58.reuse, 0x10, RZ ;  /* 0x000000103a289819 */ /* 0x040fe400000006ff */
[----:B------:R-:W-:Y:S02]  /*5750*/  @!P1 LOP3.LUT R42, R58, 0xffff0000, RZ, 0xc0, !PT ;  /* 0xffff00003a2a9812 */ /* 0x000fe400078ec0ff */
[C---:B------:R-:W-:Y:S02]  /*5760*/  @!P1 SHF.L.U32 R44, R59.reuse, 0x10, RZ ;  /* 0x000000103b2c9819 */ /* 0x040fe400000006ff */
[----:B------:R-:W-:Y:S02]  /*5770*/  @!P1 LOP3.LUT R46, R59, 0xffff0000, RZ, 0xc0, !PT ;  /* 0xffff00003b2e9812 */ /* 0x000fe400078ec0ff */
        /* <DEDUP_REMOVED lines=13> */
[C---:B------:R-:W-:Y:S02]  /*5850*/  @!P1 FMUL.FTZ R180, R7.reuse, R35 ;  /* 0x0000002307b49220 */ /* 0x040fe40000410000 */
        /* <DEDUP_REMOVED lines=11> */
[----:B------:R-:W-:Y:S02]  /*5910*/  @!P1 IMAD.U32 R30, R22, 0x10000, RZ ;  /* 0x00010000161e9824 */ /* 0x000fe400078e00ff */
[-C--:B------:R-:W-:Y:S02]  /*5920*/  @!P1 FMUL.FTZ R3, R7, R29.reuse ;  /* 0x0000001d07039220 */ /* 0x080fe40000410000 */
[----:B------:R-:W-:Y:S01]  /*5930*/  @!P1 FFMA.FTZ R182, R34, R29, -R182 ;  /* 0x0000001d22b69223 */ /* 0x000fe200000108b6 */
[----:B------:R-:W-:Y:S01]  /*5940*/  @!P1 LOP3.LUT R29, R22, 0xffff0000, RZ, 0xc0, !PT ;  /* 0xffff0000161d9812 */ /* 0x000fe200078ec0ff */
[----:B------:R-:W-:Y:S02]  /*5950*/  @!P1 IMAD.U32 R7, R6, 0x10000, RZ ;  /* 0x0001000006079824 */ /* 0x000fe400078e00ff */
[----:B------:R-:W-:Y:S01]  /*5960*/  @!P1 FMUL.FTZ R5, R5, R9 ;  /* 0x0000000905059220 */ /* 0x000fe20000410000 */
[----:B------:R-:W-:Y:S01]  /*5970*/  @!P1 F2FP.BF16.PACK_AB R173, R182, R173 ;  /* 0x000000adb6ad923e */ /* 0x000fe200000010ff */
[----:B------:R-:W-:Y:S01]  /*5980*/  @!P1 FFMA.FTZ R181, R38, R9, -R181 ;  /* 0x0000000926b59223 */ /* 0x000fe200000108b5 */
[----:B------:R-:W-:Y:S01]  /*5990*/  @!P1 LOP3.LUT R9, R6, 0xffff0000, RZ, 0xc0, !PT ;  /* 0xffff000006099812 */ /* 0x000fe200078ec0ff */
[C---:B------:R-:W-:Y:S01]  /*59a0*/  @!P1 FMUL.FTZ R183, R30.reuse, R39 ;  /* 0x000000271eb79220 */ /* 0x040fe20000410000 */
[----:B------:R-:W-:Y:S01]  /*59b0*/  @!P1 MOV R56, R173 ;  /* 0x000000ad00389202 */ /* 0x000fe20000000f00 */
[----:B------:R-:W-:Y:S01]  /*59c0*/  @!P1 FMUL.FTZ R6, R30, R7 ;  /* 0x000000071e069220 */ /* 0x000fe20000410000 */
[----:B------:R-:W-:Y:S01]  /*59d0*/  @!P1 LOP3.LUT R30, R23, 0xffff0000, RZ, 0xc0, !PT ;  /* 0xffff0000171e9812 */ /* 0x000fe200078ec0ff */
[----:B------:R-:W-:Y:S01]  /*59e0*/  @!P1 FMUL.FTZ R184, R29, R41 ;  /* 0x000000291db89220 */ /* 0x000fe20000410000 */
[----:B------:R-:W-:Y:S01]  /*59f0*/  @!P1 F2FP.BF16.PACK_AB R180, R181, R180 ;  /* 0x000000b4b5b4923e */ /* 0x000fe200000010ff */
[----:B------:R-:W-:Y:S02]  /*5a00*/  @!P1 FFMA.FTZ R183, R40, R7, -R183 ;  /* 0x0000000728b79223 */ /* 0x000fe400000108b7 */
[-C--:B------:R-:W-:Y:S01]  /*5a10*/  @!P1 FMUL.FTZ R7, R29, R9.reuse ;  /* 0x000000091d079220 */ /* 0x080fe20000410000 */
        /* <DEDUP_REMOVED lines=30> */
.L_x_730:
[----:B------:R-:W-:Y:S05]  /*5c00*/  BSYNC B0 ;  /* 0x0000000000007941 */ /* 0x000fea0003800000 */
.L_x_729:
        /* <DEDUP_REMOVED lines=10> */
[--C-:B------:R-:W-:Y:S01]  /*5cb0*/  @!P1 SHF.R.U64 R8, R54, 0x10, R55.reuse ;  /* 0x0000001036089819 */ /* 0x100fe20000001237 */
        /* <DEDUP_REMOVED lines=15> */
[----:B------:R-:W-:Y:S02]  /*5db0*/  @!P1 SHF.R.U64 R5, R26, 0x10, R27 ;  /* 0x000000101a059819 */ /* 0x000fe4000000121b */
[----:B------:R-:W-:Y:S02]  /*5dc0*/  @!P0 LEA.HI.X R45, R3, c[0x0][0x1cc], R2, 0x1, P2 ;  /* 0x00007300032d8a11 */ /* 0x000fe400010f0c02 */
[----:B------:R-:W-:Y:S02]  /*5dd0*/  @!P1 SHF.R.U64 R2, R24, 0x10, R25 ;  /* 0x0000001018029819 */ /* 0x000fe40000001219 */
[----:B------:R-:W-:Y:S02]  /*5de0*/  @!P1 PRMT R26, R62, 0x5410, R7 ;  /* 0x000054103e1a9816 */ /* 0x000fe40000000007 */
[----:B------:R-:W-:Y:S01]  /*5df0*/  @!P1 SHF.R.U32.HI R4, RZ, 0x10, R27 ;  /* 0x00000010ff049819 */ /* 0x000fe2000001161b */
[----:B-1----:R-:W-:Y:S01]  /*5e00*/  @!P1 IMAD.U32 R24, R40, 0x10000, RZ ;  /* 0x0001000028189824 */ /* 0x002fe200078e00ff */
[----:B------:R-:W-:Y:S01]  /*5e10*/  @!P1 SHF.L.U32 R8, R21, 0x10, RZ ;  /* 0x0000001015089819 */ /* 0x000fe200000006ff */
[----:B------:R-:W-:Y:S01]  /*5e20*/  @!P1 IMAD.U32 R27, R26, 0x10000, RZ ;  /* 0x000100001a1b9824 */ /* 0x000fe200078e00ff */
[----:B------:R-:W-:Y:S01]  /*5e30*/  @!P1 LOP3.LUT R30, R41, 0xffff0000, RZ, 0xc0, !PT ;  /* 0xffff0000291e9812 */ /* 0x000fe200078ec0ff */
[C---:B------:R-:W-:Y:S01]  /*5e40*/  @!P1 IMAD.U32 R37, R43.reuse, 0x10000, RZ ;  /* 0x000100002b259824 */ /* 0x040fe200078e00ff */
[----:B------:R-:W-:Y:S01]  /*5e50*/  @!P1 LOP3.LUT R39, R43, 0xffff0000, RZ, 0xc0, !PT ;  /* 0xffff00002b279812 */ /* 0x000fe200078ec0ff */
[----:B------:R-:W-:Y:S01]  /*5e60*/  @!P1 FMUL.FTZ R52, R8, R27 ;  /* 0x0000001b08349220 */ /* 0x000fe20000410000 */
[C---:B------:R-:W-:Y:S01]  /*5e70*/  @!P1 LOP3.LUT R35, R42.reuse, 0xffff0000, RZ, 0xc0, !PT ;  /* 0xffff00002a239812 */ /* 0x040fe200078ec0ff */
[----:B------:R-:W-:Y:S01]  /*5e80*/  @!P1 IMAD.U32 R33, R42, 0x10000, RZ ;  /* 0x000100002a219824 */ /* 0x000fe200078e00ff */
[----:B------:R-:W-:Y:S02]  /*5e90*/  @!P1 PRMT R7, R28, 0x5410, R4 ;  /* 0x000054101c079816 */ /* 0x000fe40000000004 */
[----:B------:R-:W-:Y:S02]  /*5ea0*/  @!P1 LOP3.LUT R29, R26, 0xffff0000, RZ, 0xc0, !PT ;  /* 0xffff00001a1d9812 */ /* 0x000fe400078ec0ff */
[----:B------:R-:W-:Y:S02]  /*5eb0*/  @!P1 LOP3.LUT R26, R40, 0xffff0000, RZ, 0xc0, !PT ;  /* 0xffff0000281a9812 */ /* 0x000fe400078ec0ff */
[----:B------:R-:W-:Y:S02]  /*5ec0*/  @!P1 SHF.R.U32.HI R3, RZ, 0x10, R25 ;  /* 0x00000010ff039819 */ /* 0x000fe40000011619 */
[----:B------:R-:W-:Y:S02]  /*5ed0*/  @!P1 PRMT R25, R62, 0x5432, R6 ;  /* 0x000054323e199816 */ /* 0x000fe40000000006 */
[C---:B------:R-:W-:Y:S01]  /*5ee0*/  @!P1 PRMT R6, R15.reuse, 0x5432, R2 ;  /* 0x000054320f069816 */ /* 0x040fe20000000002 */
[----:B------:R-:W-:Y:S01]  /*5ef0*/  @!P1 IMAD.U32 R2, R20, 0x10000, RZ ;  /* 0x0001000014029824 */ /* 0x000fe200078e00ff */
[----:B------:R-:W-:Y:S01]  /*5f00*/  @!P1 PRMT R3, R15, 0x5410, R3 ;  /* 0x000054100f039816 */ /* 0x000fe20000000003 */
[C---:B------:R-:W-:Y:S01]  /*5f10*/  @!P1 IMAD.U32 R9, R25.reuse, 0x10000, RZ ;  /* 0x0001000019099824 */ /* 0x040fe200078e00ff */
[----:B------:R-:W-:Y:S01]  /*5f20*/  @!P1 PRMT R15, R28, 0x5432, R5 ;  /* 0x000054321c0f9816 */ /* 0x000fe20000000005 */
[----:B------:R-:W-:Y:S01]  /*5f30*/  @!P1 IMAD.U32 R4, R6, 0x10000, RZ ;  /* 0x0001000006049824 */ /* 0x000fe200078e00ff */
[----:B------:R-:W-:Y:S01]  /*5f40*/  @!P1 LOP3.LUT R25, R25, 0xffff0000, RZ, 0xc0, !PT ;  /* 0xffff000019199812 */ /* 0x000fe200078ec0ff */
[C---:B------:R-:W-:Y:S01]  /*5f50*/  @!P1 IMAD.U32 R5, R3.reuse, 0x10000, RZ ;  /* 0x0001000003059824 */ /* 0x040fe200078e00ff */
[----:B------:R-:W-:Y:S01]  /*5f60*/  @!P1 LOP3.LUT R3, R3, 0xffff0000, RZ, 0xc0, !PT ;  /* 0xffff000003039812 */ /* 0x000fe200078ec0ff */
[----:B------:R-:W-:Y:S01]  /*5f70*/  @!P1 FMUL.FTZ R46, R2, R9 ;  /* 0x00000009022e9220 */ /* 0x000fe20000410000 */
[----:B------:R-:W-:Y:S01]  /*5f80*/  @!P1 LOP3.LUT R6, R6, 0xffff0000, RZ, 0xc0, !PT ;  /* 0xffff000006069812 */ /* 0x000fe200078ec0ff */
[----:B------:R-:W-:Y:S02]  /*5f90*/  @!P1 IMAD.U32 R28, R41, 0x10000, RZ ;  /* 0x00010000291c9824 */ /* 0x000fe400078e00ff */
        /* <DEDUP_REMOVED lines=21> */
[----:B------:R-:W-:Y:S01]  /*60f0*/  @!P1 FMUL.FTZ R58, R9, R38 ;  /* 0x00000026093a9220 */ /* 0x000fe20000410000 */
        /* <DEDUP_REMOVED lines=12> */
[-C--:B------:R-:W-:Y:S02]  /*61c0*/  @!P1 FMUL.FTZ R6, R6, R7.reuse ;  /* 0x0000000706069220 */ /* 0x080fe40000410000 */
        /* <DEDUP_REMOVED lines=23> */
.L_x_732:
[----:B------:R-:W-:Y:S05]  /*6340*/  BSYNC B0 ;  /* 0x0000000000007941 */ /* 0x000fea0003800000 */
.L_x_731:
[----:B------:R-:W-:Y:S05]  /*6350*/  IADD3 R174, P0, R162, R174, RZ ;  /* 0x000000aea2ae7210 */ /* 0x000fea0007f1e0ff */
[----:B------:R-:W-:Y:S01]  /*6360*/  IMAD.X R172, R172, 0x1, R121, P0 ;  /* 0x00000001acac7824 */ /* 0x000fe200000e0679 */
[----:B------:R-:W-:Y:S11]  /*6370*/  ISETP.GE.OR P0, PT, R71, R139, P4 ;  /* 0x0000008b4700720c */ /* 0x000ff60002706670 */
[----:B------:R-:W-:Y:S02]  /*6380*/  @!UPT UIADD3 URZ, URZ, URZ, URZ ;  /* 0x0000003f3f3ff290 */ /* 0x000fe4000fffe03f */
[----:B------:R-:W-:-:S05]  /*6390*/  @P0 BRA `(.L_x_726) ;  /* 0x0000090000000947 */ /* 0x000fca0003800000 */
[----:B------:R-:W-:Y:S01]  /*63a0*/  IADD3 R3, P2, P0, R154, R174, R136 ;  /* 0x000000ae9a037210 */ /* 0x000fe2000785e088 */
[----:B-1----:R-:W1:Y:S01]  /*63b0*/  LDS.128 R20, [R129+0x8100] ;  /* 0x0081000081147984 */ /* 0x002e620000000c00 */
[----:B-----5:R-:W-:Y:S02]  /*63c0*/  @!P1 SHF.R.U64 R6, R48, 0x10, R49 ;  /* 0x0000001030069819 */ /* 0x020fe40000001231 */
[----:B------:R-:W-:Y:S02]  /*63d0*/  IADD3.X R2, R100, R172, R128, P2, P0 ;  /* 0x000000ac64027210 */ /* 0x000fe400017e0480 */
[C---:B------:R-:W-:Y:S02]  /*63e0*/  LEA R34, P0, R3.reuse, c[0x0][0x1c8], 0x1 ;  /* 0x0000720003227a11 */ /* 0x040fe400078008ff */
[----:B------:R-:W-:Y:S01]  /*63f0*/  @!P1 SHF.R.U64 R5, R18, 0x10, R19 ;  /* 0x0000001012059819 */ /* 0x000fe20000001213 */
[----:B------:R-:W2:Y:S01]  /*6400*/  LDS.128 R36, [R130+0x8100] ;  /* 0x0081000082247984 */ /* 0x000ea20000000c00 */
[----:B------:R-:W-:Y:S02]  /*6410*/  LEA.HI.X R35, R3, c[0x0][0x1cc], R2, 0x1, P0 ;  /* 0x0000730003237a11 */ /* 0x000fe400000f0c02 */
[----:B------:R-:W-:Y:S02]  /*6420*/  @!P1 SHF.R.U64 R2, R16, 0x10, R17 ;  /* 0x0000001010029819 */ /* 0x000fe40000001211 */
[----:B------:R-:W-:Y:S02]  /*6430*/  @!P1 SHF.R.U32.HI R7, RZ, 0x10, R49 ;  /* 0x00000010ff079819 */ /* 0x000fe40000011631 */
[----:B------:R-:W-:Y:S02]  /*6440*/  @!P1 SHF.R.U32.HI R4, RZ, 0x10, R19 ;  /* 0x00000010ff049819 */ /* 0x000fe40000011613 */
[----:B------:R-:W-:Y:S02]  /*6450*/  @!P1 PRMT R19, R60, 0x5410, R7 ;  /* 0x000054103c139816 */ /* 0x000fe40000000007 */
[----:B------:R-:W-:Y:S02]  /*6460*/  @!P1 PRMT R7, R14, 0x5410, R4 ;  /* 0x000054100e079816 */ /* 0x000fe40000000004 */
[----:B------:R-:W-:Y:S01]  /*6470*/  @!P1 SHF.R.U32.HI R3, RZ, 0x10, R17 ;  /* 0x00000010ff039819 */ /* 0x000fe20000011611 */
[----:B------:R-:W-:Y:S01]  /*6480*/  @!P1 IMAD.U32 R17, R19, 0x10000, RZ ;  /* 0x0001000013119824 */ /* 0x000fe200078e00ff */
[----:B------:R-:W-:Y:S02]  /*6490*/  @!P1 PRMT R15, R60, 0x5432, R6 ;  /* 0x000054323c0f9816 */ /* 0x000fe40000000006 */
[C---:B------:R-:W-:Y:S02]  /*64a0*/  @!P1 PRMT R6, R11.reuse, 0x5432, R2 ;  /* 0x000054320b069816 */ /* 0x040fe40000000002 */
[----:B------:R-:W-:Y:S02]  /*64b0*/  @!P1 PRMT R3, R11, 0x5410, R3 ;  /* 0x000054100b039816 */ /* 0x000fe40000000003 */
[----:B------:R-:W-:Y:S02]  /*64c0*/  @!P1 PRMT R11, R14, 0x5432, R5 ;  /* 0x000054320e0b9816 */ /* 0x000fe40000000005 */
[C---:B------:R-:W-:Y:S01]  /*64d0*/  @!P1 SHF.L.U32 R4, R6.reuse, 0x10, RZ ;  /* 0x0000001006049819 */ /* 0x040fe200000006ff */
[C---:B------:R-:W-:Y:S01]  /*64e0*/  @!P1 IMAD.U32 R5, R3.reuse, 0x10000, RZ ;  /* 0x0001000003059824 */ /* 0x040fe200078e00ff */
[----:B------:R-:W-:Y:S02]  /*64f0*/  @!P1 LOP3.LUT R3, R3, 0xffff0000, RZ, 0xc0, !PT ;  /* 0xffff000003039812 */ /* 0x000fe400078ec0ff */
[----:B------:R-:W-:Y:S02]  /*6500*/  @!P1 LOP3.LUT R6, R6, 0xffff0000, RZ, 0xc0, !PT ;  /* 0xffff000006069812 */ /* 0x000fe400078ec0ff */
[----:B------:R-:W-:Y:S02]  /*6510*/  @!P1 LOP3.LUT R19, R19, 0xffff0000, RZ, 0xc0, !PT ;  /* 0xffff000013139812 */ /* 0x000fe400078ec0ff */
[--C-:B------:R-:W-:Y:S01]  /*6520*/  @!P1 SHF.R.U32.HI R9, RZ, 0x10, R51.reuse ;  /* 0x00000010ff099819 */ /* 0x100fe20000011633 */
[----:B-1----:R-:W-:Y:S01]  /*6530*/  @!P1 IMAD.U32 R2, R20, 0x10000, RZ ;  /* 0x0001000014029824 */ /* 0x002fe200078e00ff */
[----:B------:R-:W-:Y:S02]  /*6540*/  @!P1 SHF.R.U64 R8, R50, 0x10, R51 ;  /* 0x0000001032089819 */ /* 0x000fe40000001233 */
[----:B------:R-:W-:Y:S01]  /*6550*/  @!P1 PRMT R25, R47, 0x5432, R9 ;  /* 0x000054322f199816 */ /* 0x000fe20000000009 */
[----:B------:R-:W-:Y:S01]  /*6560*/  @!P1 IMAD.U32 R9, R15, 0x10000, RZ ;  /* 0x000100000f099824 */ /* 0x000fe200078e00ff */
[----:B------:R-:W-:Y:S01]  /*6570*/  @!P1 PRMT R27, R47, 0x5410, R8 ;  /* 0x000054102f1b9816 */ /* 0x000fe20000000008 */
[----:B------:R-:W-:Y:S01]  /*6580*/  @!P1 IMAD.U32 R8, R21, 0x10000, RZ ;  /* 0x0001000015089824 */ /* 0x000fe200078e00ff */
[----:B------:R-:W-:Y:S01]  /*6590*/  @!P1 LOP3.LUT R15, R15, 0xffff0000, RZ, 0xc0, !PT ;  /* 0xffff00000f0f9812 */ /* 0x000fe200078ec0ff */
[----:B--2---:R-:W-:Y:S01]  /*65a0*/  @!P1 IMAD.U32 R14, R36, 0x10000, RZ ;  /* 0x00010000240e9824 */ /* 0x004fe200078e00ff */
[C---:B------:R-:W-:Y:S01]  /*65b0*/  @!P1 SHF.L.U32 R18, R37.reuse, 0x10, RZ ;  /* 0x0000001025129819 */ /* 0x040fe200000006ff */
[----:B------:R-:W-:Y:S01]  /*65c0*/  @!P1 FMUL.FTZ R40, R2, R9 ;  /* 0x0000000902289220 */ /* 0x000fe20000410000 */
[----:B------:R-:W-:Y:S01]  /*65d0*/  @!P1 LOP3.LUT R24, R37, 0xffff0000, RZ, 0xc0, !PT ;  /* 0xffff000025189812 */ /* 0x000fe200078ec0ff */
[----:B------:R-:W-:Y:S01]  /*65e0*/  @!P1 FMUL.FTZ R41, R8, R17 ;  /* 0x0000001108299220 */ /* 0x000fe20000410000 */
[----:B------:R-:W-:Y:S01]  /*65f0*/  @!P1 LOP3.LUT R16, R36, 0xffff0000, RZ, 0xc0, !PT ;  /* 0xffff000024109812 */ /* 0x000fe200078ec0ff */
[-C--:B------:R-:W-:Y:S01]  /*6600*/  @!P1 FMUL.FTZ R2, R2, R4.reuse ;  /* 0x0000000402029220 */ /* 0x080fe20000410000 */
[----:B------:R-:W-:Y:S01]  /*6610*/  @!P1 LOP3.LUT R33, R39, 0xffff0000, RZ, 0xc0, !PT ;  /* 0xffff000027219812 */ /* 0x000fe200078ec0ff */
[----:B------:R-:W-:Y:S01]  /*6620*/  @!P1 FFMA.FTZ R40, R14, R4, -R40 ;  /* 0x000000040e289223 */ /* 0x000fe20000010828 */
[----:B------:R-:W-:Y:S01]  /*6630*/  @!P1 LOP3.LUT R28, R38, 0xffff0000, RZ, 0xc0, !PT ;  /* 0xffff0000261c9812 */ /* 0x000fe200078ec0ff */
[-C--:B------:R-:W-:Y:S01]  /*6640*/  @!P1 FMUL.FTZ R4, R8, R5.reuse ;  /* 0x0000000508049220 */ /* 0x080fe20000410000 */
[----:B------:R-:W-:Y:S01]  /*6650*/  @!P1 LOP3.LUT R8, R20, 0xffff0000, RZ, 0xc0, !PT ;  /* 0xffff000014089812 */ /* 0x000fe200078ec0ff */
[----:B------:R-:W-:Y:S01]  /*6660*/  @!P1 FFMA.FTZ R41, R18, R5, -R41 ;  /* 0x0000000512299223 */ /* 0x000fe20000010829 */
[----:B------:R-:W-:Y:S01]  /*6670*/  @!P1 LOP3.LUT R5, R21, 0xffff0000, RZ, 0xc0, !PT ;  /* 0xffff000015059812 */ /* 0x000fe200078ec0ff */
[----:B------:R-:W-:Y:S01]  /*6680*/  @!P1 FFMA.FTZ R2, R9, R14, R2 ;  /* 0x0000000e09029223 */ /* 0x000fe20000010002 */
[----:B------:R-:W-:Y:S01]  /*6690*/  @!P1 SHF.L.U32 R29, R25, 0x10, RZ ;  /* 0x00000010191d9819 */ /* 0x000fe200000006ff */
[----:B------:R-:W-:Y:S01]  /*66a0*/  @!P1 FMUL.FTZ R43, R8, R15 ;  /* 0x0000000f082b9220 */ /* 0x000fe20000410000 */
[----:B------:R-:W-:Y:S01]  /*66b0*/  @!P1 LOP3.LUT R9, R23, 0xffff0000, RZ, 0xc0, !PT ;  /* 0xffff000017099812 */ /* 0x000fe200078ec0ff */
[----:B------:R-:W-:Y:S01]  /*66c0*/  @!P1 FMUL.FTZ R42, R5, R19 ;  /* 0x00000013052a9220 */ /* 0x000fe20000410000 */
[----:B------:R-:W-:Y:S01]  /*66d0*/  @!P1 LOP3.LUT R31, R25, 0xffff0000, RZ, 0xc0, !PT ;  /* 0xffff0000191f9812 */ /* 0x000fe200078ec0ff */
[-C--:B------:R-:W-:Y:S01]  /*66e0*/  @!P1 FMUL.FTZ R5, R5, R3.reuse ;  /* 0x0000000305059220 */ /* 0x080fe20000410000 */
[----:B------:R-:W-:Y:S01]  /*66f0*/  @!P1 LOP3.LUT R14, R22, 0xffff0000, RZ, 0xc0, !PT ;  /* 0xffff0000160e9812 */ /* 0x000fe200078ec0ff */
[----:B------:R-:W-:Y:S01]  /*6700*/  @!P1 FFMA.FTZ R42, R24, R3, -R42 ;  /* 0x00000003182a9223 */ /* 0x000fe2000001082a */
[----:B------:R-:W-:Y:S01]  /*6710*/  ISETP.GE.AND P0, PT, R135, c[0x0][0x1d4], PT ;  /* 0x0000750087007a0c */ /* 0x000fe20003f06270 */
[-C--:B------:R-:W-:Y:S02]  /*6720*/  @!P1 FMUL.FTZ R3, R8, R6.reuse ;  /* 0x0000000608039220 */ /* 0x080fe40000410000 */
[----:B------:R-:W-:Y:S01]  /*6730*/  @!P1 IMAD.U32 R8, R23, 0x10000, RZ ;  /* 0x0001000017089824 */ /* 0x000fe200078e00ff */
[----:B------:R-:W-:Y:S01]  /*6740*/  @!P1 F2FP.BF16.PACK_AB R41, R42, R41 ;  /* 0x000000292a29923e */ /* 0x000fe200000010ff */
[----:B------:R-:W-:Y:S02]  /*6750*/  @!P1 FFMA.FTZ R43, R16, R6, -R43 ;  /* 0x00000006102b9223 */ /* 0x000fe4000001082b */
[----:B------:R-:W-:Y:S02]  /*6760*/  @!P1 IMAD.U32 R30, R39, 0x10000, RZ ;  /* 0x00010000271e9824 */ /* 0x000fe400078e00ff */
[----:B------:R-:W-:Y:S01]  /*6770*/  @!P1 IMAD.U32 R6, R7, 0x10000, RZ ;  /* 0x0001000007069824 */ /* 0x000fe200078e00ff */
[----:B------:R-:W-:Y:S01]  /*6780*/  @!P1 F2FP.BF16.PACK_AB R40, R43, R40 ;  /* 0x000000282b28923e */ /* 0x000fe200000010ff */
[C---:B------:R-:W-:Y:S01]  /*6790*/  @!P1 FMUL.FTZ R44, R8.reuse, R29 ;  /* 0x0000001d082c9220 */ /* 0x040fe20000410000 */
[----:B------:R-:W-:Y:S01]  /*67a0*/  @!P1 LOP3.LUT R7, R7, 0xffff0000, RZ, 0xc0, !PT ;  /* 0xffff000007079812 */ /* 0x000fe200078ec0ff */
[----:B------:R-:W-:Y:S01]  /*67b0*/  @!P1 FMUL.FTZ R46, R9, R31 ;  /* 0x0000001f092e9220 */ /* 0x000fe20000410000 */
[----:B------:R-:W-:Y:S01]  /*67c0*/  @!P1 MOV R36, R40 ;  /* 0x0000002800249202 */ /* 0x000fe20000000f00 */
[-C--:B------:R-:W-:Y:S02]  /*67d0*/  @!P1 FMUL.FTZ R8, R8, R6.reuse ;  /* 0x0000000608089220 */ /* 0x080fe40000410000 */
        /* <DEDUP_REMOVED lines=8> */
[----:B------:R-:W-:Y:S01]  /*6860*/  @!P1 IMAD.U32 R26, R38, 0x10000, RZ ;  /* 0x00010000261a9824 */ /* 0x000fe200078e00ff */
[----:B------:R-:W-:Y:S01]  /*6870*/  @!P1 F2FP.BF16.PACK_AB R44, R46, R44 ;  /* 0x0000002c2e2c923e */ /* 0x000fe200000010ff */
[----:B------:R-:W-:Y:S02]  /*6880*/  @!P1 FMUL.FTZ R45, R6, R25 ;  /* 0x00000019062d9220 */ /* 0x000fe40000410000 */
[----:B------:R-:W-:Y:S01]  /*6890*/  @!P1 FMUL.FTZ R47, R14, R27 ;  /* 0x0000001b0e2f9220 */ /* 0x000fe20000410000 */
[----:B------:R-:W-:Y:S01]  /*68a0*/  @!P1 MOV R39, R44 ;  /* 0x0000002c00279202 */ /* 0x000fe20000000f00 */
[-C--:B------:R-:W-:Y:S02]  /*68b0*/  @!P1 FMUL.FTZ R6, R6, R7.reuse ;  /* 0x0000000706069220 */ /* 0x080fe40000410000 */
[----:B------:R-:W-:Y:S02]  /*68c0*/  @!P1 FFMA.FTZ R45, R26, R7, -R45 ;  /* 0x000000071a2d9223 */ /* 0x000fe4000001082d */
[-C--:B------:R-:W-:Y:S02]  /*68d0*/  @!P1 FMUL.FTZ R7, R14, R11.reuse ;  /* 0x0000000b0e079220 */ /* 0x080fe40000410000 */
[----:B------:R-:W-:Y:S02]  /*68e0*/  @!P1 FFMA.FTZ R11, R28, R11, -R47 ;  /* 0x0000000b1c0b9223 */ /* 0x000fe4000001082f */
[----:B------:R-:W-:Y:S02]  /*68f0*/  @!P1 IMAD.MOV.U32 R37, RZ, RZ, R41 ;  /* 0x000000ffff259224 */ /* 0x000fe400078e0029 */
[----:B------:R-:W-:Y:S01]  /*6900*/  @!P1 FFMA.FTZ R3, R15, R16, R3 ;  /* 0x000000100f039223 */ /* 0x000fe20000010003 */
[----:B------:R-:W-:Y:S01]  /*6910*/  @!P1 F2FP.BF16.PACK_AB R11, R11, R45 ;  /* 0x0000002d0b0b923e */ /* 0x000fe200000010ff */
[----:B------:R-:W-:Y:S02]  /*6920*/  @!P1 FFMA.FTZ R4, R17, R18, R4 ;  /* 0x0000001211049223 */ /* 0x000fe40000010004 */
[----:B------:R-:W-:Y:S01]  /*6930*/  @!P1 FFMA.FTZ R5, R19, R24, R5 ;  /* 0x0000001813059223 */ /* 0x000fe20000010005 */
[----:B------:R-:W-:Y:S01]  /*6940*/  @!P1 F2FP.BF16.PACK_AB R2, R3, R2 ;  /* 0x000000020302923e */ /* 0x000fe200000010ff */
[----:B------:R-:W-:Y:S02]  /*6950*/  @!P1 IMAD.MOV.U32 R38, RZ, RZ, R11 ;  /* 0x000000ffff269224 */ /* 0x000fe400078e000b */
[----:B------:R-:W-:Y:S01]  /*6960*/  @!P1 FFMA.FTZ R6, R25, R26, R6 ;  /* 0x0000001a19069223 */ /* 0x000fe20000010006 */
[----:B------:R-:W-:Y:S01]  /*6970*/  @!P1 F2FP.BF16.PACK_AB R4, R5, R4 ;  /* 0x000000040504923e */ /* 0x000fe200000010ff */
[----:B------:R-:W-:Y:S01]  /*6980*/  @!P1 FFMA.FTZ R7, R27, R28, R7 ;  /* 0x0000001c1b079223 */ /* 0x000fe20000010007 */
[----:B------:R1:W-:Y:S01]  /*6990*/  STG.E.128 [R34.64], R36 ;  /* 0x0000002422007986 */ /* 0x0003e2000c101d08 */
        /* <DEDUP_REMOVED lines=15> */
.L_x_710:
[----:B------:R-:W-:Y:S01]  /*6a90*/  IMAD R2, R32, -0x60, R0 ;  /* 0xffffffa020027824 */ /* 0x000fe200078e0200 */
[----:B------:R-:W-:Y:S04]  /*6aa0*/  BSSY B0, `(.L_x_733) ;  /* 0x000000b000007945 */ /* 0x000fe80003800000 */
[----:B------:R-:W-:Y:S04]  /*6ab0*/  IMNMX R2, R2, 0x60, PT ;  /* 0x0000006002027817 */ /* 0x000fe80003800200 */
[----:B------:R-:W-:Y:S11]  /*6ac0*/  ISETP.GE.AND P0, PT, R77, R2, PT ;  /* 0x000000024d00720c */ /* 0x000ff60003f06270 */
[----:B------:R-:W-:Y:S02]  /*6ad0*/  @!UPT UIADD3 URZ, URZ, URZ, URZ ;  /* 0x0000003f3f3ff290 */ /* 0x000fe4000fffe03f */
[----:B------:R-:W-:-:S05]  /*6ae0*/  @P0 BRA `(.L_x_734) ;  /* 0x0000006000000947 */ /* 0x000fca0003800000 */
[----:B------:R-:W-:Y:S11]  /*6af0*/  ISETP.GE.AND P0, PT, R63, c[0x0][0x1d4], PT ;  /* 0x000075003f007a0c */ /* 0x000ff60003f06270 */
[----:B------:R-:W-:Y:S02]  /*6b00*/  @!UPT UIADD3 URZ, URZ, URZ, URZ ;  /* 0x0000003f3f3ff290 */ /* 0x000fe4000fffe03f */
[----:B------:R-:W1:Y:S04]  /*6b10*/  @!P0 LDS.128 R4, [R234+0xb100] ;  /* 0x00b10000ea048984 */ /* 0x000e680000000c00 */
[----:B-1----:R-:W-:Y:S04]  /*6b20*/  @!P0 STG.E.128 [R58.64+0x80], R4 ;  /* 0x000080043a008986 */ /* 0x002fe8000c101d08 */
[----:B------:R-:W1:Y:S04]  /*6b30*/  @!P4 LDS.128 R4, [R234+0x8100] ;  /* 0x00810000ea04c984 */ /* 0x000e680000000c00 */
[----:B-1----:R1:W-:Y:S02]  /*6b40*/  @!P4 STG.E.128 [R58.64], R4 ;  /* 0x000000043a00c986 */ /* 0x0023e4000c101d08 */
.L_x_734:
[----:B------:R-:W-:Y:S05]  /*6b50*/  BSYNC B0 ;  /* 0x0000000000007941 */ /* 0x000fea0003800000 */
.L_x_733:
[----:B------:R-:W-:Y:S01]  /*6b60*/  ISETP.GE.AND P0, PT, R74, R2, PT ;  /* 0x000000024a00720c */ /* 0x000fe20003f06270 */
[----:B------:R-:W-:Y:S01]  /*6b70*/  @!UPT UIADD3 URZ, URZ, URZ, URZ ;  /* 0x0000003f3f3ff290 */ /* 0x000fe2000fffe03f */
[----:B------:R-:W-:Y:S11]  /*6b80*/  BSSY B0, `(.L_x_735) ;  /* 0x0000008000007945 */ /* 0x000ff60003800000 */
[----:B------:R-:W-:-:S05]  /*6b90*/  @P0 BRA `(.L_x_736) ;  /* 0x0000006000000947 */ /* 0x000fca0003800000 */
[----:B------:R-:W-:Y:S11]  /*6ba0*/  ISETP.GE.AND P0, PT, R63, c[0x0][0x1d4], PT ;  /* 0x000075003f007a0c */ /* 0x000ff60003f06270 */
[----:B------:R-:W-:Y:S02]  /*6bb0*/  @!UPT UIADD3 URZ, URZ, URZ, URZ ;  /* 0x0000003f3f3ff290 */ /* 0x000fe4000fffe03f */
[----:B-1----:R-:W1:Y:S04]  /*6bc0*/  @!P0 LDS.128 R4, [R234+0xc100] ;  /* 0x00c10000ea048984 */ /* 0x002e680000000c00 */
[----:B-1----:R-:W-:Y:S04]  /*6bd0*/  @!P0 STG.E.128 [R56.64+0x80], R4 ;  /* 0x0000800438008986 */ /* 0x002fe8000c101d08 */
[----:B------:R-:W1:Y:S04]  /*6be0*/  @!P4 LDS.128 R4, [R234+0x9100] ;  /* 0x00910000ea04c984 */ /* 0x000e680000000c00 */
[----:B-1----:R1:W-:Y:S02]  /*6bf0*/  @!P4 STG.E.128 [R56.64], R4 ;  /* 0x000000043800c986 */ /* 0x0023e4000c101d08 */
.L_x_736:
[----:B------:R-:W-:Y:S05]  /*6c00*/  BSYNC B0 ;  /* 0x0000000000007941 */ /* 0x000fea0003800000 */
.L_x_735:
[----:B------:R-:W-:Y:S11]  /*6c10*/  ISETP.GE.AND P0, PT, R71, R2, PT ;  /* 0x000000024700720c */ /* 0x000ff60003f06270 */
[----:B------:R-:W-:Y:S02]  /*6c20*/  @!UPT UIADD3 URZ, URZ, URZ, URZ ;  /* 0x0000003f3f3ff290 */ /* 0x000fe4000fffe03f */
[----:B------:R-:W-:-:S05]  /*6c30*/  @P0 BRA `(.L_x_726) ;  /* 0x0000006000000947 */ /* 0x000fca0003800000 */
[----:B------:R-:W-:Y:S11]  /*6c40*/  ISETP.GE.AND P0, PT, R63, c[0x0][0x1d4], PT ;  /* 0x000075003f007a0c */ /* 0x000ff60003f06270 */
[----:B------:R-:W-:Y:S02]  /*6c50*/  @!UPT UIADD3 URZ, URZ, URZ, URZ ;  /* 0x0000003f3f3ff290 */ /* 0x000fe4000fffe03f */
[----:B-1----:R-:W1:Y:S04]  /*6c60*/  @!P0 LDS.128 R4, [R234+0xd100] ;  /* 0x00d10000ea048984 */ /* 0x002e680000000c00 */
[----:B-1----:R-:W-:Y:S04]  /*6c70*/  @!P0 STG.E.128 [R54.64+0x80], R4 ;  /* 0x0000800436008986 */ /* 0x002fe8000c101d08 */
[----:B------:R-:W1:Y:S04]  /*6c80*/  @!P4 LDS.128 R4, [R234+0xa100] ;  /* 0x00a10000ea04c984 */ /* 0x000e680000000c00 */
[----:B-1----:R1:W-:Y:S02]  /*6c90*/  @!P4 STG.E.128 [R54.64], R4 ;  /* 0x000000043600c986 */ /* 0x0023e4000c101d08 */
.L_x_726:
[----:B------:R-:W-:Y:S05]  /*6ca0*/  BSYNC B2 ;  /* 0x0000000000027941 */ /* 0x000fea0003800000 */
.L_x_709:
[----:B-1---5:R-:W-:Y:S01]  /*6cb0*/  IMAD R4, R32, -0x60, RZ ;  /* 0xffffffa020047824 */ /* 0x022fe200078e02ff */
[----:B------:R-:W-:Y:S01]  /*6cc0*/  ISETP.NE.AND P5, PT, R138, RZ, PT ;  /* 0x000000ff8a00720c */ /* 0x000fe20003fa5270 */
[----:B------:R-:W-:Y:S01]  /*6cd0*/  IMAD.WIDE.U32 R14, R32, 0x60, RZ ;  /* 0x00000060200e7825 */ /* 0x000fe200078e00ff */
[----:B------:R-:W-:Y:S02]  /*6ce0*/  BSSY B0, `(.L_x_737) ;  /* 0x0000045000007945 */ /* 0x000fe40003800000 */
[----:B------:R-:W-:Y:S01]  /*6cf0*/  IADD3 R6, R93, R4, RZ ;  /* 0x000000045d067210 */ /* 0x000fe20007ffe0ff */
[----:B--2---:R-:W-:Y:S01]  /*6d00*/  IMAD R2, R86, 0x60, RZ ;  /* 0x0000006056027824 */ /* 0x004fe200078e02ff */
[----:B------:R-:W-:Y:S02]  /*6d10*/  IADD3 R5, P0, R95, R14, RZ ;  /* 0x0000000e5f057210 */ /* 0x000fe40007f1e0ff */
[----:B------:R-:W-:Y:S01]  /*6d20*/  ISETP.GE.AND P1, PT, R6, 0x21, PT ;  /* 0x000000210600780c */ /* 0x000fe20003f26270 */
[----:B------:R-:W-:Y:S04]  /*6d30*/  IMAD.IADD R2, R15, 0x1, R2 ;  /* 0x000000010f027824 */ /* 0x000fe800078e0202 */
[----:B------:R-:W-:Y:S08]  /*6d40*/  IMAD.X R3, R2, 0x1, R94, P0 ;  /* 0x0000000102037824 */ /* 0x000ff000000e065e */
[----:B------:R-:W-:Y:S05]  /*6d50*/  @P1 IADD3 R8, P0, R5, 0x20, RZ ;  /* 0x0000002005081810 */ /* 0x000fea0007f1e0ff */
[----:B------:R-:W-:Y:S01]  /*6d60*/  @P1 IMAD.X R7, RZ, RZ, R3, P0 ;  /* 0x000000ffff071224 */ /* 0x000fe200000e0603 */
[----:B------:R-:W-:Y:S03]  /*6d70*/  ISETP.GE.AND P0, PT, R6, 0x41, PT ;  /* 0x000000410600780c */ /* 0x000fe60003f06270 */
[----:B------:R-:W-:Y:S04]  /*6d80*/  @P1 IMAD R7, R7, c[0x0][0x258], RZ ;  /* 0x0000960007071a24 */ /* 0x000fe800078e02ff */
[----:B------:R-:W-:Y:S06]  /*6d90*/  @P1 IMAD R7, R8, c[0x0][0x25c], R7 ;  /* 0x0000970008071a24 */ /* 0x000fec00078e0207 */
[----:B------:R-:W-:Y:S05]  /*6da0*/  @P0 IADD3 R11, P2, R5, 0x40, RZ ;  /* 0x00000040050b0810 */ /* 0x000fea0007f5e0ff */
[----:B------:R-:W-:Y:S01]  /*6db0*/  @P0 IMAD.X R9, RZ, RZ, R3, P2 ;  /* 0x000000ffff090224 */ /* 0x000fe200010e0603 */
[----:B------:R-:W-:Y:S03]  /*6dc0*/  ISETP.GE.AND P2, PT, R6, 0x1, PT ;  /* 0x000000010600780c */ /* 0x000fe60003f46270 */
[----:B------:R-:W-:Y:S04]  /*6dd0*/  @P0 IMAD R9, R9, c[0x0][0x258], RZ ;  /* 0x0000960009090a24 */ /* 0x000fe800078e02ff */
[----:B------:R-:W-:Y:S06]  /*6de0*/  @P0 IMAD R9, R11, c[0x0][0x25c], R9 ;  /* 0x000097000b090a24 */ /* 0x000fec00078e0209 */
[----:B------:R-:W-:Y:S01]  /*6df0*/  @P2 MOV R18, R142 ;  /* 0x0000008e00122202 */ /* 0x000fe20000000f00 */
[----:B------:R-:W-:Y:S02]  /*6e00*/  @P2 IMAD.MOV.U32 R19, RZ, RZ, R90 ;  /* 0x000000ffff132224 */ /* 0x000fe400078e005a */
[----:B------:R-:W-:Y:S02]  /*6e10*/  @P2 IMAD R3, R3, c[0x0][0x258], RZ ;  /* 0x0000960003032a24 */ /* 0x000fe400078e02ff */
[C---:B------:R-:W-:Y:S04]  /*6e20*/  @P2 IMAD.WIDE.U32 R18, R5.reuse, c[0x0][0x258], R18 ;  /* 0x0000960005122a25 */ /* 0x040fe800078e0012 */
[----:B------:R-:W-:Y:S01]  /*6e30*/  @P2 IMAD R3, R5, c[0x0][0x25c], R3 ;  /* 0x0000970005032a24 */ /* 0x000fe200078e0203 */
[C---:B------:R-:W-:Y:S04]  /*6e40*/  @P2 LEA R16, P3, R18.reuse, c[0x0][0x250], 0x1 ;  /* 0x0000940012102a11 */ /* 0x040fe800078608ff */
[----:B------:R-:W-:Y:S02]  /*6e50*/  @P2 IADD3 R3, R19, R3, RZ ;  /* 0x0000000313032210 */ /* 0x000fe40007ffe0ff */
[----:B------:R-:W-:Y:S02]  /*6e60*/  @P1 MOV R19, R90 ;  /* 0x0000005a00131202 */ /* 0x000fe40000000f00 */
[----:B------:R-:W-:Y:S01]  /*6e70*/  @P2 LEA.HI.X R17, R18, c[0x0][0x254], R3, 0x1, P3 ;  /* 0x0000950012112a11 */ /* 0x000fe200018f0c03 */
[----:B------:R-:W-:Y:S04]  /*6e80*/  @P1 IMAD.MOV.U32 R18, RZ, RZ, R142 ;  /* 0x000000ffff121224 */ /* 0x000fe800078e008e */
[----:B------:R-:W-:Y:S01]  /*6e90*/  @!PT LDS RZ, [RZ] ;  /* 0x00000000fffff984 */ /* 0x000fe20000000800 */
[----:B------:R-:W-:Y:S01]  /*6ea0*/  @!PT LDS RZ, [RZ] ;  /* 0x00000000fffff984 */ /* 0x000fe20000000800 */
[----:B------:R-:W-:Y:S01]  /*6eb0*/  @!PT LDS RZ, [RZ] ;  /* 0x00000000fffff984 */ /* 0x000fe20000000800 */
[----:B------:R1:W-:Y:S01]  /*6ec0*/  @P2 LDGSTS.E.BYPASS.LTC128B.128 [R234+0x100], [R16.64], !P5 ;  /* 0x0010000010ea2fae */ /* 0x0003e2000e901d48 */
[----:B------:R-:W-:Y:S04]  /*6ed0*/  @P1 IMAD.WIDE.U32 R18, R8, c[0x0][0x258], R18 ;  /* 0x0000960008121a25 */ /* 0x000fe800078e0012 */
[----:B------:R1:W-:Y:S01]  /*6ee0*/  @P2 LDGSTS.E.BYPASS.LTC128B.128 [R234+0x3100], [R16.64+0x80], !P6 ;  /* 0x0310008010ea2fae */ /* 0x0003e2000f101d48 */
[----:B------:R-:W-:Y:S01]  /*6ef0*/  @P1 IMAD.IADD R7, R19, 0x1, R7 ;  /* 0x0000000113071824 */ /* 0x000fe200078e0207 */
[C---:B------:R-:W-:Y:S01]  /*6f00*/  @P1 LEA R6, P3, R18.reuse, c[0x0][0x250], 0x1 ;  /* 0x0000940012061a11 */ /* 0x040fe200078608ff */
[----:B------:R-:W-:Y:S01]  /*6f10*/  @P0 IMAD.MOV.U32 R19, RZ, RZ, R90 ;  /* 0x000000ffff130224 */ /* 0x000fe200078e005a */
[----:B------:R-:W-:Y:S02]  /*6f20*/  IADD3 R3, P2, R89, R14, RZ ;  /* 0x0000000e59037210 */ /* 0x000fe40007f5e0ff */
[----:B------:R-:W-:Y:S02]  /*6f30*/  @P1 LEA.HI.X R7, R18, c[0x0][0x254], R7, 0x1, P3 ;  /* 0x0000950012071a11 */ /* 0x000fe400018f0c07 */
[----:B------:R-:W-:Y:S01]  /*6f40*/  @P0 MOV R18, R142 ;  /* 0x0000008e00120202 */ /* 0x000fe20000000f00 */
[----:B------:R-:W-:Y:S02]  /*6f50*/  IMAD.X R2, R2, 0x1, R88, P2 ;  /* 0x0000000102027824 */ /* 0x000fe400010e0658 */
[----:B------:R1:W-:Y:S02]  /*6f60*/  @P1 LDGSTS.E.BYPASS.LTC128B.128 [R219+0x1100], [R6.64], !P5 ;  /* 0x0110000006db1fae */ /* 0x0003e4000e901d48 */
[----:B------:R-:W-:Y:S03]  /*6f70*/  @P0 IMAD.WIDE.U32 R18, R11, c[0x0][0x258], R18 ;  /* 0x000096000b120a25 */ /* 0x000fe600078e0012 */
[----:B------:R1:W-:Y:S02]  /*6f80*/  @P1 LDGSTS.E.BYPASS.LTC128B.128 [R219+0x4100], [R6.64+0x80], !P6 ;  /* 0x0410008006db1fae */ /* 0x0003e4000f101d48 */
[C---:B------:R-:W-:Y:S02]  /*6f90*/  @P0 LEA R8, P3, R18.reuse, c[0x0][0x250], 0x1 ;  /* 0x0000940012080a11 */ /* 0x040fe400078608ff */
[----:B------:R-:W-:Y:S04]  /*6fa0*/  @P0 IADD3 R9, R19, R9, RZ ;  /* 0x0000000913090210 */ /* 0x000fe80007ffe0ff */
[----:B------:R-:W-:Y:S05]  /*6fb0*/  @P0 LEA.HI.X R9, R18, c[0x0][0x254], R9, 0x1, P3 ;  /* 0x0000950012090a11 */ /* 0x000fea00018f0c09 */
[----:B------:R2:W-:Y:S05]  /*6fc0*/  @P0 LDGSTS.E.BYPASS.LTC128B.128 [R219+0x2100], [R8.64], !P5 ;  /* 0x0210000008db0fae */ /* 0x0005ea000e901d48 */
[----:B------:R2:W-:Y:S05]  /*6fd0*/  @P0 LDGSTS.E.BYPASS.LTC128B.128 [R219+0x5100], [R8.64+0x80], !P6 ;  /* 0x0510008008db0fae */ /* 0x0005ea000f101d48 */
[----:B------:R-:W0:Y:S01]  /*6fe0*/  LDGDEPBAR ;  /* 0x00000000000079af */ /* 0x000e220000000000 */
[----:B--2---:R-:W-:Y:S01]  /*6ff0*/  IADD3 R8, R4, R0, RZ ;  /* 0x0000000004087210 */ /* 0x004fe20007ffe0ff */
[----:B------:R-:W-:Y:S04]  /*7000*/  DEPBAR.LE SB0, 0x0 ;  /* 0x000080000000791a */ /* 0x000fe80000000000 */
[----:B------:R-:W-:Y:S01]  /*7010*/  BAR.SYNC.DEFER_BLOCKING 0x0 ;  /* 0x0000000000007b1d */ /* 0x000fe20000010000 */
[----:B------:R-:W-:Y:S04]  /*7020*/  IMNMX R8, R8, 0x60, PT ;  /* 0x0000006008087817 */ /* 0x000fe80003800200 */
[----:B------:R-:W-:Y:S11]  /*7030*/  ISETP.GE.AND P0, PT, R77, R8, PT ;  /* 0x000000084d00720c */ /* 0x000ff60003f06270 */
[----:B------:R-:W-:Y:S02]  /*7040*/  @!UPT UIADD3 URZ, URZ, URZ, URZ ;  /* 0x0000003f3f3ff290 */ /* 0x000fe4000fffe03f */
[----:B------:R-:W-:-:S05]  /*7050*/  @P0 BRA `(.L_x_738) ;  /* 0x000000d000000947 */ /* 0x000fca0003800000 */
[----:B-1----:R-:W-:Y:S01]  /*7060*/  MOV R86, R140 ;  /* 0x0000008c00567202 */ /* 0x002fe20000000f00 */
[----:B------:R-:W-:Y:S04]  /*7070*/  IMAD R4, R2, c[0x0][0x208], RZ ;  /* 0x0000820002047a24 */ /* 0x000fe800078e02ff */
[C---:B------:R-:W-:Y:S04]  /*7080*/  IMAD.WIDE.U32 R6, R3.reuse, c[0x0][0x208], R86 ;  /* 0x0000820003067a25 */ /* 0x040fe800078e0056 */
[----:B------:R-:W-:Y:S01]  /*7090*/  IMAD R4, R3, c[0x0][0x20c], R4 ;  /* 0x0000830003047a24 */ /* 0x000fe200078e0204 */
[C---:B------:R-:W-:Y:S04]  /*70a0*/  LEA R14, P0, R6.reuse, c[0x0][0x1f8], 0x1 ;  /* 0x00007e00060e7a11 */ /* 0x040fe800078008ff */
[----:B------:R-:W-:Y:S04]  /*70b0*/  IADD3 R4, R7, R4, RZ ;  /* 0x0000000407047210 */ /* 0x000fe80007ffe0ff */
[----:B------:R-:W-:Y:S02]  /*70c0*/  LEA.HI.X R15, R6, c[0x0][0x1fc], R4, 0x1, P0 ;  /* 0x00007f00060f7a11 */ /* 0x000fe400000f0c04 */
[----:B------:R-:W-:Y:S11]  /*70d0*/  ISETP.GE.AND P0, PT, R63, c[0x0][0x1d4], PT ;  /* 0x000075003f007a0c */ /* 0x000ff60003f06270 */
[----:B------:R-:W-:Y:S02]  /*70e0*/  @!UPT UIADD3 URZ, URZ, URZ, URZ ;  /* 0x0000003f3f3ff290 */ /* 0x000fe4000fffe03f */
[----:B------:R-:W1:Y:S04]  /*70f0*/  @!P0 LDS.128 R4, [R234+0x3100] ;  /* 0x00310000ea048984 */ /* 0x000e680000000c00 */
[----:B-1----:R-:W-:Y:S04]  /*7100*/  @!P0 STG.E.128 [R14.64+0x80], R4 ;  /* 0x000080040e008986 */ /* 0x002fe8000c101d08 */
[----:B------:R-:W1:Y:S04]  /*7110*/  @!P4 LDS.128 R4, [R234+0x100] ;  /* 0x00010000ea04c984 */ /* 0x000e680000000c00 */
[----:B-1----:R1:W-:Y:S02]  /*7120*/  @!P4 STG.E.128 [R14.64], R4 ;  /* 0x000000040e00c986 */ /* 0x0023e4000c101d08 */
.L_x_738:
[----:B-1----:R-:W-:Y:S05]  /*7130*/  BSYNC B0 ;  /* 0x0000000000007941 */ /* 0x002fea0003800000 */
.L_x_737:
[----:B------:R-:W-:Y:S01]  /*7140*/  ISETP.GE.AND P0, PT, R74, R8, PT ;  /* 0x000000084a00720c */ /* 0x000fe20003f06270 */
[----:B------:R-:W-:Y:S01]  /*7150*/  @!UPT UIADD3 URZ, URZ, URZ, URZ ;  /* 0x0000003f3f3ff290 */ /* 0x000fe2000fffe03f */
[----:B------:R-:W-:Y:S11]  /*7160*/  BSSY B0, `(.L_x_739) ;  /* 0x0000011000007945 */ /* 0x000ff60003800000 */
[----:B------:R-:W-:-:S05]  /*7170*/  @P0 BRA `(.L_x_740) ;  /* 0x000000f000000947 */ /* 0x000fca0003800000 */
[----:B------:R-:W-:Y:S02]  /*7180*/  IADD3 R5, P0, R3, 0x20, RZ ;  /* 0x0000002003057810 */ /* 0x000fe40007f1e0ff */
[----:B------:R-:W-:Y:S03]  /*7190*/  MOV R86, R140 ;  /* 0x0000008c00567202 */ /* 0x000fe60000000f00 */
[----:B------:R-:W-:Y:S02]  /*71a0*/  IMAD.X R4, RZ, RZ, R2, P0 ;  /* 0x000000ffff047224 */ /* 0x000fe400000e0602 */
[C---:B------:R-:W-:Y:S04]  /*71b0*/  IMAD.WIDE.U32 R6, R5.reuse, c[0x0][0x208], R86 ;  /* 0x0000820005067a25 */ /* 0x040fe800078e0056 */
[----:B------:R-:W-:Y:S01]  /*71c0*/  IMAD R4, R4, c[0x0][0x208], RZ ;  /* 0x0000820004047a24 */ /* 0x000fe200078e02ff */
[C---:B------:R-:W-:Y:S03]  /*71d0*/  LEA R14, P0, R6.reuse, c[0x0][0x1f8], 0x1 ;  /* 0x00007e00060e7a11 */ /* 0x040fe600078008ff */
[----:B------:R-:W-:Y:S04]  /*71e0*/  IMAD R4, R5, c[0x0][0x20c], R4 ;  /* 0x0000830005047a24 */ /* 0x000fe800078e0204 */
[----:B------:R-:W-:Y:S05]  /*71f0*/  IMAD.IADD R4, R7, 0x1, R4 ;  /* 0x0000000107047824 */ /* 0x000fea00078e0204 */
[----:B------:R-:W-:Y:S02]  /*7200*/  LEA.HI.X R15, R6, c[0x0][0x1fc], R4, 0x1, P0 ;  /* 0x00007f00060f7a11 */ /* 0x000fe400000f0c04 */
[----:B------:R-:W-:Y:S11]  /*7210*/  ISETP.GE.AND P0, PT, R63, c[0x0][0x1d4], PT ;  /* 0x000075003f007a0c */ /* 0x000ff60003f06270 */
[----:B------:R-:W-:Y:S02]  /*7220*/  @!UPT UIADD3 URZ, URZ, URZ, URZ ;  /* 0x0000003f3f3ff290 */ /* 0x000fe4000fffe03f */
[----:B------:R-:W1:Y:S04]  /*7230*/  @!P0 LDS.128 R4, [R234+0x4100] ;  /* 0x00410000ea048984 */ /* 0x000e680000000c00 */
[----:B-1----:R-:W-:Y:S04]  /*7240*/  @!P0 STG.E.128 [R14.64+0x80], R4 ;  /* 0x000080040e008986 */ /* 0x002fe8000c101d08 */
[----:B------:R-:W1:Y:S04]  /*7250*/  @!P4 LDS.128 R4, [R234+0x1100] ;  /* 0x00110000ea04c984 */ /* 0x000e680000000c00 */
[----:B-1----:R1:W-:Y:S02]  /*7260*/  @!P4 STG.E.128 [R14.64], R4 ;  /* 0x000000040e00c986 */ /* 0x0023e4000c101d08 */
.L_x_740:
[----:B------:R-:W-:Y:S05]  /*7270*/  BSYNC B0 ;  /* 0x0000000000007941 */ /* 0x000fea0003800000 */
.L_x_739:
[----:B------:R-:W-:Y:S01]  /*7280*/  ISETP.GE.AND P0, PT, R71, R8, PT ;  /* 0x000000084700720c */ /* 0x000fe20003f06270 */
[----:B------:R-:W-:Y:S01]  /*7290*/  @!UPT UIADD3 URZ, URZ, URZ, URZ ;  /* 0x0000003f3f3ff290 */ /* 0x000fe2000fffe03f */
[----:B------:R-:W-:Y:S11]  /*72a0*/  BSSY B0, `(.L_x_741) ;  /* 0x0000011000007945 */ /* 0x000ff60003800000 */
[----:B------:R-:W-:-:S05]  /*72b0*/  @P0 BRA `(.L_x_742) ;  /* 0x000000f000000947 */ /* 0x000fca0003800000 */
[----:B------:R-:W-:Y:S02]  /*72c0*/  IADD3 R3, P0, R3, 0x40, RZ ;  /* 0x0000004003037810 */ /* 0x000fe40007f1e0ff */
[----:B------:R-:W-:Y:S03]  /*72d0*/  MOV R86, R140 ;  /* 0x0000008c00567202 */ /* 0x000fe60000000f00 */
[----:B------:R-:W-:Y:S02]  /*72e0*/  IMAD.X R2, RZ, RZ, R2, P0 ;  /* 0x000000ffff027224 */ /* 0x000fe400000e0602 */
[C---:B-1----:R-:W-:Y:S04]  /*72f0*/  IMAD.WIDE.U32 R4, R3.reuse, c[0x0][0x208], R86 ;  /* 0x0000820003047a25 */ /* 0x042fe800078e0056 */
        /* <DEDUP_REMOVED lines=11> */
.L_x_742:
[----:B------:R-:W-:Y:S05]  /*73b0*/  BSYNC B0 ;  /* 0x0000000000007941 */ /* 0x000fea0003800000 */
.L_x_741:
[C---:B------:R-:W-:Y:S02]  /*73c0*/  ISETP.GT.AND P0, PT, R32.reuse, R101, PT ;  /* 0x000000652000720c */ /* 0x040fe40003f04270 */
[----:B------:R-:W-:Y:S11]  /*73d0*/  IADD3 R32, R32, -0x1, RZ ;  /* 0xffffffff20207810 */ /* 0x000ff60007ffe0ff */
[----:B------:R-:W-:Y:S01]  /*73e0*/  @P0 SHF.R.S32.HI R3, RZ, 0x1f, R32 ;  /* 0x0000001fff030819 */ /* 0x000fe20000011420 */
[----:B-1----:R-:W-:Y:S02]  /*73f0*/  @P0 IMAD.MOV.U32 R4, RZ, RZ, R144 ;  /* 0x000000ffff040224 */ /* 0x002fe400078e0090 */
[----:B------:R-:W-:Y:S02]  /*7400*/  @P0 IMAD.MOV.U32 R5, RZ, RZ, R167 ;  /* 0x000000ffff050224 */ /* 0x000fe400078e00a7 */
[----:B------:R-:W-:Y:S02]  /*7410*/  @P0 IMAD R2, R104, R32, RZ ;  /* 0x0000002068020224 */ /* 0x000fe400078e02ff */
[-C--:B------:R-:W-:Y:S04]  /*7420*/  @P0 IMAD.WIDE.U32 R4, R32, R170.reuse, R4 ;  /* 0x000000aa20040225 */ /* 0x080fe800078e0004 */
[----:B------:R-:W-:Y:S01]  /*7430*/  @P0 IMAD R2, R3, R170, R2 ;  /* 0x000000aa03020224 */ /* 0x000fe200078e0202 */
[----:B------:R-:W-:Y:S02]  /*7440*/  @P0 LEA R6, P1, R4, c[0x0][0x220], 0x1 ;  /* 0x0000880004060a11 */ /* 0x000fe400078208ff */
[----:B------:R-:W-:Y:S01]  /*7450*/  @P0 SHF.L.U32 R3, R110, 0x1, RZ ;  /* 0x000000016e030819 */ /* 0x000fe200000006ff */
[----:B------:R-:W-:Y:S05]  /*7460*/  @P0 IMAD.IADD R2, R5, 0x1, R2 ;  /* 0x0000000105020824 */ /* 0x000fea00078e0202 */
[----:B------:R-:W-:Y:S02]  /*7470*/  @P0 LEA.HI.X R7, R4, c[0x0][0x224], R2, 0x1, P1 ;  /* 0x0000890004070a11 */ /* 0x000fe400008f0c02 */
[----:B------:R-:W-:Y:S02]  /*7480*/  @P0 IADD3 R4, P1, R3, R6, RZ ;  /* 0x0000000603040210 */ /* 0x000fe40007f3e0ff */
[----:B------:R-:W-:Y:S01]  /*7490*/  @P0 SHF.L.U64.HI R2, R110, 0x1, R109 ;  /* 0x000000016e020819 */ /* 0x000fe2000001026d */
[----:B------:R-:W-:Y:S01]  /*74a0*/  @!PT LDS RZ, [RZ] ;  /* 0x00000000fffff984 */ /* 0x000fe20000000800 */
[----:B------:R-:W-:Y:S01]  /*74b0*/  @!PT LDS RZ, [RZ] ;  /* 0x00000000fffff984 */ /* 0x000fe20000000800 */
[----:B------:R-:W-:Y:S01]  /*74c0*/  @!PT LDS RZ, [RZ] ;  /* 0x00000000fffff984 */ /* 0x000fe20000000800 */
[----:B------:R1:W-:Y:S04]  /*74d0*/  @P0 LDGSTS.E.BYPASS.LTC128B.128 [R234+0x8100], [R6.64], !P5 ;  /* 0x0810000006ea0fae */ /* 0x0003e8000e901d48 */
[----:B------:R1:W-:Y:S01]  /*74e0*/  @P0 LDGSTS.E.BYPASS.LTC128B.128 [R234+0xb100], [R6.64+0x80], !P6 ;  /* 0x0b10008006ea0fae */ /* 0x0003e2000f101d48 */
[----:B------:R-:W-:Y:S01]  /*74f0*/  @P0 IMAD.X R5, R2, 0x1, R7, P1 ;  /* 0x0000000102050824 */ /* 0x000fe200008e0607 */
[----:B------:R-:W-:Y:S04]  /*7500*/  @P0 IADD3 R8, P1, R4, R3, RZ ;  /* 0x0000000304080210 */ /* 0x000fe80007f3e0ff */
[----:B------:R1:W-:Y:S01]  /*7510*/  @P0 LDGSTS.E.BYPASS.LTC128B.128 [R234+0x9100], [R4.64], !P5 ;  /* 0x0910000004ea0fae */ /* 0x0003e2000e901d48 */
[----:B------:R-:W-:Y:S03]  /*7520*/  @P0 IADD3.X R9, R5, R2, RZ, P1, !PT ;  /* 0x0000000205090210 */ /* 0x000fe60000ffe4ff */
[----:B------:R1:W-:Y:S04]  /*7530*/  @P0 LDGSTS.E.BYPASS.LTC128B.128 [R234+0xc100], [R4.64+0x80], !P6 ;  /* 0x0c10008004ea0fae */ /* 0x0003e8000f101d48 */
[----:B------:R1:W-:Y:S04]  /*7540*/  @P0 LDGSTS.E.BYPASS.LTC128B.128 [R234+0xa100], [R8.64], !P5 ;  /* 0x0a10000008ea0fae */ /* 0x0003e8000e901d48 */
[----:B------:R1:W-:Y:S04]  /*7550*/  @P0 LDGSTS.E.BYPASS.LTC128B.128 [R234+0xd100], [R8.64+0x80], !P6 ;  /* 0x0d10008008ea0fae */ /* 0x0003e8000f101d48 */
[----:B------:R-:W0:Y:S01]  /*7560*/  LDGDEPBAR ;  /* 0x00000000000079af */ /* 0x000e220000000000 */
[----:B------:R-:W-:-:S05]  /*7570*/  @P0 BRA `(.L_x_743) ;  /* 0xffffbba000000947 */ /* 0x000fca000383ffff */
[----:B------:R-:W-:Y:S01]  /*7580*/  WARPSYNC 0xffffffff ;  /* 0xffffffff00007948 */ /* 0x000fe20003800000 */
[----:B------:R-:W-:Y:S06]  /*7590*/  BAR.SYNC.DEFER_BLOCKING 0x0 ;  /* 0x0000000000007b1d */ /* 0x000fec0000010000 */
.L_x_708:
[----:B------:R-:W-:Y:S01]  /*75a0*/  ISETP.NE.AND P3, PT, R228, 0x1, PT ;  /* 0x00000001e400780c */ /* 0x000fe20003f65270 */
[----:B------:R-:W-:Y:S01]  /*75b0*/  IMAD.IADD R15, R82, 0x1, R83 ;  /* 0x00000001520f7824 */ /* 0x000fe200078e0253 */
[----:B------:R-:W-:-:S02]  /*75c0*/  IADD3 R3, R209, 0x7f, RZ ;  /* 0x0000007fd1037810 */ /* 0x000fc40007ffe0ff */
[----:B------:R-:W-:Y:S02]  /*75d0*/  ISETP.GE.AND P1, PT, R232, 0x1, PT ;  /* 0x00000001e800780c */ /* 0x000fe40003f26270 */
[----:B------:R-:W-:-:S07]  /*75e0*/  IADD3 R0, R231, 0x1, -R229 ;  /* 0x00000001e7007810 */ /* 0x000fce0007ffe8e5 */
[----:B------:R-:W-:-:S05]  /*75f0*/  @P3 IMAD.HI.U32 R2, R3, c[0x0][0x2c8], RZ ;  /* 0x0000b20003023a27 */ /* 0x000fca00078e00ff */
[----:B------:R-:W-:-:S05]  /*7600*/  @P3 SHF.R.U32.HI R3, RZ, c[0x0][0x2cc], R2 ;  /* 0x0000b300ff033a19 */ /* 0x000fca0000011602 */
[----:B------:R-:W-:-:S05]  /*7610*/  IMAD.IADD R0, R0, 0x1, R3 ;  /* 0x0000000100007824 */ /* 0x000fca00078e0203 */
[----:B------:R-:W-:Y:S01]  /*7620*/  IADD3 R3, R0, c[0x0][0x328], RZ ;  /* 0x0000ca0000037a10 */ /* 0x000fe20007ffe0ff */
[----:B------:R-:W-:Y:S05]  /*7630*/  @!P1 BRA `(.L_x_744) ;  /* 0x0000011000009947 */ /* 0x000fea0003800000 */
[C---:B------:R-:W-:Y:S01]  /*7640*/  ISETP.GT.AND P0, PT, R0.reuse, RZ, PT ;  /* 0x000000ff0000720c */ /* 0x040fe20003f04270 */
[----:B------:R-:W-:Y:S01]  /*7650*/  BSSY B0, `(.L_x_745) ;  /* 0x000000d000007945 */ /* 0x000fe20003800000 */
[----:B-1----:R-:W-:Y:S01]  /*7660*/  IADD3 R4, R0, -0x1, RZ ;  /* 0xffffffff00047810 */ /* 0x002fe20007ffe0ff */
[----:B------:R-:W-:-:S10]  /*7670*/  IMAD.MOV.U32 R2, RZ, RZ, c[0x0][0x32c] ;  /* 0x0000cb00ff027624 */ /* 0x000fd400078e00ff */
[----:B------:R-:W-:Y:S05]  /*7680*/  @P0 BRA `(.L_x_746) ;  /* 0x0000006000000947 */ /* 0x000fea0003800000 */
[----:B------:R-:W-:Y:S01]  /*7690*/  ISETP.NE.AND P0, PT, R2, 0x1, PT ;  /* 0x000000010200780c */ /* 0x000fe20003f05270 */
[----:B------:R-:W-:-:S12]  /*76a0*/  IMAD.MOV R4, RZ, RZ, -R0 ;  /* 0x000000ffff047224 */ /* 0x000fd800078e0a00 */
[----:B------:R-:W-:-:S05]  /*76b0*/  @P0 IMAD.HI.U32 R0, R4, c[0x0][0x330], RZ ;  /* 0x0000cc0004000a27 */ /* 0x000fca00078e00ff */
[----:B------:R-:W-:-:S04]  /*76c0*/  @P0 SHF.R.U32.HI R4, RZ, c[0x0][0x334], R0 ;  /* 0x0000cd00ff040a19 */ /* 0x000fc80000011600 */
[----:B------:R-:W-:Y:S01]  /*76d0*/  LOP3.LUT R4, RZ, R4, RZ, 0x33, !PT ;  /* 0x00000004ff047212 */ /* 0x000fe200078e33ff */
[----:B------:R-:W-:Y:S05]  /*76e0*/  BRA `(.L_x_747) ;  /* 0x0000003000007947 */ /* 0x000fea0003800000 */
.L_x_746:
[----:B------:R-:W-:-:S13]  /*76f0*/  ISETP.NE.AND P0, PT, R2, 0x1, PT ;  /* 0x000000010200780c */ /* 0x000fda0003f05270 */
[----:B------:R-:W-:-:S05]  /*7700*/  @P0 IMAD.HI.U32 R0, R4, c[0x0][0x330], RZ ;  /* 0x0000cc0004000a27 */ /* 0x000fca00078e00ff */
[----:B------:R-:W-:Y:S02]  /*7710*/  @P0 SHF.R.U32.HI R4, RZ, c[0x0][0x334], R0 ;  /* 0x0000cd00ff040a19 */ /* 0x000fe40000011600 */
.L_x_747:
[----:B------:R-:W-:Y:S05]  /*7720*/  BSYNC B0 ;  /* 0x0000000000007941 */ /* 0x000fea0003800000 */
.L_x_745:
[----:B------:R-:W-:-:S05]  /*7730*/  IMAD R2, R4, R2, c[0x0][0x32c] ;  /* 0x0000cb0004027624 */ /* 0x000fca00078e0202 */
[----:B------:R-:W-:-:S04]  /*7740*/  IMNMX R3, R3, R2, PT ;  /* 0x0000000203037217 */ /* 0x000fc80003800200 */
.L_x_744:
[----:B------:R-:W-:Y:S01]  /*7750*/  IADD3 R3, R3, 0x5f, RZ ;  /* 0x0000005f03037810 */ /* 0x000fe20007ffe0ff */
[----:B------:R-:W-:-:S04]  /*7760*/  @P3 IMAD.HI.U32 R0, R209, c[0x0][0x2c8], RZ ;  /* 0x0000b200d1003a27 */ /* 0x000fc800078e00ff */
[----:B------:R-:W-:-:S04]  /*7770*/  IMAD.HI R3, R3, 0x2aaaaaab, RZ ;  /* 0x2aaaaaab03037827 */ /* 0x000fc800078e02ff */
[----:B------:R-:W-:Y:S01]  /*7780*/  IMAD.MOV.U32 R2, RZ, RZ, R209 ;  /* 0x000000ffff027224 */ /* 0x000fe200078e00d1 */
[----:B------:R-:W-:Y:S02]  /*7790*/  @P3 SHF.R.U32.HI R2, RZ, c[0x0][0x2cc], R0 ;  /* 0x0000b300ff023a19 */ /* 0x000fe40000011600 */
        /* <DEDUP_REMOVED lines=16> */
.L_x_750:
[----:B------:R-:W-:-:S04]  /*78a0*/  MOV R2, c[0x0][0x32c] ;  /* 0x0000cb0000027a02 */ /* 0x000fc80000000f00 */
[----:B------:R-:W-:-:S13]  /*78b0*/  ISETP.NE.AND P0, PT, R2, 0x1, PT ;  /* 0x000000010200780c */ /* 0x000fda0003f05270 */
[----:B------:R-:W-:-:S05]  /*78c0*/  @P0 IMAD.HI.U32 R2, R84, c[0x0][0x330], RZ ;  /* 0x0000cc0054020a27 */ /* 0x000fca00078e00ff */
[----:B------:R-:W-:Y:S02]  /*78d0*/  @P0 SHF.R.U32.HI R84, RZ, c[0x0][0x334], R2 ;  /* 0x0000cd00ff540a19 */ /* 0x000fe40000011602 */
.L_x_751:
[----:B------:R-:W-:Y:S05]  /*78e0*/  BSYNC B0 ;  /* 0x0000000000007941 */ /* 0x000fea0003800000 */
.L_x_749:
[----:B------:R-:W-:-:S05]  /*78f0*/  IMAD R84, R84, c[0x0][0x32c], RZ ;  /* 0x0000cb0054547a24 */ /* 0x000fca00078e02ff */
[----:B------:R-:W-:-:S05]  /*7900*/  IMNMX R0, R0, R84, !PT ;  /* 0x0000005400007217 */ /* 0x000fca0007800200 */
.L_x_748:
[----:B------:R-:W-:Y:S01]  /*7910*/  IMAD.HI R2, R0, 0x2aaaaaab, RZ ;  /* 0x2aaaaaab00027827 */ /* 0x000fe200078e02ff */
[----:B------:R-:W-:Y:S04]  /*7920*/  BSSY B0, `(.L_x_752) ;  /* 0x0000022000007945 */ /* 0x000fe80003800000 */
[----:B------:R-:W-:-:S04]  /*7930*/  SHF.R.U32.HI R0, RZ, 0x1f, R2 ;  /* 0x0000001fff007819 */ /* 0x000fc80000011602 */
[----:B------:R-:W-:Y:S01]  /*7940*/  LEA.HI.SX32 R0, R2, R0, 0x1c ;  /* 0x0000000002007211 */ /* 0x000fe200078fe2ff */
[----:B------:R-:W-:-:S03]  /*7950*/  IMAD.MOV.U32 R2, RZ, RZ, RZ ;  /* 0x000000ffff027224 */ /* 0x000fc600078e00ff */
[----:B------:R-:W-:-:S04]  /*7960*/  IMNMX R237, RZ, R0, !PT ;  /* 0x00000000ffed7217 */ /* 0x000fc80007800200 */
[----:B------:R-:W-:-:S13]  /*7970*/  ISETP.GT.AND P0, PT, R14, R237, PT ;  /* 0x000000ed0e00720c */ /* 0x000fda0003f04270 */
[----:B------:R-:W-:Y:S05]  /*7980*/  @!P0 BRA `(.L_x_753) ;  /* 0x000001b000008947 */ /* 0x000fea0003800000 */
[-C--:B-1----:R-:W-:Y:S02]  /*7990*/  IABS R4, R102.reuse ;  /* 0x0000006600047213 */ /* 0x082fe40000000000 */
        /* <DEDUP_REMOVED lines=26> */
.L_x_753:
[----:B------:R-:W-:Y:S05]  /*7b40*/  BSYNC B0 ;  /* 0x0000000000007941 */ /* 0x000fea0003800000 */
.L_x_752:
[----:B------:R-:W-:Y:S01]  /*7b50*/  IMAD R237, R233, R2, R237 ;  /* 0x00000002e9ed7224 */ /* 0x000fe200078e02ed */
        /* <DEDUP_REMOVED lines=27> */
[----:B-1----:R-:W-:Y:S01]  /*7d10*/  CS2R R8, SRZ ;  /* 0x0000000000087805 */ /* 0x002fe2000001ff00 */
        /* <DEDUP_REMOVED lines=13> */
[----:B------:R-:W-:-:S05]  /*7df0*/  @P1 MOV R0, 0x4 ;  /* 0x0000000400001802 */ /* 0x000fca0000000f00 */
[----:B------:R-:W-:-:S05]  /*7e00*/  @P1 IMAD.WIDE R2, R211, R0, c[0x0][0x340] ;  /* 0x0000d000d3021625 */ /* 0x000fca00078e0200 */
[----:B------:R1:W2:Y:S01]  /*7e10*/  @P1 LDG.E R0, [R2.64] ;  /* 0x0000000802001981 */ /* 0x0002a2000c1e1900 */
[----:B------:R-:W-:Y:S01]  /*7e20*/  MOV R9, R117 ;  /* 0x0000007500097202 */ /* 0x000fe20000000f00 */
[----:B------:R-:W-:Y:S01]  /*7e30*/  IMAD.MOV.U32 R8, RZ, RZ, R116 ;  /* 0x000000ffff087224 */ /* 0x000fe200078e0074 */
[----:B------:R-:W-:Y:S01]  /*7e40*/  WARPSYNC 0xffffffff ;  /* 0xffffffff00007948 */ /* 0x000fe20003800000 */
[----:B------:R-:W-:Y:S02]  /*7e50*/  IADD3 R102, R14, -0x1, RZ ;  /* 0xffffffff0e667810 */ /* 0x000fe40007ffe0ff */
        /* <DEDUP_REMOVED lines=9> */
[----:B------:R-:W-:Y:S01]  /*7ef0*/  IMAD.IADD R5, R7, 0x1, R4 ;  /* 0x0000000107057824 */ /* 0x000fe200078e0204 */
[----:B------:R-:W-:Y:S01]  /*7f00*/  MOV R4, R6 ;  /* 0x0000000600047202 */ /* 0x000fe20000000f00 */
[----:B------:R-:W-:Y:S01]  /*7f10*/  IMAD R3, R2, c[0x0][0x20c], R3 ;  /* 0x0000830002037a24 */ /* 0x000fe200078e0203 */
[----:B------:R-:W-:-:S03]  /*7f20*/  SHF.R.S32.HI R2, RZ, 0x1f, R211 ;  /* 0x0000001fff027819 */ /* 0x000fc600000114d3 */
[----:B------:R-:W-:-:S04]  /*7f30*/  IMAD.WIDE.U32 R4, R227, c[0x0][0x1e8], R4 ;  /* 0x00007a00e3047a25 */ /* 0x000fc800078e0004 */
[----:B------:R-:W-:Y:S01]  /*7f40*/  IMAD.IADD R9, R9, 0x1, R3 ;  /* 0x0000000109097824 */ /* 0x000fe200078e0203 */
[----:B------:R-:W-:Y:S01]  /*7f50*/  MOV R240, R4 ;  /* 0x0000000400f07202 */ /* 0x000fe20000000f00 */
[C---:B------:R-:W-:Y:S01]  /*7f60*/  IMAD R241, R227.reuse, c[0x0][0x1ec], R5 ;  /* 0x00007b00e3f17a24 */ /* 0x040fe200078e0205 */
[----:B------:R-:W-:Y:S01]  /*7f70*/  SHF.R.S32.HI R5, RZ, 0x1f, R80 ;  /* 0x0000001fff057819 */ /* 0x000fe20000011450 */
[----:B------:R-:W-:Y:S01]  /*7f80*/  IMAD.WIDE.U32 R238, R227, c[0x0][0x210], R8 ;  /* 0x00008400e3ee7a25 */ /* 0x000fe200078e0008 */
[----:B------:R-:W-:-:S03]  /*7f90*/  SHF.R.S32.HI R3, RZ, 0x1f, R63 ;  /* 0x0000001fff037819 */ /* 0x000fc6000001143f */
[----:B------:R-:W-:Y:S02]  /*7fa0*/  IMAD R239, R227, c[0x0][0x214], R239 ;  /* 0x00008500e3ef7a24 */ /* 0x000fe400078e02ef */
[----:B------:R-:W-:-:S04]  /*7fb0*/  IMAD R5, R5, c[0x0][0x178], RZ ;  /* 0x00005e0005057a24 */ /* 0x000fc800078e02ff */
[C---:B------:R-:W-:Y:S02]  /*7fc0*/  IMAD R5, R80.reuse, c[0x0][0x17c], R5 ;  /* 0x00005f0050057a24 */ /* 0x040fe400078e0205 */
[----:B------:R-:W-:-:S04]  /*7fd0*/  IMAD.WIDE.U32 R80, R80, c[0x0][0x178], RZ ;  /* 0x00005e0050507a25 */ /* 0x000fc800078e00ff */
[----:B------:R-:W-:Y:S01]  /*7fe0*/  IMAD.IADD R5, R81, 0x1, R5 ;  /* 0x0000000151057824 */ /* 0x000fe200078e0205 */
[--C-:B--2---:R-:W-:Y:S01]  /*7ff0*/  @P1 SHF.R.S32.HI R7, RZ, 0x1f, R0.reuse ;  /* 0x0000001fff071819 */ /* 0x104fe20000011400 */
[----:B------:R-:W-:Y:S01]  /*8000*/  @P1 IMAD.MOV.U32 R6, RZ, RZ, R0 ;  /* 0x000000ffff061224 */ /* 0x000fe200078e0000 */
[----:B------:R-:W-:Y:S02]  /*8010*/  @!P1 MOV R7, R2 ;  /* 0x0000000200079202 */ /* 0x000fe40000000f00 */
[----:B------:R-:W-:Y:S02]  /*8020*/  @!P1 MOV R6, R211 ;  /* 0x000000d300069202 */ /* 0x000fe40000000f00 */
        /* <DEDUP_REMOVED lines=11> */
[----:B------:R-:W-:-:S03]  /*80e0*/  IMAD R235, R0, c[0x0][0x21c], R235 ;  /* 0x0000870000eb7a24 */ /* 0x000fc600078e02eb */
[----:B------:R-:W-:Y:S02]  /*80f0*/  IADD3 R236, R241, R236, RZ ;  /* 0x000000ecf1ec7210 */ /* 0x000fe40007ffe0ff */
[----:B------:R-:W-:Y:S02]  /*8100*/  IADD3 R235, R239, R235, RZ ;  /* 0x000000ebefeb7210 */ /* 0x000fe40007ffe0ff */
[----:B------:R-:W-:Y:S01]  /*8110*/  IMAD R0, R64, 0x20, R77 ;  /* 0x0000002040007824 */ /* 0x000fe200078e024d */
[----:B------:R-:W-:Y:S01]  /*8120*/  SHF.R.S32.HI R30, RZ, 0x1f, R102 ;  /* 0x0000001fff1e7819 */ /* 0x000fe20000011466 */
[----:B------:R-:W-:Y:S01]  /*8130*/  IMAD.MOV.U32 R8, RZ, RZ, R80 ;  /* 0x000000ffff087224 */ /* 0x000fe200078e0050 */
[----:B------:R-:W-:Y:S01]  /*8140*/  BAR.SYNC.DEFER_BLOCKING 0x0 ;  /* 0x0000000000007b1d */ /* 0x000fe20000010000 */
[----:B------:R-:W-:Y:S02]  /*8150*/  IMAD.IADD R0, R209, 0x1, R0 ;  /* 0x00000001d1007824 */ /* 0x000fe400078e0200 */
[----:B------:R-:W-:Y:S02]  /*8160*/  IMAD.MOV.U32 R9, RZ, RZ, R5 ;  /* 0x000000ffff097224 */ /* 0x000fe400078e0005 */
[----:B------:R-:W-:-:S04]  /*8170*/  @P3 IMAD.HI.U32 R6, R0, c[0x0][0x2c8], RZ ;  /* 0x0000b20000063a27 */ /* 0x000fc800078e00ff */
[----:B------:R-:W-:-:S04]  /*8180*/  IMAD.WIDE.U32 R8, R227, c[0x0][0x1b8], R8 ;  /* 0x00006e00e3087a25 */ /* 0x000fc800078e0008 */
[----:B------:R-:W-:Y:S01]  /*8190*/  IMAD.MOV.U32 R5, RZ, RZ, R0 ;  /* 0x000000ffff057224 */ /* 0x000fe200078e0000 */
[----:B------:R-:W-:Y:S01]  /*81a0*/  @P3 SHF.R.U32.HI R5, RZ, c[0x0][0x2cc], R6 ;  /* 0x0000b300ff053a19 */ /* 0x000fe20000011606 */
[----:B------:R-:W-:Y:S02]  /*81b0*/  IMAD R2, R2, c[0x0][0x1c0], RZ ;  /* 0x0000700002027a24 */ /* 0x000fe400078e02ff */
[----:B------:R-:W-:Y:S01]  /*81c0*/  IMAD R9, R227, c[0x0][0x1bc], R9 ;  /* 0x00006f00e3097a24 */ /* 0x000fe200078e0209 */
[----:B------:R-:W-:Y:S01]  /*81d0*/  SHF.R.S32.HI R6, RZ, 0x1f, R5 ;  /* 0x0000001fff067819 */ /* 0x000fe20000011405 */
[C---:B------:R-:W-:Y:S02]  /*81e0*/  IMAD R2, R4.reuse, c[0x0][0x1c4], R2 ;  /* 0x0000710004027a24 */ /* 0x040fe400078e0202 */
[----:B------:R-:W-:-:S04]  /*81f0*/  IMAD.WIDE.U32 R8, R4, c[0x0][0x1c0], R8 ;  /* 0x0000700004087a25 */ /* 0x000fc800078e0008 */
        /* <DEDUP_REMOVED lines=14> */
[----:B------:R-:W-:Y:S02]  /*82e0*/  IMAD.IADD R0, R77, 0x1, R209 ;  /* 0x000000014d007824 */ /* 0x000fe400078e02d1 */
[----:B------:R-:W-:Y:S01]  /*82f0*/  IMAD.MOV.U32 R15, RZ, RZ, 0x60 ;  /* 0x00000060ff0f7424 */ /* 0x000fe200078e00ff */
[----:B------:R-:W-:Y:S01]  /*8300*/  LEA.HI.X R7, R4, c[0x0][0x164], R2, 0x1, P0 ;  /* 0x0000590004077a11 */ /* 0x000fe200000f0c02 */
[----:B------:R-:W1:Y:S01]  /*8310*/  SHFL.IDX PT, R20, R8, RZ, 0x181f ;  /* 0x00181fff08147589 */ /* 0x000e6200000e0000 */
[----:B------:R-:W-:Y:S01]  /*8320*/  IMAD R2, R229, c[0x0][0x2c4], RZ ;  /* 0x0000b100e5027a24 */ /* 0x000fe200078e02ff */
[----:B------:R-:W-:Y:S01]  /*8330*/  IADD3 R5, R0, 0x20, RZ ;  /* 0x0000002000057810 */ /* 0x000fe20007ffe0ff */
[----:B------:R-:W-:Y:S01]  /*8340*/  IMAD R15, R14, -0x60, R15 ;  /* 0xffffffa00e0f7824 */ /* 0x000fe200078e020f */
[----:B------:R-:W2:Y:S01]  /*8350*/  SHFL.IDX PT, R16, R7, RZ, 0x181f ;  /* 0x00181fff07107589 */ /* 0x000ea200000e0000 */
[----:B------:R-:W-:Y:S01]  /*8360*/  IADD3 R9, R0, 0x40, RZ ;  /* 0x0000004000097810 */ /* 0x000fe20007ffe0ff */
[----:B------:R-:W-:Y:S01]  /*8370*/  IMAD.WIDE.U32 R24, R102, c[0x0][0x1e0], RZ ;  /* 0x0000780066187a25 */ /* 0x000fe200078e00ff */
[-C--:B------:R-:W-:Y:S01]  /*8380*/  ISETP.GE.AND P3, PT, R0, R2.reuse, PT ;  /* 0x000000020000720c */ /* 0x080fe20003f66270 */
[----:B------:R-:W3:Y:S01]  /*8390*/  SHFL.IDX PT, R11, R8, 0x1, 0x181f ;  /* 0x00381f00080b7f89 */ /* 0x000ee200000e0000 */
[-C--:B------:R-:W-:Y:S01]  /*83a0*/  ISETP.GE.AND P4, PT, R5, R2.reuse, PT ;  /* 0x000000020500720c */ /* 0x080fe20003f86270 */
[----:B------:R-:W-:Y:S01]  /*83b0*/  IMAD.MOV.U32 R100, RZ, RZ, R240 ;  /* 0x000000ffff647224 */ /* 0x000fe200078e00f0 */
[----:B------:R-:W-:Y:S01]  /*83c0*/  ISETP.GE.AND P5, PT, R9, R2, PT ;  /* 0x000000020900720c */ /* 0x000fe20003fa6270 */
[----:B------:R-:W4:Y:S01]  /*83d0*/  SHFL.IDX PT, R6, R7, 0x1, 0x181f ;  /* 0x00381f0007067f89 */ /* 0x000f2200000e0000 */
[----:B------:R-:W-:Y:S01]  /*83e0*/  IMAD R9, R30, c[0x0][0x1e0], RZ ;  /* 0x000078001e097a24 */ /* 0x000fe200078e02ff */
[----:B------:R-:W-:Y:S01]  /*83f0*/  IADD3 R28, R15, R231, -R77 ;  /* 0x000000e70f1c7210 */ /* 0x000fe20007ffe84d */
[----:B------:R-:W-:Y:S01]  /*8400*/  IMAD.MOV.U32 R101, RZ, RZ, R236 ;  /* 0x000000ffff657224 */ /* 0x000fe200078e00ec */
[----:B------:R-:W4:Y:S01]  /*8410*/  SHFL.IDX PT, R4, R8, 0x2, 0x181f ;  /* 0x00581f0008047f89 */ /* 0x000f2200000e0000 */
[----:B------:R-:W-:-:S02]  /*8420*/  IMAD R9, R102, c[0x0][0x1e4], R9 ;  /* 0x0000790066097a24 */ /* 0x000fc400078e0209 */
[----:B------:R-:W-:Y:S01]  /*8430*/  IMAD.MOV.U32 R29, RZ, RZ, 0x40 ;  /* 0x00000040ff1d7424 */ /* 0x000fe200078e00ff */
[----:B------:R-:W4:Y:S01]  /*8440*/  SHFL.IDX PT, R5, R7, 0x2, 0x181f ;  /* 0x00581f0007057f89 */ /* 0x000f2200000e0000 */
[----:B------:R-:W-:Y:S02]  /*8450*/  IMAD.IADD R9, R25, 0x1, R9 ;  /* 0x0000000119097824 */ /* 0x000fe400078e0209 */
[----:B------:R-:W-:Y:S01]  /*8460*/  IMAD.WIDE.U32 R24, R24, 0x60, R100 ;  /* 0x0000006018187825 */ /* 0x000fe200078e0064 */
[CC--:B-1----:R-:W-:Y:S01]  /*8470*/  @!P3 LEA R22, P0, R116.reuse, R20.reuse, 0x1 ;  /* 0x000000147416b211 */ /* 0x0c2fe200078008ff */
[----:B------:R-:W1:Y:S01]  /*8480*/  SHFL.IDX PT, R8, R8, 0x3, 0x181f ;  /* 0x00781f0008087f89 */ /* 0x000e6200000e0000 */
[----:B------:R-:W-:Y:S01]  /*8490*/  @!P3 LEA R20, P2, R63, R20, 0x1 ;  /* 0x000000143f14b211 */ /* 0x000fe200078408ff */
[----:B------:R-:W-:Y:S01]  /*84a0*/  IMAD R9, R9, 0x60, RZ ;  /* 0x0000006009097824 */ /* 0x000fe200078e02ff */
[-C--:B--2---:R-:W-:Y:S01]  /*84b0*/  @!P3 LEA.HI.X R23, R116, R16.reuse, R117, 0x1, P0 ;  /* 0x000000107417b211 */ /* 0x084fe200000f0c75 */
[----:B------:R-:W2:Y:S01]  /*84c0*/  SHFL.IDX PT, R7, R7, 0x3, 0x181f ;  /* 0x00781f0007077f89 */ /* 0x000ea200000e0000 */
[----:B------:R-:W-:Y:S01]  /*84d0*/  @!P3 LEA.HI.X R21, R63, R16, R3, 0x1, P2 ;  /* 0x000000103f15b211 */ /* 0x000fe200010f0c03 */
[----:B------:R-:W-:Y:S01]  /*84e0*/  IMAD.IADD R9, R25, 0x1, R9 ;  /* 0x0000000119097824 */ /* 0x000fe200078e0209 */
[----:B---3--:R-:W-:-:S02]  /*84f0*/  @!P4 LEA R16, P0, R63, R11, 0x1 ;  /* 0x0000000b3f10c211 */ /* 0x008fc400078008ff */
[----:B------:R-:W-:Y:S02]  /*8500*/  ISETP.GE.AND P2, PT, R28, 0x1, PT ;  /* 0x000000011c00780c */ /* 0x000fe40003f46270 */
[----:B----4-:R-:W-:Y:S02]  /*8510*/  @!P4 LEA.HI.X R17, R63, R6, R3, 0x1, P0 ;  /* 0x000000063f11c211 */ /* 0x010fe400000f0c03 */
[C---:B------:R-:W-:Y:S02]  /*8520*/  @!P4 LEA R18, P1, R116.reuse, R11, 0x1 ;  /* 0x0000000b7412c211 */ /* 0x040fe400078208ff */
[C---:B------:R-:W-:Y:S02]  /*8530*/  @!P5 LEA R26, P0, R116.reuse, R4, 0x1 ;  /* 0x00000004741ad211 */ /* 0x040fe400078008ff */
[C-C-:B------:R-:W-:Y:S02]  /*8540*/  @!P4 LEA.HI.X R19, R116.reuse, R6, R117.reuse, 0x1, P1 ;  /* 0x000000067413c211 */ /* 0x140fe400008f0c75 */
[----:B------:R-:W-:-:S02]  /*8550*/  @!P5 LEA.HI.X R27, R116, R5, R117, 0x1, P0 ;  /* 0x00000005741bd211 */ /* 0x000fc400000f0c75 */
[C---:B------:R-:W-:Y:S02]  /*8560*/  @!P5 LEA R32, P0, R63.reuse, R4, 0x1 ;  /* 0x000000043f20d211 */ /* 0x040fe400078008ff */
[----:B------:R-:W-:Y:S02]  /*8570*/  IADD3 R4, R0, 0x60, RZ ;  /* 0x0000006000047810 */ /* 0x000fe40007ffe0ff */
[----:B------:R-:W-:Y:S02]  /*8580*/  @!P5 LEA.HI.X R33, R63, R5, R3, 0x1, P0 ;  /* 0x000000053f21d211 */ /* 0x000fe400000f0c03 */
[----:B------:R-:W-:Y:S02]  /*8590*/  ISETP.GE.AND P6, PT, R4, R2, PT ;  /* 0x000000020400720c */ /* 0x000fe40003fc6270 */
[----:B------:R-:W-:Y:S02]  /*85a0*/  @P2 LEA R34, P0, R24, c[0x0][0x1c8], 0x1 ;  /* 0x0000720018222a11 */ /* 0x000fe400078008ff */
[----:B------:R-:W-:-:S02]  /*85b0*/  ISETP.GE.AND P1, PT, R116, c[0x0][0x198], PT ;  /* 0x0000660074007a0c */ /* 0x000fc40003f26270 */
[----:B------:R-:W-:-:S07]  /*85c0*/  @P2 LEA.HI.X R35, R24, c[0x0][0x1cc], R9, 0x1, P0 ;  /* 0x0000730018232a11 */ /* 0x000fce00000f0c09 */
[----:B-1----:R-:W-:-:S04]  /*85d0*/  @!P6 LEA R4, P0, R63, R8, 0x1 ;  /* 0x000000083f04e211 */ /* 0x002fc800078008ff */
[----:B--2---:R-:W-:Y:S01]  /*85e0*/  @!P6 LEA.HI.X R5, R63, R7, R3, 0x1, P0 ;  /* 0x000000073f05e211 */ /* 0x004fe200000f0c03 */
[----:B------:R1:W-:Y:S01]  /*85f0*/  @!P3 LDGSTS.E.BYPASS.LTC128B.128 [R234+0x100], [R22.64], !P1 ;  /* 0x0010000016eabfae */ /* 0x0003e2000c901d48 */
[----:B------:R-:W-:Y:S01]  /*8600*/  @!P6 LEA R6, P0, R116, R8, 0x1 ;  /* 0x000000087406e211 */ /* 0x000fe200078008ff */
[----:B------:R-:W-:-:S03]  /*8610*/  IMAD.MOV.U32 R3, RZ, RZ, 0x20 ;  /* 0x00000020ff037424 */ /* 0x000fc600078e00ff */
[----:B------:R-:W-:Y:S02]  /*8620*/  @!P6 LEA.HI.X R7, R116, R7, R117, 0x1, P0 ;  /* 0x000000077407e211 */ /* 0x000fe400000f0c75 */
[----:B------:R-:W-:-:S13]  /*8630*/  ISETP.GE.AND P0, PT, R63, c[0x0][0x198], PT ;  /* 0x000066003f007a0c */ /* 0x000fda0003f06270 */
[----:B------:R1:W-:Y:S04]  /*8640*/  @!P3 LDGSTS.E.BYPASS.LTC128B.128 [R234+0x4100], [R20.64], !P0 ;  /* 0x0410000014eabfae */ /* 0x0003e8000c101d48 */
[----:B------:R1:W-:Y:S04]  /*8650*/  @!P4 LDGSTS.E.BYPASS.LTC128B.128 [R219+0x1100], [R18.64], !P1 ;  /* 0x0110000012dbcfae */ /* 0x0003e8000c901d48 */
[----:B------:R1:W-:Y:S04]  /*8660*/  @!P4 LDGSTS.E.BYPASS.LTC128B.128 [R219+0x5100], [R16.64], !P0 ;  /* 0x0510000010dbcfae */ /* 0x0003e8000c101d48 */
[----:B------:R1:W-:Y:S04]  /*8670*/  @!P5 LDGSTS.E.BYPASS.LTC128B.128 [R219+0x2100], [R26.64], !P1 ;  /* 0x021000001adbdfae */ /* 0x0003e8000c901d48 */
[----:B------:R1:W-:Y:S04]  /*8680*/  @!P5 LDGSTS.E.BYPASS.LTC128B.128 [R219+0x6100], [R32.64], !P0 ;  /* 0x0610000020dbdfae */ /* 0x0003e8000c101d48 */
[----:B------:R2:W-:Y:S01]  /*8690*/  @!P6 LDGSTS.E.BYPASS.LTC128B.128 [R219+0x3100], [R6.64], !P1 ;  /* 0x0310000006dbefae */ /* 0x0005e2000c901d48 */
[----:B------:R-:W-:-:S03]  /*86a0*/  ISETP.GE.AND P1, PT, R28, 0x21, PT ;  /* 0x000000211c00780c */ /* 0x000fc60003f26270 */
[----:B------:R3:W-:Y:S01]  /*86b0*/  @!P6 LDGSTS.E.BYPASS.LTC128B.128 [R219+0x7100], [R4.64], !P0 ;  /* 0x0710000004dbefae */ /* 0x0007e2000c101d48 */
[----:B------:R-:W-:-:S03]  /*86c0*/  @P2 ISETP.GE.AND P0, PT, R116, c[0x0][0x1d4], PT ;  /* 0x0000750074002a0c */ /* 0x000fc60003f06270 */
[----:B------:R-:W0:Y:S10]  /*86d0*/  LDGDEPBAR ;  /* 0x00000000000079af */ /* 0x000e340000000000 */
[----:B------:R1:W-:Y:S01]  /*86e0*/  @P2 LDGSTS.E.BYPASS.LTC128B.128 [R234+0x8100], [R34.64], !P0 ;  /* 0x0810000022ea2fae */ /* 0x0003e2000c101d48 */
[----:B------:R-:W-:Y:S01]  /*86f0*/  @P2 ISETP.GE.AND P0, PT, R63, c[0x0][0x1d4], PT ;  /* 0x000075003f002a0c */ /* 0x000fe20003f06270 */
[----:B---3--:R-:W-:-:S12]  /*8700*/  IMAD.WIDE.U32 R4, R3, c[0x0][0x1e0], RZ ;  /* 0x0000780003047a25 */ /* 0x008fd800078e00ff */
[----:B------:R1:W-:Y:S01]  /*8710*/  @P2 LDGSTS.E.BYPASS.LTC128B.128 [R234+0xb100], [R34.64+0x80], !P0 ;  /* 0x0b10008022ea2fae */ /* 0x0003e2000c101d48 */
[----:B------:R-:W-:Y:S01]  /*8720*/  IMAD R3, R3, c[0x0][0x1e4], RZ ;  /* 0x0000790003037a24 */ /* 0x000fe200078e02ff */
[----:B------:R-:W-:-:S04]  /*8730*/  @P1 IADD3 R4, P0, R24, R4, RZ ;  /* 0x0000000418041210 */ /* 0x000fc80007f1e0ff */
[----:B------:R-:W-:Y:S02]  /*8740*/  @P1 IADD3.X R3, R9, R5, R3, P0, !PT ;  /* 0x0000000509031210 */ /* 0x000fe400007fe403 */
[----:B--2---:R-:W-:-:S04]  /*8750*/  @P1 LEA R6, P0, R4, c[0x0][0x1c8], 0x1 ;  /* 0x0000720004061a11 */ /* 0x004fc800078008ff */
[----:B------:R-:W-:Y:S01]  /*8760*/  @P1 LEA.HI.X R7, R4, c[0x0][0x1cc], R3, 0x1, P0 ;  /* 0x0000730004071a11 */ /* 0x000fe200000f0c03 */
[----:B------:R-:W-:Y:S01]  /*8770*/  IMAD.WIDE.U32 R4, R29, c[0x0][0x1e0], RZ ;  /* 0x000078001d047a25 */ /* 0x000fe200078e00ff */
[----:B------:R-:W-:-:S03]  /*8780*/  @P1 ISETP.GE.AND P0, PT, R116, c[0x0][0x1d4], PT ;  /* 0x0000750074001a0c */ /* 0x000fc60003f06270 */
[----:B------:R-:W-:-:S10]  /*8790*/  IMAD R3, R29, c[0x0][0x1e4], RZ ;  /* 0x000079001d037a24 */ /* 0x000fd400078e02ff */
[----:B------:R1:W-:Y:S01]  /*87a0*/  @P1 LDGSTS.E.BYPASS.LTC128B.128 [R219+0x9100], [R6.64], !P0 ;  /* 0x0910000006db1fae */ /* 0x0003e2000c101d48 */
[----:B------:R-:W-:-:S13]  /*87b0*/  @P1 ISETP.GE.AND P0, PT, R63, c[0x0][0x1d4], PT ;  /* 0x000075003f001a0c */ /* 0x000fda0003f06270 */
[----:B------:R1:W-:Y:S01]  /*87c0*/  @P1 LDGSTS.E.BYPASS.LTC128B.128 [R219+0xc100], [R6.64+0x80], !P0 ;  /* 0x0c10008006db1fae */ /* 0x0003e2000c101d48 */
[----:B------:R-:W-:-:S13]  /*87d0*/  ISETP.GE.AND P1, PT, R28, 0x41, PT ;  /* 0x000000411c00780c */ /* 0x000fda0003f26270 */
[----:B------:R-:W-:-:S04]  /*87e0*/  @P1 IADD3 R24, P0, R24, R4, RZ ;  /* 0x0000000418181210 */ /* 0x000fc80007f1e0ff */
[----:B------:R-:W-:Y:S02]  /*87f0*/  @P1 IADD3.X R3, R9, R5, R3, P0, !PT ;  /* 0x0000000509031210 */ /* 0x000fe400007fe403 */
[----:B------:R-:W-:-:S04]  /*8800*/  @P1 LEA R4, P0, R24, c[0x0][0x1c8], 0x1 ;  /* 0x0000720018041a11 */ /* 0x000fc800078008ff */
[----:B------:R-:W-:Y:S02]  /*8810*/  @P1 LEA.HI.X R5, R24, c[0x0][0x1cc], R3, 0x1, P0 ;  /* 0x0000730018051a11 */ /* 0x000fe400000f0c03 */
[----:B------:R-:W-:-:S13]  /*8820*/  @P1 ISETP.GE.AND P0, PT, R116, c[0x0][0x1d4], PT ;  /* 0x0000750074001a0c */ /* 0x000fda0003f06270 */
[----:B------:R1:W-:Y:S01]  /*8830*/  @P1 LDGSTS.E.BYPASS.LTC128B.128 [R219+0xa100], [R4.64], !P0 ;  /* 0x0a10000004db1fae */ /* 0x0003e2000c101d48 */
[----:B------:R-:W-:-:S13]  /*8840*/  @P1 ISETP.GE.AND P0, PT, R63, c[0x0][0x1d4], PT ;  /* 0x000075003f001a0c */ /* 0x000fda0003f06270 */
[----:B------:R1:W-:Y:S01]  /*8850*/  @P1 LDGSTS.E.BYPASS.LTC128B.128 [R219+0xd100], [R4.64+0x80], !P0 ;  /* 0x0d10008004db1fae */ /* 0x0003e2000c101d48 */
[----:B------:R-:W-:-:S03]  /*8860*/  ISETP.LT.AND P0, PT, RZ, c[0x0][0x27c], PT ;  /* 0x00009f00ff007a0c */ /* 0x000fc60003f01270 */
[----:B------:R-:W0:Y:S10]  /*8870*/  LDGDEPBAR ;  /* 0x00000000000079af */ /* 0x000e340000000000 */
[----:B------:R-:W-:Y:S05]  /*8880*/  @P0 BRA `(.L_x_755) ;  /* 0x0000002000000947 */ /* 0x000fea0003800000 */
[----:B------:R-:W-:-:S04]  /*8890*/  DEPBAR.LE SB0, 0x1 ;  /* 0x000080400000791a */ /* 0x000fc80000000000 */
[----:B------:R-:W-:Y:S05]  /*88a0*/  BRA `(.L_x_756) ;  /* 0x00004ca000007947 */ /* 0x000fea0003800000 */
.L_x_755:
[----:B------:R-:W-:Y:S01]  /*88b0*/  ULDC.U8 UR4, c[0x0][0x298] ;  /* 0x0000a60000047ab9 */ /* 0x000fe20000000000 */
[----:B-1---5:R-:W-:Y:S01]  /*88c0*/  SHF.R.S32.HI R4, RZ, 0x1f, R65 ;  /* 0x0000001fff047819 */ /* 0x022fe20000011441 */
[----:B------:R-:W-:Y:S01]  /*88d0*/  IMAD.WIDE.U32 R16, R65, c[0x0][0x280], RZ ;  /* 0x0000a00041107a25 */ /* 0x000fe200078e00ff */
[----:B------:R-:W-:Y:S01]  /*88e0*/  ISETP.NE.AND P0, PT, RZ, UR4, PT ;  /* 0x00000004ff007c0c */ /* 0x000fe2000bf05270 */
[----:B------:R-:W-:Y:S01]  /*88f0*/  BSSY B2, `(.L_x_756) ;  /* 0x00004c5000027945 */ /* 0x000fe20003800000 */
[----:B------:R-:W-:Y:S01]  /*8900*/  LEA R3, R64, R0, 0x5 ;  /* 0x0000000040037211 */ /* 0x000fe200078e28ff */
[C---:B------:R-:W-:Y:S01]  /*8910*/  IMAD R5, R4.reuse, c[0x0][0x280], RZ ;  /* 0x0000a00004057a24 */ /* 0x040fe200078e02ff */
[----:B------:R-:W-:Y:S01]  /*8920*/  IADD3 R0, R77, 0x60, RZ ;  /* 0x000000604d007810 */ /* 0x000fe20007ffe0ff */
[----:B------:R-:W-:Y:S02]  /*8930*/  IMAD R4, R4, c[0x0][0x290], RZ ;  /* 0x0000a40004047a24 */ /* 0x000fe400078e02ff */
[----:B------:R-:W-:-:S02]  /*8940*/  IMAD R5, R65, c[0x0][0x284], R5 ;  /* 0x0000a10041057a24 */ /* 0x000fc400078e0205 */
[C---:B------:R-:W-:Y:S02]  /*8950*/  IMAD R4, R65.reuse, c[0x0][0x294], R4 ;  /* 0x0000a50041047a24 */ /* 0x040fe400078e0204 */
[----:B------:R-:W-:Y:S01]  /*8960*/  IMAD.WIDE.U32 R8, R65, c[0x0][0x290], RZ ;  /* 0x0000a40041087a25 */ /* 0x000fe200078e00ff */
[----:B------:R-:W-:-:S04]  /*8970*/  IADD3 R5, R5, R17, RZ ;  /* 0x0000001105057210 */ /* 0x000fc80007ffe0ff */
[----:B------:R-:W-:Y:S01]  /*8980*/  IADD3 R4, R4, R9, RZ ;  /* 0x0000000904047210 */ /* 0x000fe20007ffe0ff */
[----:B------:R-:W-:Y:S05]  /*8990*/  @!P0 BRA `(.L_x_757) ;  /* 0x0000265000008947 */ /* 0x000fea0003800000 */
[----:B------:R-:W-:Y:S01]  /*89a0*/  ISETP.NE.AND P1, PT, R228, 0x1, PT ;  /* 0x00000001e400780c */ /* 0x000fe20003f25270 */
[----:B------:R-:W-:Y:S01]  /*89b0*/  IMAD.MOV.U32 R17, RZ, RZ, R5 ;  /* 0x000000ffff117224 */ /* 0x000fe200078e0005 */
[----:B------:R-:W-:Y:S01]  /*89c0*/  BSSY B0, `(.L_x_758) ;  /* 0x0000032000007945 */ /* 0x000fe20003800000 */
[----:B------:R-:W-:Y:S01]  /*89d0*/  IMAD.MOV.U32 R9, RZ, RZ, R4 ;  /* 0x000000ffff097224 */ /* 0x000fe200078e0004 */
[----:B------:R-:W-:Y:S01]  /*89e0*/  CS2R R48, SRZ ;  /* 0x0000000000307805 */ /* 0x000fe2000001ff00 */
[----:B------:R-:W-:Y:S01]  /*89f0*/  CS2R R72, SRZ ;  /* 0x0000000000487805 */ /* 0x000fe2000001ff00 */
[----:B------:R-:W-:Y:S01]  /*8a00*/  CS2R R54, SRZ ;  /* 0x0000000000367805 */ /* 0x000fe2000001ff00 */
[----:B------:R-:W-:Y:S01]  /*8a10*/  CS2R R68, SRZ ;  /* 0x0000000000447805 */ /* 0x000fe2000001ff00 */
[----:B------:R-:W-:-:S05]  /*8a20*/  CS2R R58, SRZ ;  /* 0x00000000003a7805 */ /* 0x000fca000001ff00 */
[----:B------:R-:W-:-:S05]  /*8a30*/  @P1 IMAD.HI.U32 R6, R3, c[0x0][0x2c8], RZ ;  /* 0x0000b20003061a27 */ /* 0x000fca00078e00ff */
[----:B------:R-:W-:-:S04]  /*8a40*/  @P1 SHF.R.U32.HI R3, RZ, c[0x0][0x2cc], R6 ;  /* 0x0000b300ff031a19 */ /* 0x000fc80000011606 */
[----:B------:R-:W-:Y:S01]  /*8a50*/  SHF.R.S32.HI R7, RZ, 0x1f, R3 ;  /* 0x0000001fff077819 */ /* 0x000fe20000011403 */
[----:B------:R-:W-:-:S04]  /*8a60*/  IMAD.WIDE.U32 R16, R3, c[0x0][0x280], R16 ;  /* 0x0000a00003107a25 */ /* 0x000fc800078e0010 */
[C---:B------:R-:W-:Y:S02]  /*8a70*/  IMAD R6, R7.reuse, c[0x0][0x280], RZ ;  /* 0x0000a00007067a24 */ /* 0x040fe400078e02ff */
[----:B------:R-:W-:Y:S02]  /*8a80*/  IMAD R7, R7, c[0x0][0x290], RZ ;  /* 0x0000a40007077a24 */ /* 0x000fe400078e02ff */
[C---:B------:R-:W-:Y:S01]  /*8a90*/  IMAD R5, R3.reuse, c[0x0][0x284], R6 ;  /* 0x0000a10003057a24 */ /* 0x040fe200078e0206 */
[----:B------:R-:W-:Y:S01]  /*8aa0*/  LEA R6, P0, R16, c[0x0][0x270], 0x1 ;  /* 0x00009c0010067a11 */ /* 0x000fe200078008ff */
[----:B------:R-:W-:-:S03]  /*8ab0*/  IMAD.WIDE.U32 R8, R3, c[0x0][0x290], R8 ;  /* 0x0000a40003087a25 */ /* 0x000fc600078e0008 */
[----:B------:R-:W-:Y:S01]  /*8ac0*/  IADD3 R5, R17, R5, RZ ;  /* 0x0000000511057210 */ /* 0x000fe20007ffe0ff */
[----:B------:R-:W-:-:S03]  /*8ad0*/  IMAD R3, R3, c[0x0][0x294], R7 ;  /* 0x0000a50003037a24 */ /* 0x000fc600078e0207 */
[----:B------:R-:W-:Y:S02]  /*8ae0*/  LEA.HI.X R16, R16, c[0x0][0x274], R5, 0x1, P0 ;  /* 0x00009d0010107a11 */ /* 0x000fe400000f0c05 */
[C---:B------:R-:W-:Y:S02]  /*8af0*/  LEA R4, P0, R8.reuse, c[0x0][0x288], 0x1 ;  /* 0x0000a20008047a11 */ /* 0x040fe400078008ff */
[----:B------:R-:W-:Y:S01]  /*8b00*/  IADD3 R3, R9, R3, RZ ;  /* 0x0000000309037210 */ /* 0x000fe20007ffe0ff */
[----:B------:R1:W2:Y:S03]  /*8b10*/  SHFL.IDX PT, R11, R16, RZ, 0x181f ;  /* 0x00181fff100b7589 */ /* 0x0002a600000e0000 */
[----:B------:R-:W-:Y:S01]  /*8b20*/  LEA.HI.X R5, R8, c[0x0][0x28c], R3, 0x1, P0 ;  /* 0x0000a30008057a11 */ /* 0x000fe200000f0c03 */
[----:B------:R1:W3:Y:S01]  /*8b30*/  SHFL.IDX PT, R9, R6, RZ, 0x181f ;  /* 0x00181fff06097589 */ /* 0x0002e200000e0000 */
[----:B------:R-:W-:-:S03]  /*8b40*/  SHF.R.S32.HI R3, RZ, 0x1f, R10 ;  /* 0x0000001fff037819 */ /* 0x000fc6000001140a */
[----:B------:R1:W4:Y:S04]  /*8b50*/  SHFL.IDX PT, R7, R4, RZ, 0x181f ;  /* 0x00181fff04077589 */ /* 0x00032800000e0000 */
[----:B------:R1:W1:Y:S01]  /*8b60*/  SHFL.IDX PT, R8, R5, RZ, 0x181f ;  /* 0x00181fff05087589 */ /* 0x00026200000e0000 */
[----:B------:R-:W-:Y:S05]  /*8b70*/  @P3 BRA `(.L_x_759) ;  /* 0x0000016000003947 */ /* 0x000fea0003800000 */
[----:B------:R-:W-:Y:S01]  /*8b80*/  ISETP.GE.AND P1, PT, R12, c[0x0][0x27c], PT ;  /* 0x00009f000c007a0c */ /* 0x000fe20003f26270 */
[----:B------:R-:W-:Y:S01]  /*8b90*/  CS2R R72, SRZ ;  /* 0x0000000000487805 */ /* 0x000fe2000001ff00 */
[----:B------:R-:W-:-:S11]  /*8ba0*/  CS2R R54, SRZ ;  /* 0x0000000000367805 */ /* 0x000fd6000001ff00 */
[C---:B------:R-:W-:Y:S01]  /*8bb0*/  @!P1 IMAD.SHL.U32 R18, R12.reuse, 0x2, RZ ;  /* 0x000000020c129824 */ /* 0x040fe200078e00ff */
[----:B------:R-:W-:-:S04]  /*8bc0*/  @!P1 SHF.L.U64.HI R17, R12, 0x1, R13 ;  /* 0x000000010c119819 */ /* 0x000fc8000001020d */
[----:B---3--:R-:W-:-:S05]  /*8bd0*/  @!P1 IADD3 R20, P0, R9, R18, RZ ;  /* 0x0000001209149210 */ /* 0x008fca0007f1e0ff */
[--C-:B--2---:R-:W-:Y:S01]  /*8be0*/  @!P1 IMAD.X R21, R11, 0x1, R17.reuse, P0 ;  /* 0x000000010b159824 */ /* 0x104fe200000e0611 */
[----:B----4-:R-:W-:Y:S01]  /*8bf0*/  @!P1 IADD3 R22, P0, R7, R18, RZ ;  /* 0x0000001207169210 */ /* 0x010fe20007f1e0ff */
[----:B------:R-:W-:Y:S01]  /*8c00*/  CS2R R58, SRZ ;  /* 0x00000000003a7805 */ /* 0x000fe2000001ff00 */
[----:B------:R-:W-:Y:S02]  /*8c10*/  CS2R R68, SRZ ;  /* 0x0000000000447805 */ /* 0x000fe4000001ff00 */
[----:B------:R2:W5:Y:S01]  /*8c20*/  @!P1 LD.E.64 R54, [R20.64] ;  /* 0x0000000814369980 */ /* 0x000562000c101b00 */
[----:B-1----:R-:W-:Y:S01]  /*8c30*/  @!P1 IMAD.X R23, R8, 0x1, R17, P0 ;  /* 0x0000000108179824 */ /* 0x002fe200000e0611 */
[----:B------:R-:W-:-:S04]  /*8c40*/  ISETP.GE.AND P0, PT, R10, c[0x0][0x27c], PT ;  /* 0x00009f000a007a0c */ /* 0x000fc80003f06270 */
[----:B------:R2:W5:Y:S09]  /*8c50*/  @!P1 LD.E.64 R58, [R22.64] ;  /* 0x00000008163a9980 */ /* 0x000572000c101b00 */
[C---:B------:R-:W-:Y:S01]  /*8c60*/  @!P0 IMAD.SHL.U32 R18, R10.reuse, 0x2, RZ ;  /* 0x000000020a128824 */ /* 0x040fe200078e00ff */
[----:B------:R-:W-:-:S04]  /*8c70*/  @!P0 SHF.L.U64.HI R17, R10, 0x1, R3 ;  /* 0x000000010a118819 */ /* 0x000fc80000010203 */
[----:B------:R-:W-:-:S05]  /*8c80*/  @!P0 IADD3 R24, P2, R9, R18, RZ ;  /* 0x0000001209188210 */ /* 0x000fca0007f5e0ff */
[----:B------:R-:W-:Y:S01]  /*8c90*/  @!P0 IMAD.X R25, R11, 0x1, R17, P2 ;  /* 0x000000010b198824 */ /* 0x000fe200010e0611 */
[----:B------:R-:W-:-:S04]  /*8ca0*/  @!P0 IADD3 R18, P2, R7, R18, RZ ;  /* 0x0000001207128210 */ /* 0x000fc80007f5e0ff */
[----:B------:R2:W5:Y:S01]  /*8cb0*/  @!P0 LD.E.64 R72, [R24.64] ;  /* 0x0000000818488980 */ /* 0x000562000c101b00 */
[----:B------:R-:W-:-:S05]  /*8cc0*/  @!P0 IMAD.X R19, R8, 0x1, R17, P2 ;  /* 0x0000000108138824 */ /* 0x000fca00010e0611 */
[----:B------:R2:W5:Y:S03]  /*8cd0*/  @!P0 LD.E.64 R68, [R18.64] ;  /* 0x0000000812448980 */ /* 0x000566000c101b00 */
.L_x_759:
[----:B------:R-:W-:Y:S05]  /*8ce0*/  BSYNC B0 ;  /* 0x0000000000007941 */ /* 0x000fea0003800000 */
.L_x_758:
[----:B--2--5:R-:W-:Y:S01]  /*8cf0*/  IMAD.MOV.U32 R20, RZ, RZ, R72 ;  /* 0x000000ffff147224 */ /* 0x024fe200078e0048 */
[----:B------:R2:W4:Y:S01]  /*8d00*/  SHFL.IDX PT, R11, R16, 0x1, 0x181f ;  /* 0x00381f00100b7f89 */ /* 0x00052200000e0000 */
[----:B------:R-:W-:Y:S01]  /*8d10*/  IMAD.MOV.U32 R19, RZ, RZ, R73 ;  /* 0x000000ffff137224 */ /* 0x000fe200078e0049 */
[----:B------:R-:W-:Y:S01]  /*8d20*/  BSSY B0, `(.L_x_760) ;  /* 0x000002a000007945 */ /* 0x000fe20003800000 */
[----:B------:R-:W-:Y:S01]  /*8d30*/  IMAD.MOV.U32 R18, RZ, RZ, R54 ;  /* 0x000000ffff127224 */ /* 0x000fe200078e0036 */
[----:B---3--:R2:W3:Y:S01]  /*8d40*/  SHFL.IDX PT, R9, R6, 0x1, 0x181f ;  /* 0x00381f0006097f89 */ /* 0x0084e200000e0000 */
[----:B------:R-:W-:Y:S01]  /*8d50*/  IMAD.MOV.U32 R17, RZ, RZ, R55 ;  /* 0x000000ffff117224 */ /* 0x000fe200078e0037 */
[----:B------:R-:W-:Y:S01]  /*8d60*/  PRMT R44, R19, 0x5410, R20 ;  /* 0x00005410132c7816 */ /* 0x000fe20000000014 */
[----:B------:R-:W-:Y:S01]  /*8d70*/  IMAD.MOV.U32 R19, RZ, RZ, R69 ;  /* 0x000000ffff137224 */ /* 0x000fe200078e0045 */
[----:B------:R-:W-:Y:S01]  /*8d80*/  PRMT R52, R18, 0x7610, R52 ;  /* 0x0000761012347816 */ /* 0x000fe20000000034 */
[----:B------:R-:W-:Y:S01]  /*8d90*/  IMAD.MOV.U32 R18, RZ, RZ, R58 ;  /* 0x000000ffff127224 */ /* 0x000fe200078e003a */
[----:B------:R-:W-:Y:S01]  /*8da0*/  PRMT R51, R17, 0x7610, R51 ;  /* 0x0000761011337816 */ /* 0x000fe20000000033 */
[----:B-1----:R2:W1:Y:S01]  /*8db0*/  SHFL.IDX PT, R8, R5, 0x1, 0x181f ;  /* 0x00381f0005087f89 */ /* 0x00246200000e0000 */
[----:B------:R-:W-:Y:S01]  /*8dc0*/  MOV R20, R68 ;  /* 0x0000004400147202 */ /* 0x000fe20000000f00 */
[----:B------:R-:W-:Y:S01]  /*8dd0*/  CS2R R66, SRZ ;  /* 0x0000000000427805 */ /* 0x000fe2000001ff00 */
[----:B------:R-:W-:Y:S01]  /*8de0*/  MOV R17, R59 ;  /* 0x0000003b00117202 */ /* 0x000fe20000000f00 */
[----:B----4-:R2:W4:Y:S01]  /*8df0*/  SHFL.IDX PT, R7, R4, 0x1, 0x181f ;  /* 0x00381f0004077f89 */ /* 0x01052200000e0000 */
[----:B------:R-:W-:Y:S01]  /*8e00*/  PRMT R39, R19, 0x5410, R20 ;  /* 0x0000541013277816 */ /* 0x000fe20000000014 */
[----:B------:R-:W-:Y:S01]  /*8e10*/  CS2R R46, SRZ ;  /* 0x00000000002e7805 */ /* 0x000fe2000001ff00 */
[----:B------:R-:W-:Y:S01]  /*8e20*/  PRMT R50, R18, 0x7610, R50 ;  /* 0x0000761012327816 */ /* 0x000fe20000000032 */
[----:B------:R-:W-:Y:S01]  /*8e30*/  CS2R R60, SRZ ;  /* 0x00000000003c7805 */ /* 0x000fe2000001ff00 */
[----:B------:R-:W-:Y:S01]  /*8e40*/  PRMT R45, R17, 0x7610, R45 ;  /* 0x00007610112d7816 */ /* 0x000fe2000000002d */
[----:B------:R-:W-:Y:S05]  /*8e50*/  @P4 BRA `(.L_x_761) ;  /* 0x0000016000004947 */ /* 0x000fea0003800000 */
[----:B------:R-:W-:Y:S01]  /*8e60*/  ISETP.GE.AND P1, PT, R12, c[0x0][0x27c], PT ;  /* 0x00009f000c007a0c */ /* 0x000fe20003f26270 */
[----:B------:R-:W-:Y:S01]  /*8e70*/  CS2R R48, SRZ ;  /* 0x0000000000307805 */ /* 0x000fe2000001ff00 */
[----:B------:R-:W-:Y:S01]  /*8e80*/  ISETP.GE.AND P0, PT, R10, c[0x0][0x27c], PT ;  /* 0x00009f000a007a0c */ /* 0x000fe20003f06270 */
[----:B------:R-:W-:-:S10]  /*8e90*/  CS2R R66, SRZ ;  /* 0x0000000000427805 */ /* 0x000fd4000001ff00 */
[C---:B------:R-:W-:Y:S01]  /*8ea0*/  @!P1 IMAD.SHL.U32 R17, R12.reuse, 0x2, RZ ;  /* 0x000000020c119824 */ /* 0x040fe200078e00ff */
[----:B------:R-:W-:Y:S01]  /*8eb0*/  @!P1 SHF.L.U64.HI R19, R12, 0x1, R13 ;  /* 0x000000010c139819 */ /* 0x000fe2000001020d */
[----:B------:R-:W-:-:S03]  /*8ec0*/  @!P0 IMAD.SHL.U32 R18, R10, 0x2, RZ ;  /* 0x000000020a128824 */ /* 0x000fc600078e00ff */
[----:B---3--:R-:W-:-:S05]  /*8ed0*/  @!P1 IADD3 R20, P2, R9, R17, RZ ;  /* 0x0000001109149210 */ /* 0x008fca0007f5e0ff */
[----:B------:R-:W-:Y:S01]  /*8ee0*/  @!P1 IMAD.X R21, R11, 0x1, R19, P2 ;  /* 0x000000010b159824 */ /* 0x000fe200010e0613 */
[----:B----4-:R-:W-:Y:S02]  /*8ef0*/  @!P1 IADD3 R22, P2, R7, R17, RZ ;  /* 0x0000001107169210 */ /* 0x010fe40007f5e0ff */
[----:B------:R-:W-:Y:S01]  /*8f00*/  @!P0 SHF.L.U64.HI R17, R10, 0x1, R3 ;  /* 0x000000010a118819 */ /* 0x000fe20000010203 */
[----:B------:R-:W-:Y:S01]  /*8f10*/  CS2R R60, SRZ ;  /* 0x00000000003c7805 */ /* 0x000fe2000001ff00 */
[----:B------:R-:W-:Y:S01]  /*8f20*/  CS2R R46, SRZ ;  /* 0x00000000002e7805 */ /* 0x000fe2000001ff00 */
[C---:B-1----:R-:W-:Y:S01]  /*8f30*/  @!P1 IMAD.X R23, R8.reuse, 0x1, R19, P2 ;  /* 0x0000000108179824 */ /* 0x042fe200010e0613 */
[-C--:B------:R-:W-:Y:S01]  /*8f40*/  @!P0 IADD3 R24, P2, R9, R18.reuse, RZ ;  /* 0x0000001209188210 */ /* 0x080fe20007f5e0ff */
[----:B------:R1:W5:Y:S04]  /*8f50*/  @!P1 LD.E.64 R66, [R20.64] ;  /* 0x0000000814429980 */ /* 0x000368000c101b00 */
[--C-:B------:R-:W-:Y:S01]  /*8f60*/  @!P0 IMAD.X R25, R11, 0x1, R17.reuse, P2 ;  /* 0x000000010b198824 */ /* 0x100fe200010e0611 */
[----:B------:R-:W-:Y:S01]  /*8f70*/  @!P0 IADD3 R18, P2, R7, R18, RZ ;  /* 0x0000001207128210 */ /* 0x000fe20007f5e0ff */
[----:B------:R1:W5:Y:S04]  /*8f80*/  @!P1 LD.E.64 R60, [R22.64] ;  /* 0x00000008163c9980 */ /* 0x000368000c101b00 */
[----:B------:R-:W-:Y:S01]  /*8f90*/  @!P0 IMAD.X R19, R8, 0x1, R17, P2 ;  /* 0x0000000108138824 */ /* 0x000fe200010e0611 */
[----:B------:R1:W5:Y:S04]  /*8fa0*/  @!P0 LD.E.64 R48, [R24.64] ;  /* 0x0000000818308980 */ /* 0x000368000c101b00 */
[----:B------:R1:W5:Y:S03]  /*8fb0*/  @!P0 LD.E.64 R46, [R18.64] ;  /* 0x00000008122e8980 */ /* 0x000366000c101b00 */
.L_x_761:
[----:B------:R-:W-:Y:S05]  /*8fc0*/  BSYNC B0 ;  /* 0x0000000000007941 */ /* 0x000fea0003800000 */
.L_x_760:
[----:B-1---5:R-:W-:Y:S01]  /*8fd0*/  IMAD.MOV.U32 R20, RZ, RZ, R48 ;  /* 0x000000ffff147224 */ /* 0x022fe200078e0030 */
[----:B------:R-:W-:Y:S01]  /*8fe0*/  MOV R18, R66 ;  /* 0x0000004200127202 */ /* 0x000fe20000000f00 */
[----:B------:R-:W-:Y:S01]  /*8ff0*/  IMAD.MOV.U32 R19, RZ, RZ, R49 ;  /* 0x000000ffff137224 */ /* 0x000fe200078e0031 */
[----:B------:R1:W2:Y:S01]  /*9000*/  SHFL.IDX PT, R11, R16, 0x2, 0x181f ;  /* 0x00581f00100b7f89 */ /* 0x0002a200000e0000 */
[----:B------:R-:W-:Y:S01]  /*9010*/  IMAD.MOV.U32 R17, RZ, RZ, R67 ;  /* 0x000000ffff117224 */ /* 0x000fe200078e0043 */
[----:B------:R-:W-:Y:S01]  /*9020*/  BSSY B0, `(.L_x_762) ;  /* 0x0000028000007945 */ /* 0x000fe20003800000 */
[----:B------:R-:W-:Y:S01]  /*9030*/  CS2R R22, SRZ ;  /* 0x0000000000167805 */ /* 0x000fe2000001ff00 */
[----:B------:R-:W-:Y:S01]  /*9040*/  PRMT R25, R19, 0x5410, R20 ;  /* 0x0000541013197816 */ /* 0x000fe20000000014 */
[----:B------:R-:W-:Y:S01]  /*9050*/  IMAD.MOV.U32 R20, RZ, RZ, R46 ;  /* 0x000000ffff147224 */ /* 0x000fe200078e002e */
[----:B------:R-:W-:Y:S01]  /*9060*/  PRMT R38, R17, 0x5410, R18 ;  /* 0x0000541011267816 */ /* 0x000fe20000000012 */
[----:B------:R-:W-:Y:S01]  /*9070*/  IMAD.MOV.U32 R18, RZ, RZ, R60 ;  /* 0x000000ffff127224 */ /* 0x000fe200078e003c */
[----:B------:R-:W-:Y:S01]  /*9080*/  MOV R19, R47 ;  /* 0x0000002f00137202 */ /* 0x000fe20000000f00 */
[----:B---3--:R1:W3:Y:S01]  /*9090*/  SHFL.IDX PT, R9, R6, 0x2, 0x181f ;  /* 0x00581f0006097f89 */ /* 0x0082e200000e0000 */
[----:B------:R-:W-:Y:S01]  /*90a0*/  MOV R17, R61 ;  /* 0x0000003d00117202 */ /* 0x000fe20000000f00 */
[----:B------:R-:W-:Y:S01]  /*90b0*/  CS2R R36, SRZ ;  /* 0x0000000000247805 */ /* 0x000fe2000001ff00 */
[----:B------:R-:W-:Y:S01]  /*90c0*/  PRMT R24, R19, 0x5410, R20 ;  /* 0x0000541013187816 */ /* 0x000fe20000000014 */
[----:B------:R1:W4:Y:S01]  /*90d0*/  SHFL.IDX PT, R8, R5, 0x2, 0x181f ;  /* 0x00581f0005087f89 */ /* 0x00032200000e0000 */
[----:B------:R-:W-:Y:S01]  /*90e0*/  PRMT R31, R17, 0x5410, R18 ;  /* 0x00005410111f7816 */ /* 0x000fe20000000012 */
[----:B------:R-:W-:Y:S01]  /*90f0*/  CS2R R42, SRZ ;  /* 0x00000000002a7805 */ /* 0x000fe2000001ff00 */
[----:B------:R-:W-:Y:S01]  /*9100*/  CS2R R34, SRZ ;  /* 0x0000000000227805 */ /* 0x000fe2000001ff00 */
[----:B----4-:R1:W4:Y:S01]  /*9110*/  SHFL.IDX PT, R7, R4, 0x2, 0x181f ;  /* 0x00581f0004077f89 */ /* 0x01032200000e0000 */
[----:B------:R-:W-:Y:S01]  /*9120*/  CS2R R40, SRZ ;  /* 0x0000000000287805 */ /* 0x000fe2000001ff00 */
[----:B------:R-:W-:Y:S05]  /*9130*/  @P5 BRA `(.L_x_763) ;  /* 0x0000016000005947 */ /* 0x000fea0003800000 */
[----:B------:R-:W-:Y:S01]  /*9140*/  ISETP.GE.AND P0, PT, R10, c[0x0][0x27c], PT ;  /* 0x00009f000a007a0c */ /* 0x000fe20003f06270 */
[----:B------:R-:W-:Y:S01]  /*9150*/  CS2R R36, SRZ ;  /* 0x0000000000247805 */ /* 0x000fe2000001ff00 */
[----:B------:R-:W-:Y:S01]  /*9160*/  ISETP.GE.AND P1, PT, R12, c[0x0][0x27c], PT ;  /* 0x00009f000c007a0c */ /* 0x000fe20003f26270 */
[----:B------:R-:W-:-:S10]  /*9170*/  CS2R R42, SRZ ;  /* 0x00000000002a7805 */ /* 0x000fd4000001ff00 */
[C---:B------:R-:W-:Y:S01]  /*9180*/  @!P0 IMAD.SHL.U32 R18, R10.reuse, 0x2, RZ ;  /* 0x000000020a128824 */ /* 0x040fe200078e00ff */
[----:B------:R-:W-:Y:S01]  /*9190*/  @!P0 SHF.L.U64.HI R17, R10, 0x1, R3 ;  /* 0x000000010a118819 */ /* 0x000fe20000010203 */
[C---:B------:R-:W-:Y:S01]  /*91a0*/  @!P1 IMAD.SHL.U32 R19, R12.reuse, 0x2, RZ ;  /* 0x000000020c139824 */ /* 0x040fe200078e00ff */
[----:B------:R-:W-:Y:S02]  /*91b0*/  @!P1 SHF.L.U64.HI R20, R12, 0x1, R13 ;  /* 0x000000010c149819 */ /* 0x000fe4000001020d */
[C---:B---3--:R-:W-:Y:S02]  /*91c0*/  @!P0 IADD3 R34, P3, R9.reuse, R18, RZ ;  /* 0x0000001209228210 */ /* 0x048fe40007f7e0ff */
[-C--:B------:R-:W-:Y:S02]  /*91d0*/  @!P1 IADD3 R26, P2, R9, R19.reuse, RZ ;  /* 0x00000013091a9210 */ /* 0x080fe40007f5e0ff */
[----:B----4-:R-:W-:Y:S01]  /*91e0*/  @!P1 IADD3 R32, P4, R7, R19, RZ ;  /* 0x0000001307209210 */ /* 0x010fe20007f9e0ff */
[----:B--2---:R-:W-:-:S02]  /*91f0*/  @!P0 IMAD.X R35, R11, 0x1, R17, P3 ;  /* 0x000000010b238824 */ /* 0x004fc400018e0611 */
[--C-:B------:R-:W-:Y:S01]  /*9200*/  @!P1 IMAD.X R27, R11, 0x1, R20.reuse, P2 ;  /* 0x000000010b1b9824 */ /* 0x100fe200010e0614 */
[----:B------:R-:W-:Y:S01]  /*9210*/  @!P0 IADD3 R18, P2, R7, R18, RZ ;  /* 0x0000001207128210 */ /* 0x000fe20007f5e0ff */
[----:B------:R-:W-:Y:S01]  /*9220*/  CS2R R40, SRZ ;  /* 0x0000000000287805 */ /* 0x000fe2000001ff00 */
[----:B------:R2:W5:Y:S01]  /*9230*/  @!P0 LD.E.64 R36, [R34.64] ;  /* 0x0000000822248980 */ /* 0x000562000c101b00 */
[C---:B------:R-:W-:Y:S02]  /*9240*/  @!P1 IMAD.X R33, R8.reuse, 0x1, R20, P4 ;  /* 0x0000000108219824 */ /* 0x040fe400020e0614 */
[----:B------:R-:W-:Y:S01]  /*9250*/  @!P0 IMAD.X R19, R8, 0x1, R17, P2 ;  /* 0x0000000108138824 */ /* 0x000fe200010e0611 */
[----:B------:R3:W5:Y:S04]  /*9260*/  @!P1 LD.E.64 R42, [R26.64] ;  /* 0x000000081a2a9980 */ /* 0x000768000c101b00 */
[----:B------:R3:W5:Y:S01]  /*9270*/  @!P1 LD.E.64 R40, [R32.64] ;  /* 0x0000000820289980 */ /* 0x000762000c101b00 */
[----:B--2---:R-:W-:-:S06]  /*9280*/  CS2R R34, SRZ ;  /* 0x0000000000227805 */ /* 0x004fcc000001ff00 */
[----:B------:R3:W5:Y:S02]  /*9290*/  @!P0 LD.E.64 R34, [R18.64] ;  /* 0x0000000812228980 */ /* 0x000764000c101b00 */
.L_x_763:
[----:B------:R-:W-:Y:S05]  /*92a0*/  BSYNC B0 ;  /* 0x0000000000007941 */ /* 0x000fea0003800000 */
.L_x_762:
[----:B----4-:R4:W1:Y:S01]  /*92b0*/  SHFL.IDX PT, R7, R16, 0x3, 0x181f ;  /* 0x00781f0010077f89 */ /* 0x01086200000e0000 */
[----:B--2--5:R-:W-:Y:S01]  /*92c0*/  IMAD.MOV.U32 R11, RZ, RZ, R37 ;  /* 0x000000ffff0b7224 */ /* 0x024fe200078e0025 */
[----:B---3--:R-:W-:Y:S01]  /*92d0*/  MOV R9, R42 ;  /* 0x0000002a00097202 */ /* 0x008fe20000000f00 */
[----:B------:R-:W-:Y:S01]  /*92e0*/  IMAD.MOV.U32 R8, RZ, RZ, R43 ;  /* 0x000000ffff087224 */ /* 0x000fe200078e002b */
[----:B-1----:R-:W1:Y:S01]  /*92f0*/  SHFL.IDX PT, R6, R6, 0x3, 0x181f ;  /* 0x00781f0006067f89 */ /* 0x002e6200000e0000 */
[----:B------:R-:W-:Y:S01]  /*9300*/  BSSY B0, `(.L_x_764) ;  /* 0x0000026000007945 */ /* 0x000fe20003800000 */
[----:B------:R-:W-:Y:S01]  /*9310*/  CS2R R32, SRZ ;  /* 0x0000000000207805 */ /* 0x000fe2000001ff00 */
[----:B------:R-:W-:Y:S01]  /*9320*/  CS2R R20, SRZ ;  /* 0x0000000000147805 */ /* 0x000fe2000001ff00 */
[----:B------:R-:W-:Y:S01]  /*9330*/  PRMT R19, R8, 0x5410, R9 ;  /* 0x0000541008137816 */ /* 0x000fe20000000009 */
[----:B------:R-:W-:Y:S01]  /*9340*/  IMAD.MOV.U32 R9, RZ, RZ, R40 ;  /* 0x000000ffff097224 */ /* 0x000fe200078e0028 */
[----:B------:R-:W-:Y:S01]  /*9350*/  MOV R8, R41 ;  /* 0x0000002900087202 */ /* 0x000fe20000000f00 */
[----:B------:R-:W2:Y:S01]  /*9360*/  SHFL.IDX PT, R5, R5, 0x3, 0x181f ;  /* 0x00781f0005057f89 */ /* 0x000ea200000e0000 */
[----:B------:R-:W-:-:S02]  /*9370*/  CS2R R26, SRZ ;  /* 0x00000000001a7805 */ /* 0x000fc4000001ff00 */
[----:B------:R-:W-:Y:S01]  /*9380*/  PRMT R18, R8, 0x5410, R9 ;  /* 0x0000541008127816 */ /* 0x000fe20000000009 */
[----:B------:R-:W3:Y:S01]  /*9390*/  SHFL.IDX PT, R4, R4, 0x3, 0x181f ;  /* 0x00781f0004047f89 */ /* 0x000ee200000e0000 */
[----:B----4-:R-:W-:-:S05]  /*93a0*/  IMAD.MOV.U32 R16, RZ, RZ, R36 ;  /* 0x000000ffff107224 */ /* 0x010fca00078e0024 */
[----:B------:R-:W-:Y:S01]  /*93b0*/  PRMT R17, R11, 0x5410, R16 ;  /* 0x000054100b117816 */ /* 0x000fe20000000010 */
[----:B------:R-:W-:Y:S01]  /*93c0*/  IMAD.MOV.U32 R16, RZ, RZ, R34 ;  /* 0x000000ffff107224 */ /* 0x000fe200078e0022 */
[----:B------:R-:W-:-:S04]  /*93d0*/  MOV R11, R35 ;  /* 0x00000023000b7202 */ /* 0x000fc80000000f00 */
[----:B------:R-:W-:Y:S01]  /*93e0*/  PRMT R16, R11, 0x5410, R16 ;  /* 0x000054100b107816 */ /* 0x000fe20000000010 */
[----:B------:R-:W-:Y:S05]  /*93f0*/  @P6 BRA `(.L_x_765) ;  /* 0x0000016000006947 */ /* 0x000fea0003800000 */
[----:B-12---:R-:W-:Y:S01]  /*9400*/  ISETP.GE.AND P0, PT, R10, c[0x0][0x27c], PT ;  /* 0x00009f000a007a0c */ /* 0x006fe20003f06270 */
[----:B------:R-:W-:Y:S01]  /*9410*/  CS2R R22, SRZ ;  /* 0x0000000000167805 */ /* 0x000fe2000001ff00 */
[----:B------:R-:W-:Y:S01]  /*9420*/  ISETP.GE.AND P1, PT, R12, c[0x0][0x27c], PT ;  /* 0x00009f000c007a0c */ /* 0x000fe20003f26270 */
[----:B------:R-:W-:-:S10]  /*9430*/  CS2R R32, SRZ ;  /* 0x0000000000207805 */ /* 0x000fd4000001ff00 */
[C---:B------:R-:W-:Y:S01]  /*9440*/  @!P0 IMAD.SHL.U32 R9, R10.reuse, 0x2, RZ ;  /* 0x000000020a098824 */ /* 0x040fe200078e00ff */
[----:B------:R-:W-:Y:S01]  /*9450*/  @!P0 SHF.L.U64.HI R3, R10, 0x1, R3 ;  /* 0x000000010a038819 */ /* 0x000fe20000010203 */
[C---:B------:R-:W-:Y:S01]  /*9460*/  @!P1 IMAD.SHL.U32 R11, R12.reuse, 0x2, RZ ;  /* 0x000000020c0b9824 */ /* 0x040fe200078e00ff */
[----:B------:R-:W-:Y:S02]  /*9470*/  @!P1 SHF.L.U64.HI R8, R12, 0x1, R13 ;  /* 0x000000010c089819 */ /* 0x000fe4000001020d */
[C---:B------:R-:W-:Y:S02]  /*9480*/  @!P0 IADD3 R20, P3, R6.reuse, R9, RZ ;  /* 0x0000000906148210 */ /* 0x040fe40007f7e0ff */
[-C--:B------:R-:W-:Y:S02]  /*9490*/  @!P1 IADD3 R56, P2, R6, R11.reuse, RZ ;  /* 0x0000000b06389210 */ /* 0x080fe40007f5e0ff */
[----:B---3--:R-:W-:Y:S01]  /*94a0*/  @!P1 IADD3 R6, P4, R4, R11, RZ ;  /* 0x0000000b04069210 */ /* 0x008fe20007f9e0ff */
[----:B------:R-:W-:-:S02]  /*94b0*/  @!P0 IMAD.X R21, R7, 0x1, R3, P3 ;  /* 0x0000000107158824 */ /* 0x000fc400018e0603 */
[--C-:B------:R-:W-:Y:S01]  /*94c0*/  @!P1 IMAD.X R57, R7, 0x1, R8.reuse, P2 ;  /* 0x0000000107399824 */ /* 0x100fe200010e0608 */
[----:B------:R-:W-:Y:S01]  /*94d0*/  @!P0 IADD3 R4, P2, R4, R9, RZ ;  /* 0x0000000904048210 */ /* 0x000fe20007f5e0ff */
[C---:B------:R-:W-:Y:S01]  /*94e0*/  @!P1 IMAD.X R7, R5.reuse, 0x1, R8, P4 ;  /* 0x0000000105079824 */ /* 0x040fe200020e0608 */
[----:B------:R1:W5:Y:S01]  /*94f0*/  @!P0 LD.E.64 R22, [R20.64] ;  /* 0x0000000814168980 */ /* 0x000362000c101b00 */
[----:B------:R-:W-:Y:S02]  /*9500*/  CS2R R26, SRZ ;  /* 0x00000000001a7805 */ /* 0x000fe4000001ff00 */
[----:B------:R-:W-:Y:S01]  /*9510*/  @!P0 IMAD.X R5, R5, 0x1, R3, P2 ;  /* 0x0000000105058824 */ /* 0x000fe200010e0603 */
[----:B------:R2:W5:Y:S04]  /*9520*/  @!P1 LD.E.64 R32, [R56.64] ;  /* 0x0000000838209980 */ /* 0x000568000c101b00 */
[----:B------:R2:W5:Y:S01]  /*9530*/  @!P1 LD.E.64 R26, [R6.64] ;  /* 0x00000008061a9980 */ /* 0x000562000c101b00 */
[----:B-1----:R-:W-:-:S06]  /*9540*/  CS2R R20, SRZ ;  /* 0x0000000000147805 */ /* 0x002fcc000001ff00 */
[----:B------:R2:W5:Y:S02]  /*9550*/  @!P0 LD.E.64 R20, [R4.64] ;  /* 0x0000000804148980 */ /* 0x000564000c101b00 */
.L_x_765:
[----:B-12---:R-:W-:Y:S05]  /*9560*/  BSYNC B0 ;  /* 0x0000000000007941 */ /* 0x006fea0003800000 */
.L_x_764:
[----:B------:R-:W-:Y:S01]  /*9570*/  IMAD.IADD R9, R2, 0x1, -R209 ;  /* 0x0000000102097824 */ /* 0x000fe200078e0ad1 */
[----:B------:R-:W-:-:S04]  /*9580*/  DEPBAR.LE SB0, 0x1 ;  /* 0x000080400000791a */ /* 0x000fc80000000000 */
[----:B------:R-:W-:Y:S01]  /*9590*/  IMNMX R9, R9, 0x80, PT ;  /* 0x0000008009097817 */ /* 0x000fe20003800200 */
[----:B-----5:R-:W-:Y:S01]  /*95a0*/  IMAD.MOV.U32 R3, RZ, RZ, R22 ;  /* 0x000000ffff037224 */ /* 0x020fe200078e0016 */
[----:B------:R-:W-:Y:S01]  /*95b0*/  BSSY B1, `(.L_x_766) ;  /* 0x0000072000017945 */ /* 0x000fe20003800000 */
[----:B---3--:R-:W-:Y:S01]  /*95c0*/  IMAD.MOV.U32 R4, RZ, RZ, R32 ;  /* 0x000000ffff047224 */ /* 0x008fe200078e0020 */
[----:B------:R-:W-:Y:S01]  /*95d0*/  BAR.SYNC.DEFER_BLOCKING 0x0 ;  /* 0x0000000000007b1d */ /* 0x000fe20000010000 */
[----:B------:R-:W-:Y:S01]  /*95e0*/  ISETP.GE.AND P0, PT, R77, R9, PT ;  /* 0x000000094d00720c */ /* 0x000fe20003f06270 */
[----:B------:R-:W-:Y:S01]  /*95f0*/  IMAD.MOV.U32 R5, RZ, RZ, R23 ;  /* 0x000000ffff057224 */ /* 0x000fe200078e0017 */
[----:B------:R-:W-:Y:S01]  /*9600*/  PRMT R2, R2, 0x5410, R3 ;  /* 0x0000541002027816 */ /* 0x000fe20000000003 */
[----:B------:R-:W-:Y:S01]  /*9610*/  IMAD.MOV.U32 R6, RZ, RZ, R20 ;  /* 0x000000ffff067224 */ /* 0x000fe200078e0014 */
[----:B------:R-:W-:Y:S02]  /*9620*/  MOV R3, R33 ;  /* 0x0000002100037202 */ /* 0x000fe40000000f00 */
[----:B------:R-:W-:-:S02]  /*9630*/  PRMT R2, R5, 0x7610, R2 ;  /* 0x0000761005027816 */ /* 0x000fc40000000002 */
[----:B------:R-:W-:Y:S01]  /*9640*/  PRMT R8, R3, 0x5410, R4 ;  /* 0x0000541003087816 */ /* 0x000fe20000000004 */
[----:B------:R-:W-:Y:S01]  /*9650*/  IMAD.MOV.U32 R3, RZ, RZ, R21 ;  /* 0x000000ffff037224 */ /* 0x000fe200078e0015 */
[----:B------:R-:W-:Y:S01]  /*9660*/  MOV R5, R26 ;  /* 0x0000001a00057202 */ /* 0x000fe20000000f00 */
[----:B------:R-:W-:-:S03]  /*9670*/  IMAD.MOV.U32 R4, RZ, RZ, R27 ;  /* 0x000000ffff047224 */ /* 0x000fc600078e001b */
[----:B------:R-:W-:Y:S02]  /*9680*/  PRMT R3, R3, 0x5410, R6 ;  /* 0x0000541003037816 */ /* 0x000fe40000000006 */
[----:B------:R-:W-:Y:S01]  /*9690*/  PRMT R11, R4, 0x5410, R5 ;  /* 0x00005410040b7816 */ /* 0x000fe20000000005 */
[----:B------:R-:W-:Y:S05]  /*96a0*/  @P0 BRA `(.L_x_767) ;  /* 0x0000062000000947 */ /* 0x000fea0003800000 */
[----:B------:R-:W-:Y:S01]  /*96b0*/  ISETP.GE.AND P0, PT, R12, c[0x0][0x27c], PT ;  /* 0x00009f000c007a0c */ /* 0x000fe20003f06270 */
[----:B------:R-:W-:-:S12]  /*96c0*/  BSSY B0, `(.L_x_768) ;  /* 0x0000030000007945 */ /* 0x000fd80003800000 */
[----:B------:R-:W-:Y:S05]  /*96d0*/  @P0 BRA `(.L_x_769) ;  /* 0x000002e000000947 */ /* 0x000fea0003800000 */
[----:B------:R-:W1:Y:S01]  /*96e0*/  LDS.128 R4, [R234+0x100] ;  /* 0x00010000ea047984 */ /* 0x000e620000000c00 */
[----:B------:R-:W-:Y:S02]  /*96f0*/  SHF.R.U64 R56, R54, 0x10, R55 ;  /* 0x0000001036387819 */ /* 0x000fe40000001237 */
[----:B------:R-:W-:Y:S02]  /*9700*/  SHF.R.U32.HI R53, RZ, 0x10, R59 ;  /* 0x00000010ff357819 */ /* 0x000fe4000001163b */
[----:B------:R-:W-:Y:S02]  /*9710*/  SHF.R.U32.HI R55, RZ, 0x10, R55 ;  /* 0x00000010ff377819 */ /* 0x000fe40000011637 */
[----:B------:R-:W-:Y:S02]  /*9720*/  SHF.R.U64 R54, R58, 0x10, R59 ;  /* 0x000000103a367819 */ /* 0x000fe4000000123b */
[----:B------:R-:W-:Y:S02]  /*9730*/  PRMT R45, R45, 0x5410, R53 ;  /* 0x000054102d2d7816 */ /* 0x000fe40000000035 */
[----:B------:R-:W-:-:S02]  /*9740*/  PRMT R51, R51, 0x5410, R55 ;  /* 0x0000541033337816 */ /* 0x000fc40000000037 */
[----:B------:R-:W-:Y:S02]  /*9750*/  PRMT R50, R50, 0x5410, R54 ;  /* 0x0000541032327816 */ /* 0x000fe40000000036 */
[----:B------:R-:W-:Y:S02]  /*9760*/  LOP3.LUT R59, R51, 0xffff0000, RZ, 0xc0, !PT ;  /* 0xffff0000333b7812 */ /* 0x000fe400078ec0ff */
[----:B------:R-:W-:Y:S01]  /*9770*/  PRMT R52, R52, 0x5410, R56 ;  /* 0x0000541034347816 */ /* 0x000fe20000000038 */
[C---:B-1----:R-:W-:Y:S01]  /*9780*/  IMAD.U32 R54, R6.reuse, 0x10000, RZ ;  /* 0x0001000006367824 */ /* 0x042fe200078e00ff */
[----:B------:R-:W-:Y:S01]  /*9790*/  LOP3.LUT R53, R6, 0xffff0000, RZ, 0xc0, !PT ;  /* 0xffff000006357812 */ /* 0x000fe200078ec0ff */
[----:B------:R-:W-:Y:S01]  /*97a0*/  IMAD.U32 R6, R7, 0x10000, RZ ;  /* 0x0001000007067824 */ /* 0x000fe200078e00ff */
[C---:B------:R-:W-:Y:S02]  /*97b0*/  SHF.L.U32 R58, R4.reuse, 0x10, RZ ;  /* 0x00000010043a7819 */ /* 0x040fe400000006ff */
[----:B------:R-:W-:Y:S01]  /*97c0*/  LOP3.LUT R57, R4, 0xffff0000, RZ, 0xc0, !PT ;  /* 0xffff000004397812 */ /* 0x000fe200078ec0ff */
[----:B------:R-:W-:Y:S01]  /*97d0*/  IMAD.U32 R4, R45, 0x10000, RZ ;  /* 0x000100002d047824 */ /* 0x000fe200078e00ff */
[----:B------:R-:W-:Y:S01]  /*97e0*/  LOP3.LUT R55, R7, 0xffff0000, RZ, 0xc0, !PT ;  /* 0xffff000007377812 */ /* 0x000fe200078ec0ff */
[----:B------:R-:W-:Y:S01]  /*97f0*/  IMAD.U32 R7, R51, 0x10000, RZ ;  /* 0x0001000033077824 */ /* 0x000fe200078e00ff */
[----:B------:R-:W-:Y:S01]  /*9800*/  LOP3.LUT R45, R45, 0xffff0000, RZ, 0xc0, !PT ;  /* 0xffff00002d2d7812 */ /* 0x000fe200078ec0ff */
[----:B------:R-:W-:Y:S01]  /*9810*/  FMUL.FTZ R51, R53, R4 ;  /* 0x0000000435337220 */ /* 0x000fe20000410000 */
[----:B------:R-:W-:Y:S01]  /*9820*/  SHF.L.U32 R56, R5, 0x10, RZ ;  /* 0x0000001005387819 */ /* 0x000fe200000006ff */
[----:B------:R-:W-:Y:S01]  /*9830*/  FMUL.FTZ R53, R53, R7 ;  /* 0x0000000735357220 */ /* 0x000fe20000410000 */
[----:B------:R-:W-:Y:S01]  /*9840*/  LOP3.LUT R62, R5, 0xffff0000, RZ, 0xc0, !PT ;  /* 0xffff0000053e7812 */ /* 0x000fe200078ec0ff */
[----:B------:R-:W-:-:S02]  /*9850*/  FMUL.FTZ R5, R55, R45 ;  /* 0x0000002d37057220 */ /* 0x000fc40000410000 */
[C---:B------:R-:W-:Y:S02]  /*9860*/  FFMA.FTZ R53, R54.reuse, R4, R53 ;  /* 0x0000000436357223 */ /* 0x040fe40000010035 */
[----:B------:R-:W-:Y:S01]  /*9870*/  FFMA.FTZ R51, R54, R7, -R51 ;  /* 0x0000000736337223 */ /* 0x000fe20000010833 */
[----:B------:R-:W-:Y:S01]  /*9880*/  SHF.L.U32 R7, R52, 0x10, RZ ;  /* 0x0000001034077819 */ /* 0x000fe200000006ff */
[C---:B------:R-:W-:Y:S01]  /*9890*/  IMAD.U32 R4, R50.reuse, 0x10000, RZ ;  /* 0x0001000032047824 */ /* 0x040fe200078e00ff */
[----:B------:R-:W-:Y:S01]  /*98a0*/  LOP3.LUT R50, R50, 0xffff0000, RZ, 0xc0, !PT ;  /* 0xffff000032327812 */ /* 0x000fe200078ec0ff */
[-C--:B------:R-:W-:Y:S01]  /*98b0*/  FMUL.FTZ R55, R55, R59.reuse ;  /* 0x0000003b37377220 */ /* 0x080fe20000410000 */
[----:B------:R-:W-:Y:S01]  /*98c0*/  LOP3.LUT R52, R52, 0xffff0000, RZ, 0xc0, !PT ;  /* 0xffff000034347812 */ /* 0x000fe200078ec0ff */
[C---:B------:R-:W-:Y:S02]  /*98d0*/  FFMA.FTZ R5, R6.reuse, R59, -R5 ;  /* 0x0000003b06057223 */ /* 0x040fe40000010805 */
        /* <DEDUP_REMOVED lines=14> */
.L_x_769:
[----:B------:R-:W-:Y:S05]  /*99c0*/  BSYNC B0 ;  /* 0x0000000000007941 */ /* 0x000fea0003800000 */
.L_x_768:
[----:B------:R-:W-:-:S13]  /*99d0*/  ISETP.GE.AND P0, PT, R10, c[0x0][0x27c], PT ;  /* 0x00009f000a007a0c */ /* 0x000fda0003f06270 */
[----:B------:R-:W-:Y:S05]  /*99e0*/  @P0 BRA `(.L_x_767) ;  /* 0x000002e000000947 */ /* 0x000fea0003800000 */
[----:B-1----:R-:W1:Y:S01]  /*99f0*/  LDS.128 R4, [R234+0x4100] ;  /* 0x00410000ea047984 */ /* 0x002e620000000c00 */
[----:B------:R-:W-:Y:S02]  /*9a00*/  SHF.R.U64 R50, R68, 0x10, R69 ;  /* 0x0000001044327819 */ /* 0x000fe40000001245 */
[----:B------:R-:W-:Y:S02]  /*9a10*/  SHF.R.U64 R45, R72, 0x10, R73 ;  /* 0x00000010482d7819 */ /* 0x000fe40000001249 */
[----:B------:R-:W-:Y:S02]  /*9a20*/  SHF.R.U32.HI R68, RZ, 0x10, R69 ;  /* 0x00000010ff447819 */ /* 0x000fe40000011645 */
[----:B------:R-:W-:Y:S02]  /*9a30*/  SHF.R.U32.HI R72, RZ, 0x10, R73 ;  /* 0x00000010ff487819 */ /* 0x000fe40000011649 */
[----:B------:R-:W-:Y:S02]  /*9a40*/  PRMT R50, R39, 0x5432, R50 ;  /* 0x0000543227327816 */ /* 0x000fe40000000032 */
[----:B------:R-:W-:-:S02]  /*9a50*/  PRMT R45, R44, 0x5432, R45 ;  /* 0x000054322c2d7816 */ /* 0x000fc4000000002d */
[----:B------:R-:W-:Y:S02]  /*9a60*/  PRMT R39, R39, 0x5410, R68 ;  /* 0x0000541027277816 */ /* 0x000fe40000000044 */
[----:B------:R-:W-:-:S04]  /*9a70*/  PRMT R44, R44, 0x5410, R72 ;  /* 0x000054102c2c7816 */ /* 0x000fc80000000048 */
[----:B------:R-:W-:Y:S01]  /*9a80*/  LOP3.LUT R57, R44, 0xffff0000, RZ, 0xc0, !PT ;  /* 0xffff00002c397812 */ /* 0x000fe200078ec0ff */
        /* <DEDUP_REMOVED lines=25> */
[----:B------:R-:W-:Y:S02]  /*9c20*/  FMUL.FTZ R55, R55, R7 ;  /* 0x0000000737377220 */ /* 0x000fe40000410000 */
        /* <DEDUP_REMOVED lines=10> */
.L_x_767:
[----:B------:R-:W-:Y:S05]  /*9cd0*/  BSYNC B1 ;  /* 0x0000000000017941 */ /* 0x000fea0003800000 */
.L_x_766:
[----:B------:R-:W-:Y:S01]  /*9ce0*/  ISETP.GE.AND P0, PT, R74, R9, PT ;  /* 0x000000094a00720c */ /* 0x000fe20003f06270 */
[----:B------:R-:W-:-:S12]  /*9cf0*/  BSSY B1, `(.L_x_770) ;  /* 0x0000064000017945 */ /* 0x000fd80003800000 */
[----:B------:R-:W-:Y:S05]  /*9d00*/  @P0 BRA `(.L_x_771) ;  /* 0x0000062000000947 */ /* 0x000fea0003800000 */
[----:B------:R-:W-:Y:S01]  /*9d10*/  ISETP.GE.AND P0, PT, R12, c[0x0][0x27c], PT ;  /* 0x00009f000c007a0c */ /* 0x000fe20003f06270 */
[----:B------:R-:W-:-:S12]  /*9d20*/  BSSY B0, `(.L_x_772) ;  /* 0x0000030000007945 */ /* 0x000fd80003800000 */
        /* <DEDUP_REMOVED lines=47> */
.L_x_773:
[----:B------:R-:W-:Y:S05]  /*a020*/  BSYNC B0 ;  /* 0x0000000000007941 */ /* 0x000fea0003800000 */
.L_x_772:
        /* <DEDUP_REMOVED lines=14> */
[C---:B------:R-:W-:Y:S01]  /*a110*/  IMAD.U32 R6, R7.reuse, 0x10000, RZ ;  /* 0x0001000007067824 */ /* 0x040fe200078e00ff */
[C---:B------:R-:W-:Y:S02]  /*a120*/  SHF.L.U32 R48, R4.reuse, 0x10, RZ ;  /* 0x0000001004307819 */ /* 0x040fe400000006ff */
[----:B------:R-:W-:Y:S01]  /*a130*/  LOP3.LUT R47, R4, 0xffff0000, RZ, 0xc0, !PT ;  /* 0xffff0000042f7812 */ /* 0x000fe200078ec0ff */
[C---:B------:R-:W-:Y:S01]  /*a140*/  IMAD.U32 R4, R24.reuse, 0x10000, RZ ;  /* 0x0001000018047824 */ /* 0x040fe200078e00ff */
        /* <DEDUP_REMOVED lines=30> */
.L_x_771:
[----:B------:R-:W-:Y:S05]  /*a330*/  BSYNC B1 ;  /* 0x0000000000017941 */ /* 0x000fea0003800000 */
.L_x_770:
        /* <DEDUP_REMOVED lines=32> */
[C---:B------:R-:W-:Y:S01]  /*a540*/  SHF.L.U32 R7, R24.reuse, 0x10, RZ ;  /* 0x0000001018077819 */ /* 0x040fe200000006ff */
        /* <DEDUP_REMOVED lines=19> */
.L_x_777:
[----:B------:R-:W-:Y:S05]  /*a680*/  BSYNC B0 ;  /* 0x0000000000007941 */ /* 0x000fea0003800000 */
.L_x_776:
        /* <DEDUP_REMOVED lines=21> */
[C---:B------:R-:W-:Y:S01]  /*a7e0*/  FMUL.FTZ R17, R24.reuse, R4 ;  /* 0x0000000418117220 */ /* 0x040fe20000410000 */
[C---:B------:R-:W-:Y:S01]  /*a7f0*/  SHF.L.U32 R34, R5.reuse, 0x10, RZ ;  /* 0x0000001005227819 */ /* 0x040fe200000006ff */
        /* <DEDUP_REMOVED lines=25> */
.L_x_775:
[----:B------:R-:W-:Y:S05]  /*a990*/  BSYNC B1 ;  /* 0x0000000000017941 */ /* 0x000fea0003800000 */
.L_x_774:
[----:B------:R-:W-:-:S13]  /*a9a0*/  ISETP.GE.AND P0, PT, R0, R9, PT ;  /* 0x000000090000720c */ /* 0x000fda0003f06270 */
        /* <DEDUP_REMOVED lines=50> */
.L_x_780:
[----:B------:R-:W-:Y:S05]  /*acd0*/  BSYNC B0 ;  /* 0x0000000000007941 */ /* 0x000fea0003800000 */
.L_x_779:
        /* <DEDUP_REMOVED lines=41> */
[----:B------:R-:W-:-:S02]  /*af70*/  FFMA.FTZ R4, R16, R4, R13 ;  /* 0x0000000410047223 */ /* 0x000fc4000001000d */
[C---:B------:R-:W-:Y:S01]  /*af80*/  FFMA.FTZ R0, R12.reuse, R0, -R6 ;  /* 0x000000000c007223 */ /* 0x040fe20000010806 */
[----:B------:R-:W-:Y:S01]  /*af90*/  F2FP.BF16.PACK_AB R6, R9, R2 ;  /* 0x000000020906723e */ /* 0x000fe200000010ff */
[----:B------:R-:W-:Y:S01]  /*afa0*/  FFMA.FTZ R18, R12, R8, R18 ;  /* 0x000000080c127223 */ /* 0x000fe20000010012 */
[----:B------:R-:W-:-:S04]  /*afb0*/  F2FP.BF16.PACK_AB R4, R4, R3 ;  /* 0x000000030404723e */ /* 0x000fc800000010ff */
[----:B------:R-:W-:-:S05]  /*afc0*/  F2FP.BF16.PACK_AB R5, R18, R0 ;  /* 0x000000001205723e */ /* 0x000fca00000010ff */
[----:B------:R1:W-:Y:S01]  /*afd0*/  STS.128 [R234+0x7100], R4 ;  /* 0x00710004ea007388 */ /* 0x0003e20000000c00 */
[----:B------:R-:W-:Y:S05]  /*afe0*/  BRA `(.L_x_778) ;  /* 0x0000255000007947 */ /* 0x000fea0003800000 */
.L_x_757:
[----:B------:R-:W-:Y:S01]  /*aff0*/  ISETP.NE.AND P0, PT, R228, 0x1, PT ;  /* 0x00000001e400780c */ /* 0x000fe20003f05270 */
[----:B------:R-:W-:Y:S02]  /*b000*/  IMAD.MOV.U32 R10, RZ, RZ, R16 ;  /* 0x000000ffff0a7224 */ /* 0x000fe400078e0010 */
[----:B------:R-:W-:Y:S01]  /*b010*/  IMAD.MOV.U32 R11, RZ, RZ, R5 ;  /* 0x000000ffff0b7224 */ /* 0x000fe200078e0005 */
[----:B------:R-:W-:Y:S01]  /*b020*/  MOV R5, R4 ;  /* 0x0000000400057202 */ /* 0x000fe20000000f00 */
[----:B------:R-:W-:-:S08]  /*b030*/  IMAD.MOV.U32 R4, RZ, RZ, R8 ;  /* 0x000000ffff047224 */ /* 0x000fd000078e0008 */
[----:B------:R-:W-:-:S05]  /*b040*/  @P0 IMAD.HI.U32 R6, R3, c[0x0][0x2c8], RZ ;  /* 0x0000b20003060a27 */ /* 0x000fca00078e00ff */
[----:B------:R-:W-:-:S04]  /*b050*/  @P0 SHF.R.U32.HI R3, RZ, c[0x0][0x2cc], R6 ;  /* 0x0000b300ff030a19 */ /* 0x000fc80000011606 */
[----:B------:R-:W-:Y:S01]  /*b060*/  SHF.R.S32.HI R6, RZ, 0x1f, R3 ;  /* 0x0000001fff067819 */ /* 0x000fe20000011403 */
[----:B------:R-:W-:-:S04]  /*b070*/  IMAD.WIDE.U32 R10, R3, c[0x0][0x280], R10 ;  /* 0x0000a000030a7a25 */ /* 0x000fc800078e000a */
[----:B------:R-:W-:Y:S01]  /*b080*/  IMAD R7, R6, c[0x0][0x280], RZ ;  /* 0x0000a00006077a24 */ /* 0x000fe200078e02ff */
[----:B------:R-:W-:Y:S01]  /*b090*/  LEA R13, P0, R10, c[0x0][0x270], 0x1 ;  /* 0x00009c000a0d7a11 */ /* 0x000fe200078008ff */
[----:B------:R-:W-:Y:S02]  /*b0a0*/  IMAD R12, R6, c[0x0][0x290], RZ ;  /* 0x0000a400060c7a24 */ /* 0x000fe400078e02ff */
[C---:B------:R-:W-:Y:S02]  /*b0b0*/  IMAD R7, R3.reuse, c[0x0][0x284], R7 ;  /* 0x0000a10003077a24 */ /* 0x040fe400078e0207 */
[----:B------:R-:W1:Y:S01]  /*b0c0*/  SHFL.IDX PT, R9, R13, RZ, 0x181f ;  /* 0x00181fff0d097589 */ /* 0x000e6200000e0000 */
[----:B------:R-:W-:-:S04]  /*b0d0*/  IMAD.WIDE.U32 R4, R3, c[0x0][0x290], R4 ;  /* 0x0000a40003047a25 */ /* 0x000fc800078e0004 */
[----:B------:R-:W-:Y:S02]  /*b0e0*/  IMAD.IADD R31, R11, 0x1, R7 ;  /* 0x000000010b1f7824 */ /* 0x000fe400078e0207 */
[----:B------:R-:W-:Y:S01]  /*b0f0*/  IMAD R12, R3, c[0x0][0x294], R12 ;  /* 0x0000a500030c7a24 */ /* 0x000fe200078e020c */
[----:B------:R-:W-:Y:S02]  /*b100*/  LEA R3, P1, R4, c[0x0][0x288], 0x1 ;  /* 0x0000a20004037a11 */ /* 0x000fe400078208ff */
[----:B------:R-:W-:Y:S01]  /*b110*/  LEA.HI.X R31, R10, c[0x0][0x274], R31, 0x1, P0 ;  /* 0x00009d000a1f7a11 */ /* 0x000fe200000f0c1f */
[----:B------:R-:W-:Y:S01]  /*b120*/  IMAD.IADD R12, R5, 0x1, R12 ;  /* 0x00000001050c7824 */ /* 0x000fe200078e020c */
[----:B------:R-:W-:Y:S01]  /*b130*/  ISETP.GE.OR P0, PT, R116, c[0x0][0x27c], P3 ;  /* 0x00009f0074007a0c */ /* 0x000fe20001f06670 */
[----:B------:R-:W-:Y:S01]  /*b140*/  SHFL.IDX PT, R6, R3, RZ, 0x181f ;  /* 0x00181fff03067589 */ /* 0x000fe200000e0000 */
[----:B------:R-:W-:Y:S02]  /*b150*/  CS2R R10, SRZ ;  /* 0x00000000000a7805 */ /* 0x000fe4000001ff00 */
[----:B------:R-:W-:Y:S01]  /*b160*/  LEA.HI.X R12, R4, c[0x0][0x28c], R12, 0x1, P1 ;  /* 0x0000a300040c7a11 */ /* 0x000fe200008f0c0c */
[----:B------:R-:W2:Y:S04]  /*b170*/  SHFL.IDX PT, R8, R31, RZ, 0x181f ;  /* 0x00181fff1f087589 */ /* 0x000ea800000e0000 */
[----:B------:R-:W3:Y:S04]  /*b180*/  SHFL.IDX PT, R4, R12, RZ, 0x181f ;  /* 0x00181fff0c047589 */ /* 0x000ee800000e0000 */
[----:B------:R-:W-:-:S02]  /*b190*/  @!P0 SHF.L.U32 R7, R116, 0x1, RZ ;  /* 0x0000000174078819 */ /* 0x000fc400000006ff */
[----:B------:R-:W-:Y:S02]  /*b1a0*/  @!P0 SHF.L.U64.HI R5, R116, 0x1, R117 ;  /* 0x0000000174058819 */ /* 0x000fe40000010275 */
[----:B-1----:R-:W-:-:S05]  /*b1b0*/  @!P0 IADD3 R16, P1, R9, R7, RZ ;  /* 0x0000000709108210 */ /* 0x002fca0007f3e0ff */
[----:B--2---:R-:W-:Y:S02]  /*b1c0*/  @!P0 IMAD.X R17, R8, 0x1, R5, P1 ;  /* 0x0000000108118824 */ /* 0x004fe400008e0605 */
[----:B------:R-:W-:-:S06]  /*b1d0*/  CS2R R8, SRZ ;  /* 0x0000000000087805 */ /* 0x000fcc000001ff00 */
[----:B------:R1:W2:Y:S02]  /*b1e0*/  @!P0 LD.E.128 R8, [R16.64] ;  /* 0x0000000810088980 */ /* 0x0002a4000c101d00 */
[----:B-1----:R-:W-:Y:S02]  /*b1f0*/  @!P0 IADD3 R16, P1, R6, R7, RZ ;  /* 0x0000000706108210 */ /* 0x002fe40007f3e0ff */
[----:B------:R-:W-:-:S03]  /*b200*/  CS2R R6, SRZ ;  /* 0x0000000000067805 */ /* 0x000fc6000001ff00 */
[----:B---3--:R-:W-:Y:S02]  /*b210*/  @!P0 IMAD.X R17, R4, 0x1, R5, P1 ;  /* 0x0000000104118824 */ /* 0x008fe400008e0605 */
[----:B------:R-:W-:-:S06]  /*b220*/  CS2R R4, SRZ ;  /* 0x0000000000047805 */ /* 0x000fcc000001ff00 */
[----:B------:R1:W3:Y:S01]  /*b230*/  @!P0 LD.E.128 R4, [R16.64] ;  /* 0x0000000810048980 */ /* 0x0002e2000c101d00 */
[----:B------:R-:W-:Y:S01]  /*b240*/  BSSY B0, `(.L_x_781) ;  /* 0x0000024000007945 */ /* 0x000fe20003800000 */
[----:B------:R-:W-:Y:S01]  /*b250*/  ISETP.GE.AND P2, PT, R116, c[0x0][0x27c], PT ;  /* 0x00009f0074007a0c */ /* 0x000fe20003f46270 */
[----:B------:R-:W-:Y:S01]  /*b260*/  CS2R R42, SRZ ;  /* 0x00000000002a7805 */ /* 0x000fe2000001ff00 */
[----:B------:R4:W2:Y:S01]  /*b270*/  SHFL.IDX PT, R18, R13, 0x1, 0x181f ;  /* 0x00381f000d127f89 */ /* 0x0008a200000e0000 */
[----:B------:R-:W-:Y:S01]  /*b280*/  CS2R R40, SRZ ;  /* 0x0000000000287805 */ /* 0x000fe2000001ff00 */
[----:B------:R-:W-:Y:S01]  /*b290*/  CS2R R38, SRZ ;  /* 0x0000000000267805 */ /* 0x000fe2000001ff00 */
[----:B------:R-:W-:Y:S01]  /*b2a0*/  CS2R R36, SRZ ;  /* 0x0000000000247805 */ /* 0x000fe2000001ff00 */
[----:B------:R4:W2:Y:S04]  /*b2b0*/  SHFL.IDX PT, R19, R31, 0x1, 0x181f ;  /* 0x00381f001f137f89 */ /* 0x0008a800000e0000 */
[----:B-1----:R4:W1:Y:S01]  /*b2c0*/  SHFL.IDX PT, R17, R12, 0x1, 0x181f ;  /* 0x00381f000c117f89 */ /* 0x00286200000e0000 */
[----:B--2---:R-:W-:Y:S01]  /*b2d0*/  MOV R16, R10 ;  /* 0x0000000a00107202 */ /* 0x004fe20000000f00 */
[----:B------:R-:W-:Y:S01]  /*b2e0*/  IMAD.MOV.U32 R20, RZ, RZ, R11 ;  /* 0x000000ffff147224 */ /* 0x000fe200078e000b */
[----:B------:R-:W-:Y:S01]  /*b2f0*/  MOV R21, R9 ;  /* 0x0000000900157202 */ /* 0x000fe20000000f00 */
[----:B------:R-:W-:Y:S01]  /*b300*/  IMAD.MOV.U32 R22, RZ, RZ, R8 ;  /* 0x000000ffff167224 */ /* 0x000fe200078e0008 */
[----:B------:R-:W-:-:S02]  /*b310*/  PRMT R80, R80, 0x5410, R16 ;  /* 0x0000541050507816 */ /* 0x000fc40000000010 */
[----:B------:R4:W2:Y:S02]  /*b320*/  SHFL.IDX PT, R16, R3, 0x1, 0x181f ;  /* 0x00381f0003107f89 */ /* 0x0008a400000e0000 */
[----:B------:R-:W-:Y:S02]  /*b330*/  PRMT R80, R20, 0x7610, R80 ;  /* 0x0000761014507816 */ /* 0x000fe40000000050 */
[----:B------:R-:W-:Y:S01]  /*b340*/  PRMT R65, R21, 0x5410, R22 ;  /* 0x0000541015417816 */ /* 0x000fe20000000016 */
[----:B---3--:R-:W-:Y:S01]  /*b350*/  IMAD.MOV.U32 R20, RZ, RZ, R6 ;  /* 0x000000ffff147224 */ /* 0x008fe200078e0006 */
[----:B------:R-:W-:Y:S01]  /*b360*/  MOV R21, R4 ;  /* 0x0000000400157202 */ /* 0x000fe20000000f00 */
[----:B------:R-:W-:-:S05]  /*b370*/  IMAD.MOV.U32 R22, RZ, RZ, R7 ;  /* 0x000000ffff167224 */ /* 0x000fca00078e0007 */
[----:B------:R-:W-:Y:S01]  /*b380*/  PRMT R62, R22, 0x5410, R20 ;  /* 0x00005410163e7816 */ /* 0x000fe20000000014 */
[----:B------:R-:W-:-:S05]  /*b390*/  IMAD.MOV.U32 R20, RZ, RZ, R5 ;  /* 0x000000ffff147224 */ /* 0x000fca00078e0005 */
[----:B------:R-:W-:Y:S01]  /*b3a0*/  PRMT R61, R20, 0x5410, R21 ;  /* 0x00005410143d7816 */ /* 0x000fe20000000015 */
[----:B------:R-:W-:Y:S05]  /*b3b0*/  @P4 BRA `(.L_x_782) ;  /* 0x000000c000004947 */ /* 0x000fea0003800000 */
[----:B-12-4-:R-:W-:Y:S01]  /*b3c0*/  CS2R R40, SRZ ;  /* 0x0000000000287805 */ /* 0x016fe2000001ff00 */
[----:B------:R-:W-:Y:S01]  /*b3d0*/  CS2R R38, SRZ ;  /* 0x0000000000267805 */ /* 0x000fe2000001ff00 */
[----:B------:R-:W-:Y:S01]  /*b3e0*/  CS2R R36, SRZ ;  /* 0x0000000000247805 */ /* 0x000fe2000001ff00 */
[----:B------:R-:W-:Y:S05]  /*b3f0*/  @P2 BRA `(.L_x_782) ;  /* 0x0000008000002947 */ /* 0x000fea0003800000 */
[C---:B------:R-:W-:Y:S01]  /*b400*/  IMAD.SHL.U32 R20, R116.reuse, 0x2, RZ ;  /* 0x0000000274147824 */ /* 0x040fe200078e00ff */
[----:B------:R-:W-:-:S04]  /*b410*/  SHF.L.U64.HI R21, R116, 0x1, R117 ;  /* 0x0000000174157819 */ /* 0x000fc80000010275 */
[-C--:B------:R-:W-:Y:S02]  /*b420*/  IADD3 R18, P1, R18, R20.reuse, RZ ;  /* 0x0000001412127210 */ /* 0x080fe40007f3e0ff */
[----:B------:R-:W-:-:S03]  /*b430*/  IADD3 R16, P0, R16, R20, RZ ;  /* 0x0000001410107210 */ /* 0x000fc60007f1e0ff */
[--C-:B------:R-:W-:Y:S02]  /*b440*/  IMAD.X R19, R19, 0x1, R21.reuse, P1 ;  /* 0x0000000113137824 */ /* 0x100fe400008e0615 */
[----:B------:R-:W-:-:S03]  /*b450*/  IMAD.X R17, R17, 0x1, R21, P0 ;  /* 0x0000000111117824 */ /* 0x000fc600000e0615 */
[----:B------:R1:W5:Y:S04]  /*b460*/  LD.E.128 R40, [R18.64] ;  /* 0x0000000812287980 */ /* 0x000368000c101d00 */
[----:B------:R1:W5:Y:S02]  /*b470*/  LD.E.128 R36, [R16.64] ;  /* 0x0000000810247980 */ /* 0x000364000c101d00 */
.L_x_782:
[----:B-12-4-:R-:W-:Y:S05]  /*b480*/  BSYNC B0 ;  /* 0x0000000000007941 */ /* 0x016fea0003800000 */
.L_x_781:
[----:B------:R-:W1:Y:S01]  /*b490*/  SHFL.IDX PT, R21, R13, 0x2, 0x181f ;  /* 0x00581f000d157f89 */ /* 0x000e6200000e0000 */
[C---:B------:R-:W-:Y:S01]  /*b4a0*/  ISETP.GE.OR P0, PT, R116.reuse, c[0x0][0x27c], P5 ;  /* 0x00009f0074007a0c */ /* 0x040fe20002f06670 */
[----:B------:R-:W-:Y:S01]  /*b4b0*/  CS2R R34, SRZ ;  /* 0x0000000000227805 */ /* 0x000fe2000001ff00 */
[----:B------:R-:W-:Y:S01]  /*b4c0*/  CS2R R32, SRZ ;  /* 0x0000000000207805 */ /* 0x000fe2000001ff00 */
[----:B------:R-:W2:Y:S04]  /*b4d0*/  SHFL.IDX PT, R20, R31, 0x2, 0x181f ;  /* 0x00581f001f147f89 */ /* 0x000ea800000e0000 */
[----:B------:R-:W3:Y:S04]  /*b4e0*/  SHFL.IDX PT, R19, R3, 0x2, 0x181f ;  /* 0x00581f0003137f89 */ /* 0x000ee800000e0000 */
[----:B------:R-:W4:Y:S02]  /*b4f0*/  SHFL.IDX PT, R17, R12, 0x2, 0x181f ;  /* 0x00581f000c117f89 */ /* 0x000f2400000e0000 */
[C---:B------:R-:W-:Y:S01]  /*b500*/  @!P0 IMAD.SHL.U32 R18, R116.reuse, 0x2, RZ ;  /* 0x0000000274128824 */ /* 0x040fe200078e00ff */
[----:B------:R-:W-:-:S04]  /*b510*/  @!P0 SHF.L.U64.HI R16, R116, 0x1, R117 ;  /* 0x0000000174108819 */ /* 0x000fc80000010275 */
[----:B-1----:R-:W-:-:S05]  /*b520*/  @!P0 IADD3 R22, P1, R21, R18, RZ ;  /* 0x0000001215168210 */ /* 0x002fca0007f3e0ff */
[----:B--2---:R-:W-:Y:S01]  /*b530*/  @!P0 IMAD.X R23, R20, 0x1, R16, P1 ;  /* 0x0000000114178824 */ /* 0x004fe200008e0610 */
[----:B---3--:R-:W-:Y:S01]  /*b540*/  @!P0 IADD3 R18, P1, R19, R18, RZ ;  /* 0x0000001213128210 */ /* 0x008fe20007f3e0ff */
[----:B------:R-:W-:-:S03]  /*b550*/  CS2R R26, SRZ ;  /* 0x00000000001a7805 */ /* 0x000fc6000001ff00 */
[----:B------:R1:W2:Y:S01]  /*b560*/  @!P0 LD.E.128 R32, [R22.64] ;  /* 0x0000000816208980 */ /* 0x0002a2000c101d00 */
[----:B------:R-:W-:Y:S01]  /*b570*/  CS2R R24, SRZ ;  /* 0x0000000000187805 */ /* 0x000fe2000001ff00 */
[----:B----4-:R-:W-:-:S05]  /*b580*/  @!P0 IMAD.X R19, R17, 0x1, R16, P1 ;  /* 0x0000000111138824 */ /* 0x010fca00008e0610 */
[----:B------:R3:W4:Y:S01]  /*b590*/  @!P0 LD.E.128 R24, [R18.64] ;  /* 0x0000000812188980 */ /* 0x000722000c101d00 */
[----:B-----5:R-:W-:Y:S01]  /*b5a0*/  IMAD.MOV.U32 R17, RZ, RZ, R40 ;  /* 0x000000ffff117224 */ /* 0x020fe200078e0028 */
[----:B------:R-:W-:Y:S01]  /*b5b0*/  BSSY B0, `(.L_x_783) ;  /* 0x000002d000007945 */ /* 0x000fe20003800000 */
[----:B------:R-:W-:Y:S01]  /*b5c0*/  IMAD.MOV.U32 R16, RZ, RZ, R41 ;  /* 0x000000ffff107224 */ /* 0x000fe200078e0029 */
[----:B------:R-:W2:Y:S01]  /*b5d0*/  SHFL.IDX PT, R31, R31, 0x3, 0x181f ;  /* 0x00781f001f1f7f89 */ /* 0x000ea200000e0000 */
[----:B------:R-:W-:-:S03]  /*b5e0*/  CS2R R20, SRZ ;  /* 0x0000000000147805 */ /* 0x000fc6000001ff00 */
[----:B------:R-:W-:Y:S01]  /*b5f0*/  PRMT R58, R16, 0x5410, R17 ;  /* 0x00005410103a7816 */ /* 0x000fe20000000011 */
[----:B------:R-:W-:Y:S01]  /*b600*/  IMAD.MOV.U32 R17, RZ, RZ, R36 ;  /* 0x000000ffff117224 */ /* 0x000fe200078e0024 */
[----:B------:R-:W2:Y:S01]  /*b610*/  SHFL.IDX PT, R13, R13, 0x3, 0x181f ;  /* 0x00781f000d0d7f89 */ /* 0x000ea200000e0000 */
[----:B------:R-:W-:-:S03]  /*b620*/  IMAD.MOV.U32 R16, RZ, RZ, R37 ;  /* 0x000000ffff107224 */ /* 0x000fc600078e0025 */
[----:B------:R-:W2:Y:S02]  /*b630*/  SHFL.IDX PT, R3, R3, 0x3, 0x181f ;  /* 0x00781f0003037f89 */ /* 0x000ea400000e0000 */
[----:B------:R-:W-:Y:S01]  /*b640*/  PRMT R56, R16, 0x5410, R17 ;  /* 0x0000541010387816 */ /* 0x000fe20000000011 */
[----:B-1----:R-:W-:Y:S01]  /*b650*/  CS2R R22, SRZ ;  /* 0x0000000000167805 */ /* 0x002fe2000001ff00 */
[----:B------:R-:W1:Y:S01]  /*b660*/  SHFL.IDX PT, R12, R12, 0x3, 0x181f ;  /* 0x00781f000c0c7f89 */ /* 0x000e6200000e0000 */
[----:B---3--:R-:W-:Y:S01]  /*b670*/  IMAD.MOV.U32 R18, RZ, RZ, R43 ;  /* 0x000000ffff127224 */ /* 0x008fe200078e002b */
[----:B------:R-:W-:-:S04]  /*b680*/  MOV R19, R42 ;  /* 0x0000002a00137202 */ /* 0x000fc80000000f00 */
[----:B------:R-:W-:Y:S01]  /*b690*/  PRMT R59, R18, 0x5410, R19 ;  /* 0x00005410123b7816 */ /* 0x000fe20000000013 */
[----:B------:R-:W-:Y:S01]  /*b6a0*/  IMAD.MOV.U32 R18, RZ, RZ, R39 ;  /* 0x000000ffff127224 */ /* 0x000fe200078e0027 */
[----:B------:R-:W-:-:S04]  /*b6b0*/  MOV R19, R38 ;  /* 0x0000002600137202 */ /* 0x000fc80000000f00 */
[----:B------:R-:W-:Y:S01]  /*b6c0*/  PRMT R57, R18, 0x5410, R19 ;  /* 0x0000541012397816 */ /* 0x000fe20000000013 */
[----:B--2---:R-:W-:Y:S01]  /*b6d0*/  IMAD.MOV.U32 R18, RZ, RZ, R35 ;  /* 0x000000ffff127224 */ /* 0x004fe200078e0023 */
[----:B------:R-:W-:Y:S01]  /*b6e0*/  MOV R19, R34 ;  /* 0x0000002200137202 */ /* 0x000fe20000000f00 */
[----:B------:R-:W-:Y:S01]  /*b6f0*/  IMAD.MOV.U32 R17, RZ, RZ, R32 ;  /* 0x000000ffff117224 */ /* 0x000fe200078e0020 */
[----:B------:R-:W-:Y:S02]  /*b700*/  MOV R16, R33 ;  /* 0x0000002100107202 */ /* 0x000fe40000000f00 */
[----:B------:R-:W-:Y:S02]  /*b710*/  PRMT R55, R18, 0x5410, R19 ;  /* 0x0000541012377816 */ /* 0x000fe40000000013 */
[----:B------:R-:W-:Y:S01]  /*b720*/  PRMT R54, R16, 0x5410, R17 ;  /* 0x0000541010367816 */ /* 0x000fe20000000011 */
[----:B----4-:R-:W-:Y:S01]  /*b730*/  IMAD.MOV.U32 R19, RZ, RZ, R26 ;  /* 0x000000ffff137224 */ /* 0x010fe200078e001a */
[----:B------:R-:W-:Y:S01]  /*b740*/  MOV R17, R24 ;  /* 0x0000001800117202 */ /* 0x000fe20000000f00 */
[----:B------:R-:W-:-:S02]  /*b750*/  IMAD.MOV.U32 R18, RZ, RZ, R27 ;  /* 0x000000ffff127224 */ /* 0x000fc400078e001b */
[----:B------:R-:W-:-:S03]  /*b760*/  IMAD.MOV.U32 R16, RZ, RZ, R25 ;  /* 0x000000ffff107224 */ /* 0x000fc600078e0019 */
[----:B------:R-:W-:Y:S02]  /*b770*/  PRMT R53, R18, 0x5410, R19 ;  /* 0x0000541012357816 */ /* 0x000fe40000000013 */
[----:B------:R-:W-:Y:S01]  /*b780*/  PRMT R52, R16, 0x5410, R17 ;  /* 0x0000541010347816 */ /* 0x000fe20000000011 */
[----:B------:R-:W-:Y:S01]  /*b790*/  CS2R R18, SRZ ;  /* 0x0000000000127805 */ /* 0x000fe2000001ff00 */
[----:B------:R-:W-:Y:S01]  /*b7a0*/  CS2R R16, SRZ ;  /* 0x0000000000107805 */ /* 0x000fe2000001ff00 */
[----:B------:R-:W-:Y:S05]  /*b7b0*/  @P6 BRA `(.L_x_784) ;  /* 0x000000c000006947 */ /* 0x000fea0003800000 */
[----:B-1----:R-:W-:Y:S01]  /*b7c0*/  CS2R R20, SRZ ;  /* 0x0000000000147805 */ /* 0x002fe2000001ff00 */
        /* <DEDUP_REMOVED lines=8> */
[----:B------:R-:W-:-:S04]  /*b850*/  IMAD.X R17, R12, 0x1, R17, P0 ;  /* 0x000000010c117824 */ /* 0x000fc800000e0611 */
[----:B------:R-:W5:Y:S04]  /*b860*/  LD.E.128 R20, [R20.64] ;  /* 0x0000000814147980 */ /* 0x000f68000c101d00 */
[----:B------:R-:W5:Y:S02]  /*b870*/  LD.E.128 R16, [R16.64] ;  /* 0x0000000810107980 */ /* 0x000f64000c101d00 */
.L_x_784:
[----:B-1----:R-:W-:Y:S05]  /*b880*/  BSYNC B0 ;  /* 0x0000000000007941 */ /* 0x002fea0003800000 */
.L_x_783:
[----:B------:R-:W-:Y:S01]  /*b890*/  IMAD.IADD R12, R2, 0x1, -R209 ;  /* 0x00000001020c7824 */ /* 0x000fe200078e0ad1 */
[----:B-----5:R-:W-:Y:S01]  /*b8a0*/  MOV R2, R21 ;  /* 0x0000001500027202 */ /* 0x020fe20000000f00 */
[----:B------:R-:W-:Y:S01]  /*b8b0*/  IMAD.MOV.U32 R3, RZ, RZ, R22 ;  /* 0x000000ffff037224 */ /* 0x000fe200078e0016 */
[----:B------:R-:W-:-:S04]  /*b8c0*/  DEPBAR.LE SB0, 0x1 ;  /* 0x000080400000791a */ /* 0x000fc80000000000 */
[----:B------:R-:W-:Y:S01]  /*b8d0*/  IMNMX R12, R12, 0x80, PT ;  /* 0x000000800c0c7817 */ /* 0x000fe20003800200 */
[----:B------:R-:W-:Y:S01]  /*b8e0*/  IMAD.MOV.U32 R31, RZ, RZ, R23 ;  /* 0x000000ffff1f7224 */ /* 0x000fe200078e0017 */
[----:B------:R-:W-:Y:S01]  /*b8f0*/  PRMT R3, R3, 0x5410, R3 ;  /* 0x0000541003037816 */ /* 0x000fe20000000003 */
[----:B------:R-:W-:Y:S01]  /*b900*/  IMAD.MOV.U32 R13, RZ, RZ, R20 ;  /* 0x000000ffff0d7224 */ /* 0x000fe200078e0014 */
[----:B------:R-:W-:Y:S01]  /*b910*/  BAR.SYNC.DEFER_BLOCKING 0x0 ;  /* 0x0000000000007b1d */ /* 0x000fe20000010000 */
[----:B------:R-:W-:Y:S01]  /*b920*/  ISETP.GE.OR P0, PT, R77, R12, P2 ;  /* 0x0000000c4d00720c */ /* 0x000fe20001706670 */
[----:B------:R-:W-:Y:S01]  /*b930*/  IMAD.MOV.U32 R45, RZ, RZ, R18 ;  /* 0x000000ffff2d7224 */ /* 0x000fe200078e0012 */
[----:B------:R-:W-:Y:S01]  /*b940*/  PRMT R3, R31, 0x7610, R3 ;  /* 0x000076101f037816 */ /* 0x000fe20000000003 */
[----:B------:R-:W-:Y:S01]  /*b950*/  IMAD.MOV.U32 R31, RZ, RZ, R19 ;  /* 0x000000ffff1f7224 */ /* 0x000fe200078e0013 */
[----:B------:R-:W-:Y:S01]  /*b960*/  PRMT R2, R2, 0x5410, R13 ;  /* 0x0000541002027816 */ /* 0x000fe2000000000d */
[----:B------:R-:W-:Y:S01]  /*b970*/  IMAD.MOV.U32 R13, RZ, RZ, R17 ;  /* 0x000000ffff0d7224 */ /* 0x000fe200078e0011 */
[----:B------:R-:W-:Y:S01]  /*b980*/  MOV R44, R16 ;  /* 0x00000010002c7202 */ /* 0x000fe20000000f00 */
[----:B------:R-:W-:Y:S01]  /*b990*/  BSSY B0, `(.L_x_785) ;  /* 0x000006b000007945 */ /* 0x000fe20003800000 */
[----:B------:R-:W-:-:S02]  /*b9a0*/  PRMT R31, R31, 0x5410, R45 ;  /* 0x000054101f1f7816 */ /* 0x000fc4000000002d */
[----:B------:R-:W-:-:S03]  /*b9b0*/  PRMT R13, R13, 0x5410, R44 ;  /* 0x000054100d0d7816 */ /* 0x000fc6000000002c */
[----:B------:R-:W-:Y:S05]  /*b9c0*/  @P0 BRA `(.L_x_786) ;  /* 0x0000067000000947 */ /* 0x000fea0003800000 */
[----:B------:R-:W-:Y:S01]  /*b9d0*/  IMAD.MOV.U32 R46, RZ, RZ, c[0x0][0x27c] ;  /* 0x00009f00ff2e7624 */ /* 0x000fe200078e00ff */
[----:B------:R-:W1:Y:S01]  /*b9e0*/  LDS.128 R48, [R234+0x100] ;  /* 0x00010000ea307984 */ /* 0x000e620000000c00 */
[----:B------:R-:W-:Y:S02]  /*b9f0*/  SHF.R.U64 R4, R4, 0x10, R5 ;  /* 0x0000001004047819 */ /* 0x000fe40000001205 */
[----:B------:R-:W-:Y:S02]  /*ba00*/  SHF.R.U64 R8, R8, 0x10, R9 ;  /* 0x0000001008087819 */ /* 0x000fe40000001209 */
[----:B------:R-:W-:Y:S02]  /*ba10*/  LEA.HI R46, R46, R64, RZ, 0x1d ;  /* 0x000000402e2e7211 */ /* 0x000fe400078fe8ff */
[----:B------:R-:W-:Y:S02]  /*ba20*/  PRMT R4, R61, 0x5432, R4 ;  /* 0x000054323d047816 */ /* 0x000fe40000000004 */
[----:B------:R-:W-:Y:S01]  /*ba30*/  SHF.R.S32.HI R44, RZ, 0x1f, R46 ;  /* 0x0000001fff2c7819 */ /* 0x000fe2000001142e */
[----:B------:R-:W-:Y:S01]  /*ba40*/  IMAD.SHL.U32 R45, R46, 0x8, RZ ;  /* 0x000000082e2d7824 */ /* 0x000fe200078e00ff */
[----:B------:R-:W-:Y:S01]  /*ba50*/  PRMT R8, R65, 0x5432, R8 ;  /* 0x0000543241087816 */ /* 0x000fe20000000008 */
[----:B------:R-:W-:Y:S01]  /*ba60*/  IMAD.U32 R84, R4, 0x10000, RZ ;  /* 0x0001000004547824 */ /* 0x000fe200078e00ff */
[----:B------:R-:W-:-:S02]  /*ba70*/  LEA.HI R44, R44, R46, RZ, 0x3 ;  /* 0x0000002e2c2c7211 */ /* 0x000fc400078f18ff */
[----:B------:R-:W-:Y:S01]  /*ba80*/  LOP3.LUT R45, R76, 0x38, R45, 0xf8, !PT ;  /* 0x000000384c2d7812 */ /* 0x000fe200078ef82d */
[----:B------:R-:W-:Y:S01]  /*ba90*/  IMAD.U32 R81, R8, 0x10000, RZ ;  /* 0x0001000008517824 */ /* 0x000fe200078e00ff */
[----:B------:R-:W-:Y:S01]  /*baa0*/  SHF.R.U32.HI R5, RZ, 0x10, R5 ;  /* 0x00000010ff057819 */ /* 0x000fe20000011605 */
[----:B------:R-:W-:Y:S01]  /*bab0*/  IMAD.SHL.U32 R44, R44, 0x400, RZ ;  /* 0x000004002c2c7824 */ /* 0x000fe200078e00ff */
[----:B------:R-:W-:Y:S02]  /*bac0*/  LOP3.LUT R45, R45, R75, RZ, 0x3c, !PT ;  /* 0x0000004b2d2d7212 */ /* 0x000fe400078e3cff */
[----:B------:R-:W-:Y:S02]  /*bad0*/  SHF.R.U64 R10, R10, 0x10, R11 ;  /* 0x000000100a0a7819 */ /* 0x000fe4000000120b */
[----:B------:R-:W-:Y:S02]  /*bae0*/  LOP3.LUT R44, R44, 0x7fffe000, RZ, 0xc0, !PT ;  /* 0x7fffe0002c2c7812 */ /* 0x000fe400078ec0ff */
[----:B------:R-:W-:-:S02]  /*baf0*/  SHF.R.U64 R6, R6, 0x10, R7 ;  /* 0x0000001006067819 */ /* 0x000fc40000001207 */
[----:B------:R-:W-:Y:S02]  /*bb00*/  IADD3 R60, R45, R44, R68 ;  /* 0x0000002c2d3c7210 */ /* 0x000fe40007ffe044 */
[----:B------:R-:W-:Y:S02]  /*bb10*/  SHF.R.U32.HI R11, RZ, 0x10, R11 ;  /* 0x00000010ff0b7819 */ /* 0x000fe4000001160b */
[----:B------:R-:W-:Y:S01]  /*bb20*/  SHF.R.U32.HI R7, RZ, 0x10, R7 ;  /* 0x00000010ff077819 */ /* 0x000fe20000011607 */
[----:B------:R-:W-:Y:S01]  /*bb30*/  IMAD.SHL.U32 R60, R60, 0x2, RZ ;  /* 0x000000023c3c7824 */ /* 0x000fe200078e00ff */
[----:B------:R-:W-:Y:S02]  /*bb40*/  SHF.R.U32.HI R9, RZ, 0x10, R9 ;  /* 0x00000010ff097819 */ /* 0x000fe40000011609 */
[----:B------:R-:W-:Y:S02]  /*bb50*/  PRMT R5, R61, 0x5410, R5 ;  /* 0x000054103d057816 */ /* 0x000fe40000000005 */
[----:B------:R-:W2:Y:S01]  /*bb60*/  LDS.128 R44, [R60+0x100] ;  /* 0x000100003c2c7984 */ /* 0x000ea20000000c00 */
[----:B------:R-:W-:-:S02]  /*bb70*/  PRMT R10, R80, 0x5432, R10 ;  /* 0x00005432500a7816 */ /* 0x000fc4000000000a */
[----:B------:R-:W-:Y:S01]  /*bb80*/  PRMT R11, R80, 0x5410, R11 ;  /* 0x00005410500b7816 */ /* 0x000fe2000000000b */
[----:B------:R-:W-:Y:S01]  /*bb90*/  IMAD.U32 R83, R5, 0x10000, RZ ;  /* 0x0001000005537824 */ /* 0x000fe200078e00ff */
[C---:B------:R-:W-:Y:S02]  /*bba0*/  PRMT R6, R62.reuse, 0x5432, R6 ;  /* 0x000054323e067816 */ /* 0x040fe40000000006 */
[----:B------:R-:W-:Y:S01]  /*bbb0*/  PRMT R7, R62, 0x5410, R7 ;  /* 0x000054103e077816 */ /* 0x000fe20000000007 */
[----:B-1----:R-:W-:Y:S01]  /*bbc0*/  IMAD.U32 R62, R48, 0x10000, RZ ;  /* 0x00010000303e7824 */ /* 0x002fe200078e00ff */
[C---:B------:R-:W-:Y:S02]  /*bbd0*/  SHF.L.U32 R61, R49.reuse, 0x10, RZ ;  /* 0x00000010313d7819 */ /* 0x040fe400000006ff */
[----:B------:R-:W-:Y:S01]  /*bbe0*/  LOP3.LUT R68, R49, 0xffff0000, RZ, 0xc0, !PT ;  /* 0xffff000031447812 */ /* 0x000fe200078ec0ff */
[C---:B------:R-:W-:Y:S01]  /*bbf0*/  IMAD.U32 R49, R51.reuse, 0x10000, RZ ;  /* 0x0001000033317824 */ /* 0x040fe200078e00ff */
[----:B------:R-:W-:-:S02]  /*bc00*/  LOP3.LUT R75, R51, 0xffff0000, RZ, 0xc0, !PT ;  /* 0xffff0000334b7812 */ /* 0x000fc400078ec0ff */
[----:B------:R-:W-:Y:S01]  /*bc10*/  PRMT R9, R65, 0x5410, R9 ;  /* 0x0000541041097816 */ /* 0x000fe20000000009 */
[----:B------:R-:W-:Y:S01]  /*bc20*/  IMAD.U32 R65, R50, 0x10000, RZ ;  /* 0x0001000032417824 */ /* 0x000fe200078e00ff */
[----:B------:R-:W-:Y:S02]  /*bc30*/  LOP3.LUT R4, R4, 0xffff0000, RZ, 0xc0, !PT ;  /* 0xffff000004047812 */ /* 0x000fe400078ec0ff */
[----:B------:R-:W-:Y:S01]  /*bc40*/  LOP3.LUT R48, R48, 0xffff0000, RZ, 0xc0, !PT ;  /* 0xffff000030307812 */ /* 0x000fe200078ec0ff */
[----:B------:R-:W-:Y:S01]  /*bc50*/  IMAD.U32 R85, R9, 0x10000, RZ ;  /* 0x0001000009557824 */ /* 0x000fe200078e00ff */
[----:B------:R-:W-:Y:S02]  /*bc60*/  LOP3.LUT R8, R8, 0xffff0000, RZ, 0xc0, !PT ;  /* 0xffff000008087812 */ /* 0x000fe400078ec0ff */
[----:B------:R-:W-:Y:S02]  /*bc70*/  LOP3.LUT R5, R5, 0xffff0000, RZ, 0xc0, !PT ;  /* 0xffff000005057812 */ /* 0x000fe400078ec0ff */
[----:B------:R-:W-:-:S02]  /*bc80*/  LOP3.LUT R9, R9, 0xffff0000, RZ, 0xc0, !PT ;  /* 0xffff000009097812 */ /* 0x000fc400078ec0ff */
[----:B------:R-:W-:Y:S01]  /*bc90*/  LOP3.LUT R50, R50, 0xffff0000, RZ, 0xc0, !PT ;  /* 0xffff000032327812 */ /* 0x000fe200078ec0ff */
[----:B--2---:R-:W-:Y:S01]  /*bca0*/  IMAD.U32 R86, R44, 0x10000, RZ ;  /* 0x000100002c567824 */ /* 0x004fe200078e00ff */
[C---:B------:R-:W-:Y:S02]  /*bcb0*/  SHF.L.U32 R51, R45.reuse, 0x10, RZ ;  /* 0x000000102d337819 */ /* 0x040fe400000006ff */
[----:B------:R-:W-:Y:S01]  /*bcc0*/  LOP3.LUT R77, R45, 0xffff0000, RZ, 0xc0, !PT ;  /* 0xffff00002d4d7812 */ /* 0x000fe200078ec0ff */
[CC--:B------:R-:W-:Y:S01]  /*bcd0*/  FMUL.FTZ R80, R86.reuse, R84.reuse ;  /* 0x0000005456507220 */ /* 0x0c0fe20000410000 */
[C---:B------:R-:W-:Y:S01]  /*bce0*/  LOP3.LUT R82, R47.reuse, 0xffff0000, RZ, 0xc0, !PT ;  /* 0xffff00002f527812 */ /* 0x040fe200078ec0ff */
[-C--:B------:R-:W-:Y:S01]  /*bcf0*/  FMUL.FTZ R86, R86, R81.reuse ;  /* 0x0000005156567220 */ /* 0x080fe20000410000 */
[----:B------:R-:W-:Y:S01]  /*bd00*/  LOP3.LUT R44, R44, 0xffff0000, RZ, 0xc0, !PT ;  /* 0xffff00002c2c7812 */ /* 0x000fe200078ec0ff */
[----:B------:R-:W-:Y:S01]  /*bd10*/  FFMA.FTZ R80, R62, R81, -R80 ;  /* 0x000000513e507223 */ /* 0x000fe20000010850 */
[C---:B------:R-:W-:Y:S01]  /*bd20*/  SHF.L.U32 R76, R46.reuse, 0x10, RZ ;  /* 0x000000102e4c7819 */ /* 0x040fe200000006ff */
[----:B------:R-:W-:Y:S01]  /*bd30*/  IMAD.U32 R45, R47, 0x10000, RZ ;  /* 0x000100002f2d7824 */ /* 0x000fe200078e00ff */
[----:B------:R-:W-:Y:S01]  /*bd40*/  LOP3.LUT R46, R46, 0xffff0000, RZ, 0xc0, !PT ;  /* 0xffff00002e2e7812 */ /* 0x000fe200078ec0ff */
[----:B------:R-:W-:Y:S01]  /*bd50*/  FFMA.FTZ R62, R62, R84, R86 ;  /* 0x000000543e3e7223 */ /* 0x000fe20000010056 */
[----:B------:R-:W-:Y:S01]  /*bd60*/  SHF.L.U32 R84, R11, 0x10, RZ ;  /* 0x000000100b547819 */ /* 0x000fe200000006ff */
[----:B------:R-:W-:Y:S01]  /*bd70*/  FMUL.FTZ R47, R51, R83 ;  /* 0x00000053332f7220 */ /* 0x000fe20000410000 */
[----:B------:R-:W-:Y:S01]  /*bd80*/  LOP3.LUT R11, R11, 0xffff0000, RZ, 0xc0, !PT ;  /* 0xffff00000b0b7812 */ /* 0x000fe200078ec0ff */
[C---:B------:R-:W-:Y:S01]  /*bd90*/  IMAD.U32 R81, R7.reuse, 0x10000, RZ ;  /* 0x0001000007517824 */ /* 0x040fe200078e00ff */
[----:B------:R-:W-:Y:S01]  /*bda0*/  LOP3.LUT R7, R7, 0xffff0000, RZ, 0xc0, !PT ;  /* 0xffff000007077812 */ /* 0x000fe200078ec0ff */
[----:B------:R-:W-:-:S02]  /*bdb0*/  FMUL.FTZ R86, R51, R85 ;  /* 0x0000005533567220 */ /* 0x000fc40000410000 */
[----:B------:R-:W-:Y:S02]  /*bdc0*/  FFMA.FTZ R47, R61, R85, -R47 ;  /* 0x000000553d2f7223 */ /* 0x000fe4000001082f */
[CC--:B------:R-:W-:Y:S02]  /*bdd0*/  FMUL.FTZ R51, R45.reuse, R81.reuse ;  /* 0x000000512d337220 */ /* 0x0c0fe40000410000 */
[-C--:B------:R-:W-:Y:S02]  /*bde0*/  FMUL.FTZ R85, R45, R84.reuse ;  /* 0x000000542d557220 */ /* 0x080fe40000410000 */
[C---:B------:R-:W-:Y:S02]  /*bdf0*/  FFMA.FTZ R45, R49.reuse, R84, -R51 ;  /* 0x00000054312d7223 */ /* 0x040fe40000010833 */
[----:B------:R-:W-:Y:S02]  /*be00*/  FFMA.FTZ R85, R49, R81, R85 ;  /* 0x0000005131557223 */ /* 0x000fe40000010055 */
[----:B------:R-:W-:-:S02]  /*be10*/  FMUL.FTZ R49, R44, R4 ;  /* 0x000000042c317220 */ /* 0x000fc40000410000 */
[-C--:B------:R-:W-:Y:S02]  /*be20*/  FMUL.FTZ R44, R44, R8.reuse ;  /* 0x000000082c2c7220 */ /* 0x080fe40000410000 */
[----:B------:R-:W-:Y:S02]  /*be30*/  FFMA.FTZ R49, R48, R8, -R49 ;  /* 0x0000000830317223 */ /* 0x000fe40000010831 */
[C---:B------:R-:W-:Y:S01]  /*be40*/  IMAD.U32 R51, R6.reuse, 0x10000, RZ ;  /* 0x0001000006337824 */ /* 0x040fe200078e00ff */
[----:B------:R-:W-:Y:S01]  /*be50*/  LOP3.LUT R6, R6, 0xffff0000, RZ, 0xc0, !PT ;  /* 0xffff000006067812 */ /* 0x000fe200078ec0ff */
[C---:B------:R-:W-:Y:S01]  /*be60*/  IMAD.U32 R81, R10.reuse, 0x10000, RZ ;  /* 0x000100000a517824 */ /* 0x040fe200078e00ff */
[----:B------:R-:W-:Y:S01]  /*be70*/  LOP3.LUT R10, R10, 0xffff0000, RZ, 0xc0, !PT ;  /* 0xffff00000a0a7812 */ /* 0x000fe200078ec0ff */
[C---:B------:R-:W-:Y:S02]  /*be80*/  FMUL.FTZ R8, R77.reuse, R5 ;  /* 0x000000054d087220 */ /* 0x040fe40000410000 */
[----:B------:R-:W-:-:S02]  /*be90*/  FMUL.FTZ R77, R77, R9 ;  /* 0x000000094d4d7220 */ /* 0x000fc40000410000 */
[----:B------:R-:W-:Y:S02]  /*bea0*/  FFMA.FTZ R4, R48, R4, R44 ;  /* 0x0000000430047223 */ /* 0x000fe4000001002c */
[----:B------:R-:W-:Y:S02]  /*beb0*/  FFMA.FTZ R9, R68, R9, -R8 ;  /* 0x0000000944097223 */ /* 0x000fe40000010808 */
[----:B------:R-:W-:Y:S01]  /*bec0*/  FMUL.FTZ R44, R76, R51 ;  /* 0x000000334c2c7220 */ /* 0x000fe20000410000 */
[----:B------:R-:W-:Y:S01]  /*bed0*/  F2FP.BF16.PACK_AB R4, R4, R62 ;  /* 0x0000003e0404723e */ /* 0x000fe200000010ff */
[----:B------:R-:W-:Y:S01]  /*bee0*/  FMUL.FTZ R48, R46, R6 ;  /* 0x000000062e307220 */ /* 0x000fe20000410000 */
[----:B------:R-:W-:Y:S01]  /*bef0*/  F2FP.BF16.PACK_AB R9, R9, R47 ;  /* 0x0000002f0909723e */ /* 0x000fe200000010ff */
[----:B------:R-:W-:Y:S02]  /*bf00*/  FMUL.FTZ R8, R82, R7 ;  /* 0x0000000752087220 */ /* 0x000fe40000410000 */
[----:B------:R-:W-:-:S02]  /*bf10*/  FMUL.FTZ R76, R76, R81 ;  /* 0x000000514c4c7220 */ /* 0x000fc40000410000 */
[-C--:B------:R-:W-:Y:S02]  /*bf20*/  FMUL.FTZ R46, R46, R10.reuse ;  /* 0x0000000a2e2e7220 */ /* 0x080fe40000410000 */
[----:B------:R-:W-:Y:S02]  /*bf30*/  FMUL.FTZ R82, R82, R11 ;  /* 0x0000000b52527220 */ /* 0x000fe40000410000 */
[----:B------:R-:W-:Y:S02]  /*bf40*/  FFMA.FTZ R44, R65, R81, -R44 ;  /* 0x00000051412c7223 */ /* 0x000fe4000001082c */
[----:B------:R-:W-:Y:S02]  /*bf50*/  FFMA.FTZ R10, R50, R10, -R48 ;  /* 0x0000000a320a7223 */ /* 0x000fe40000010830 */
[----:B------:R-:W-:Y:S01]  /*bf60*/  FFMA.FTZ R11, R75, R11, -R8 ;  /* 0x0000000b4b0b7223 */ /* 0x000fe20000010808 */
[----:B------:R-:W-:Y:S01]  /*bf70*/  F2FP.BF16.PACK_AB R8, R49, R80 ;  /* 0x000000503108723e */ /* 0x000fe200000010ff */
[----:B------:R-:W-:Y:S01]  /*bf80*/  FFMA.FTZ R61, R61, R83, R86 ;  /* 0x000000533d3d7223 */ /* 0x000fe20000010056 */
[----:B------:R-:W-:Y:S01]  /*bf90*/  F2FP.BF16.PACK_AB R10, R10, R44 ;  /* 0x0000002c0a0a723e */ /* 0x000fe200000010ff */
[----:B------:R-:W-:Y:S01]  /*bfa0*/  FFMA.FTZ R5, R68, R5, R77 ;  /* 0x0000000544057223 */ /* 0x000fe2000001004d */
[----:B------:R-:W-:Y:S01]  /*bfb0*/  F2FP.BF16.PACK_AB R11, R11, R45 ;  /* 0x0000002d0b0b723e */ /* 0x000fe200000010ff */
[----:B------:R-:W-:-:S02]  /*bfc0*/  FFMA.FTZ R76, R65, R51, R76 ;  /* 0x00000033414c7223 */ /* 0x000fc4000001004c */
[----:B------:R-:W-:Y:S01]  /*bfd0*/  FFMA.FTZ R6, R50, R6, R46 ;  /* 0x0000000632067223 */ /* 0x000fe2000001002e */
[----:B------:R-:W-:Y:S01]  /*bfe0*/  F2FP.BF16.PACK_AB R5, R5, R61 ;  /* 0x0000003d0505723e */ /* 0x000fe200000010ff */
[----:B------:R-:W-:Y:S01]  /*bff0*/  FFMA.FTZ R7, R75, R7, R82 ;  /* 0x000000074b077223 */ /* 0x000fe20000010052 */
[----:B------:R1:W-:Y:S02]  /*c000*/  STS.128 [R234+0x100], R8 ;  /* 0x00010008ea007388 */ /* 0x0003e40000000c00 */
[----:B------:R-:W-:Y:S02]  /*c010*/  F2FP.BF16.PACK_AB R6, R6, R76 ;  /* 0x0000004c0606723e */ /* 0x000fe400000010ff */
[----:B------:R-:W-:-:S05]  /*c020*/  F2FP.BF16.PACK_AB R7, R7, R85 ;  /* 0x000000550707723e */ /* 0x000fca00000010ff */
[----:B------:R1:W-:Y:S02]  /*c030*/  STS.128 [R60+0x100], R4 ;  /* 0x000100043c007388 */ /* 0x0003e40000000c00 */
.L_x_786:
[----:B------:R-:W-:Y:S05]  /*c040*/  BSYNC B0 ;  /* 0x0000000000007941 */ /* 0x000fea0003800000 */
.L_x_785:
[----:B------:R-:W-:Y:S01]  /*c050*/  ISETP.GE.OR P0, PT, R74, R12, P2 ;  /* 0x0000000c4a00720c */ /* 0x000fe20001706670 */
[----:B------:R-:W-:-:S12]  /*c060*/  BSSY B0, `(.L_x_787) ;  /* 0x000006c000007945 */ /* 0x000fd80003800000 */
[----:B------:R-:W-:Y:S05]  /*c070*/  @P0 BRA `(.L_x_788) ;  /* 0x000006a000000947 */ /* 0x000fea0003800000 */
[----:B-1----:R-:W-:Y:S01]  /*c080*/  IMAD.MOV.U32 R7, RZ, RZ, c[0x0][0x27c] ;  /* 0x00009f00ff077624 */ /* 0x002fe200078e00ff */
[----:B------:R-:W-:Y:S02]  /*c090*/  LOP3.LUT R4, R73, 0x38, R116, 0xf8, !PT ;  /* 0x0000003849047812 */ /* 0x000fe400078ef874 */
[----:B------:R-:W-:Y:S02]  /*c0a0*/  SHF.R.U64 R36, R36, 0x10, R37 ;  /* 0x0000001024247819 */ /* 0x000fe40000001225 */
[----:B------:R-:W-:Y:S02]  /*c0b0*/  LEA.HI R7, R7, R64, RZ, 0x1d ;  /* 0x0000004007077211 */ /* 0x000fe400078fe8ff */
[----:B------:R-:W-:Y:S02]  /*c0c0*/  LOP3.LUT R4, R67, R4, R72, 0xf6, !PT ;  /* 0x0000000443047212 */ /* 0x000fe400078ef648 */
[----:B------:R-:W-:Y:S01]  /*c0d0*/  SHF.R.S32.HI R5, RZ, 0x1f, R7 ;  /* 0x0000001fff057819 */ /* 0x000fe20000011407 */
[----:B------:R-:W-:Y:S01]  /*c0e0*/  IMAD.SHL.U32 R6, R7, 0x8, RZ ;  /* 0x0000000807067824 */ /* 0x000fe200078e00ff */
[----:B------:R-:W-:-:S02]  /*c0f0*/  LEA R44, R4, 0x100, 0x1 ;  /* 0x00000100042c7811 */ /* 0x000fc400078e08ff */
[----:B------:R-:W-:Y:S02]  /*c100*/  LEA.HI R5, R5, R7, RZ, 0x3 ;  /* 0x0000000705057211 */ /* 0x000fe400078f18ff */
[----:B------:R-:W-:Y:S01]  /*c110*/  LOP3.LUT R6, R73, 0x38, R6, 0xf8, !PT ;  /* 0x0000003849067812 */ /* 0x000fe200078ef806 */
[----:B------:R-:W1:Y:S01]  /*c120*/  LDS.128 R8, [R44] ;  /* 0x000000002c087984 */ /* 0x000e620000000c00 */
[----:B------:R-:W-:Y:S01]  /*c130*/  SHF.R.U64 R40, R40, 0x10, R41 ;  /* 0x0000001028287819 */ /* 0x000fe20000001229 */
[----:B------:R-:W-:Y:S01]  /*c140*/  IMAD.SHL.U32 R5, R5, 0x400, RZ ;  /* 0x0000040005057824 */ /* 0x000fe200078e00ff */
[----:B------:R-:W-:Y:S02]  /*c150*/  LOP3.LUT R6, R6, R72, RZ, 0x3c, !PT ;  /* 0x0000004806067212 */ /* 0x000fe400078e3cff */
[----:B------:R-:W-:Y:S02]  /*c160*/  SHF.R.U32.HI R37, RZ, 0x10, R37 ;  /* 0x00000010ff257819 */ /* 0x000fe40000011625 */
[----:B------:R-:W-:-:S02]  /*c170*/  LOP3.LUT R5, R5, 0x7fffe000, RZ, 0xc0, !PT ;  /* 0x7fffe00005057812 */ /* 0x000fc400078ec0ff */
[----:B------:R-:W-:Y:S02]  /*c180*/  SHF.R.U64 R38, R38, 0x10, R39 ;  /* 0x0000001026267819 */ /* 0x000fe40000001227 */
[----:B------:R-:W-:Y:S02]  /*c190*/  IADD3 R45, R6, R5, R67 ;  /* 0x00000005062d7210 */ /* 0x000fe40007ffe043 */
[----:B------:R-:W-:Y:S02]  /*c1a0*/  PRMT R36, R56, 0x5432, R36 ;  /* 0x0000543238247816 */ /* 0x000fe40000000024 */
[----:B------:R-:W-:Y:S01]  /*c1b0*/  SHF.R.U32.HI R39, RZ, 0x10, R39 ;  /* 0x00000010ff277819 */ /* 0x000fe20000011627 */
[----:B------:R-:W-:Y:S01]  /*c1c0*/  IMAD.SHL.U32 R45, R45, 0x2, RZ ;  /* 0x000000022d2d7824 */ /* 0x000fe200078e00ff */
[----:B------:R-:W-:Y:S02]  /*c1d0*/  PRMT R40, R58, 0x5432, R40 ;  /* 0x000054323a287816 */ /* 0x000fe40000000028 */
[----:B------:R-:W-:-:S02]  /*c1e0*/  PRMT R37, R56, 0x5410, R37 ;  /* 0x0000541038257816 */ /* 0x000fc40000000025 */
[----:B------:R-:W2:Y:S01]  /*c1f0*/  LDS.128 R4, [R45+0x100] ;  /* 0x000100002d047984 */ /* 0x000ea20000000c00 */
[----:B------:R-:W-:Y:S02]  /*c200*/  SHF.L.U32 R56, R36, 0x10, RZ ;  /* 0x0000001024387819 */ /* 0x000fe400000006ff */
[C---:B------:R-:W-:Y:S02]  /*c210*/  PRMT R38, R57.reuse, 0x5432, R38 ;  /* 0x0000543239267816 */ /* 0x040fe40000000026 */
[----:B------:R-:W-:Y:S01]  /*c220*/  PRMT R39, R57, 0x5410, R39 ;  /* 0x0000541039277816 */ /* 0x000fe20000000027 */
[----:B------:R-:W-:Y:S01]  /*c230*/  IMAD.U32 R57, R40, 0x10000, RZ ;  /* 0x0001000028397824 */ /* 0x000fe200078e00ff */
[----:B------:R-:W-:Y:S02]  /*c240*/  SHF.R.U32.HI R41, RZ, 0x10, R41 ;  /* 0x00000010ff297819 */ /* 0x000fe40000011629 */
[----:B------:R-:W-:Y:S02]  /*c250*/  LOP3.LUT R36, R36, 0xffff0000, RZ, 0xc0, !PT ;  /* 0xffff000024247812 */ /* 0x000fe400078ec0ff */
[----:B------:R-:W-:-:S02]  /*c260*/  PRMT R41, R58, 0x5410, R41 ;  /* 0x000054103a297816 */ /* 0x000fc40000000029 */
[--C-:B------:R-:W-:Y:S02]  /*c270*/  SHF.R.U64 R42, R42, 0x10, R43.reuse ;  /* 0x000000102a2a7819 */ /* 0x100fe4000000122b */
[----:B------:R-:W-:Y:S02]  /*c280*/  LOP3.LUT R61, R40, 0xffff0000, RZ, 0xc0, !PT ;  /* 0xffff0000283d7812 */ /* 0x000fe400078ec0ff */
[----:B------:R-:W-:Y:S01]  /*c290*/  SHF.R.U32.HI R43, RZ, 0x10, R43 ;  /* 0x00000010ff2b7819 */ /* 0x000fe2000001162b */
[C---:B-1----:R-:W-:Y:S01]  /*c2a0*/  IMAD.U32 R47, R8.reuse, 0x10000, RZ ;  /* 0x00010000082f7824 */ /* 0x042fe200078e00ff */
[----:B------:R-:W-:Y:S01]  /*c2b0*/  LOP3.LUT R46, R8, 0xffff0000, RZ, 0xc0, !PT ;  /* 0xffff0000082e7812 */ /* 0x000fe200078ec0ff */
[C---:B------:R-:W-:Y:S01]  /*c2c0*/  IMAD.U32 R8, R9.reuse, 0x10000, RZ ;  /* 0x0001000009087824 */ /* 0x040fe200078e00ff */
[----:B------:R-:W-:Y:S01]  /*c2d0*/  LOP3.LUT R49, R9, 0xffff0000, RZ, 0xc0, !PT ;  /* 0xffff000009317812 */ /* 0x000fe200078ec0ff */
[C---:B------:R-:W-:Y:S01]  /*c2e0*/  IMAD.U32 R9, R11.reuse, 0x10000, RZ ;  /* 0x000100000b097824 */ /* 0x040fe200078e00ff */
[----:B------:R-:W-:Y:S01]  /*c2f0*/  LOP3.LUT R51, R11, 0xffff0000, RZ, 0xc0, !PT ;  /* 0xffff00000b337812 */ /* 0x000fe200078ec0ff */
[----:B------:R-:W-:Y:S01]  /*c300*/  IMAD.U32 R48, R10, 0x10000, RZ ;  /* 0x000100000a307824 */ /* 0x000fe200078e00ff */
[----:B------:R-:W-:-:S02]  /*c310*/  PRMT R43, R59, 0x5410, R43 ;  /* 0x000054103b2b7816 */ /* 0x000fc4000000002b */
[----:B------:R-:W-:Y:S02]  /*c320*/  PRMT R42, R59, 0x5432, R42 ;  /* 0x000054323b2a7816 */ /* 0x000fe4000000002a */
[----:B------:R-:W-:Y:S01]  /*c330*/  LOP3.LUT R10, R10, 0xffff0000, RZ, 0xc0, !PT ;  /* 0xffff00000a0a7812 */ /* 0x000fe200078ec0ff */
[C---:B--2---:R-:W-:Y:S01]  /*c340*/  IMAD.U32 R50, R4.reuse, 0x10000, RZ ;  /* 0x0001000004327824 */ /* 0x044fe200078e00ff */
[----:B------:R-:W-:Y:S01]  /*c350*/  LOP3.LUT R11, R4, 0xffff0000, RZ, 0xc0, !PT ;  /* 0xffff0000040b7812 */ /* 0x000fe200078ec0ff */
[C---:B------:R-:W-:Y:S01]  /*c360*/  IMAD.U32 R4, R5.reuse, 0x10000, RZ ;  /* 0x0001000005047824 */ /* 0x040fe200078e00ff */
[----:B------:R-:W-:Y:S01]  /*c370*/  LOP3.LUT R60, R5, 0xffff0000, RZ, 0xc0, !PT ;  /* 0xffff0000053c7812 */ /* 0x000fe200078ec0ff */
[C---:B------:R-:W-:Y:S02]  /*c380*/  FMUL.FTZ R5, R50.reuse, R56 ;  /* 0x0000003832057220 */ /* 0x040fe40000410000 */
[-C--:B------:R-:W-:Y:S02]  /*c390*/  FMUL.FTZ R50, R50, R57.reuse ;  /* 0x0000003932327220 */ /* 0x080fe40000410000 */
[----:B------:R-:W-:-:S02]  /*c3a0*/  FFMA.FTZ R5, R47, R57, -R5 ;  /* 0x000000392f057223 */ /* 0x000fc40000010805 */
[----:B------:R-:W-:Y:S02]  /*c3b0*/  FMUL.FTZ R40, R11, R36 ;  /* 0x000000240b287220 */ /* 0x000fe40000410000 */
[C---:B------:R-:W-:Y:S01]  /*c3c0*/  IMAD.U32 R57, R37.reuse, 0x10000, RZ ;  /* 0x0001000025397824 */ /* 0x040fe200078e00ff */
[----:B------:R-:W-:Y:S01]  /*c3d0*/  LOP3.LUT R37, R37, 0xffff0000, RZ, 0xc0, !PT ;  /* 0xffff000025257812 */ /* 0x000fe200078ec0ff */
[----:B------:R-:W-:Y:S01]  /*c3e0*/  FFMA.FTZ R50, R47, R56, R50 ;  /* 0x000000382f327223 */ /* 0x000fe20000010032 */
[----:B------:R-:W-:Y:S01]  /*c3f0*/  SHF.L.U32 R56, R39, 0x10, RZ ;  /* 0x0000001027387819 */ /* 0x000fe200000006ff */
[C---:B------:R-:W-:Y:S01]  /*c400*/  IMAD.U32 R47, R41.reuse, 0x10000, RZ ;  /* 0x00010000292f7824 */ /* 0x040fe200078e00ff */
[----:B------:R-:W-:Y:S01]  /*c410*/  LOP3.LUT R41, R41, 0xffff0000, RZ, 0xc0, !PT ;  /* 0xffff000029297812 */ /* 0x000fe200078ec0ff */
[-C--:B------:R-:W-:Y:S01]  /*c420*/  FMUL.FTZ R11, R11, R61.reuse ;  /* 0x0000003d0b0b7220 */ /* 0x080fe20000410000 */
[----:B------:R-:W-:Y:S01]  /*c430*/  LOP3.LUT R39, R39, 0xffff0000, RZ, 0xc0, !PT ;  /* 0xffff000027277812 */ /* 0x000fe200078ec0ff */
[----:B------:R-:W-:-:S02]  /*c440*/  FFMA.FTZ R61, R46, R61, -R40 ;  /* 0x0000003d2e3d7223 */ /* 0x000fc40000010828 */
[C---:B------:R-:W-:Y:S02]  /*c450*/  FMUL.FTZ R40, R4.reuse, R57 ;  /* 0x0000003904287220 */ /* 0x040fe40000410000 */
[----:B------:R-:W-:Y:S02]  /*c460*/  FMUL.FTZ R4, R4, R47 ;  /* 0x0000002f04047220 */ /* 0x000fe40000410000 */
[C---:B------:R-:W-:Y:S01]  /*c470*/  IMAD.U32 R58, R7.reuse, 0x10000, RZ ;  /* 0x00010000073a7824 */ /* 0x040fe200078e00ff */
[----:B------:R-:W-:Y:S01]  /*c480*/  LOP3.LUT R7, R7, 0xffff0000, RZ, 0xc0, !PT ;  /* 0xffff000007077812 */ /* 0x000fe200078ec0ff */
[----:B------:R-:W-:Y:S02]  /*c490*/  FFMA.FTZ R11, R46, R36, R11 ;  /* 0x000000242e0b7223 */ /* 0x000fe4000001000b */
[C---:B------:R-:W-:Y:S01]  /*c4a0*/  IMAD.U32 R36, R43.reuse, 0x10000, RZ ;  /* 0x000100002b247824 */ /* 0x040fe200078e00ff */
[----:B------:R-:W-:Y:S01]  /*c4b0*/  LOP3.LUT R43, R43, 0xffff0000, RZ, 0xc0, !PT ;  /* 0xffff00002b2b7812 */ /* 0x000fe200078ec0ff */
[----:B------:R-:W-:-:S02]  /*c4c0*/  FFMA.FTZ R57, R8, R57, R4 ;  /* 0x0000003908397223 */ /* 0x000fc40000010004 */
[----:B------:R-:W-:Y:S02]  /*c4d0*/  FMUL.FTZ R4, R58, R56 ;  /* 0x000000383a047220 */ /* 0x000fe40000410000 */
[----:B------:R-:W-:Y:S02]  /*c4e0*/  FFMA.FTZ R40, R8, R47, -R40 ;  /* 0x0000002f08287223 */ /* 0x000fe40000010828 */
[-C--:B------:R-:W-:Y:S02]  /*c4f0*/  FMUL.FTZ R58, R58, R36.reuse ;  /* 0x000000243a3a7220 */ /* 0x080fe40000410000 */
[C---:B------:R-:W-:Y:S01]  /*c500*/  IMAD.U32 R59, R6.reuse, 0x10000, RZ ;  /* 0x00010000063b7824 */ /* 0x040fe200078e00ff */
[----:B------:R-:W-:Y:S01]  /*c510*/  LOP3.LUT R6, R6, 0xffff0000, RZ, 0xc0, !PT ;  /* 0xffff000006067812 */ /* 0x000fe200078ec0ff */
[C---:B------:R-:W-:Y:S01]  /*c520*/  IMAD.U32 R8, R38.reuse, 0x10000, RZ ;  /* 0x0001000026087824 */ /* 0x040fe200078e00ff */
[----:B------:R-:W-:Y:S01]  /*c530*/  LOP3.LUT R38, R38, 0xffff0000, RZ, 0xc0, !PT ;  /* 0xffff000026267812 */ /* 0x000fe200078ec0ff */
[C---:B------:R-:W-:Y:S01]  /*c540*/  IMAD.U32 R46, R42.reuse, 0x10000, RZ ;  /* 0x000100002a2e7824 */ /* 0x040fe200078e00ff */
[----:B------:R-:W-:Y:S01]  /*c550*/  LOP3.LUT R42, R42, 0xffff0000, RZ, 0xc0, !PT ;  /* 0xffff00002a2a7812 */ /* 0x000fe200078ec0ff */
[----:B------:R-:W-:-:S02]  /*c560*/  FFMA.FTZ R36, R9, R36, -R4 ;  /* 0x0000002409247223 */ /* 0x000fc40000010804 */
[----:B------:R-:W-:Y:S02]  /*c570*/  FFMA.FTZ R56, R9, R56, R58 ;  /* 0x0000003809387223 */ /* 0x000fe4000001003a */
[C---:B------:R-:W-:Y:S02]  /*c580*/  FMUL.FTZ R9, R59.reuse, R8 ;  /* 0x000000083b097220 */ /* 0x040fe40000410000 */
[C---:B------:R-:W-:Y:S02]  /*c590*/  FMUL.FTZ R4, R60.reuse, R37 ;  /* 0x000000253c047220 */ /* 0x040fe40000410000 */
[----:B------:R-:W-:Y:S02]  /*c5a0*/  FMUL.FTZ R59, R59, R46 ;  /* 0x0000002e3b3b7220 */ /* 0x000fe40000410000 */
[-C--:B------:R-:W-:Y:S02]  /*c5b0*/  FMUL.FTZ R60, R60, R41.reuse ;  /* 0x000000293c3c7220 */ /* 0x080fe40000410000 */
[----:B------:R-:W-:-:S02]  /*c5c0*/  FFMA.FTZ R41, R49, R41, -R4 ;  /* 0x0000002931297223 */ /* 0x000fc40000010804 */
[----:B------:R-:W-:Y:S02]  /*c5d0*/  FFMA.FTZ R59, R48, R8, R59 ;  /* 0x00000008303b7223 */ /* 0x000fe4000001003b */
[C---:B------:R-:W-:Y:S02]  /*c5e0*/  FMUL.FTZ R8, R6.reuse, R38 ;  /* 0x0000002606087220 */ /* 0x040fe40000410000 */
[C---:B------:R-:W-:Y:S02]  /*c5f0*/  FMUL.FTZ R4, R7.reuse, R39 ;  /* 0x0000002707047220 */ /* 0x040fe40000410000 */
[----:B------:R-:W-:Y:S02]  /*c600*/  FMUL.FTZ R6, R6, R42 ;  /* 0x0000002a06067220 */ /* 0x000fe40000410000 */
[----:B------:R-:W-:Y:S02]  /*c610*/  FMUL.FTZ R7, R7, R43 ;  /* 0x0000002b07077220 */ /* 0x000fe40000410000 */
[----:B------:R-:W-:Y:S01]  /*c620*/  FFMA.FTZ R46, R48, R46, -R9 ;  /* 0x0000002e302e7223 */ /* 0x000fe20000010809 */
[----:B------:R-:W-:Y:S01]  /*c630*/  F2FP.BF16.PACK_AB R9, R41, R40 ;  /* 0x000000282909723e */ /* 0x000fe200000010ff */
[----:B------:R-:W-:Y:S01]  /*c640*/  FFMA.FTZ R42, R10, R42, -R8 ;  /* 0x0000002a0a2a7223 */ /* 0x000fe20000010808 */
[----:B------:R-:W-:Y:S01]  /*c650*/  F2FP.BF16.PACK_AB R8, R61, R5 ;  /* 0x000000053d08723e */ /* 0x000fe200000010ff */
[----:B------:R-:W-:Y:S01]  /*c660*/  FFMA.FTZ R43, R51, R43, -R4 ;  /* 0x0000002b332b7223 */ /* 0x000fe20000010804 */
[----:B------:R-:W-:Y:S01]  /*c670*/  F2FP.BF16.PACK_AB R4, R11, R50 ;  /* 0x000000320b04723e */ /* 0x000fe200000010ff */
[----:B------:R-:W-:-:S02]  /*c680*/  FFMA.FTZ R60, R49, R37, R60 ;  /* 0x00000025313c7223 */ /* 0x000fc4000001003c */
[----:B------:R-:W-:Y:S01]  /*c690*/  FFMA.FTZ R6, R10, R38, R6 ;  /* 0x000000260a067223 */ /* 0x000fe20000010006 */
[----:B------:R-:W-:Y:S01]  /*c6a0*/  F2FP.BF16.PACK_AB R10, R42, R46 ;  /* 0x0000002e2a0a723e */ /* 0x000fe200000010ff */
[----:B------:R-:W-:Y:S01]  /*c6b0*/  FFMA.FTZ R7, R51, R39, R7 ;  /* 0x0000002733077223 */ /* 0x000fe20000010007 */
[----:B------:R-:W-:Y:S02]  /*c6c0*/  F2FP.BF16.PACK_AB R11, R43, R36 ;  /* 0x000000242b0b723e */ /* 0x000fe400000010ff */
[----:B------:R-:W-:Y:S02]  /*c6d0*/  F2FP.BF16.PACK_AB R5, R60, R57 ;  /* 0x000000393c05723e */ /* 0x000fe400000010ff */
[----:B------:R-:W-:Y:S01]  /*c6e0*/  F2FP.BF16.PACK_AB R6, R6, R59 ;  /* 0x0000003b0606723e */ /* 0x000fe200000010ff */
[----:B------:R1:W-:Y:S01]  /*c6f0*/  STS.128 [R44], R8 ;  /* 0x000000082c007388 */ /* 0x0003e20000000c00 */
[----:B------:R-:W-:-:S05]  /*c700*/  F2FP.BF16.PACK_AB R7, R7, R56 ;  /* 0x000000380707723e */ /* 0x000fca00000010ff */
[----:B------:R1:W-:Y:S02]  /*c710*/  STS.128 [R45+0x100], R4 ;  /* 0x000100042d007388 */ /* 0x0003e40000000c00 */
.L_x_788:
[----:B------:R-:W-:Y:S05]  /*c720*/  BSYNC B0 ;  /* 0x0000000000007941 */ /* 0x000fea0003800000 */
.L_x_787:
        /* <DEDUP_REMOVED lines=17> */
[----:B------:R-:W-:Y:S02]  /*c840*/  PRMT R24, R52, 0x5432, R24 ;  /* 0x0000543234187816 */ /* 0x000fe40000000018 */
[----:B------:R-:W-:-:S02]  /*c850*/  LOP3.LUT R5, R5, 0x7fffe000, RZ, 0xc0, !PT ;  /* 0x7fffe00005057812 */ /* 0x000fc400078ec0ff */
[----:B------:R-:W-:Y:S02]  /*c860*/  PRMT R32, R54, 0x5432, R32 ;  /* 0x0000543236207816 */ /* 0x000fe40000000020 */
[----:B------:R-:W-:Y:S02]  /*c870*/  IADD3 R37, R6, R5, R66 ;  /* 0x0000000506257210 */ /* 0x000fe40007ffe042 */
[----:B------:R-:W-:Y:S01]  /*c880*/  SHF.L.U32 R44, R24, 0x10, RZ ;  /* 0x00000010182c7819 */ /* 0x000fe200000006ff */
[----:B------:R-:W-:Y:S01]  /*c890*/  IMAD.U32 R45, R32, 0x10000, RZ ;  /* 0x00010000202d7824 */ /* 0x000fe200078e00ff */
[----:B------:R-:W-:Y:S01]  /*c8a0*/  SHF.R.U32.HI R25, RZ, 0x10, R25 ;  /* 0x00000010ff197819 */ /* 0x000fe20000011619 */
[----:B------:R-:W-:Y:S01]  /*c8b0*/  IMAD.SHL.U32 R37, R37, 0x2, RZ ;  /* 0x0000000225257824 */ /* 0x000fe200078e00ff */
[----:B------:R-:W-:Y:S02]  /*c8c0*/  SHF.R.U32.HI R33, RZ, 0x10, R33 ;  /* 0x00000010ff217819 */ /* 0x000fe40000011621 */
[----:B------:R-:W-:-:S02]  /*c8d0*/  LOP3.LUT R24, R24, 0xffff0000, RZ, 0xc0, !PT ;  /* 0xffff000018187812 */ /* 0x000fc400078ec0ff */
[----:B------:R-:W2:Y:S01]  /*c8e0*/  LDS.128 R4, [R37+0x100] ;  /* 0x0001000025047984 */ /* 0x000ea20000000c00 */
[----:B------:R-:W-:Y:S02]  /*c8f0*/  PRMT R25, R52, 0x5410, R25 ;  /* 0x0000541034197816 */ /* 0x000fe40000000019 */
[----:B------:R-:W-:Y:S02]  /*c900*/  SHF.R.U64 R26, R26, 0x10, R27 ;  /* 0x000000101a1a7819 */ /* 0x000fe4000000121b */
[----:B------:R-:W-:Y:S02]  /*c910*/  PRMT R33, R54, 0x5410, R33 ;  /* 0x0000541036217816 */ /* 0x000fe40000000021 */
[----:B------:R-:W-:Y:S02]  /*c920*/  SHF.R.U64 R34, R34, 0x10, R35 ;  /* 0x0000001022227819 */ /* 0x000fe40000001223 */
[----:B------:R-:W-:Y:S02]  /*c930*/  SHF.R.U32.HI R27, RZ, 0x10, R27 ;  /* 0x00000010ff1b7819 */ /* 0x000fe4000001161b */
[----:B------:R-:W-:-:S02]  /*c940*/  LOP3.LUT R49, R32, 0xffff0000, RZ, 0xc0, !PT ;  /* 0xffff000020317812 */ /* 0x000fc400078ec0ff */
[----:B------:R-:W-:Y:S02]  /*c950*/  SHF.R.U32.HI R35, RZ, 0x10, R35 ;  /* 0x00000010ff237819 */ /* 0x000fe40000011623 */
[----:B------:R-:W-:Y:S02]  /*c960*/  PRMT R27, R53, 0x5410, R27 ;  /* 0x00005410351b7816 */ /* 0x000fe4000000001b */
[----:B------:R-:W-:Y:S01]  /*c970*/  PRMT R35, R55, 0x5410, R35 ;  /* 0x0000541037237816 */ /* 0x000fe20000000023 */
        /* <DEDUP_REMOVED lines=72> */
.L_x_790:
[----:B------:R-:W-:Y:S05]  /*ce00*/  BSYNC B0 ;  /* 0x0000000000007941 */ /* 0x000fea0003800000 */
.L_x_789:
[----:B------:R-:W-:-:S13]  /*ce10*/  ISETP.GE.OR P0, PT, R0, R12, P2 ;  /* 0x0000000c0000720c */ /* 0x000fda0001706670 */
[----:B------:R-:W-:Y:S05]  /*ce20*/  @P0 BRA `(.L_x_778) ;  /* 0x0000071000000947 */ /* 0x000fea0003800000 */
[----:B-1----:R-:W-:Y:S01]  /*ce30*/  IMAD.MOV.U32 R9, RZ, RZ, c[0x0][0x27c] ;  /* 0x00009f00ff097624 */ /* 0x002fe200078e00ff */
[----:B------:R-:W-:Y:S01]  /*ce40*/  SHF.R.S32.HI R4, RZ, 0x1f, R0 ;  /* 0x0000001fff047819 */ /* 0x000fe20000011400 */
[----:B------:R-:W-:Y:S01]  /*ce50*/  IMAD.SHL.U32 R6, R0, 0x40, RZ ;  /* 0x0000004000067824 */ /* 0x000fe200078e00ff */
[----:B------:R-:W-:Y:S02]  /*ce60*/  SHF.R.U64 R16, R16, 0x10, R17 ;  /* 0x0000001010107819 */ /* 0x000fe40000001211 */
[----:B------:R-:W-:Y:S02]  /*ce70*/  LEA.HI R9, R9, R64, RZ, 0x1d ;  /* 0x0000004009097211 */ /* 0x000fe400078fe8ff */
[----:B------:R-:W-:Y:S02]  /*ce80*/  LEA.HI R4, R4, R0, RZ, 0x3 ;  /* 0x0000000004047211 */ /* 0x000fe400078f18ff */
[----:B------:R-:W-:Y:S01]  /*ce90*/  SHF.R.S32.HI R7, RZ, 0x1f, R9 ;  /* 0x0000001fff077819 */ /* 0x000fe20000011409 */
[----:B------:R-:W-:Y:S01]  /*cea0*/  IMAD.SHL.U32 R8, R9, 0x8, RZ ;  /* 0x0000000809087824 */ /* 0x000fe200078e00ff */
[----:B------:R-:W-:Y:S01]  /*ceb0*/  LOP3.LUT R6, R6, 0x1c0, RZ, 0xc0, !PT ;  /* 0x000001c006067812 */ /* 0x000fe200078ec0ff */
[----:B------:R-:W-:Y:S01]  /*cec0*/  IMAD.SHL.U32 R4, R4, 0x40, RZ ;  /* 0x0000004004047824 */ /* 0x000fe200078e00ff */
[----:B------:R-:W-:-:S02]  /*ced0*/  LEA.HI R7, R7, R9, RZ, 0x3 ;  /* 0x0000000907077211 */ /* 0x000fc400078f18ff */
[----:B------:R-:W-:Y:S02]  /*cee0*/  SHF.R.U32.HI R5, RZ, 0x3, R6 ;  /* 0x00000003ff057819 */ /* 0x000fe40000011606 */
[C---:B------:R-:W-:Y:S01]  /*cef0*/  LOP3.LUT R8, R6.reuse, 0x38, R8, 0xf8, !PT ;  /* 0x0000003806087812 */ /* 0x040fe200078ef808 */
[----:B------:R-:W-:Y:S01]  /*cf00*/  IMAD.SHL.U32 R7, R7, 0x400, RZ ;  /* 0x0000040007077824 */ /* 0x000fe200078e00ff */
[----:B------:R-:W-:Y:S02]  /*cf10*/  LOP3.LUT R0, R6, 0x38, R116, 0xf8, !PT ;  /* 0x0000003806007812 */ /* 0x000fe400078ef874 */
[----:B------:R-:W-:Y:S02]  /*cf20*/  LOP3.LUT R4, R4, 0xfffffe00, RZ, 0xc0, !PT ;  /* 0xfffffe0004047812 */ /* 0x000fe400078ec0ff */
[----:B------:R-:W-:Y:S02]  /*cf30*/  LOP3.LUT R8, R8, R5, RZ, 0x3c, !PT ;  /* 0x0000000508087212 */ /* 0x000fe400078e3cff */
[----:B------:R-:W-:-:S02]  /*cf40*/  LOP3.LUT R7, R7, 0x7fffe000, RZ, 0xc0, !PT ;  /* 0x7fffe00007077812 */ /* 0x000fc400078ec0ff */
[----:B------:R-:W-:Y:S02]  /*cf50*/  LOP3.LUT R0, R4, R0, R5, 0xf6, !PT ;  /* 0x0000000004007212 */ /* 0x000fe400078ef605 */
[----:B------:R-:W-:Y:S02]  /*cf60*/  IADD3 R12, R8, R7, R4 ;  /* 0x00000007080c7210 */ /* 0x000fe40007ffe004 */
[----:B------:R-:W-:Y:S02]  /*cf70*/  LEA R0, R0, 0x100, 0x1 ;  /* 0x0000010000007811 */ /* 0x000fe400078e08ff */
[--C-:B------:R-:W-:Y:S01]  /*cf80*/  SHF.R.U64 R20, R20, 0x10, R21.reuse ;  /* 0x0000001014147819 */ /* 0x100fe20000001215 */
[----:B------:R-:W-:Y:S01]  /*cf90*/  IMAD.SHL.U32 R12, R12, 0x2, RZ ;  /* 0x000000020c0c7824 */ /* 0x000fe200078e00ff */
[----:B------:R-:W-:Y:S01]  /*cfa0*/  SHF.R.U32.HI R21, RZ, 0x10, R21 ;  /* 0x00000010ff157819 */ /* 0x000fe20000011615 */
[----:B------:R-:W1:Y:S01]  /*cfb0*/  LDS.128 R8, [R0] ;  /* 0x0000000000087984 */ /* 0x000e620000000c00 */
[----:B------:R-:W-:-:S02]  /*cfc0*/  SHF.R.U32.HI R17, RZ, 0x10, R17 ;  /* 0x00000010ff117819 */ /* 0x000fc40000011611 */
[--C-:B------:R-:W-:Y:S01]  /*cfd0*/  SHF.R.U64 R18, R18, 0x10, R19.reuse ;  /* 0x0000001012127819 */ /* 0x100fe20000001213 */
[----:B------:R-:W2:Y:S01]  /*cfe0*/  LDS.128 R4, [R12+0x100] ;  /* 0x000100000c047984 */ /* 0x000ea20000000c00 */
[C---:B------:R-:W-:Y:S02]  /*cff0*/  PRMT R16, R13.reuse, 0x5432, R16 ;  /* 0x000054320d107816 */ /* 0x040fe40000000010 */
[----:B------:R-:W-:Y:S02]  /*d000*/  SHF.R.U32.HI R19, RZ, 0x10, R19 ;  /* 0x00000010ff137819 */ /* 0x000fe40000011613 */
[----:B------:R-:W-:Y:S01]  /*d010*/  PRMT R20, R2, 0x5432, R20 ;  /* 0x0000543202147816 */ /* 0x000fe20000000014 */
[----:B------:R-:W-:Y:S01]  /*d020*/  IMAD.U32 R27, R16, 0x10000, RZ ;  /* 0x00010000101b7824 */ /* 0x000fe200078e00ff */
[----:B------:R-:W-:Y:S02]  /*d030*/  PRMT R2, R2, 0x5410, R21 ;  /* 0x0000541002027816 */ /* 0x000fe40000000015 */
[----:B------:R-:W-:-:S02]  /*d040*/  PRMT R13, R13, 0x5410, R17 ;  /* 0x000054100d0d7816 */ /* 0x000fc40000000011 */
[C---:B------:R-:W-:Y:S02]  /*d050*/  PRMT R18, R31.reuse, 0x5432, R18 ;  /* 0x000054321f127816 */ /* 0x040fe40000000012 */
[----:B------:R-:W-:Y:S01]  /*d060*/  PRMT R19, R31, 0x5410, R19 ;  /* 0x000054101f137816 */ /* 0x000fe20000000013 */
[----:B------:R-:W-:Y:S01]  /*d070*/  IMAD.U32 R31, R20, 0x10000, RZ ;  /* 0x00010000141f7824 */ /* 0x000fe200078e00ff */
[----:B------:R-:W-:Y:S02]  /*d080*/  LOP3.LUT R16, R16, 0xffff0000, RZ, 0xc0, !PT ;  /* 0xffff000010107812 */ /* 0x000fe400078ec0ff */
[----:B------:R-:W-:Y:S02]  /*d090*/  LOP3.LUT R35, R20, 0xffff0000, RZ, 0xc0, !PT ;  /* 0xffff000014237812 */ /* 0x000fe400078ec0ff */
[--C-:B------:R-:W-:Y:S02]  /*d0a0*/  SHF.R.U64 R22, R22, 0x10, R23.reuse ;  /* 0x0000001016167819 */ /* 0x100fe40000001217 */
[----:B------:R-:W-:-:S02]  /*d0b0*/  SHF.R.U32.HI R23, RZ, 0x10, R23 ;  /* 0x00000010ff177819 */ /* 0x000fc40000011617 */
[C---:B------:R-:W-:Y:S02]  /*d0c0*/  PRMT R22, R3.reuse, 0x5432, R22 ;  /* 0x0000543203167816 */ /* 0x040fe40000000016 */
[----:B------:R-:W-:Y:S01]  /*d0d0*/  PRMT R3, R3, 0x5410, R23 ;  /* 0x0000541003037816 */ /* 0x000fe20000000017 */
[C---:B-1----:R-:W-:Y:S01]  /*d0e0*/  IMAD.U32 R21, R8.reuse, 0x10000, RZ ;  /* 0x0001000008157824 */ /* 0x042fe200078e00ff */
[----:B------:R-:W-:Y:S01]  /*d0f0*/  LOP3.LUT R17, R8, 0xffff0000, RZ, 0xc0, !PT ;  /* 0xffff000008117812 */ /* 0x000fe200078ec0ff */
[C---:B------:R-:W-:Y:S01]  /*d100*/  IMAD.U32 R8, R9.reuse, 0x10000, RZ ;  /* 0x0001000009087824 */ /* 0x040fe200078e00ff */
[----:B------:R-:W-:Y:S01]  /*d110*/  LOP3.LUT R24, R9, 0xffff0000, RZ, 0xc0, !PT ;  /* 0xffff000009187812 */ /* 0x000fe200078ec0ff */
[C---:B--2---:R-:W-:Y:S01]  /*d120*/  IMAD.U32 R25, R4.reuse, 0x10000, RZ ;  /* 0x0001000004197824 */ /* 0x044fe200078e00ff */
[C---:B------:R-:W-:Y:S01]  /*d130*/  LOP3.LUT R26, R11.reuse, 0xffff0000, RZ, 0xc0, !PT ;  /* 0xffff00000b1a7812 */ /* 0x040fe200078ec0ff */
[----:B------:R-:W-:Y:S01]  /*d140*/  IMAD.U32 R9, R11, 0x10000, RZ ;  /* 0x000100000b097824 */ /* 0x000fe200078e00ff */
[----:B------:R-:W-:Y:S01]  /*d150*/  LOP3.LUT R11, R4, 0xffff0000, RZ, 0xc0, !PT ;  /* 0xffff0000040b7812 */ /* 0x000fe200078ec0ff */
[C---:B------:R-:W-:Y:S01]  /*d160*/  IMAD.U32 R4, R5.reuse, 0x10000, RZ ;  /* 0x0001000005047824 */ /* 0x040fe200078e00ff */
[----:B------:R-:W-:Y:S01]  /*d170*/  LOP3.LUT R34, R5, 0xffff0000, RZ, 0xc0, !PT ;  /* 0xffff000005227812 */ /* 0x000fe200078ec0ff */
[----:B------:R-:W-:-:S02]  /*d180*/  FMUL.FTZ R5, R25, R27 ;  /* 0x0000001b19057220 */ /* 0x000fc40000410000 */
[-C--:B------:R-:W-:Y:S02]  /*d190*/  FMUL.FTZ R25, R25, R31.reuse ;  /* 0x0000001f19197220 */ /* 0x080fe40000410000 */
[----:B------:R-:W-:Y:S02]  /*d1a0*/  FFMA.FTZ R5, R21, R31, -R5 ;  /* 0x0000001f15057223 */ /* 0x000fe40000010805 */
[----:B------:R-:W-:Y:S02]  /*d1b0*/  FMUL.FTZ R20, R11, R16 ;  /* 0x000000100b147220 */ /* 0x000fe40000410000 */
[C---:B------:R-:W-:Y:S01]  /*d1c0*/  IMAD.U32 R31, R13.reuse, 0x10000, RZ ;  /* 0x000100000d1f7824 */ /* 0x040fe200078e00ff */
[----:B------:R-:W-:Y:S01]  /*d1d0*/  LOP3.LUT R13, R13, 0xffff0000, RZ, 0xc0, !PT ;  /* 0xffff00000d0d7812 */ /* 0x000fe200078ec0ff */
[----:B------:R-:W-:Y:S02]  /*d1e0*/  FFMA.FTZ R25, R21, R27, R25 ;  /* 0x0000001b15197223 */ /* 0x000fe40000010019 */
[----:B------:R-:W-:-:S02]  /*d1f0*/  IMAD.U32 R21, R2, 0x10000, RZ ;  /* 0x0001000002157824 */ /* 0x000fc400078e00ff */
[-C--:B------:R-:W-:Y:S02]  /*d200*/  FMUL.FTZ R11, R11, R35.reuse ;  /* 0x000000230b0b7220 */ /* 0x080fe40000410000 */
[----:B------:R-:W-:Y:S02]  /*d210*/  FFMA.FTZ R35, R17, R35, -R20 ;  /* 0x0000002311237223 */ /* 0x000fe40000010814 */
[C---:B------:R-:W-:Y:S02]  /*d220*/  FMUL.FTZ R20, R4.reuse, R31 ;  /* 0x0000001f04147220 */ /* 0x040fe40000410000 */
[----:B------:R-:W-:Y:S02]  /*d230*/  FMUL.FTZ R4, R4, R21 ;  /* 0x0000001504047220 */ /* 0x000fe40000410000 */
[C---:B------:R-:W-:Y:S01]  /*d240*/  IMAD.U32 R32, R7.reuse, 0x10000, RZ ;  /* 0x0001000007207824 */ /* 0x040fe200078e00ff */
[----:B------:R-:W-:Y:S01]  /*d250*/  LOP3.LUT R7, R7, 0xffff0000, RZ, 0xc0, !PT ;  /* 0xffff000007077812 */ /* 0x000fe200078ec0ff */
[C---:B------:R-:W-:Y:S01]  /*d260*/  IMAD.U32 R27, R19.reuse, 0x10000, RZ ;  /* 0x00010000131b7824 */ /* 0x040fe200078e00ff */
[----:B------:R-:W-:Y:S01]  /*d270*/  LOP3.LUT R19, R19, 0xffff0000, RZ, 0xc0, !PT ;  /* 0xffff000013137812 */ /* 0x000fe200078ec0ff */
[----:B------:R-:W-:-:S02]  /*d280*/  FFMA.FTZ R11, R17, R16, R11 ;  /* 0x00000010110b7223 */ /* 0x000fc4000001000b */
[C---:B------:R-:W-:Y:S02]  /*d290*/  FFMA.FTZ R20, R8.reuse, R21, -R20 ;  /* 0x0000001508147223 */ /* 0x040fe40000010814 */
[----:B------:R-:W-:Y:S01]  /*d2a0*/  FFMA.FTZ R31, R8, R31, R4 ;  /* 0x0000001f081f7223 */ /* 0x000fe20000010004 */
[----:B------:R-:W-:Y:S01]  /*d2b0*/  LOP3.LUT R4, R2, 0xffff0000, RZ, 0xc0, !PT ;  /* 0xffff000002047812 */ /* 0x000fe200078ec0ff */
[C---:B------:R-:W-:Y:S01]  /*d2c0*/  IMAD.U32 R16, R3.reuse, 0x10000, RZ ;  /* 0x0001000003107824 */ /* 0x040fe200078e00ff */
[----:B------:R-:W-:Y:S01]  /*d2d0*/  LOP3.LUT R3, R3, 0xffff0000, RZ, 0xc0, !PT ;  /* 0xffff000003037812 */ /* 0x000fe200078ec0ff */
[C---:B------:R-:W-:Y:S02]  /*d2e0*/  FMUL.FTZ R8, R32.reuse, R27 ;  /* 0x0000001b20087220 */ /* 0x040fe40000410000 */
[-C--:B------:R-:W-:Y:S02]  /*d2f0*/  FMUL.FTZ R32, R32, R16.reuse ;  /* 0x0000001020207220 */ /* 0x080fe40000410000 */
[----:B------:R-:W-:-:S02]  /*d300*/  FFMA.FTZ R2, R9, R16, -R8 ;  /* 0x0000001009027223 */ /* 0x000fc40000010808 */
[C---:B------:R-:W-:Y:S01]  /*d310*/  IMAD.U32 R33, R6.reuse, 0x10000, RZ ;  /* 0x0001000006217824 */ /* 0x040fe200078e00ff */
[----:B------:R-:W-:Y:S01]  /*d320*/  LOP3.LUT R6, R6, 0xffff0000, RZ, 0xc0, !PT ;  /* 0xffff000006067812 */ /* 0x000fe200078ec0ff */
[C---:B------:R-:W-:Y:S01]  /*d330*/  IMAD.U32 R16, R18.reuse, 0x10000, RZ ;  /* 0x0001000012107824 */ /* 0x040fe200078e00ff */
[----:B------:R-:W-:Y:S01]  /*d340*/  LOP3.LUT R18, R18, 0xffff0000, RZ, 0xc0, !PT ;  /* 0xffff000012127812 */ /* 0x000fe200078ec0ff */
[C---:B------:R-:W-:Y:S01]  /*d350*/  IMAD.U32 R17, R22.reuse, 0x10000, RZ ;  /* 0x0001000016117824 */ /* 0x040fe200078e00ff */
[----:B------:R-:W-:Y:S01]  /*d360*/  LOP3.LUT R22, R22, 0xffff0000, RZ, 0xc0, !PT ;  /* 0xffff000016167812 */ /* 0x000fe200078ec0ff */
[----:B------:R-:W-:Y:S02]  /*d370*/  FMUL.FTZ R8, R34, R13 ;  /* 0x0000000d22087220 */ /* 0x000fe40000410000 */
[C---:B------:R-:W-:Y:S01]  /*d380*/  IMAD.U32 R23, R10.reuse, 0x10000, RZ ;  /* 0x000100000a177824 */ /* 0x040fe200078e00ff */
[----:B------:R-:W-:Y:S01]  /*d390*/  LOP3.LUT R10, R10, 0xffff0000, RZ, 0xc0, !PT ;  /* 0xffff00000a0a7812 */ /* 0x000fe200078ec0ff */
[----:B------:R-:W-:-:S02]  /*d3a0*/  FMUL.FTZ R34, R34, R4 ;  /* 0x0000000422227220 */ /* 0x000fc40000410000 */
[----:B------:R-:W-:Y:S02]  /*d3b0*/  FFMA.FTZ R27, R9, R27, R32 ;  /* 0x0000001b091b7223 */ /* 0x000fe40000010020 */
[----:B------:R-:W-:Y:S02]  /*d3c0*/  FFMA.FTZ R21, R24, R4, -R8 ;  /* 0x0000000418157223 */ /* 0x000fe40000010808 */
[----:B------:R-:W-:Y:S02]  /*d3d0*/  FMUL.FTZ R9, R33, R16 ;  /* 0x0000001021097220 */ /* 0x000fe40000410000 */
[----:B------:R-:W-:Y:S02]  /*d3e0*/  FMUL.FTZ R8, R6, R18 ;  /* 0x0000001206087220 */ /* 0x000fe40000410000 */
[----:B------:R-:W-:Y:S02]  /*d3f0*/  FMUL.FTZ R4, R7, R19 ;  /* 0x0000001307047220 */ /* 0x000fe40000410000 */
[----:B------:R-:W-:-:S02]  /*d400*/  FMUL.FTZ R33, R33, R17 ;  /* 0x0000001121217220 */ /* 0x000fc40000410000 */
        /* <DEDUP_REMOVED lines=12> */
[----:B------:R-:W-:Y:S01]  /*d4d0*/  F2FP.BF16.PACK_AB R10, R22, R17 ;  /* 0x00000011160a723e */ /* 0x000fe200000010ff */
[----:B------:R-:W-:Y:S01]  /*d4e0*/  FFMA.FTZ R7, R26, R19, R7 ;  /* 0x000000131a077223 */ /* 0x000fe20000010007 */
[----:B------:R-:W-:Y:S02]  /*d4f0*/  F2FP.BF16.PACK_AB R5, R34, R31 ;  /* 0x0000001f2205723e */ /* 0x000fe400000010ff */
[----:B------:R-:W-:Y:S01]  /*d500*/  F2FP.BF16.PACK_AB R6, R6, R33 ;  /* 0x000000210606723e */ /* 0x000fe200000010ff */
[----:B------:R1:W-:Y:S01]  /*d510*/  STS.128 [R0], R8 ;  /* 0x0000000800007388 */ /* 0x0003e20000000c00 */
[----:B------:R-:W-:-:S05]  /*d520*/  F2FP.BF16.PACK_AB R7, R7, R27 ;  /* 0x0000001b0707723e */ /* 0x000fca00000010ff */
[----:B------:R1:W-:Y:S02]  /*d530*/  STS.128 [R12+0x100], R4 ;  /* 0x000100040c007388 */ /* 0x0003e40000000c00 */
.L_x_778:
[----:B------:R-:W-:Y:S05]  /*d540*/  BSYNC B2 ;  /* 0x0000000000027941 */ /* 0x000fea0003800000 */
.L_x_756:
[----:B-1----:R-:W-:Y:S01]  /*d550*/  LEA.HI R0, R78, R79, RZ, 0x4 ;  /* 0x0000004f4e007211 */ /* 0x002fe200078f20ff */
[----:B------:R-:W-:Y:S01]  /*d560*/  BAR.SYNC.DEFER_BLOCKING 0x0 ;  /* 0x0000000000007b1d */ /* 0x000fe20000010000 */
[----:B------:R-:W-:Y:S01]  /*d570*/  IMAD.MOV.U32 R3, RZ, RZ, 0x20 ;  /* 0x00000020ff037424 */ /* 0x000fe200078e00ff */
[----:B------:R-:W-:Y:S01]  /*d580*/  IADD3 R207, R192, 0x20, RZ ;  /* 0x00000020c0cf7810 */ /* 0x000fe20007ffe0ff */
[----:B------:R-:W-:Y:S01]  /*d590*/  IMAD.MOV.U32 R12, RZ, RZ, R238 ;  /* 0x000000ffff0c7224 */ /* 0x000fe200078e00ee */
[----:B------:R-:W-:Y:S01]  /*d5a0*/  LOP3.LUT R0, R0, 0xfffffff0, RZ, 0xc0, !PT ;  /* 0xfffffff000007812 */ /* 0x000fe200078ec0ff */
[----:B------:R-:W-:Y:S01]  /*d5b0*/  IMAD.MOV.U32 R13, RZ, RZ, R235 ;  /* 0x000000ffff0d7224 */ /* 0x000fe200078e00eb */
[----:B------:R-:W-:Y:S01]  /*d5c0*/  ULDC.64 UR4, c[0x0][0x208] ;  /* 0x0000820000047ab9 */ /* 0x000fe20000000a00 */
[----:B------:R-:W-:Y:S01]  /*d5d0*/  LOP3.LUT R230, R230, 0xfffdffff, RZ, 0xc0, !PT ;  /* 0xfffdffffe6e67812 */ /* 0x000fe200078ec0ff */
[----:B------:R-:W-:Y:S01]  /*d5e0*/  USHF.L.U32 UR7, UR4, 0x6, URZ ;  /* 0x0000000604077899 */ /* 0x000fe2000800063f */
[----:B------:R-:W-:Y:S01]  /*d5f0*/  IMAD.IADD R79, R79, 0x1, -R0 ;  /* 0x000000014f4f7824 */ /* 0x000fe200078e0a00 */
[----:B------:R-:W-:Y:S01]  /*d600*/  UMOV UR6, 0x6 ;  /* 0x0000000600067882 */ /* 0x000fe20000000000 */
[----:B------:R-:W-:Y:S01]  /*d610*/  BSSY B0, `(.L_x_791) ;  /* 0x00000fa000007945 */ /* 0x000fe20003800000 */
[----:B------:R-:W-:-:S02]  /*d620*/  USHF.L.U64.HI UR5, UR4, UR6, UR5 ;  /* 0x0000000604057299 */ /* 0x000fc40008010205 */
[----:B------:R-:W-:-:S04]  /*d630*/  SHF.R.S32.HI R0, RZ, 0x1f, R79 ;  /* 0x0000001fff007819 */ /* 0x000fc8000001144f */
[----:B------:R-:W-:-:S04]  /*d640*/  LEA.HI R0, R0, R79, RZ, 0x3 ;  /* 0x0000004f00007211 */ /* 0x000fc800078f18ff */
[----:B------:R-:W-:Y:S01]  /*d650*/  LOP3.LUT R0, R0, 0xfffffff8, RZ, 0xc0, !PT ;  /* 0xfffffff800007812 */ /* 0x000fe200078ec0ff */
[----:B------:R-:W-:Y:S04]  /*d660*/  LDSM.16.M88.4 R120, [R193] ;  /* 0x00000000c178783b */ /* 0x000fe80000000200 */
[----:B------:R-:W-:Y:S01]  /*d670*/  IMAD.IADD R0, R79, 0x1, -R0 ;  /* 0x000000014f007824 */ /* 0x000fe200078e0a00 */
[----:B------:R-:W-:Y:S04]  /*d680*/  LDSM.16.M88.4 R168, [R193+0x4000] ;  /* 0x00400000c1a8783b */ /* 0x000fe80000000200 */
[----:B------:R-:W-:-:S02]  /*d690*/  LOP3.LUT P0, RZ, R0, 0x2, RZ, 0xc0, !PT ;  /* 0x0000000200ff7812 */ /* 0x000fc4000780c0ff */
[----:B------:R-:W-:Y:S01]  /*d6a0*/  LOP3.LUT P1, RZ, R0, 0x4, RZ, 0xc0, !PT ;  /* 0x0000000400ff7812 */ /* 0x000fe2000782c0ff */
[----:B------:R-:W-:Y:S01]  /*d6b0*/  IMAD.MOV.U32 R0, RZ, RZ, 0x40 ;  /* 0x00000040ff007424 */ /* 0x000fe200078e00ff */
[----:B------:R-:W-:-:S04]  /*d6c0*/  SEL R3, R3, 0xffffffe0, !P0 ;  /* 0xffffffe003037807 */ /* 0x000fc80004000000 */
[----:B------:R-:W-:Y:S01]  /*d6d0*/  SEL R0, R0, 0xffffffc0, !P1 ;  /* 0xffffffc000007807 */ /* 0x000fe20004800000 */
[----:B------:R-:W-:Y:S01]  /*d6e0*/  IMAD.IADD R3, R193, 0x1, R3 ;  /* 0x00000001c1037824 */ /* 0x000fe200078e0203 */
[----:B------:R-:W-:Y:S02]  /*d6f0*/  R2P PR, R64, 0x6 ;  /* 0x0000000640007804 */ /* 0x000fe40000000000 */
[----:B------:R-:W-:Y:S01]  /*d700*/  ISETP.GE.AND P6, PT, R63, c[0x0][0x1d4], PT ;  /* 0x000075003f007a0c */ /* 0x000fe20003fc6270 */
[--C-:B------:R-:W-:Y:S01]  /*d710*/  IMAD.IADD R2, R193, 0x1, R0.reuse ;  /* 0x00000001c1027824 */ /* 0x100fe200078e0200 */
[----:B------:R-:W-:Y:S01]  /*d720*/  LDSM.16.M88.4 R124, [R3] ;  /* 0x00000000037c783b */ /* 0x000fe20000000200 */
[----:B------:R-:W-:Y:S01]  /*d730*/  IMAD.IADD R0, R3, 0x1, R0 ;  /* 0x0000000103007824 */ /* 0x000fe200078e0200 */
[----:B------:R-:W-:Y:S02]  /*d740*/  ISETP.LT.OR P4, PT, R28, 0x1, P6 ;  /* 0x000000011c00780c */ /* 0x000fe40003781670 */
[----:B------:R-:W-:Y:S04]  /*d750*/  LDSM.16.M88.4 R172, [R3+0x4000] ;  /* 0x0040000003ac783b */ /* 0x000fe80000000200 */
[----:B------:R-:W-:Y:S01]  /*d760*/  LDSM.16.M88.4 R144, [R2] ;  /* 0x000000000290783b */ /* 0x000fe20000000200 */
[----:B------:R-:W-:-:S02]  /*d770*/  @P1 IADD3 R207, R192, -0x20, RZ ;  /* 0xffffffe0c0cf1810 */ /* 0x000fc40007ffe0ff */
[----:B------:R-:W-:Y:S01]  /*d780*/  ISETP.GE.AND P1, PT, R116, c[0x0][0x1d4], PT ;  /* 0x0000750074007a0c */ /* 0x000fe20003f26270 */
[----:B------:R1:W-:Y:S01]  /*d790*/  LDSM.16.M88.4 R180, [R2+0x4000] ;  /* 0x0040000002b4783b */ /* 0x0003e20000000200 */
[----:B------:R-:W-:Y:S02]  /*d7a0*/  IADD3 R205, R207, 0x3000, RZ ;  /* 0x00003000cfcd7810 */ /* 0x000fe40007ffe0ff */
[C---:B------:R-:W-:Y:S01]  /*d7b0*/  ISETP.LT.OR P5, PT, R28.reuse, 0x1, P1 ;  /* 0x000000011c00780c */ /* 0x040fe20000fa1670 */
[----:B------:R-:W-:Y:S01]  /*d7c0*/  LDSM.16.M88.4 R160, [R0] ;  /* 0x0000000000a0783b */ /* 0x000fe20000000200 */
[C---:B------:R-:W-:Y:S02]  /*d7d0*/  ISETP.LT.OR P3, PT, R28.reuse, 0x21, P1 ;  /* 0x000000211c00780c */ /* 0x040fe40000f61670 */
[----:B------:R-:W-:Y:S01]  /*d7e0*/  ISETP.LT.OR P1, PT, R28, 0x41, P1 ;  /* 0x000000411c00780c */ /* 0x000fe20000f21670 */
[----:B------:R2:W-:Y:S01]  /*d7f0*/  LDSM.16.M88.4 R184, [R0+0x4000] ;  /* 0x0040000000b8783b */ /* 0x0005e20000000200 */
[----:B------:R-:W-:-:S02]  /*d800*/  @P6 LOP3.LUT R230, R230, 0x20000, RZ, 0xfc, !PT ;  /* 0x00020000e6e66812 */ /* 0x000fc400078efcff */
[C---:B------:R-:W-:Y:S01]  /*d810*/  IADD3 R203, R207.reuse, 0x5800, RZ ;  /* 0x00005800cfcb7810 */ /* 0x040fe20007ffe0ff */
[----:B------:R-:W-:Y:S01]  /*d820*/  BAR.SYNC.DEFER_BLOCKING 0x0 ;  /* 0x0000000000007b1d */ /* 0x000fe20000010000 */
[C---:B------:R-:W-:Y:S02]  /*d830*/  IADD3 R202, R207.reuse, 0x5000, RZ ;  /* 0x00005000cfca7810 */ /* 0x040fe40007ffe0ff */
[C---:B------:R-:W-:Y:S02]  /*d840*/  IADD3 R201, R207.reuse, 0x4800, RZ ;  /* 0x00004800cfc97810 */ /* 0x040fe40007ffe0ff */
[C---:B------:R-:W-:Y:S02]  /*d850*/  IADD3 R200, R207.reuse, 0x4000, RZ ;  /* 0x00004000cfc87810 */ /* 0x040fe40007ffe0ff */
[C---:B------:R-:W-:Y:S02]  /*d860*/  IADD3 R199, R207.reuse, 0x3800, RZ ;  /* 0x00003800cfc77810 */ /* 0x040fe40007ffe0ff */
[C---:B------:R-:W-:Y:S01]  /*d870*/  IADD3 R198, R207.reuse, 0x2800, RZ ;  /* 0x00002800cfc67810 */ /* 0x040fe20007ffe0ff */
[----:B-1----:R-:W-:Y:S01]  /*d880*/  IMAD.WIDE.U32 R2, R102, c[0x0][0x208], RZ ;  /* 0x0000820066027a25 */ /* 0x002fe200078e00ff */
[----:B------:R-:W-:-:S02]  /*d890*/  IADD3 R197, R207, 0x2000, RZ ;  /* 0x00002000cfc57810 */ /* 0x000fc40007ffe0ff */
[C---:B------:R-:W-:Y:S02]  /*d8a0*/  IADD3 R196, R207.reuse, 0x1800, RZ ;  /* 0x00001800cfc47810 */ /* 0x040fe40007ffe0ff */
[C---:B------:R-:W-:Y:S02]  /*d8b0*/  IADD3 R195, R207.reuse, 0x1000, RZ ;  /* 0x00001000cfc37810 */ /* 0x040fe40007ffe0ff */
[----:B------:R-:W-:Y:S01]  /*d8c0*/  IADD3 R194, R207, 0x800, RZ ;  /* 0x00000800cfc27810 */ /* 0x000fe20007ffe0ff */
[----:B--2---:R-:W-:-:S04]  /*d8d0*/  IMAD R0, R30, c[0x0][0x208], RZ ;  /* 0x000082001e007a24 */ /* 0x004fc800078e02ff */
[----:B------:R-:W-:Y:S01]  /*d8e0*/  IMAD R0, R102, c[0x0][0x20c], R0 ;  /* 0x0000830066007a24 */ /* 0x000fe200078e0200 */
[----:B------:R-:W-:-:S04]  /*d8f0*/  DEPBAR.LE SB0, 0x0 ;  /* 0x000080000000791a */ /* 0x000fc80000000000 */
[----:B------:R-:W-:Y:S01]  /*d900*/  BAR.SYNC.DEFER_BLOCKING 0x0 ;  /* 0x0000000000007b1d */ /* 0x000fe20000010000 */
[----:B------:R-:W-:Y:S02]  /*d910*/  IMAD.IADD R0, R3, 0x1, R0 ;  /* 0x0000000103007824 */ /* 0x000fe400078e0200 */
[----:B------:R-:W-:-:S04]  /*d920*/  IMAD.WIDE.U32 R2, R2, 0x60, R12 ;  /* 0x0000006002027825 */ /* 0x000fc800078e000c */
[----:B------:R-:W-:Y:S01]  /*d930*/  IMAD R0, R0, 0x60, RZ ;  /* 0x0000006000007824 */ /* 0x000fe200078e02ff */
[----:B------:R-:W-:-:S03]  /*d940*/  LEA R12, P0, R2, c[0x0][0x1f8], 0x1 ;  /* 0x00007e00020c7a11 */ /* 0x000fc600078008ff */
[----:B------:R-:W-:-:S05]  /*d950*/  IMAD.IADD R0, R3, 0x1, R0 ;  /* 0x0000000103007824 */ /* 0x000fca00078e0200 */
[----:B------:R-:W-:Y:S02]  /*d960*/  LEA.HI.X R13, R2, c[0x0][0x1fc], R0, 0x1, P0 ;  /* 0x00007f00020d7a11 */ /* 0x000fe400000f0c00 */
[----:B------:R-:W-:Y:S02]  /*d970*/  SEL R0, R29, 0xffffffc0, !P2 ;  /* 0xffffffc01d007807 */ /* 0x000fe40005000000 */
[----:B------:R-:W-:-:S03]  /*d980*/  ISETP.LT.OR P2, PT, R28, 0x21, P6 ;  /* 0x000000211c00780c */ /* 0x000fc60003741670 */
[--C-:B------:R-:W-:Y:S01]  /*d990*/  IMAD.IADD R206, R192, 0x1, R0.reuse ;  /* 0x00000001c0ce7824 */ /* 0x100fe200078e0200 */
[----:B------:R-:W1:Y:S01]  /*d9a0*/  LDSM.16.M88.4 R72, [R192+0x800] ;  /* 0x00080000c048783b */ /* 0x000e620000000200 */
[----:B------:R-:W-:-:S03]  /*d9b0*/  IMAD.IADD R204, R205, 0x1, R0 ;  /* 0x00000001cdcc7824 */ /* 0x000fc600078e0200 */
[----:B------:R-:W2:Y:S04]  /*d9c0*/  LDSM.16.M88.4 R4, [R192] ;  /* 0x00000000c004783b */ /* 0x000ea80000000200 */
[----:B------:R-:W3:Y:S04]  /*d9d0*/  LDSM.16.M88.4 R16, [R207+0x800] ;  /* 0x00080000cf10783b */ /* 0x000ee80000000200 */
[----:B------:R-:W4:Y:S04]  /*d9e0*/  LDSM.16.M88.4 R20, [R207] ;  /* 0x00000000cf14783b */ /* 0x000f280000000200 */
[----:B------:R-:W2:Y:S04]  /*d9f0*/  LDSM.16.M88.4 R56, [R192+0x1800] ;  /* 0x00180000c038783b */ /* 0x000ea80000000200 */
[----:B-----5:R-:W3:Y:S04]  /*da00*/  LDSM.16.M88.4 R64, [R192+0x1000] ;  /* 0x00100000c040783b */ /* 0x020ee80000000200 */
[----:B------:R-:W-:Y:S04]  /*da10*/  LDSM.16.M88.4 R48, [R192+0x2000] ;  /* 0x00200000c030783b */ /* 0x000fe80000000200 */
[----:B------:R-:W-:Y:S04]  /*da20*/  LDSM.16.M88.4 R40, [R192+0x2800] ;  /* 0x00280000c028783b */ /* 0x000fe80000000200 */
[----:B------:R-:W-:Y:S04]  /*da30*/  LDSM.16.M88.4 R24, [R207+0x1000] ;  /* 0x00100000cf18783b */ /* 0x000fe80000000200 */
[----:B------:R-:W-:Y:S01]  /*da40*/  LDSM.16.M88.4 R36, [R207+0x2800] ;  /* 0x00280000cf24783b */ /* 0x000fe20000000200 */
[C---:B-1----:R-:W-:Y:S08]  /*da50*/  HMMA.16816.F32.BF16 R76, R120.reuse, R72, RZ ;  /* 0x00000048784c723c */ /* 0x042ff000000418ff */
[C---:B------:R-:W-:Y:S08]  /*da60*/  HMMA.16816.F32.BF16 R72, R120.reuse, R74, RZ ;  /* 0x0000004a7848723c */ /* 0x040ff000000418ff */
[C---:B--2---:R-:W-:Y:S08]  /*da70*/  HMMA.16816.F32.BF16 R8, R120.reuse, R4, RZ ;  /* 0x000000047808723c */ /* 0x044ff000000418ff */
[----:B------:R-:W-:Y:S08]  /*da80*/  HMMA.16816.F32.BF16 R4, R120, R6, RZ ;  /* 0x000000067804723c */ /* 0x000ff000000418ff */
[C---:B---3--:R-:W-:Y:S08]  /*da90*/  HMMA.16816.F32.BF16 R76, R124.reuse, R16, R76 ;  /* 0x000000107c4c723c */ /* 0x048ff0000004184c */
[C---:B------:R-:W-:Y:S01]  /*daa0*/  HMMA.16816.F32.BF16 R72, R124.reuse, R18, R72 ;  /* 0x000000127c48723c */ /* 0x040fe20000041848 */
[----:B------:R-:W1:Y:S07]  /*dab0*/  LDSM.16.M88.4 R16, [R207+0x1800] ;  /* 0x00180000cf10783b */ /* 0x000e6e0000000200 */
[C---:B----4-:R-:W-:Y:S08]  /*dac0*/  HMMA.16816.F32.BF16 R8, R124.reuse, R20, R8 ;  /* 0x000000147c08723c */ /* 0x050ff00000041808 */
[----:B------:R-:W-:Y:S08]  /*dad0*/  HMMA.16816.F32.BF16 R4, R124, R22, R4 ;  /* 0x000000167c04723c */ /* 0x000ff00000041804 */
[C---:B------:R-:W-:Y:S08]  /*dae0*/  HMMA.16816.F32.BF16 R20, R120.reuse, R56, RZ ;  /* 0x000000387814723c */ /* 0x040ff000000418ff */
[C---:B------:R-:W-:Y:S08]  /*daf0*/  HMMA.16816.F32.BF16 R56, R120.reuse, R58, RZ ;  /* 0x0000003a7838723c */ /* 0x040ff000000418ff */
[----:B------:R-:W-:Y:S08]  /*db00*/  HMMA.16816.F32.BF16 R68, R120, R64, RZ ;  /* 0x000000407844723c */ /* 0x000ff000000418ff */
[C---:B-1----:R-:W-:Y:S07]  /*db10*/  HMMA.16816.F32.BF16 R60, R124.reuse, R16, R20 ;  /* 0x000000107c3c723c */ /* 0x042fee0000041814 */
[----:B------:R-:W-:Y:S01]  /*db20*/  IADD3 R20, P0, R12, UR7, RZ ;  /* 0x000000070c147c10 */ /* 0x000fe2000ff1e0ff */
[----:B------:R-:W-:Y:S01]  /*db30*/  HMMA.16816.F32.BF16 R56, R124, R18, R56 ;  /* 0x000000127c38723c */ /* 0x000fe20000041838 */
[----:B------:R-:W1:Y:S02]  /*db40*/  LDSM.16.M88.4 R16, [R207+0x2000] ;  /* 0x00200000cf10783b */ /* 0x000e640000000200 */
[----:B------:R-:W-:-:S02]  /*db50*/  IADD3.X R21, R13, UR5, RZ, P0, !PT ;  /* 0x000000050d157c10 */ /* 0x000fc400087fe4ff */
[----:B------:R-:W-:Y:S01]  /*db60*/  IADD3 R2, P0, R20, UR7, RZ ;  /* 0x0000000714027c10 */ /* 0x000fe2000ff1e0ff */
[----:B------:R-:W-:Y:S01]  /*db70*/  @!PT LDS RZ, [RZ] ;  /* 0x00000000fffff984 */ /* 0x000fe20000000800 */
[----:B------:R-:W-:Y:S01]  /*db80*/  @!PT LDS RZ, [RZ] ;  /* 0x00000000fffff984 */ /* 0x000fe20000000800 */
[----:B------:R-:W-:Y:S01]  /*db90*/  @!PT LDS RZ, [RZ] ;  /* 0x00000000fffff984 */ /* 0x000fe20000000800 */
[----:B------:R2:W-:Y:S02]  /*dba0*/  LDGSTS.E.BYPASS.LTC128B.128 [R234+0x100], [R12.64], !P5 ;  /* 0x001000000cea7fae */ /* 0x0005e4000e901d48 */
[----:B------:R-:W-:Y:S01]  /*dbb0*/  HMMA.16816.F32.BF16 R64, R120, R66, RZ ;  /* 0x000000427840723c */ /* 0x000fe200000418ff */
[----:B------:R-:W-:Y:S01]  /*dbc0*/  IADD3.X R3, R21, UR5, RZ, P0, !PT ;  /* 0x0000000515037c10 */ /* 0x000fe200087fe4ff */
[----:B------:R2:W-:Y:S01]  /*dbd0*/  LDGSTS.E.BYPASS.LTC128B.128 [R234+0x3100], [R12.64+0x80], !P4 ;  /* 0x031000800cea7fae */ /* 0x0005e2000e101d48 */
[----:B------:R-:W-:-:S03]  /*dbe0*/  ISETP.LT.OR P0, PT, R28, 0x41, P6 ;  /* 0x000000411c00780c */ /* 0x000fc60003701670 */
[----:B------:R3:W-:Y:S02]  /*dbf0*/  LDGSTS.E.BYPASS.LTC128B.128 [R234+0x1100], [R20.64], !P3 ;  /* 0x0110000014ea7fae */ /* 0x0007e4000d901d48 */
[C---:B------:R-:W-:Y:S02]  /*dc00*/  HMMA.16816.F32.BF16 R52, R120.reuse, R48, RZ ;  /* 0x000000307834723c */ /* 0x040fe400000418ff */
[----:B------:R3:W-:Y:S04]  /*dc10*/  LDGSTS.E.BYPASS.LTC128B.128 [R234+0x4100], [R20.64+0x80], !P2 ;  /* 0x0410008014ea7fae */ /* 0x0007e8000d101d48 */
[----:B------:R2:W-:Y:S02]  /*dc20*/  LDGSTS.E.BYPASS.LTC128B.128 [R234+0x2100], [R2.64], !P1 ;  /* 0x0210000002ea7fae */ /* 0x0005e4000c901d48 */
[----:B------:R-:W-:Y:S02]  /*dc30*/  HMMA.16816.F32.BF16 R48, R120, R50, RZ ;  /* 0x000000327830723c */ /* 0x000fe400000418ff */
[----:B------:R2:W-:Y:S01]  /*dc40*/  LDGSTS.E.BYPASS.LTC128B.128 [R234+0x5100], [R2.64+0x80], !P0 ;  /* 0x0510008002ea7fae */ /* 0x0005e2000c101d48 */
[----:B------:R-:W-:-:S03]  /*dc50*/  ISETP.GT.AND P0, PT, R102, R237, PT ;  /* 0x000000ed6600720c */ /* 0x000fc60003f04270 */
[----:B------:R-:W4:Y:S02]  /*dc60*/  LDSM.16.M88.4 R32, [R206] ;  /* 0x00000000ce20783b */ /* 0x000f240000000200 */
[----:B------:R-:W-:Y:S02]  /*dc70*/  HMMA.16816.F32.BF16 R44, R120, R40, RZ ;  /* 0x00000028782c723c */ /* 0x000fe400000418ff */
[----:B------:R-:W2:Y:S04]  /*dc80*/  LDSM.16.M88.4 R92, [R206+0x800] ;  /* 0x00080000ce5c783b */ /* 0x000ea80000000200 */
[----:B------:R-:W2:Y:S02]  /*dc90*/  LDSM.16.M88.4 R28, [R206+0x1000] ;  /* 0x00100000ce1c783b */ /* 0x000ea40000000200 */
[C---:B------:R-:W-:Y:S02]  /*dca0*/  HMMA.16816.F32.BF16 R68, R124.reuse, R24, R68 ;  /* 0x000000187c44723c */ /* 0x040fe40000041844 */
[----:B------:R-:W-:Y:S04]  /*dcb0*/  LDSM.16.M88.4 R88, [R204+-0x3000] ;  /* 0xffd00000cc58783b */ /* 0x000fe80000000200 */
[----:B---3--:R-:W-:Y:S02]  /*dcc0*/  LDSM.16.M88.4 R20, [R206+0x2000] ;  /* 0x00200000ce14783b */ /* 0x008fe40000000200 */
[----:B------:R-:W-:Y:S02]  /*dcd0*/  HMMA.16816.F32.BF16 R64, R124, R26, R64 ;  /* 0x0000001a7c40723c */ /* 0x000fe40000041840 */
[----:B------:R-:W3:Y:S04]  /*dce0*/  LDSM.16.M88.4 R24, [R206+0x1800] ;  /* 0x00180000ce18783b */ /* 0x000ee80000000200 */
[----:B------:R-:W-:Y:S02]  /*dcf0*/  LDSM.16.M88.4 R84, [R204+-0x2800] ;  /* 0xffd80000cc54783b */ /* 0x000fe40000000200 */
[----:B------:R-:W-:Y:S02]  /*dd00*/  HMMA.16816.F32.BF16 R40, R120, R42, RZ ;  /* 0x0000002a7828723c */ /* 0x000fe400000418ff */
[----:B------:R-:W-:Y:S04]  /*dd10*/  LDSM.16.M88.4 R80, [R204+-0x2000] ;  /* 0xffe00000cc50783b */ /* 0x000fe80000000200 */
[----:B------:R-:W-:Y:S02]  /*dd20*/  LDSM.16.M88.4 R96, [R206+0x3800] ;  /* 0x00380000ce60783b */ /* 0x000fe40000000200 */
[C---:B-1----:R-:W-:Y:S02]  /*dd30*/  HMMA.16816.F32.BF16 R52, R124.reuse, R16, R52 ;  /* 0x000000107c34723c */ /* 0x042fe40000041834 */
[----:B------:R-:W0:Y:S06]  /*dd40*/  LDGDEPBAR ;  /* 0x00000000000079af */ /* 0x000e2c0000000000 */
[C---:B------:R-:W-:Y:S01]  /*dd50*/  HMMA.16816.F32.BF16 R48, R124.reuse, R18, R48 ;  /* 0x000000127c30723c */ /* 0x040fe20000041830 */
[----:B------:R-:W1:Y:S07]  /*dd60*/  LDSM.16.M88.4 R16, [R206+0x2800] ;  /* 0x00280000ce10783b */ /* 0x000e6e0000000200 */
[C---:B------:R-:W-:Y:S08]  /*dd70*/  HMMA.16816.F32.BF16 R44, R124.reuse, R36, R44 ;  /* 0x000000247c2c723c */ /* 0x040ff0000004182c */
[----:B------:R-:W-:Y:S01]  /*dd80*/  HMMA.16816.F32.BF16 R40, R124, R38, R40 ;  /* 0x000000267c28723c */ /* 0x000fe20000041828 */
[----:B------:R-:W1:Y:S07]  /*dd90*/  LDSM.16.M88.4 R36, [R204+-0x1800] ;  /* 0xffe80000cc24783b */ /* 0x000e6e0000000200 */
[C---:B----4-:R-:W-:Y:S08]  /*dda0*/  HMMA.16816.F32.BF16 R8, R144.reuse, R32, R8 ;  /* 0x000000209008723c */ /* 0x050ff00000041808 */
[C---:B------:R-:W-:Y:S01]  /*ddb0*/  HMMA.16816.F32.BF16 R4, R144.reuse, R34, R4 ;  /* 0x000000229004723c */ /* 0x040fe20000041804 */
[----:B------:R-:W4:Y:S07]  /*ddc0*/  LDSM.16.M88.4 R32, [R204+-0x1000] ;  /* 0xfff00000cc20783b */ /* 0x000f2e0000000200 */
[C---:B--2---:R-:W-:Y:S08]  /*ddd0*/  HMMA.16816.F32.BF16 R76, R144.reuse, R92, R76 ;  /* 0x0000005c904c723c */ /* 0x044ff0000004184c */
[C---:B------:R-:W-:Y:S01]  /*dde0*/  HMMA.16816.F32.BF16 R72, R144.reuse, R94, R72 ;  /* 0x0000005e9048723c */ /* 0x040fe20000041848 */
[----:B------:R-:W2:Y:S07]  /*ddf0*/  LDSM.16.M88.4 R92, [R204+-0x800] ;  /* 0xfff80000cc5c783b */ /* 0x000eae0000000200 */
[C---:B------:R-:W-:Y:S08]  /*de00*/  HMMA.16816.F32.BF16 R68, R144.reuse, R28, R68 ;  /* 0x0000001c9044723c */ /* 0x040ff00000041844 */
        /* <DEDUP_REMOVED lines=23> */
[C---:B----4-:R-:W-:Y:S08]  /*df80*/  HMMA.16816.F32.BF16 R52, R160.reuse, R32, R52 ;  /* 0x00000020a034723c */ /* 0x050ff00000041834 */
[C---:B------:R-:W-:Y:S01]  /*df90*/  HMMA.16816.F32.BF16 R48, R160.reuse, R34, R48 ;  /* 0x00000022a030723c */ /* 0x040fe20000041830 */
[----:B------:R-:W4:Y:S07]  /*dfa0*/  LDSM.16.M88.4 R32, [R207+0x4000] ;  /* 0x00400000cf20783b */ /* 0x000f2e0000000200 */
[C---:B--2---:R-:W-:Y:S08]  /*dfb0*/  HMMA.16816.F32.BF16 R44, R160.reuse, R92, R44 ;  /* 0x0000005ca02c723c */ /* 0x044ff0000004182c */
[----:B------:R-:W-:Y:S01]  /*dfc0*/  HMMA.16816.F32.BF16 R40, R160, R94, R40 ;  /* 0x0000005ea028723c */ /* 0x000fe20000041828 */
[----:B------:R-:W-:Y:S07]  /*dfd0*/  LDSM.16.M88.4 R92, [R206+0x4000] ;  /* 0x00400000ce5c783b */ /* 0x000fee0000000200 */
        /* <DEDUP_REMOVED lines=52> */
[C---:B----4-:R-:W-:Y:S08]  /*e320*/  HMMA.16816.F32.BF16 R76, R184.reuse, R32, R76 ;  /* 0x00000020b84c723c */ /* 0x050ff0000004184c */
[C---:B------:R-:W-:Y:S08]  /*e330*/  HMMA.16816.F32.BF16 R72, R184.reuse, R34, R72 ;  /* 0x00000022b848723c */ /* 0x040ff00000041848 */
[C---:B--2---:R-:W-:Y:S08]  /*e340*/  HMMA.16816.F32.BF16 R68, R184.reuse, R28, R68 ;  /* 0x0000001cb844723c */ /* 0x044ff00000041844 */
[C---:B------:R-:W-:Y:S08]  /*e350*/  HMMA.16816.F32.BF16 R64, R184.reuse, R30, R64 ;  /* 0x0000001eb840723c */ /* 0x040ff00000041840 */
[C---:B---3--:R-:W-:Y:S08]  /*e360*/  HMMA.16816.F32.BF16 R60, R184.reuse, R24, R60 ;  /* 0x00000018b83c723c */ /* 0x048ff0000004183c */
[C---:B------:R-:W-:Y:S08]  /*e370*/  HMMA.16816.F32.BF16 R56, R184.reuse, R26, R56 ;  /* 0x0000001ab838723c */ /* 0x040ff00000041838 */
[C---:B------:R-:W-:Y:S08]  /*e380*/  HMMA.16816.F32.BF16 R52, R184.reuse, R20, R52 ;  /* 0x00000014b834723c */ /* 0x040ff00000041834 */
[C---:B------:R-:W-:Y:S08]  /*e390*/  HMMA.16816.F32.BF16 R48, R184.reuse, R22, R48 ;  /* 0x00000016b830723c */ /* 0x040ff00000041830 */
[C---:B-1----:R-:W-:Y:S08]  /*e3a0*/  HMMA.16816.F32.BF16 R44, R184.reuse, R16, R44 ;  /* 0x00000010b82c723c */ /* 0x042ff0000004182c */
        /* <DEDUP_REMOVED lines=32> */
.L_x_792:
[----:B------:R-:W-:Y:S05]  /*e5b0*/  BSYNC B0 ;  /* 0x0000000000007941 */ /* 0x000fea0003800000 */
.L_x_791:
[----:B------:R-:W-:Y:S01]  /*e5c0*/  ISETP.NE.AND P0, PT, R228, 0x1, PT ;  /* 0x00000001e400780c */ /* 0x000fe20003f05270 */
[----:B------:R-:W-:Y:S01]  /*e5d0*/  IMAD.IADD R21, R218, 0x1, R209 ;  /* 0x00000001da157824 */ /* 0x000fe200078e02d1 */
[----:B------:R-:W-:Y:S01]  /*e5e0*/  ULDC UR4, c[0x0][0x324] ;  /* 0x0000c90000047ab9 */ /* 0x000fe20000000800 */
[----:B------:R-:W-:Y:S01]  /*e5f0*/  IMAD.IADD R20, R231, 0x1, R15 ;  /* 0x00000001e7147824 */ /* 0x000fe200078e020f */
[----:B------:R-:W-:Y:S01]  /*e600*/  ULOP3.LUT UR4, URZ, UR4, URZ, 0x33, !UPT ;  /* 0x000000043f047292 */ /* 0x000fe2000f8e333f */
[----:B------:R-:W0:Y:S01]  /*e610*/  LDGDEPBAR ;  /* 0x00000000000079af */ /* 0x000e220000000000 */
[----:B-1----:R-:W-:-:S02]  /*e620*/  IMAD.IADD R16, R15, 0x1, -R217 ;  /* 0x000000010f107824 */ /* 0x002fc400078e0ad9 */
[C---:B------:R-:W-:Y:S02]  /*e630*/  IADD3 R18, -R217.reuse, 0x1, R20 ;  /* 0x00000001d9127810 */ /* 0x040fe40007ffe114 */
[----:B------:R-:W-:-:S03]  /*e640*/  IADD3 R20, -R217, R20, RZ ;  /* 0x00000014d9147210 */ /* 0x000fc60007ffe1ff */
[----:B------:R-:W-:-:S04]  /*e650*/  @P0 IMAD.HI.U32 R0, R21, c[0x0][0x2c8], RZ ;  /* 0x0000b20015000a27 */ /* 0x000fc800078e00ff */
[----:B------:R-:W-:Y:S01]  /*e660*/  IMAD.IADD R18, R18, 0x1, -R229 ;  /* 0x0000000112127824 */ /* 0x000fe200078e0ae5 */
[----:B------:R-:W-:Y:S02]  /*e670*/  @P0 SHF.R.U32.HI R21, RZ, c[0x0][0x2cc], R0 ;  /* 0x0000b300ff150a19 */ /* 0x000fe40000011600 */
[----:B------:R-:W-:Y:S02]  /*e680*/  ISETP.GE.AND P0, PT, R232, 0x1, PT ;  /* 0x00000001e800780c */ /* 0x000fe40003f06270 */
[C---:B------:R-:W-:Y:S01]  /*e690*/  IADD3 R19, R18.reuse, c[0x0][0x328], RZ ;  /* 0x0000ca0012137a10 */ /* 0x040fe20007ffe0ff */
[----:B------:R-:W1:Y:S01]  /*e6a0*/  SHFL.IDX PT, R2, R21, RZ, 0x1c1f ;  /* 0x001c1fff15027589 */ /* 0x000e6200000e0000 */
[----:B------:R-:W-:-:S03]  /*e6b0*/  IADD3 R18, R18, UR4, RZ ;  /* 0x0000000412127c10 */ /* 0x000fc6000fffe0ff */
[----:B-1----:R-:W-:Y:S01]  /*e6c0*/  IMAD.IADD R24, R19, 0x1, R2 ;  /* 0x0000000113187824 */ /* 0x002fe200078e0202 */
[----:B------:R-:W-:-:S04]  /*e6d0*/  IADD3 R23, R18, R2, RZ ;  /* 0x0000000212177210 */ /* 0x000fc80007ffe0ff */
[----:B------:R-:W-:Y:S01]  /*e6e0*/  IMNMX R24, R20, R24, PT ;  /* 0x0000001814187217 */ /* 0x000fe20003800200 */
[----:B------:R-:W-:Y:S05]  /*e6f0*/  @!P0 BRA `(.L_x_793) ;  /* 0x0000014000008947 */ /* 0x000fea0003800000 */
[----:B------:R-:W-:Y:S01]  /*e700*/  IADD3 R2, -R229, R231, R2 ;  /* 0x000000e7e5027210 */ /* 0x000fe20007ffe102 */
[----:B------:R-:W-:Y:S03]  /*e710*/  BSSY B0, `(.L_x_794) ;  /* 0x000000e000007945 */ /* 0x000fe60003800000 */
        /* <DEDUP_REMOVED lines=9> */
.L_x_795:
[----:B------:R-:W-:-:S04]  /*e7b0*/  MOV R0, c[0x0][0x32c] ;  /* 0x0000cb0000007a02 */ /* 0x000fc80000000f00 */
[----:B------:R-:W-:-:S13]  /*e7c0*/  ISETP.NE.AND P0, PT, R0, 0x1, PT ;  /* 0x000000010000780c */ /* 0x000fda0003f05270 */
[----:B------:R-:W-:-:S05]  /*e7d0*/  @P0 IMAD.HI.U32 R0, R2, c[0x0][0x330], RZ ;  /* 0x0000cc0002000a27 */ /* 0x000fca00078e00ff */
[----:B------:R-:W-:Y:S02]  /*e7e0*/  @P0 SHF.R.U32.HI R2, RZ, c[0x0][0x334], R0 ;  /* 0x0000cd00ff020a19 */ /* 0x000fe40000011600 */
.L_x_796:
[----:B------:R-:W-:Y:S05]  /*e7f0*/  BSYNC B0 ;  /* 0x0000000000007941 */ /* 0x000fea0003800000 */
.L_x_794:
[----:B------:R-:W-:-:S05]  /*e800*/  IMAD R2, R2, c[0x0][0x32c], R16 ;  /* 0x0000cb0002027a24 */ /* 0x000fca00078e0210 */
[----:B------:R-:W-:Y:S02]  /*e810*/  IADD3 R0, R2, c[0x0][0x32c], RZ ;  /* 0x0000cb0002007a10 */ /* 0x000fe40007ffe0ff */
[----:B------:R-:W-:Y:S02]  /*e820*/  IMNMX R23, R23, R2, !PT ;  /* 0x0000000217177217 */ /* 0x000fe40007800200 */
[----:B------:R-:W-:Y:S02]  /*e830*/  IMNMX R24, R24, R0, PT ;  /* 0x0000000018187217 */ /* 0x000fe40003800200 */
.L_x_793:
[C---:B------:R-:W-:Y:S01]  /*e840*/  ISETP.GE.AND P0, PT, R15.reuse, 0x9, PT ;  /* 0x000000090f00780c */ /* 0x040fe20003f06270 */
[----:B------:R-:W1:Y:S01]  /*e850*/  SHFL.IDX PT, R21, R21, 0x1, 0x1c1f ;  /* 0x003c1f0015157f89 */ /* 0x000e6200000e0000 */
[----:B------:R-:W-:Y:S02]  /*e860*/  ISETP.GE.AND P1, PT, R15, 0x2, PT ;  /* 0x000000020f00780c */ /* 0x000fe40003f26270 */
[----:B------:R-:W-:Y:S02]  /*e870*/  P2R R22, PR, RZ, 0x1 ;  /* 0x00000001ff167803 */ /* 0x000fe40000000000 */
[----:B------:R-:W-:-:S02]  /*e880*/  ISETP.GT.AND P0, PT, R23, 0x8, !P0 ;  /* 0x000000081700780c */ /* 0x000fc40004704270 */
[----:B------:R-:W-:Y:S02]  /*e890*/  P2R R0, PR, RZ, 0x2 ;  /* 0x00000002ff007803 */ /* 0x000fe40000000000 */
[----:B------:R-:W-:Y:S02]  /*e8a0*/  ISETP.LT.OR P0, PT, R24, 0x9, P0 ;  /* 0x000000091800780c */ /* 0x000fe40000701670 */
[----:B------:R-:W-:Y:S02]  /*e8b0*/  ISETP.GT.AND P1, PT, R23, 0x1, !P1 ;  /* 0x000000011700780c */ /* 0x000fe40004f24270 */
[----:B------:R-:W-:Y:S02]  /*e8c0*/  ISETP.GE.AND P2, PT, R15, 0xa, PT ;  /* 0x0000000a0f00780c */ /* 0x000fe40003f46270 */
[----:B------:R-:W-:Y:S02]  /*e8d0*/  FSEL R13, R4, -INF , !P0 ;  /* 0xff800000040d7808 */ /* 0x000fe40004000000 */
[----:B------:R-:W-:-:S02]  /*e8e0*/  ISETP.LT.OR P1, PT, R24, 0x2, P1 ;  /* 0x000000021800780c */ /* 0x000fc40000f21670 */
[----:B------:R-:W-:Y:S02]  /*e8f0*/  ISETP.GT.AND P0, PT, R23, 0x9, !P2 ;  /* 0x000000091700780c */ /* 0x000fe40005704270 */
[----:B------:R-:W-:Y:S02]  /*e900*/  FSEL R12, R9, -INF , !P1 ;  /* 0xff800000090c7808 */ /* 0x000fe40004800000 */
[----:B------:R-:W-:Y:S01]  /*e910*/  ISETP.LT.OR P0, PT, R24, 0xa, P0 ;  /* 0x0000000a1800780c */ /* 0x000fe20000701670 */
[--C-:B-1----:R-:W-:Y:S01]  /*e920*/  IMAD.IADD R19, R19, 0x1, R21.reuse ;  /* 0x0000000113137824 */ /* 0x102fe200078e0215 */
[----:B------:R-:W-:Y:S01]  /*e930*/  ISETP.GE.AND P1, PT, R15, 0x11, PT ;  /* 0x000000110f00780c */ /* 0x000fe20003f26270 */
[----:B------:R-:W-:Y:S01]  /*e940*/  IMAD.IADD R18, R18, 0x1, R21 ;  /* 0x0000000112127824 */ /* 0x000fe200078e0215 */
        /* <DEDUP_REMOVED lines=8> */
[C---:B------:R-:W-:Y:S02]  /*e9d0*/  ISETP.LT.OR P0, PT, R24.reuse, 0x12, P0 ;  /* 0x000000121800780c */ /* 0x040fe40000701670 */
        /* <DEDUP_REMOVED lines=43> */
[C---:B------:R-:W-:Y:S02]  /*ec90*/  ISETP.GE.AND P6, PT, R15.reuse, 0x3a, PT ;  /* 0x0000003a0f00780c */ /* 0x040fe40003fc6270 */
[----:B------:R-:W-:Y:S02]  /*eca0*/  ISETP.LT.OR P0, PT, R24, 0x39, P0 ;  /* 0x000000391800780c */ /* 0x000fe40000701670 */
[----:B------:R-:W-:Y:S02]  /*ecb0*/  ISETP.GE.AND P5, PT, R15, 0x41, PT ;  /* 0x000000410f00780c */ /* 0x000fe40003fa6270 */
[----:B------:R-:W-:-:S02]  /*ecc0*/  FSEL R151, R56, -INF , !P0 ;  /* 0xff80000038977808 */ /* 0x000fc40004000000 */
[----:B------:R-:W-:Y:S02]  /*ecd0*/  ISETP.GT.AND P0, PT, R23, 0x39, !P6 ;  /* 0x000000391700780c */ /* 0x000fe40007704270 */
[C---:B------:R-:W-:Y:S02]  /*ece0*/  ISETP.GE.AND P4, PT, R15.reuse, 0x42, PT ;  /* 0x000000420f00780c */ /* 0x040fe40003f86270 */
        /* <DEDUP_REMOVED lines=16> */
[----:B------:R-:W-:Y:S02]  /*edf0*/  IMNMX R20, R20, R19, PT ;  /* 0x0000001314147217 */ /* 0x000fe40003800200 */
[----:B------:R-:W-:Y:S02]  /*ee00*/  FSEL R158, R48, -INF , !P0 ;  /* 0xff800000309e7808 */ /* 0x000fe40004000000 */
[----:B------:R-:W-:-:S04]  /*ee10*/  ISETP.GT.AND P0, PT, R23, 0x49, !P2 ;  /* 0x000000491700780c */ /* 0x000fc80005704270 */
[----:B------:R-:W-:-:S04]  /*ee20*/  ISETP.LT.OR P0, PT, R24, 0x4a, P0 ;  /* 0x0000004a1800780c */ /* 0x000fc80000701670 */
[----:B------:R-:W-:Y:S02]  /*ee30*/  FSEL R153, R49, -INF , !P0 ;  /* 0xff80000031997808 */ /* 0x000fe40004000000 */
[----:B------:R-:W-:Y:S02]  /*ee40*/  ISETP.GT.AND P0, PT, R23, 0x50, !P1 ;  /* 0x000000501700780c */ /* 0x000fe40004f04270 */
[----:B------:R-:W-:Y:S02]  /*ee50*/  ISETP.GE.AND P1, PT, R15, 0x52, PT ;  /* 0x000000520f00780c */ /* 0x000fe40003f26270 */
[----:B------:R-:W-:-:S04]  /*ee60*/  ISETP.LT.OR P0, PT, R24, 0x51, P0 ;  /* 0x000000511800780c */ /* 0x000fc80000701670 */
        /* <DEDUP_REMOVED lines=11> */
[----:B------:R-:W-:-:S04]  /*ef20*/  ISETP.GT.AND P0, PT, R23, RZ, !P1 ;  /* 0x000000ff1700720c */ /* 0x000fc80004f04270 */
[----:B------:R-:W-:-:S04]  /*ef30*/  ISETP.LT.OR P0, PT, R24, 0x1, P0 ;  /* 0x000000011800780c */ /* 0x000fc80000701670 */
[----:B------:R-:W-:Y:S02]  /*ef40*/  FSEL R17, R8, -INF , !P0 ;  /* 0xff80000008117808 */ /* 0x000fe40004000000 */
[----:B------:R-:W-:-:S04]  /*ef50*/  ISETP.GE.AND P0, PT, R15, 0x5a, PT ;  /* 0x0000005a0f00780c */ /* 0x000fc80003f06270 */
[----:B------:R-:W-:Y:S02]  /*ef60*/  P2R R40, PR, RZ, 0x1 ;  /* 0x00000001ff287803 */ /* 0x000fe40000000000 */
[----:B------:R-:W-:-:S04]  /*ef70*/  ISETP.GT.AND P0, PT, R23, 0x59, !P0 ;  /* 0x000000591700780c */ /* 0x000fc80004704270 */
[----:B------:R-:W-:-:S04]  /*ef80*/  ISETP.LT.OR P0, PT, R24, 0x5a, P0 ;  /* 0x0000005a1800780c */ /* 0x000fc80000701670 */
[----:B------:R-:W-:Y:S02]  /*ef90*/  FSEL R138, R41, -INF , !P0 ;  /* 0xff800000298a7808 */ /* 0x000fe40004000000 */
[----:B------:R-:W-:-:S13]  /*efa0*/  ISETP.GE.AND P0, PT, R232, 0x1, PT ;  /* 0x00000001e800780c */ /* 0x000fda0003f06270 */
        /* <DEDUP_REMOVED lines=12> */
.L_x_799:
[----:B------:R-:W-:-:S04]  /*f070*/  MOV R8, c[0x0][0x32c] ;  /* 0x0000cb0000087a02 */ /* 0x000fc80000000f00 */
[----:B------:R-:W-:-:S13]  /*f080*/  ISETP.NE.AND P0, PT, R8, 0x1, PT ;  /* 0x000000010800780c */ /* 0x000fda0003f05270 */
[----:B------:R-:W-:-:S05]  /*f090*/  @P0 IMAD.HI.U32 R8, R21, c[0x0][0x330], RZ ;  /* 0x0000cc0015080a27 */ /* 0x000fca00078e00ff */
[----:B------:R-:W-:Y:S02]  /*f0a0*/  @P0 SHF.R.U32.HI R21, RZ, c[0x0][0x334], R8 ;  /* 0x0000cd00ff150a19 */ /* 0x000fe40000011608 */
.L_x_800:
[----:B------:R-:W-:Y:S05]  /*f0b0*/  BSYNC B0 ;  /* 0x0000000000007941 */ /* 0x000fea0003800000 */
.L_x_798:
[----:B------:R-:W-:-:S05]  /*f0c0*/  IMAD R16, R21, c[0x0][0x32c], R16 ;  /* 0x0000cb0015107a24 */ /* 0x000fca00078e0210 */
[----:B------:R-:W-:Y:S02]  /*f0d0*/  IADD3 R8, R16, c[0x0][0x32c], RZ ;  /* 0x0000cb0010087a10 */ /* 0x000fe40007ffe0ff */
[----:B------:R-:W-:Y:S02]  /*f0e0*/  IMNMX R18, R18, R16, !PT ;  /* 0x0000001012127217 */ /* 0x000fe40007800200 */
[----:B------:R-:W-:Y:S02]  /*f0f0*/  IMNMX R20, R20, R8, PT ;  /* 0x0000000814147217 */ /* 0x000fe40003800200 */
.L_x_797:
[----:B------:R-:W-:Y:S01]  /*f100*/  ISETP.NE.AND P0, PT, R22, RZ, PT ;  /* 0x000000ff1600720c */ /* 0x000fe20003f05270 */
[----:B------:R-:W-:Y:S01]  /*f110*/  LDSM.16.MT88.4 R88, [R188] ;  /* 0x00000000bc58783b */ /* 0x000fe20000004200 */
[----:B------:R-:W-:Y:S02]  /*f120*/  FMNMX.FTZ R19, R17, R12, !PT ;  /* 0x0000000c11137209 */ /* 0x000fe40007810000 */
[----:B------:R-:W-:Y:S01]  /*f130*/  ISETP.GT.AND P0, PT, R18, 0x8, !P0 ;  /* 0x000000081200780c */ /* 0x000fe20004704270 */
[----:B------:R-:W-:Y:S01]  /*f140*/  LDSM.16.MT88.4 R96, [R191+0x3000] ;  /* 0x00300000bf60783b */ /* 0x000fe20000004200 */
[----:B------:R-:W-:-:S02]  /*f150*/  FMNMX.FTZ R19, R13, R19, !PT ;  /* 0x000000130d137209 */ /* 0x000fc40007810000 */
[----:B------:R-:W-:Y:S01]  /*f160*/  ISETP.LT.OR P0, PT, R20, 0x9, P0 ;  /* 0x000000091400780c */ /* 0x000fe20000701670 */
[----:B------:R-:W-:Y:S01]  /*f170*/  LDSM.16.MT88.4 R108, [R191] ;  /* 0x00000000bf6c783b */ /* 0x000fe20000004200 */
[----:B------:R-:W-:Y:S02]  /*f180*/  FMNMX.FTZ R19, R5, R19, !PT ;  /* 0x0000001305137209 */ /* 0x000fe40007810000 */
[----:B------:R-:W-:Y:S01]  /*f190*/  FSEL R6, R6, -INF , !P0 ;  /* 0xff80000006067808 */ /* 0x000fe20004000000 */
[----:B------:R-:W-:Y:S01]  /*f1a0*/  LDSM.16.MT88.4 R80, [R189] ;  /* 0x00000000bd50783b */ /* 0x000fe20000004200 */
[----:B------:R-:W-:Y:S02]  /*f1b0*/  ISETP.NE.AND P0, PT, R39, RZ, PT ;  /* 0x000000ff2700720c */ /* 0x000fe40003f05270 */
[----:B------:R-:W-:Y:S01]  /*f1c0*/  FMNMX.FTZ R19, R76, R19, !PT ;  /* 0x000000134c137209 */ /* 0x000fe20007810000 */
[----:B------:R-:W-:Y:S01]  /*f1d0*/  LDSM.16.MT88.4 R104, [R190+0x3000] ;  /* 0x00300000be68783b */ /* 0x000fe20000004200 */
        /* <DEDUP_REMOVED lines=27> */
[----:B------:R-:W-:Y:S01]  /*f390*/  FMNMX.FTZ R19, R164, R19, !PT ;  /* 0x00000013a4137209 */ /* 0x000fe20007810000 */
[----:B------:R-:W-:Y:S01]  /*f3a0*/  LDSM.16.MT88.4 R36, [R190+0x3800] ;  /* 0x00380000be24783b */ /* 0x000fe20000004200 */
[----:B------:R-:W-:Y:S02]  /*f3b0*/  ISETP.GT.AND P0, PT, R18, 0x19, !P0 ;  /* 0x000000191200780c */ /* 0x000fe40004704270 */
[----:B------:R-:W-:Y:S02]  /*f3c0*/  FMNMX.FTZ R19, R156, R19, !PT ;  /* 0x000000139c137209 */ /* 0x000fe40007810000 */
[----:B------:R-:W-:-:S02]  /*f3d0*/  ISETP.LT.OR P0, PT, R20, 0x1a, P0 ;  /* 0x0000001a1400780c */ /* 0x000fc40000701670 */
[----:B------:R-:W-:Y:S02]  /*f3e0*/  FMNMX.FTZ R19, R158, R19, !PT ;  /* 0x000000139e137209 */ /* 0x000fe40007810000 */
[----:B------:R-:W-:Y:S02]  /*f3f0*/  FSEL R8, R75, -INF , !P0 ;  /* 0xff8000004b087808 */ /* 0x000fe40004000000 */
[----:B------:R-:W-:Y:S01]  /*f400*/  ISETP.NE.AND P0, PT, R35, RZ, PT ;  /* 0x000000ff2300720c */ /* 0x000fe20003f05270 */
[----:B------:R-:W-:Y:S01]  /*f410*/  LDSM.16.MT88.4 R72, [R190] ;  /* 0x00000000be48783b */ /* 0x000fe20000004200 */
        /* <DEDUP_REMOVED lines=35> */
[----:B------:R-:W-:Y:S01]  /*f650*/  ISETP.LT.OR P0, PT, R20, 0x3a, P0 ;  /* 0x0000003a1400780c */ /* 0x000fe20000701670 */
[----:B------:R-:W1:Y:S03]  /*f660*/  SHFL.BFLY PT, R0, R19, 0x2, 0x1f ;  /* 0x0c401f0013007f89 */ /* 0x000e6600000e0000 */
[----:B------:R-:W-:-:S02]  /*f670*/  FSEL R166, R59, -INF , !P0 ;  /* 0xff8000003ba67808 */ /* 0x000fc40004000000 */
[----:B------:R-:W-:Y:S01]  /*f680*/  ISETP.GT.AND P0, PT, R18, 0x40, !P5 ;  /* 0x000000401200780c */ /* 0x000fe20006f04270 */
[----:B------:R-:W-:Y:S01]  /*f690*/  LDSM.16.MT88.4 R56, [R189+0x3000] ;  /* 0x00300000bd38783b */ /* 0x000fe20000004200 */
[----:B------:R-:W-:Y:S02]  /*f6a0*/  ISETP.NE.AND P5, PT, R45, RZ, PT ;  /* 0x000000ff2d00720c */ /* 0x000fe40003fa5270 */
        /* <DEDUP_REMOVED lines=8> */
[----:B------:R-:W-:Y:S01]  /*f730*/  ISETP.LT.OR P0, PT, R20, 0x49, P0 ;  /* 0x000000491400780c */ /* 0x000fe20000701670 */
[----:B------:R-:W-:Y:S03]  /*f740*/  LDSM.16.MT88.4 R24, [R190+0x800] ;  /* 0x00080000be18783b */ /* 0x000fe60000004200 */
[----:B------:R-:W-:-:S02]  /*f750*/  FSEL R154, R50, -INF , !P0 ;  /* 0xff800000329a7808 */ /* 0x000fc40004000000 */
[----:B------:R-:W-:-:S04]  /*f760*/  ISETP.GT.AND P0, PT, R18, 0x49, !P2 ;  /* 0x000000491200780c */ /* 0x000fc80005704270 */
[----:B------:R-:W-:-:S04]  /*f770*/  ISETP.LT.OR P0, PT, R20, 0x4a, P0 ;  /* 0x0000004a1400780c */ /* 0x000fc80000701670 */
[----:B------:R-:W-:Y:S02]  /*f780*/  FSEL R152, R51, -INF , !P0 ;  /* 0xff80000033987808 */ /* 0x000fe40004000000 */
[----:B------:R-:W-:Y:S02]  /*f790*/  ISETP.GT.AND P0, PT, R18, 0x1, !P6 ;  /* 0x000000011200780c */ /* 0x000fe40007704270 */
[----:B------:R-:W-:Y:S02]  /*f7a0*/  ISETP.NE.AND P6, PT, R40, RZ, PT ;  /* 0x000000ff2800720c */ /* 0x000fe40003fc5270 */
[----:B------:R-:W-:-:S04]  /*f7b0*/  ISETP.LT.OR P0, PT, R20, 0x2, P0 ;  /* 0x000000021400780c */ /* 0x000fc80000701670 */
[----:B------:R-:W-:Y:S02]  /*f7c0*/  FSEL R11, R11, -INF , !P0 ;  /* 0xff8000000b0b7808 */ /* 0x000fe40004000000 */
[C---:B------:R-:W-:Y:S02]  /*f7d0*/  ISETP.GT.AND P0, PT, R18.reuse, RZ, !P1 ;  /* 0x000000ff1200720c */ /* 0x040fe40004f04270 */
[----:B------:R-:W-:Y:S02]  /*f7e0*/  ISETP.GT.AND P1, PT, R18, 0x50, !P3 ;  /* 0x000000501200780c */ /* 0x000fe40005f24270 */
[C---:B------:R-:W-:Y:S02]  /*f7f0*/  ISETP.LT.OR P0, PT, R20.reuse, 0x1, P0 ;  /* 0x000000011400780c */ /* 0x040fe40000701670 */
[----:B------:R-:W-:Y:S02]  /*f800*/  ISETP.LT.OR P2, PT, R20, 0x51, P1 ;  /* 0x000000511400780c */ /* 0x000fe40000f41670 */
[----:B------:R-:W-:-:S02]  /*f810*/  FSEL R10, R10, -INF , !P0 ;  /* 0xff8000000a0a7808 */ /* 0x000fc40004000000 */
[----:B------:R-:W-:Y:S02]  /*f820*/  ISETP.GT.AND P0, PT, R18, 0x51, !P4 ;  /* 0x000000511200780c */ /* 0x000fe40006704270 */
[----:B------:R-:W-:Y:S02]  /*f830*/  FMNMX.FTZ R21, R10, R11, !PT ;  /* 0x0000000b0a157209 */ /* 0x000fe40007810000 */
[----:B------:R-:W-:Y:S02]  /*f840*/  ISETP.LT.OR P1, PT, R20, 0x52, P0 ;  /* 0x000000521400780c */ /* 0x000fe40000721670 */
[----:B------:R-:W-:Y:S02]  /*f850*/  FMNMX.FTZ R21, R6, R21, !PT ;  /* 0x0000001506157209 */ /* 0x000fe40007810000 */
[----:B------:R-:W-:Y:S02]  /*f860*/  ISETP.GT.AND P3, PT, R18, 0x58, !P5 ;  /* 0x000000581200780c */ /* 0x000fe40006f64270 */
[----:B------:R-:W-:-:S02]  /*f870*/  FMNMX.FTZ R21, R7, R21, !PT ;  /* 0x0000001507157209 */ /* 0x000fc40007810000 */
[----:B------:R-:W-:Y:S02]  /*f880*/  FSEL R142, R46, -INF , !P2 ;  /* 0xff8000002e8e7808 */ /* 0x000fe40005000000 */
[----:B------:R-:W-:Y:S02]  /*f890*/  FMNMX.FTZ R21, R16, R21, !PT ;  /* 0x0000001510157209 */ /* 0x000fe40007810000 */
[----:B------:R-:W-:Y:S02]  /*f8a0*/  FSEL R137, R47, -INF , !P1 ;  /* 0xff8000002f897808 */ /* 0x000fe40004800000 */
[----:B------:R-:W-:Y:S02]  /*f8b0*/  FMNMX.FTZ R21, R15, R21, !PT ;  /* 0x000000150f157209 */ /* 0x000fe40007810000 */
[----:B------:R-:W-:Y:S02]  /*f8c0*/  ISETP.GT.AND P0, PT, R18, 0x59, !P6 ;  /* 0x000000591200780c */ /* 0x000fe40007704270 */
[----:B------:R-:W-:-:S02]  /*f8d0*/  FMNMX.FTZ R21, R9, R21, !PT ;  /* 0x0000001509157209 */ /* 0x000fc40007810000 */
[----:B------:R-:W-:Y:S02]  /*f8e0*/  ISETP.LT.OR P1, PT, R20, 0x59, P3 ;  /* 0x000000591400780c */ /* 0x000fe40001f21670 */
[----:B------:R-:W-:Y:S02]  /*f8f0*/  FMNMX.FTZ R21, R8, R21, !PT ;  /* 0x0000001508157209 */ /* 0x000fe40007810000 */
[----:B------:R-:W-:Y:S02]  /*f900*/  ISETP.LT.OR P0, PT, R20, 0x5a, P0 ;  /* 0x0000005a1400780c */ /* 0x000fe40000701670 */
[----:B------:R-:W-:Y:S02]  /*f910*/  FMNMX.FTZ R21, R130, R21, !PT ;  /* 0x0000001582157209 */ /* 0x000fe40007810000 */
[----:B------:R-:W-:Y:S02]  /*f920*/  FSEL R134, R42, -INF , !P1 ;  /* 0xff8000002a867808 */ /* 0x000fe40004800000 */
[----:B------:R-:W-:-:S02]  /*f930*/  FMNMX.FTZ R21, R131, R21, !PT ;  /* 0x0000001583157209 */ /* 0x000fc40007810000 */
[----:B------:R-:W-:Y:S02]  /*f940*/  FSEL R133, R43, -INF , !P0 ;  /* 0xff8000002b857808 */ /* 0x000fe40004000000 */
[----:B------:R-:W-:Y:S02]  /*f950*/  FMNMX.FTZ R21, R135, R21, !PT ;  /* 0x0000001587157209 */ /* 0x000fe40007810000 */
[----:B-1----:R-:W-:Y:S02]  /*f960*/  FMNMX.FTZ R20, R19, R0, !PT ;  /* 0x0000000013147209 */ /* 0x002fe40007810000 */
[----:B------:R-:W-:Y:S02]  /*f970*/  FMNMX.FTZ R21, R136, R21, !PT ;  /* 0x0000001588157209 */ /* 0x000fe40007810000 */
[----:B------:R-:W-:Y:S01]  /*f980*/  ISETP.NE.AND P6, PT, R228, 0x1, PT ;  /* 0x00000001e400780c */ /* 0x000fe20003fc5270 */
[----:B------:R-:W1:Y:S01]  /*f990*/  SHFL.BFLY PT, R0, R20, 0x1, 0x1f ;  /* 0x0c201f0014007f89 */ /* 0x000e6200000e0000 */
[----:B------:R-:W-:-:S04]  /*f9a0*/  FMNMX.FTZ R21, R155, R21, !PT ;  /* 0x000000159b157209 */ /* 0x000fc80007810000 */
[----:B------:R-:W-:-:S04]  /*f9b0*/  FMNMX.FTZ R21, R157, R21, !PT ;  /* 0x000000159d157209 */ /* 0x000fc80007810000 */
[----:B------:R-:W-:-:S04]  /*f9c0*/  FMNMX.FTZ R21, R159, R21, !PT ;  /* 0x000000159f157209 */ /* 0x000fc80007810000 */
[----:B------:R-:W-:-:S04]  /*f9d0*/  FMNMX.FTZ R21, R166, R21, !PT ;  /* 0x00000015a6157209 */ /* 0x000fc80007810000 */
[----:B------:R-:W-:-:S04]  /*f9e0*/  FMNMX.FTZ R21, R165, R21, !PT ;  /* 0x00000015a5157209 */ /* 0x000fc80007810000 */
[----:B------:R-:W-:Y:S02]  /*f9f0*/  FMNMX.FTZ R21, R167, R21, !PT ;  /* 0x00000015a7157209 */ /* 0x000fe40007810000 */
[----:B-1----:R-:W-:Y:S02]  /*fa00*/  FMNMX.FTZ R0, R20, R0, !PT ;  /* 0x0000000014007209 */ /* 0x002fe40007810000 */
[----:B------:R-:W-:Y:S02]  /*fa10*/  FMNMX.FTZ R21, R154, R21, !PT ;  /* 0x000000159a157209 */ /* 0x000fe40007810000 */
[C---:B------:R-:W-:Y:S01]  /*fa20*/  FSETP.NEU.FTZ.AND P0, PT, R0.reuse, -INF , PT ;  /* 0xff8000000000780b */ /* 0x040fe20003f1d000 */
[----:B------:R-:W-:Y:S01]  /*fa30*/  FMUL.FTZ R143, R0, c[0x0][0x2d0] ;  /* 0x0000b400008f7a20 */ /* 0x000fe20000410000 */
[----:B------:R-:W-:-:S04]  /*fa40*/  FMNMX.FTZ R21, R152, R21, !PT ;  /* 0x0000001598157209 */ /* 0x000fc80007810000 */
[----:B------:R-:W-:Y:S02]  /*fa50*/  FMNMX.FTZ R21, R142, R21, !PT ;  /* 0x000000158e157209 */ /* 0x000fe40007810000 */
[----:B------:R-:W-:Y:S02]  /*fa60*/  FSEL R143, R143, RZ, P0 ;  /* 0x000000ff8f8f7208 */ /* 0x000fe40000000000 */
[----:B------:R-:W-:-:S03]  /*fa70*/  FMNMX.FTZ R21, R137, R21, !PT ;  /* 0x0000001589157209 */ /* 0x000fc60007810000 */
[--C-:B------:R-:W-:Y:S01]  /*fa80*/  FFMA.FTZ R50, R12, c[0x0][0x2d0], -R143.reuse ;  /* 0x0000b4000c327a23 */ /* 0x100fe2000001088f */
[----:B------:R-:W-:Y:S01]  /*fa90*/  FMNMX.FTZ R18, R134, R21, !PT ;  /* 0x0000001586127209 */ /* 0x000fe20007810000 */
[--C-:B------:R-:W-:Y:S01]  /*faa0*/  FFMA.FTZ R51, R17, c[0x0][0x2d0], -R143.reuse ;  /* 0x0000b40011337a23 */ /* 0x100fe2000001088f */
[----:B------:R-:W-:Y:S01]  /*fab0*/  LDSM.16.MT88.4 R20, [R189+0x800] ;  /* 0x00080000bd14783b */ /* 0x000fe20000004200 */
[--C-:B------:R-:W-:Y:S01]  /*fac0*/  FFMA.FTZ R47, R13, c[0x0][0x2d0], -R143.reuse ;  /* 0x0000b4000d2f7a23 */ /* 0x100fe2000001088f */
[----:B------:R-:W-:Y:S01]  /*fad0*/  FMNMX.FTZ R18, R133, R18, !PT ;  /* 0x0000001285127209 */ /* 0x000fe20007810000 */
[--C-:B------:R-:W-:Y:S01]  /*fae0*/  FFMA.FTZ R46, R5, c[0x0][0x2d0], -R143.reuse ;  /* 0x0000b400052e7a23 */ /* 0x100fe2000001088f */
[----:B------:R-:W-:Y:S01]  /*faf0*/  MUFU.EX2 R50, R50 ;  /* 0x0000003200327308 */ /* 0x000fe20000000800 */
[--C-:B------:R-:W-:Y:S02]  /*fb00*/  FFMA.FTZ R42, R4, c[0x0][0x2d0], -R143.reuse ;  /* 0x0000b400042a7a23 */ /* 0x100fe4000001088f */
[----:B------:R-:W1:Y:S01]  /*fb10*/  SHFL.BFLY PT, R19, R18, 0x2, 0x1f ;  /* 0x0c401f0012137f89 */ /* 0x000e6200000e0000 */
[----:B------:R-:W-:-:S02]  /*fb20*/  FFMA.FTZ R13, R3, c[0x0][0x2d0], -R143 ;  /* 0x0000b400030d7a23 */ /* 0x000fc4000001088f */
[--C-:B------:R-:W-:Y:S02]  /*fb30*/  FFMA.FTZ R3, R2, c[0x0][0x2d0], -R143.reuse ;  /* 0x0000b40002037a23 */ /* 0x100fe4000001088f */
[----:B------:R-:W2:Y:S01]  /*fb40*/  MUFU.EX2 R51, R51 ;  /* 0x0000003300337308 */ /* 0x000ea20000000800 */
[--C-:B------:R-:W-:Y:S02]  /*fb50*/  FFMA.FTZ R43, R76, c[0x0][0x2d0], -R143.reuse ;  /* 0x0000b4004c2b7a23 */ /* 0x100fe4000001088f */
[--C-:B------:R-:W-:Y:S02]  /*fb60*/  FFMA.FTZ R118, R34, c[0x0][0x2d0], -R143.reuse ;  /* 0x0000b40022767a23 */ /* 0x100fe4000001088f */
[--C-:B------:R-:W-:Y:S02]  /*fb70*/  FFMA.FTZ R119, R33, c[0x0][0x2d0], -R143.reuse ;  /* 0x0000b40021777a23 */ /* 0x100fe4000001088f */
[--C-:B------:R-:W-:Y:S01]  /*fb80*/  FFMA.FTZ R129, R32, c[0x0][0x2d0], -R143.reuse ;  /* 0x0000b40020817a23 */ /* 0x100fe2000001088f */
[----:B------:R-:W-:Y:S01]  /*fb90*/  MUFU.EX2 R47, R47 ;  /* 0x0000002f002f7308 */ /* 0x000fe20000000800 */
[----:B------:R-:W-:Y:S01]  /*fba0*/  LDSM.16.MT88.4 R32, [R189+0x3800] ;  /* 0x00380000bd20783b */ /* 0x000fe20000004200 */
[----:B------:R-:W-:-:S02]  /*fbb0*/  FFMA.FTZ R128, R128, c[0x0][0x2d0], -R143 ;  /* 0x0000b40080807a23 */ /* 0x000fc4000001088f */
[--C-:B------:R-:W-:Y:S02]  /*fbc0*/  FFMA.FTZ R148, R148, c[0x0][0x2d0], -R143.reuse ;  /* 0x0000b40094947a23 */ /* 0x100fe4000001088f */
[--C-:B------:R-:W-:Y:S02]  /*fbd0*/  FFMA.FTZ R149, R149, c[0x0][0x2d0], -R143.reuse ;  /* 0x0000b40095957a23 */ /* 0x100fe4000001088f */
[----:B------:R-:W3:Y:S01]  /*fbe0*/  MUFU.EX2 R46, R46 ;  /* 0x0000002e002e7308 */ /* 0x000ee20000000800 */
[----:B--2---:R-:W-:Y:S01]  /*fbf0*/  F2FP.BF16.PACK_AB R64, R50, R51 ;  /* 0x000000333240723e */ /* 0x004fe200000010ff */
[--C-:B------:R-:W-:Y:S01]  /*fc00*/  FFMA.FTZ R151, R151, c[0x0][0x2d0], -R143.reuse ;  /* 0x0000b40097977a23 */ /* 0x100fe2000001088f */
[----:B-1----:R-:W-:Y:S01]  /*fc10*/  FMNMX.FTZ R19, R18, R19, !PT ;  /* 0x0000001312137209 */ /* 0x002fe20007810000 */
[--C-:B------:R-:W-:Y:S02]  /*fc20*/  FFMA.FTZ R150, R150, c[0x0][0x2d0], -R143.reuse ;  /* 0x0000b40096967a23 */ /* 0x100fe4000001088f */
[----:B------:R-:W-:-:S02]  /*fc30*/  FFMA.FTZ R164, R164, c[0x0][0x2d0], -R143 ;  /* 0x0000b400a4a47a23 */ /* 0x000fc4000001088f */
[----:B------:R-:W1:Y:S01]  /*fc40*/  SHFL.BFLY PT, R18, R19, 0x1, 0x1f ;  /* 0x0c201f0013127f89 */ /* 0x000e6200000e0000 */
[----:B------:R-:W2:Y:S01]  /*fc50*/  MUFU.EX2 R43, R43 ;  /* 0x0000002b002b7308 */ /* 0x000ea20000000800 */
[--C-:B------:R-:W-:Y:S02]  /*fc60*/  FFMA.FTZ R156, R156, c[0x0][0x2d0], -R143.reuse ;  /* 0x0000b4009c9c7a23 */ /* 0x100fe4000001088f */
[--C-:B------:R-:W-:Y:S02]  /*fc70*/  FFMA.FTZ R158, R158, c[0x0][0x2d0], -R143.reuse ;  /* 0x0000b4009e9e7a23 */ /* 0x100fe4000001088f */
[----:B------:R-:W-:Y:S01]  /*fc80*/  FFMA.FTZ R153, R153, c[0x0][0x2d0], -R143 ;  /* 0x0000b40099997a23 */ /* 0x000fe2000001088f */
[----:B---3--:R-:W-:Y:S02]  /*fc90*/  F2FP.BF16.PACK_AB R66, R46, R47 ;  /* 0x0000002f2e42723e */ /* 0x008fe400000010ff */
[----:B------:R-:W-:Y:S01]  /*fca0*/  MUFU.EX2 R42, R42 ;  /* 0x0000002a002a7308 */ /* 0x000fe20000000800 */
[----:B------:R-:W-:-:S02]  /*fcb0*/  FADD.FTZ R50, R51, R50 ;  /* 0x0000003233327221 */ /* 0x000fc40000010000 */
[--C-:B------:R-:W-:Y:S02]  /*fcc0*/  FFMA.FTZ R243, R138, c[0x0][0x2d0], -R143.reuse ;  /* 0x0000b4008af37a23 */ /* 0x100fe4000001088f */
[----:B------:R-:W-:Y:S02]  /*fcd0*/  FADD.FTZ R50, R47, R50 ;  /* 0x000000322f327221 */ /* 0x000fe40000010000 */
[--C-:B------:R-:W-:Y:S01]  /*fce0*/  FFMA.FTZ R141, R141, c[0x0][0x2d0], -R143.reuse ;  /* 0x0000b4008d8d7a23 */ /* 0x100fe2000001088f */
[----:B------:R-:W-:Y:S01]  /*fcf0*/  MUFU.EX2 R13, R13 ;  /* 0x0000000d000d7308 */ /* 0x000fe20000000800 */
[----:B------:R-:W-:Y:S02]  /*fd00*/  FADD.FTZ R46, R46, R50 ;  /* 0x000000322e2e7221 */ /* 0x000fe40000010000 */
[----:B------:R-:W-:Y:S02]  /*fd10*/  FFMA.FTZ R140, R140, c[0x0][0x2d0], -R143 ;  /* 0x0000b4008c8c7a23 */ /* 0x000fe4000001088f */
[----:B--2---:R-:W-:Y:S01]  /*fd20*/  FADD.FTZ R46, R43, R46 ;  /* 0x0000002e2b2e7221 */ /* 0x004fe20000010000 */
[----:B-1----:R-:W-:-:S02]  /*fd30*/  FMNMX.FTZ R12, R19, R18, !PT ;  /* 0x00000012130c7209 */ /* 0x002fc40007810000 */
[----:B------:R-:W-:Y:S01]  /*fd40*/  MUFU.EX2 R3, R3 ;  /* 0x0000000300037308 */ /* 0x000fe20000000800 */
[----:B------:R-:W-:Y:S01]  /*fd50*/  FFMA.FTZ R139, R139, c[0x0][0x2d0], -R143 ;  /* 0x0000b4008b8b7a23 */ /* 0x000fe2000001088f */
[C---:B------:R-:W-:Y:S01]  /*fd60*/  FSETP.NEU.FTZ.AND P0, PT, R12.reuse, -INF , PT ;  /* 0xff8000000c00780b */ /* 0x040fe20003f1d000 */
[----:B------:R-:W-:-:S05]  /*fd70*/  FMUL.FTZ R132, R12, c[0x0][0x2d0] ;  /* 0x0000b4000c847a20 */ /* 0x000fca0000410000 */
[----:B------:R-:W-:Y:S01]  /*fd80*/  MUFU.EX2 R118, R118 ;  /* 0x0000007600767308 */ /* 0x000fe20000000800 */
[----:B------:R-:W-:-:S05]  /*fd90*/  FSEL R132, R132, RZ, P0 ;  /* 0x000000ff84847208 */ /* 0x000fca0000000000 */
[--C-:B------:R-:W-:Y:S02]  /*fda0*/  FFMA.FTZ R49, R10, c[0x0][0x2d0], -R132.reuse ;  /* 0x0000b4000a317a23 */ /* 0x100fe40000010884 */
[--C-:B------:R-:W-:Y:S01]  /*fdb0*/  FFMA.FTZ R48, R11, c[0x0][0x2d0], -R132.reuse ;  /* 0x0000b4000b307a23 */ /* 0x100fe20000010884 */
[----:B------:R-:W-:Y:S01]  /*fdc0*/  MUFU.EX2 R119, R119 ;  /* 0x0000007700777308 */ /* 0x000fe20000000800 */
[--C-:B------:R-:W-:Y:S02]  /*fdd0*/  FFMA.FTZ R45, R6, c[0x0][0x2d0], -R132.reuse ;  /* 0x0000b400062d7a23 */ /* 0x100fe40000010884 */
[--C-:B------:R-:W-:Y:S02]  /*fde0*/  FFMA.FTZ R44, R7, c[0x0][0x2d0], -R132.reuse ;  /* 0x0000b400072c7a23 */ /* 0x100fe40000010884 */
[----:B------:R-:W1:Y:S01]  /*fdf0*/  LDSM.16.MT88.4 R4, [R188+0x3000] ;  /* 0x00300000bc04783b */ /* 0x000e620000004200 */
[--C-:B------:R-:W-:Y:S02]  /*fe00*/  FFMA.FTZ R41, R16, c[0x0][0x2d0], -R132.reuse ;  /* 0x0000b40010297a23 */ /* 0x100fe40000010884 */
[----:B------:R-:W-:Y:S01]  /*fe10*/  MUFU.EX2 R49, R49 ;  /* 0x0000003100317308 */ /* 0x000fe20000000800 */
[----:B------:R-:W2:Y:S01]  /*fe20*/  LDSM.16.MT88.4 R16, [R188+0x800] ;  /* 0x00080000bc10783b */ /* 0x000ea20000004200 */
[----:B------:R-:W-:-:S02]  /*fe30*/  FFMA.FTZ R40, R15, c[0x0][0x2d0], -R132 ;  /* 0x0000b4000f287a23 */ /* 0x000fc40000010884 */
[--C-:B------:R-:W-:Y:S02]  /*fe40*/  FFMA.FTZ R2, R9, c[0x0][0x2d0], -R132.reuse ;  /* 0x0000b40009027a23 */ /* 0x100fe40000010884 */
[--C-:B------:R-:W-:Y:S02]  /*fe50*/  FFMA.FTZ R15, R8, c[0x0][0x2d0], -R132.reuse ;  /* 0x0000b400080f7a23 */ /* 0x100fe40000010884 */
[----:B------:R-:W3:Y:S01]  /*fe60*/  MUFU.EX2 R48, R48 ;  /* 0x0000003000307308 */ /* 0x000ee20000000800 */
[----:B------:R-:W4:Y:S01]  /*fe70*/  LDSM.16.MT88.4 R8, [R191+0x3800] ;  /* 0x00380000bf08783b */ /* 0x000f220000004200 */
[--C-:B------:R-:W-:Y:S02]  /*fe80*/  FFMA.FTZ R130, R130, c[0x0][0x2d0], -R132.reuse ;  /* 0x0000b40082827a23 */ /* 0x100fe40000010884 */
[--C-:B------:R-:W-:Y:S02]  /*fe90*/  FFMA.FTZ R131, R131, c[0x0][0x2d0], -R132.reuse ;  /* 0x0000b40083837a23 */ /* 0x100fe40000010884 */
[----:B------:R-:W-:-:S02]  /*fea0*/  FFMA.FTZ R135, R135, c[0x0][0x2d0], -R132 ;  /* 0x0000b40087877a23 */ /* 0x000fc40000010884 */
[----:B------:R-:W-:Y:S01]  /*feb0*/  MUFU.EX2 R45, R45 ;  /* 0x0000002d002d7308 */ /* 0x000fe20000000800 */
[--C-:B------:R-:W-:Y:S02]  /*fec0*/  FFMA.FTZ R136, R136, c[0x0][0x2d0], -R132.reuse ;  /* 0x0000b40088887a23 */ /* 0x100fe40000010884 */
[--C-:B------:R-:W-:Y:S02]  /*fed0*/  FFMA.FTZ R155, R155, c[0x0][0x2d0], -R132.reuse ;  /* 0x0000b4009b9b7a23 */ /* 0x100fe40000010884 */
[--C-:B------:R-:W-:Y:S02]  /*fee0*/  FFMA.FTZ R157, R157, c[0x0][0x2d0], -R132.reuse ;  /* 0x0000b4009d9d7a23 */ /* 0x100fe40000010884 */
[--C-:B------:R-:W-:Y:S01]  /*fef0*/  FFMA.FTZ R159, R159, c[0x0][0x2d0], -R132.reuse ;  /* 0x0000b4009f9f7a23 */ /* 0x100fe20000010884 */
[----:B------:R-:W5:Y:S01]  /*ff00*/  MUFU.EX2 R44, R44 ;  /* 0x0000002c002c7308 */ /* 0x000f620000000800 */
[----:B---3--:R-:W-:Y:S01]  /*ff10*/  F2FP.BF16.PACK_AB R65, R48, R49 ;  /* 0x000000313041723e */ /* 0x008fe200000010ff */
[----:B------:R-:W-:-:S02]  /*ff20*/  FFMA.FTZ R166, R166, c[0x0][0x2d0], -R132 ;  /* 0x0000b400a6a67a23 */ /* 0x000fc40000010884 */
[--C-:B------:R-:W-:Y:S02]  /*ff30*/  FFMA.FTZ R165, R165, c[0x0][0x2d0], -R132.reuse ;  /* 0x0000b400a5a57a23 */ /* 0x100fe40000010884 */
[--C-:B------:R-:W-:Y:S02]  /*ff40*/  FFMA.FTZ R167, R167, c[0x0][0x2d0], -R132.reuse ;  /* 0x0000b400a7a77a23 */ /* 0x100fe40000010884 */
[----:B------:R-:W3:Y:S01]  /*ff50*/  MUFU.EX2 R41, R41 ;  /* 0x0000002900297308 */ /* 0x000ee20000000800 */
[--C-:B------:R-:W-:Y:S02]  /*ff60*/  FFMA.FTZ R154, R154, c[0x0][0x2d0], -R132.reuse ;  /* 0x0000b4009a9a7a23 */ /* 0x100fe40000010884 */
[----:B------:R-:W-:Y:S02]  /*ff70*/  FFMA.FTZ R152, R152, c[0x0][0x2d0], -R132 ;  /* 0x0000b40098987a23 */ /* 0x000fe40000010884 */
[----:B------:R-:W-:Y:S02]  /*ff80*/  FADD.FTZ R48, R49, R48 ;  /* 0x0000003031307221 */ /* 0x000fe40000010000 */
[----:B------:R-:W-:Y:S01]  /*ff90*/  FFMA.FTZ R138, R142, c[0x0][0x2d0], -R132 ;  /* 0x0000b4008e8a7a23 */ /* 0x000fe20000010884 */
[----:B-----5:R-:W-:Y:S01]  /*ffa0*/  F2FP.BF16.PACK_AB R67, R44, R45 ;  /* 0x0000002d2c43723e */ /* 0x020fe200000010ff */
[----:B------:R-:W5:Y:S01]  /*ffb0*/  MUFU.EX2 R40, R40 ;  /* 0x0000002800287308 */ /* 0x000f620000000800 */
[----:B------:R-:W-:-:S02]  /*ffc0*/  FADD.FTZ R48, R45, R48 ;  /* 0x000000302d307221 */ /* 0x000fc40000010000 */
[----:B------:R-:W-:Y:S02]  /*ffd0*/  FFMA.FTZ R137, R137, c[0x0][0x2d0], -R132 ;  /* 0x0000b40089897a23 */ /* 0x000fe40000010884 */
[----:B------:R-:W-:Y:S01]  /*ffe0*/  FADD.FTZ R44, R44, R48 ;  /* 0x000000302c2c7221 */ /* 0x000fe20000010000 */
[----:B------:R-:W-:Y:S01]  /*fff0*/  HMMA.16816.F32.BF16 R84, R64, R88, RZ ;  /* 0x000000584054723c */ /* 0x000fe200000418ff */
[----:B------:R-:W-:Y:S01]  /*10000*/  FFMA.FTZ R242, R133, c[0x0][0x2d0], -R132 ;  /* 0x0000b40085f27a23 */ /* 0x000fe20000010884 */
[----:B------:R-:W-:Y:S01]  /*10010*/  MUFU.EX2 R2, R2 ;  /* 0x0000000200027308 */ /* 0x000fe20000000800 */
[----:B---3--:R-:W-:-:S05]  /*10020*/  FADD.FTZ R44, R41, R44 ;  /* 0x0000002c292c7221 */ /* 0x008fca0000010000 */
[C---:B------:R-:W-:Y:S02]  /*10030*/  HMMA.16816.F32.BF16 R88, R64.reuse, R90, RZ ;  /* 0x0000005a4058723c */ /* 0x040fe400000418ff */
[----:B------:R-:W3:Y:S06]  /*10040*/  MUFU.EX2 R15, R15 ;  /* 0x0000000f000f7308 */ /* 0x000eec0000000800 */
        /* <DEDUP_REMOVED lines=17> */
[----:B------:R-:W-:Y:S06]  /*10160*/  MUFU.EX2 R151, R151 ;  /* 0x0000009700977308 */ /* 0x000fec0000000800 */
[C---:B------:R-:W-:Y:S02]  /*10170*/  HMMA.16816.F32.BF16 R80, R64.reuse, R82, RZ ;  /* 0x000000524050723c */ /* 0x040fe400000418ff */
[----:B------:R-:W-:Y:S06]  /*10180*/  MUFU.EX2 R150, R150 ;  /* 0x0000009600967308 */ /* 0x000fec0000000800 */
[C---:B------:R-:W-:Y:S02]  /*10190*/  HMMA.16816.F32.BF16 R104, R64.reuse, R106, RZ ;  /* 0x0000006a4068723c */ /* 0x040fe400000418ff */
[----:B------:R-:W2:Y:S06]  /*101a0*/  MUFU.EX2 R155, R155 ;  /* 0x0000009b009b7308 */ /* 0x000eac0000000800 */
[C---:B------:R-:W-:Y:S02]  /*101b0*/  HMMA.16816.F32.BF16 R56, R64.reuse, R58, RZ ;  /* 0x0000003a4038723c */ /* 0x040fe400000418ff */
[----:B------:R-:W2:Y:S06]  /*101c0*/  MUFU.EX2 R157, R157 ;  /* 0x0000009d009d7308 */ /* 0x000eac0000000800 */
[C---:B-1----:R-:W-:Y:S02]  /*101d0*/  HMMA.16816.F32.BF16 R60, R64.reuse, R4, RZ ;  /* 0x00000004403c723c */ /* 0x042fe400000418ff */
[----:B------:R-:W-:Y:S05]  /*101e0*/  MUFU.EX2 R159, R159 ;  /* 0x0000009f009f7308 */ /* 0x000fea0000000800 */
[----:B------:R-:W-:Y:S01]  /*101f0*/  F2FP.BF16.PACK_AB R4, R42, R43 ;  /* 0x0000002b2a04723e */ /* 0x000fe200000010ff */
[----:B------:R-:W-:Y:S01]  /*10200*/  HMMA.16816.F32.BF16 R64, R64, R6, RZ ;  /* 0x000000064040723c */ /* 0x000fe200000418ff */
[----:B-----5:R-:W-:Y:S01]  /*10210*/  F2FP.BF16.PACK_AB R5, R40, R41 ;  /* 0x000000292805723e */ /* 0x020fe200000010ff */
[----:B------:R-:W1:Y:S01]  /*10220*/  MUFU.EX2 R166, R166 ;  /* 0x000000a600a67308 */ /* 0x000e620000000800 */
[----:B------:R-:W-:-:S02]  /*10230*/  FADD.FTZ R42, R42, R46 ;  /* 0x0000002e2a2a7221 */ /* 0x000fc40000010000 */
[----:B------:R-:W-:Y:S02]  /*10240*/  FADD.FTZ R40, R40, R44 ;  /* 0x0000002c28287221 */ /* 0x000fe40000010000 */
[----:B------:R-:W-:Y:S01]  /*10250*/  F2FP.BF16.PACK_AB R6, R3, R13 ;  /* 0x0000000d0306723e */ /* 0x000fe200000010ff */
[----:B------:R-:W-:Y:S01]  /*10260*/  FADD.FTZ R42, R13, R42 ;  /* 0x0000002a0d2a7221 */ /* 0x000fe20000010000 */
[----:B---3--:R-:W-:Y:S01]  /*10270*/  F2FP.BF16.PACK_AB R7, R15, R2 ;  /* 0x000000020f07723e */ /* 0x008fe200000010ff */
[----:B------:R-:W3:Y:S01]  /*10280*/  MUFU.EX2 R164, R164 ;  /* 0x000000a400a47308 */ /* 0x000ee20000000800 */
[----:B------:R-:W-:Y:S02]  /*10290*/  FADD.FTZ R40, R2, R40 ;  /* 0x0000002802287221 */ /* 0x000fe40000010000 */
[----:B------:R-:W-:Y:S02]  /*102a0*/  FADD.FTZ R3, R3, R42 ;  /* 0x0000002a03037221 */ /* 0x000fe40000010000 */
[----:B------:R-:W-:Y:S01]  /*102b0*/  FADD.FTZ R15, R15, R40 ;  /* 0x000000280f0f7221 */ /* 0x000fe20000010000 */
[----:B--2---:R-:W-:Y:S01]  /*102c0*/  HMMA.16816.F32.BF16 R84, R4, R16, R84 ;  /* 0x000000100454723c */ /* 0x004fe20000041854 */
[----:B------:R-:W-:Y:S01]  /*102d0*/  FADD.FTZ R3, R118, R3 ;  /* 0x0000000376037221 */ /* 0x000fe20000010000 */
[----:B------:R-:W-:Y:S01]  /*102e0*/  MUFU.EX2 R156, R156 ;  /* 0x0000009c009c7308 */ /* 0x000fe20000000800 */
[----:B------:R-:W-:-:S02]  /*102f0*/  FADD.FTZ R15, R130, R15 ;  /* 0x0000000f820f7221 */ /* 0x000fc40000010000 */
[----:B------:R-:W-:-:S03]  /*10300*/  @P6 IMAD.HI.U32 R2, R209, c[0x0][0x2c8], RZ ;  /* 0x0000b200d1026a27 */ /* 0x000fc600078e00ff */
[C---:B------:R-:W-:Y:S01]  /*10310*/  HMMA.16816.F32.BF16 R88, R4.reuse, R18, R88 ;  /* 0x000000120458723c */ /* 0x040fe20000041858 */
[----:B------:R-:W2:Y:S01]  /*10320*/  LDSM.16.MT88.4 R16, [R188+0x3800] ;  /* 0x00380000bc10783b */ /* 0x000ea20000004200 */
[----:B------:R-:W-:Y:S06]  /*10330*/  MUFU.EX2 R158, R158 ;  /* 0x0000009e009e7308 */ /* 0x000fec0000000800 */
[C---:B----4-:R-:W-:Y:S02]  /*10340*/  HMMA.16816.F32.BF16 R92, R4.reuse, R8, R92 ;  /* 0x00000008045c723c */ /* 0x050fe4000004185c */
[----:B------:R-:W-:Y:S06]  /*10350*/  MUFU.EX2 R153, R153 ;  /* 0x0000009900997308 */ /* 0x000fec0000000800 */
[C---:B------:R-:W-:Y:S01]  /*10360*/  HMMA.16816.F32.BF16 R96, R4.reuse, R10, R96 ;  /* 0x0000000a0460723c */ /* 0x040fe20000041860 */
[----:B------:R-:W4:Y:S01]  /*10370*/  LDSM.16.MT88.4 R8, [R188+0x1000] ;  /* 0x00100000bc08783b */ /* 0x000f220000004200 */
[----:B------:R-:W5:Y:S06]  /*10380*/  MUFU.EX2 R165, R165 ;  /* 0x000000a500a57308 */ /* 0x000f6c0000000800 */
        /* <DEDUP_REMOVED lines=9> */
[----:B------:R-:W1:Y:S06]  /*10420*/  MUFU.EX2 R141, R141 ;  /* 0x0000008d008d7308 */ /* 0x000e6c0000000800 */
[C---:B------:R-:W-:Y:S02]  /*10430*/  HMMA.16816.F32.BF16 R76, R4.reuse, R20, R76 ;  /* 0x00000014044c723c */ /* 0x040fe4000004184c */
[----:B------:R-:W-:Y:S06]  /*10440*/  MUFU.EX2 R140, R140 ;  /* 0x0000008c008c7308 */ /* 0x000fec0000000800 */
[C---:B------:R-:W-:Y:S01]  /*10450*/  HMMA.16816.F32.BF16 R80, R4.reuse, R22, R80 ;  /* 0x000000160450723c */ /* 0x040fe20000041850 */
[----:B------:R-:W-:Y:S01]  /*10460*/  LDSM.16.MT88.4 R20, [R189+0x1000] ;  /* 0x00100000bd14783b */ /* 0x000fe20000004200 */
[----:B------:R-:W-:Y:S06]  /*10470*/  MUFU.EX2 R139, R139 ;  /* 0x0000008b008b7308 */ /* 0x000fec0000000800 */
[C---:B------:R-:W-:Y:S02]  /*10480*/  HMMA.16816.F32.BF16 R100, R4.reuse, R36, R100 ;  /* 0x000000240464723c */ /* 0x040fe40000041864 */
[----:B------:R-:W-:Y:S06]  /*10490*/  MUFU.EX2 R243, R243 ;  /* 0x000000f300f37308 */ /* 0x000fec0000000800 */
[C---:B------:R-:W-:Y:S01]  /*104a0*/  HMMA.16816.F32.BF16 R104, R4.reuse, R38, R104 ;  /* 0x000000260468723c */ /* 0x040fe20000041868 */
[----:B------:R-:W-:Y:S01]  /*104b0*/  LDSM.16.MT88.4 R36, [R190+0x4000] ;  /* 0x00400000be24783b */ /* 0x000fe20000004200 */
[----:B------:R-:W1:Y:S06]  /*104c0*/  MUFU.EX2 R138, R138 ;  /* 0x0000008a008a7308 */ /* 0x000e6c0000000800 */
[C---:B------:R-:W-:Y:S02]  /*104d0*/  HMMA.16816.F32.BF16 R52, R4.reuse, R32, R52 ;  /* 0x000000200434723c */ /* 0x040fe40000041834 */
[----:B------:R-:W1:Y:S06]  /*104e0*/  MUFU.EX2 R137, R137 ;  /* 0x0000008900897308 */ /* 0x000e6c0000000800 */
[C---:B------:R-:W-:Y:S01]  /*104f0*/  HMMA.16816.F32.BF16 R56, R4.reuse, R34, R56 ;  /* 0x000000220438723c */ /* 0x040fe20000041838 */
[----:B------:R-:W-:Y:S01]  /*10500*/  LDSM.16.MT88.4 R32, [R189+0x4000] ;  /* 0x00400000bd20783b */ /* 0x000fe20000004200 */
[----:B------:R-:W-:Y:S06]  /*10510*/  MUFU.EX2 R242, R242 ;  /* 0x000000f200f27308 */ /* 0x000fec0000000800 */
[C---:B--2---:R-:W-:Y:S08]  /*10520*/  HMMA.16816.F32.BF16 R60, R4.reuse, R16, R60 ;  /* 0x00000010043c723c */ /* 0x044ff0000004183c */
[----:B------:R-:W-:Y:S01]  /*10530*/  HMMA.16816.F32.BF16 R64, R4, R18, R64 ;  /* 0x000000120440723c */ /* 0x000fe20000041840 */
[----:B------:R-:W2:Y:S06]  /*10540*/  LDSM.16.MT88.4 R16, [R191+0x4000] ;  /* 0x00400000bf10783b */ /* 0x000eac0000004200 */
[C---:B------:R-:W-:Y:S01]  /*10550*/  F2FP.BF16.PACK_AB R4, R119.reuse, R118 ;  /* 0x000000767704723e */ /* 0x040fe200000010ff */
[----:B------:R-:W-:Y:S01]  /*10560*/  FADD.FTZ R119, R119, R3 ;  /* 0x0000000377777221 */ /* 0x000fe20000010000 */
[----:B------:R-:W-:Y:S01]  /*10570*/  F2FP.BF16.PACK_AB R6, R128, R129 ;  /* 0x000000818006723e */ /* 0x000fe200000010ff */
[----:B------:R-:W-:Y:S01]  /*10580*/  IMAD.MOV.U32 R3, RZ, RZ, R209 ;  /* 0x000000ffff037224 */ /* 0x000fe200078e00d1 */
[C---:B------:R-:W-:Y:S01]  /*10590*/  F2FP.BF16.PACK_AB R5, R131.reuse, R130 ;  /* 0x000000828305723e */ /* 0x040fe200000010ff */
[----:B------:R-:W-:Y:S01]  /*105a0*/  FADD.FTZ R131, R131, R15 ;  /* 0x0000000f83837221 */ /* 0x000fe20000010000 */
[----:B------:R-:W-:Y:S01]  /*105b0*/  F2FP.BF16.PACK_AB R7, R136, R135 ;  /* 0x000000878807723e */ /* 0x000fe200000010ff */
[----:B------:R-:W-:Y:S01]  /*105c0*/  FADD.FTZ R119, R129, R119 ;  /* 0x0000007781777221 */ /* 0x000fe20000010000 */
[----:B------:R-:W-:Y:S01]  /*105d0*/  @P6 SHF.R.U32.HI R3, RZ, c[0x0][0x2cc], R2 ;  /* 0x0000b300ff036a19 */ /* 0x000fe20000011602 */
[----:B------:R-:W-:Y:S01]  /*105e0*/  FADD.FTZ R131, R135, R131 ;  /* 0x0000008387837221 */ /* 0x000fe20000010000 */
[----:B------:R-:W-:Y:S01]  /*105f0*/  ISETP.GE.AND P6, PT, R232, 0x1, PT ;  /* 0x00000001e800780c */ /* 0x000fe20003fc6270 */
[----:B------:R-:W-:Y:S01]  /*10600*/  FADD.FTZ R128, R128, R119 ;  /* 0x0000007780807221 */ /* 0x000fe20000010000 */
[----:B------:R-:W-:Y:S01]  /*10610*/  IADD3 R119, R14, -0x2, RZ ;  /* 0xfffffffe0e777810 */ /* 0x000fe20007ffe0ff */
[----:B----4-:R-:W-:Y:S01]  /*10620*/  HMMA.16816.F32.BF16 R84, R4, R8, R84 ;  /* 0x000000080454723c */ /* 0x010fe20000041854 */
[----:B------:R-:W-:-:S02]  /*10630*/  FADD.FTZ R136, R136, R131 ;  /* 0x0000008388887221 */ /* 0x000fc40000010000 */
[----:B------:R-:W-:Y:S02]  /*10640*/  FADD.FTZ R128, R148, R128 ;  /* 0x0000008094807221 */ /* 0x000fe40000010000 */
[----:B------:R-:W-:Y:S02]  /*10650*/  FADD.FTZ R136, R155, R136 ;  /* 0x000000889b887221 */ /* 0x000fe40000010000 */
[----:B------:R-:W-:Y:S01]  /*10660*/  IMAD.IADD R2, R231, 0x1, -R229 ;  /* 0x00000001e7027824 */ /* 0x000fe200078e0ae5 */
[----:B------:R-:W-:Y:S01]  /*10670*/  HMMA.16816.F32.BF16 R88, R4, R10, R88 ;  /* 0x0000000a0458723c */ /* 0x000fe20000041858 */
[----:B------:R-:W4:Y:S02]  /*10680*/  LDSM.16.MT88.4 R8, [R188+0x4000] ;  /* 0x00400000bc08783b */ /* 0x000f240000004200 */
[----:B------:R-:W-:-:S05]  /*10690*/  IMAD.IADD R2, R2, 0x1, R3 ;  /* 0x0000000102027824 */ /* 0x000fca00078e0203 */
[C---:B-1----:R-:W-:Y:S08]  /*106a0*/  HMMA.16816.F32.BF16 R112, R4.reuse, R28, R112 ;  /* 0x0000001c0470723c */ /* 0x042ff00000041870 */
[C---:B--2---:R-:W-:Y:S08]  /*106b0*/  HMMA.16816.F32.BF16 R92, R4.reuse, R16, R92 ;  /* 0x00000010045c723c */ /* 0x044ff0000004185c */
[C---:B------:R-:W-:Y:S01]  /*106c0*/  HMMA.16816.F32.BF16 R96, R4.reuse, R18, R96 ;  /* 0x000000120460723c */ /* 0x040fe20000041860 */
[----:B------:R-:W1:Y:S07]  /*106d0*/  LDSM.16.MT88.4 R16, [R188+0x1800] ;  /* 0x00180000bc10783b */ /* 0x000e6e0000004200 */
[C---:B------:R-:W-:Y:S01]  /*106e0*/  HMMA.16816.F32.BF16 R108, R4.reuse, R30, R108 ;  /* 0x0000001e046c723c */ /* 0x040fe2000004186c */
[----:B------:R-:W-:Y:S07]  /*106f0*/  LDSM.16.MT88.4 R28, [R191+0x1800] ;  /* 0x00180000bf1c783b */ /* 0x000fee0000004200 */
[C---:B------:R-:W-:Y:S08]  /*10700*/  HMMA.16816.F32.BF16 R68, R4.reuse, R24, R68 ;  /* 0x000000180444723c */ /* 0x040ff00000041844 */
[C---:B----4-:R-:W-:Y:S08]  /*10710*/  HMMA.16816.F32.BF16 R60, R4.reuse, R8, R60 ;  /* 0x00000008043c723c */ /* 0x050ff0000004183c */
[C---:B------:R-:W-:Y:S01]  /*10720*/  HMMA.16816.F32.BF16 R64, R4.reuse, R10, R64 ;  /* 0x0000000a0440723c */ /* 0x040fe20000041840 */
[----:B------:R-:W2:Y:S07]  /*10730*/  LDSM.16.MT88.4 R8, [R191+0x4800] ;  /* 0x00480000bf08783b */ /* 0x000eae0000004200 */
[C---:B------:R-:W-:Y:S01]  /*10740*/  HMMA.16816.F32.BF16 R72, R4.reuse, R26, R72 ;  /* 0x0000001a0448723c */ /* 0x040fe20000041848 */
[----:B------:R-:W4:Y:S07]  /*10750*/  LDSM.16.MT88.4 R24, [R190+0x1800] ;  /* 0x00180000be18783b */ /* 0x000f2e0000004200 */
[C---:B------:R-:W-:Y:S08]  /*10760*/  HMMA.16816.F32.BF16 R76, R4.reuse, R20, R76 ;  /* 0x00000014044c723c */ /* 0x040ff0000004184c */
[C---:B------:R-:W-:Y:S01]  /*10770*/  HMMA.16816.F32.BF16 R80, R4.reuse, R22, R80 ;  /* 0x000000160450723c */ /* 0x040fe20000041850 */
[----:B------:R-:W1:Y:S07]  /*10780*/  LDSM.16.MT88.4 R20, [R189+0x1800] ;  /* 0x00180000bd14783b */ /* 0x000e6e0000004200 */
[C---:B------:R-:W-:Y:S08]  /*10790*/  HMMA.16816.F32.BF16 R100, R4.reuse, R36, R100 ;  /* 0x000000240464723c */ /* 0x040ff00000041864 */
[C---:B------:R-:W-:Y:S01]  /*107a0*/  HMMA.16816.F32.BF16 R104, R4.reuse, R38, R104 ;  /* 0x000000260468723c */ /* 0x040fe20000041868 */
[----:B------:R-:W2:Y:S07]  /*107b0*/  LDSM.16.MT88.4 R36, [R190+0x4800] ;  /* 0x00480000be24783b */ /* 0x000eae0000004200 */
[C---:B------:R-:W-:Y:S08]  /*107c0*/  HMMA.16816.F32.BF16 R52, R4.reuse, R32, R52 ;  /* 0x000000200434723c */ /* 0x040ff00000041834 */
[----:B------:R-:W-:Y:S01]  /*107d0*/  HMMA.16816.F32.BF16 R56, R4, R34, R56 ;  /* 0x000000220438723c */ /* 0x000fe20000041838 */
[----:B------:R-:W4:Y:S06]  /*107e0*/  LDSM.16.MT88.4 R32, [R189+0x4800] ;  /* 0x00480000bd20783b */ /* 0x000f2c0000004200 */
[C---:B------:R-:W-:Y:S01]  /*107f0*/  F2FP.BF16.PACK_AB R4, R149.reuse, R148 ;  /* 0x000000949504723e */ /* 0x040fe200000010ff */
[----:B------:R-:W-:Y:S01]  /*10800*/  FADD.FTZ R149, R149, R128 ;  /* 0x0000008095957221 */ /* 0x000fe20000010000 */
[----:B------:R-:W-:-:S02]  /*10810*/  F2FP.BF16.PACK_AB R6, R150, R151 ;  /* 0x000000979606723e */ /* 0x000fc400000010ff */
[C---:B------:R-:W-:Y:S01]  /*10820*/  F2FP.BF16.PACK_AB R5, R157.reuse, R155 ;  /* 0x0000009b9d05723e */ /* 0x040fe200000010ff */
[----:B------:R-:W-:Y:S01]  /*10830*/  FADD.FTZ R157, R157, R136 ;  /* 0x000000889d9d7221 */ /* 0x000fe20000010000 */
[----:B------:R-:W-:Y:S01]  /*10840*/  F2FP.BF16.PACK_AB R7, R166, R159 ;  /* 0x0000009fa607723e */ /* 0x000fe200000010ff */
[----:B------:R-:W-:Y:S02]  /*10850*/  FADD.FTZ R149, R151, R149 ;  /* 0x0000009597957221 */ /* 0x000fe40000010000 */
[----:B------:R-:W-:Y:S02]  /*10860*/  FADD.FTZ R157, R159, R157 ;  /* 0x0000009d9f9d7221 */ /* 0x000fe40000010000 */
[----:B------:R-:W-:Y:S02]  /*10870*/  FADD.FTZ R150, R150, R149 ;  /* 0x0000009596967221 */ /* 0x000fe40000010000 */
[----:B-1----:R-:W-:Y:S01]  /*10880*/  HMMA.16816.F32.BF16 R84, R4, R16, R84 ;  /* 0x000000100454723c */ /* 0x002fe20000041854 */
[----:B------:R-:W-:-:S02]  /*10890*/  FADD.FTZ R166, R166, R157 ;  /* 0x0000009da6a67221 */ /* 0x000fc40000010000 */
[----:B---3--:R-:W-:Y:S02]  /*108a0*/  FADD.FTZ R150, R164, R150 ;  /* 0x00000096a4967221 */ /* 0x008fe40000010000 */
[----:B-----5:R-:W-:-:S03]  /*108b0*/  FADD.FTZ R166, R165, R166 ;  /* 0x000000a6a5a67221 */ /* 0x020fc60000010000 */
        /* <DEDUP_REMOVED lines=10> */
[----:B------:R-:W-:Y:S07]  /*10960*/  LDSM.16.MT88.4 R24, [R190+0x2000] ;  /* 0x00200000be18783b */ /* 0x000fee0000004200 */
[C---:B------:R-:W-:Y:S08]  /*10970*/  HMMA.16816.F32.BF16 R76, R4.reuse, R20, R76 ;  /* 0x00000014044c723c */ /* 0x040ff0000004184c */
[C---:B------:R-:W-:Y:S01]  /*10980*/  HMMA.16816.F32.BF16 R80, R4.reuse, R22, R80 ;  /* 0x000000160450723c */ /* 0x040fe20000041850 */
[----:B------:R-:W3:Y:S07]  /*10990*/  LDSM.16.MT88.4 R20, [R189+0x2000] ;  /* 0x00200000bd14783b */ /* 0x000eee0000004200 */
[C---:B------:R-:W-:Y:S08]  /*109a0*/  HMMA.16816.F32.BF16 R100, R4.reuse, R36, R100 ;  /* 0x000000240464723c */ /* 0x040ff00000041864 */
[C---:B------:R-:W-:Y:S01]  /*109b0*/  HMMA.16816.F32.BF16 R104, R4.reuse, R38, R104 ;  /* 0x000000260468723c */ /* 0x040fe20000041868 */
[----:B------:R-:W-:Y:S07]  /*109c0*/  LDSM.16.MT88.4 R36, [R190+0x5000] ;  /* 0x00500000be24783b */ /* 0x000fee0000004200 */
[C---:B------:R-:W-:Y:S08]  /*109d0*/  HMMA.16816.F32.BF16 R52, R4.reuse, R32, R52 ;  /* 0x000000200434723c */ /* 0x040ff00000041834 */
[C---:B------:R-:W-:Y:S01]  /*109e0*/  HMMA.16816.F32.BF16 R56, R4.reuse, R34, R56 ;  /* 0x000000220438723c */ /* 0x040fe20000041838 */
[----:B------:R-:W-:Y:S07]  /*109f0*/  LDSM.16.MT88.4 R32, [R189+0x5000] ;  /* 0x00500000bd20783b */ /* 0x000fee0000004200 */
[C---:B-1----:R-:W-:Y:S08]  /*10a00*/  HMMA.16816.F32.BF16 R60, R4.reuse, R16, R60 ;  /* 0x00000010043c723c */ /* 0x042ff0000004183c */
[----:B------:R-:W-:Y:S01]  /*10a10*/  HMMA.16816.F32.BF16 R64, R4, R18, R64 ;  /* 0x000000120440723c */ /* 0x000fe20000041840 */
[----:B------:R-:W1:Y:S06]  /*10a20*/  LDSM.16.MT88.4 R16, [R191+0x5000] ;  /* 0x00500000bf10783b */ /* 0x000e6c0000004200 */
        /* <DEDUP_REMOVED lines=12> */
[----:B------:R-:W-:Y:S02]  /*10af0*/  FADD.FTZ R152, R138, R152 ;  /* 0x000000988a987221 */ /* 0x000fe40000010000 */
[----:B------:R-:W-:Y:S01]  /*10b00*/  FADD.FTZ R153, R140, R153 ;  /* 0x000000998c997221 */ /* 0x000fe20000010000 */
[----:B------:R-:W-:Y:S01]  /*10b10*/  HMMA.16816.F32.BF16 R88, R4, R10, R88 ;  /* 0x0000000a0458723c */ /* 0x000fe20000041858 */
[----:B------:R-:W2:Y:S01]  /*10b20*/  LDSM.16.MT88.4 R8, [R188+0x5000] ;  /* 0x00500000bc08783b */ /* 0x000ea20000004200 */
[----:B------:R-:W-:Y:S02]  /*10b30*/  FADD.FTZ R152, R137, R152 ;  /* 0x0000009889987221 */ /* 0x000fe40000010000 */
[----:B------:R-:W-:-:S04]  /*10b40*/  FADD.FTZ R153, R139, R153 ;  /* 0x000000998b997221 */ /* 0x000fc80000010000 */
[C---:B---3--:R-:W-:Y:S08]  /*10b50*/  HMMA.16816.F32.BF16 R76, R4.reuse, R20, R76 ;  /* 0x00000014044c723c */ /* 0x048ff0000004184c */
[C---:B------:R-:W-:Y:S01]  /*10b60*/  HMMA.16816.F32.BF16 R80, R4.reuse, R22, R80 ;  /* 0x000000160450723c */ /* 0x040fe20000041850 */
[----:B------:R-:W3:Y:S07]  /*10b70*/  LDSM.16.MT88.4 R20, [R189+0x2800] ;  /* 0x00280000bd14783b */ /* 0x000eee0000004200 */
[C---:B-1----:R-:W-:Y:S08]  /*10b80*/  HMMA.16816.F32.BF16 R92, R4.reuse, R16, R92 ;  /* 0x00000010045c723c */ /* 0x042ff0000004185c */
[C---:B------:R-:W-:Y:S01]  /*10b90*/  HMMA.16816.F32.BF16 R96, R4.reuse, R18, R96 ;  /* 0x000000120460723c */ /* 0x040fe20000041860 */
[----:B------:R-:W1:Y:S07]  /*10ba0*/  LDSM.16.MT88.4 R16, [R188+0x2800] ;  /* 0x00280000bc10783b */ /* 0x000e6e0000004200 */
[C---:B------:R-:W-:Y:S07]  /*10bb0*/  HMMA.16816.F32.BF16 R100, R4.reuse, R36, R100 ;  /* 0x000000240464723c */ /* 0x040fee0000041864 */
[----:B------:R-:W-:Y:S01]  /*10bc0*/  FFMA.FTZ R36, R134, c[0x0][0x2d0], -R132 ;  /* 0x0000b40086247a23 */ /* 0x000fe20000010884 */
[C---:B--2---:R-:W-:Y:S05]  /*10bd0*/  HMMA.16816.F32.BF16 R60, R4.reuse, R8, R60 ;  /* 0x00000008043c723c */ /* 0x044fea000004183c */
[----:B------:R-:W2:Y:S03]  /*10be0*/  MUFU.EX2 R36, R36 ;  /* 0x0000002400247308 */ /* 0x000ea60000000800 */
[C---:B------:R-:W-:Y:S01]  /*10bf0*/  HMMA.16816.F32.BF16 R64, R4.reuse, R10, R64 ;  /* 0x0000000a0440723c */ /* 0x040fe20000041840 */
[----:B------:R-:W4:Y:S07]  /*10c00*/  LDSM.16.MT88.4 R8, [R191+0x5800] ;  /* 0x00580000bf08783b */ /* 0x000f2e0000004200 */
[----:B------:R-:W-:Y:S01]  /*10c10*/  HMMA.16816.F32.BF16 R112, R4, R28, R112 ;  /* 0x0000001c0470723c */ /* 0x000fe20000041870 */
[----:B--2---:R-:W-:-:S07]  /*10c20*/  FADD.FTZ R152, R36, R152 ;  /* 0x0000009824987221 */ /* 0x004fce0000010000 */
[C---:B------:R-:W-:Y:S01]  /*10c30*/  HMMA.16816.F32.BF16 R108, R4.reuse, R30, R108 ;  /* 0x0000001e046c723c */ /* 0x040fe2000004186c */
[----:B------:R-:W2:Y:S07]  /*10c40*/  LDSM.16.MT88.4 R28, [R191+0x2800] ;  /* 0x00280000bf1c783b */ /* 0x000eae0000004200 */
[C---:B------:R-:W-:Y:S08]  /*10c50*/  HMMA.16816.F32.BF16 R68, R4.reuse, R24, R68 ;  /* 0x000000180444723c */ /* 0x040ff00000041844 */
[C---:B------:R-:W-:Y:S01]  /*10c60*/  HMMA.16816.F32.BF16 R72, R4.reuse, R26, R72 ;  /* 0x0000001a0448723c */ /* 0x040fe20000041848 */
[----:B------:R-:W5:Y:S07]  /*10c70*/  LDSM.16.MT88.4 R24, [R190+0x2800] ;  /* 0x00280000be18783b */ /* 0x000f6e0000004200 */
[C---:B------:R-:W-:Y:S08]  /*10c80*/  HMMA.16816.F32.BF16 R104, R4.reuse, R38, R104 ;  /* 0x000000260468723c */ /* 0x040ff00000041868 */
        /* <DEDUP_REMOVED lines=8> */
[C---:B---3--:R-:W-:Y:S08]  /*10d10*/  HMMA.16816.F32.BF16 R76, R4.reuse, R20, R76 ;  /* 0x00000014044c723c */ /* 0x048ff0000004184c */
[C---:B------:R-:W-:Y:S01]  /*10d20*/  HMMA.16816.F32.BF16 R80, R4.reuse, R22, R80 ;  /* 0x000000160450723c */ /* 0x040fe20000041850 */
[----:B------:R-:W3:Y:S07]  /*10d30*/  LDSM.16.MT88.4 R20, [R190+0x5800] ;  /* 0x00580000be14783b */ /* 0x000eee0000004200 */
[C---:B-1----:R-:W-:Y:S08]  /*10d40*/  HMMA.16816.F32.BF16 R84, R4.reuse, R16, R84 ;  /* 0x000000100454723c */ /* 0x042ff00000041854 */
[C---:B------:R-:W-:Y:S01]  /*10d50*/  HMMA.16816.F32.BF16 R88, R4.reuse, R18, R88 ;  /* 0x000000120458723c */ /* 0x040fe20000041858 */
[----:B------:R-:W1:Y:S07]  /*10d60*/  LDSM.16.MT88.4 R16, [R189+0x5800] ;  /* 0x00580000bd10783b */ /* 0x000e6e0000004200 */
[C---:B----4-:R-:W-:Y:S08]  /*10d70*/  HMMA.16816.F32.BF16 R92, R4.reuse, R8, R92 ;  /* 0x00000008045c723c */ /* 0x050ff0000004185c */
[C---:B------:R-:W-:Y:S01]  /*10d80*/  HMMA.16816.F32.BF16 R96, R4.reuse, R10, R96 ;  /* 0x0000000a0460723c */ /* 0x040fe20000041860 */
[----:B------:R-:W4:Y:S07]  /*10d90*/  LDSM.16.MT88.4 R8, [R188+0x5800] ;  /* 0x00580000bc08783b */ /* 0x000f2e0000004200 */
[C---:B--2---:R-:W-:Y:S08]  /*10da0*/  HMMA.16816.F32.BF16 R112, R4.reuse, R28, R112 ;  /* 0x0000001c0470723c */ /* 0x044ff00000041870 */
[C---:B------:R-:W-:Y:S08]  /*10db0*/  HMMA.16816.F32.BF16 R108, R4.reuse, R30, R108 ;  /* 0x0000001e046c723c */ /* 0x040ff0000004186c */
[C---:B-----5:R-:W-:Y:S08]  /*10dc0*/  HMMA.16816.F32.BF16 R68, R4.reuse, R24, R68 ;  /* 0x000000180444723c */ /* 0x060ff00000041844 */
[C---:B------:R-:W-:Y:S08]  /*10dd0*/  HMMA.16816.F32.BF16 R72, R4.reuse, R26, R72 ;  /* 0x0000001a0448723c */ /* 0x040ff00000041848 */
[C---:B---3--:R-:W-:Y:S08]  /*10de0*/  HMMA.16816.F32.BF16 R100, R4.reuse, R20, R100 ;  /* 0x000000140464723c */ /* 0x048ff00000041864 */
[C---:B------:R-:W-:Y:S08]  /*10df0*/  HMMA.16816.F32.BF16 R104, R4.reuse, R22, R104 ;  /* 0x000000160468723c */ /* 0x040ff00000041868 */
[C---:B-1----:R-:W-:Y:S08]  /*10e00*/  HMMA.16816.F32.BF16 R52, R4.reuse, R16, R52 ;  /* 0x000000100434723c */ /* 0x042ff00000041834 */
[C---:B------:R-:W-:Y:S08]  /*10e10*/  HMMA.16816.F32.BF16 R56, R4.reuse, R18, R56 ;  /* 0x000000120438723c */ /* 0x040ff00000041838 */
[C---:B----4-:R-:W-:Y:S08]  /*10e20*/  HMMA.16816.F32.BF16 R60, R4.reuse, R8, R60 ;  /* 0x00000008043c723c */ /* 0x050ff0000004183c */
[----:B------:R-:W-:Y:S07]  /*10e30*/  HMMA.16816.F32.BF16 R64, R4, R10, R64 ;  /* 0x0000000a0440723c */ /* 0x000fee0000041840 */
[----:B------:R-:W-:Y:S01]  /*10e40*/  IADD3 R4, R2, c[0x0][0x328], RZ ;  /* 0x0000ca0002047a10 */ /* 0x000fe20007ffe0ff */
[----:B------:R-:W-:Y:S05]  /*10e50*/  @!P6 BRA `(.L_x_801) ;  /* 0x000001100000e947 */ /* 0x000fea0003800000 */
[C---:B------:R-:W-:Y:S01]  /*10e60*/  ISETP.GT.AND P0, PT, R2.reuse, RZ, PT ;  /* 0x000000ff0200720c */ /* 0x040fe20003f04270 */
[----:B------:R-:W-:Y:S01]  /*10e70*/  BSSY B0, `(.L_x_802) ;  /* 0x000000d000007945 */ /* 0x000fe20003800000 */
[----:B------:R-:W-:Y:S01]  /*10e80*/  IADD3 R5, R2, -0x1, RZ ;  /* 0xffffffff02057810 */ /* 0x000fe20007ffe0ff */
        /* <DEDUP_REMOVED lines=8> */
.L_x_803:
[----:B------:R-:W-:-:S13]  /*10f10*/  ISETP.NE.AND P0, PT, R3, 0x1, PT ;  /* 0x000000010300780c */ /* 0x000fda0003f05270 */
[----:B------:R-:W-:-:S05]  /*10f20*/  @P0 IMAD.HI.U32 R2, R5, c[0x0][0x330], RZ ;  /* 0x0000cc0005020a27 */ /* 0x000fca00078e00ff */
[----:B------:R-:W-:Y:S02]  /*10f30*/  @P0 SHF.R.U32.HI R5, RZ, c[0x0][0x334], R2 ;  /* 0x0000cd00ff050a19 */ /* 0x000fe40000011602 */
.L_x_804:
[----:B------:R-:W-:Y:S05]  /*10f40*/  BSYNC B0 ;  /* 0x0000000000007941 */ /* 0x000fea0003800000 */
.L_x_802:
[----:B------:R-:W-:-:S05]  /*10f50*/  IMAD R3, R5, R3, c[0x0][0x32c] ;  /* 0x0000cb0005037624 */ /* 0x000fca00078e0203 */
[----:B------:R-:W-:-:S05]  /*10f60*/  IMNMX R4, R4, R3, PT ;  /* 0x0000000304047217 */ /* 0x000fca0003800200 */
.L_x_801:
        /* <DEDUP_REMOVED lines=9> */
.L_x_814:
[----:B------:R-:W-:Y:S04]  /*11000*/  DEPBAR.LE SB0, 0x0 ;  /* 0x000080000000791a */ /* 0x000fe80000000000 */
[----:B------:R-:W-:Y:S01]  /*11010*/  WARPSYNC 0xffffffff ;  /* 0xffffffff00007948 */ /* 0x000fe20003800000 */
[----:B------:R-:W-:Y:S01]  /*11020*/  BAR.SYNC.DEFER_BLOCKING 0x0 ;  /* 0x0000000000007b1d */ /* 0x000fe20000010000 */
[----:B------:R-:W-:Y:S02]  /*11030*/  ISETP.GT.AND P0, PT, R237, R245, PT ;  /* 0x000000f5ed00720c */ /* 0x000fe40003f04270 */
[----:B------:R-:W-:Y:S02]  /*11040*/  LOP3.LUT P5, RZ, R230, 0x20000, RZ, 0xc0, !PT ;  /* 0x00020000e6ff7812 */ /* 0x000fe400078ac0ff */
[----:B------:R-:W-:Y:S09]  /*11050*/  ISETP.NE.AND P6, PT, R228, 0x1, PT ;  /* 0x00000001e400780c */ /* 0x000ff20003fc5270 */
[C---:B------:R-:W-:Y:S01]  /*11060*/  @!P0 IMAD.WIDE.U32 R142, R245.reuse, c[0x0][0x208], RZ ;  /* 0x00008200f58e8a25 */ /* 0x040fe200078e00ff */
[----:B------:R-:W-:Y:S03]  /*11070*/  @!P0 SHF.R.S32.HI R0, RZ, 0x1f, R245 ;  /* 0x0000001fff008819 */ /* 0x000fe600000114f5 */
[----:B------:R-:W-:Y:S02]  /*11080*/  @!P0 IMAD.MOV.U32 R119, RZ, RZ, c[0x0][0x208] ;  /* 0x00008200ff778624 */ /* 0x000fe400078e00ff */
[----:B------:R-:W-:Y:S02]  /*11090*/  @!P0 IMAD R0, R0, c[0x0][0x208], RZ ;  /* 0x0000820000008a24 */ /* 0x000fe400078e02ff */
[----:B------:R-:W-:Y:S01]  /*110a0*/  @!P0 IMAD.MOV.U32 R118, RZ, RZ, 0x5 ;  /* 0x00000005ff768424 */ /* 0x000fe200078e00ff */
[----:B------:R-:W1:Y:S01]  /*110b0*/  LDSM.16.M88.4 R8, [R192] ;  /* 0x00000000c008783b */ /* 0x000e620000000200 */
[----:B------:R-:W-:Y:S01]  /*110c0*/  @!P0 IMAD R0, R245, c[0x0][0x20c], R0 ;  /* 0x00008300f5008a24 */ /* 0x000fe200078e0200 */
[----:B------:R-:W-:Y:S02]  /*110d0*/  ULDC UR4, c[0x0][0x324] ;  /* 0x0000c90000047ab9 */ /* 0x000fe40000000800 */
[----:B------:R-:W-:Y:S01]  /*110e0*/  @!P0 SHF.L.U64.HI R141, R119, R118, c[0x0][0x20c] ;  /* 0x00008300778d8619 */ /* 0x000fe20000010276 */
[----:B------:R-:W-:Y:S01]  /*110f0*/  @!P0 IMAD.MOV.U32 R148, RZ, RZ, R238 ;  /* 0x000000ffff948224 */ /* 0x000fe200078e00ee */
[----:B------:R-:W-:Y:S01]  /*11100*/  ULOP3.LUT UR4, URZ, UR4, URZ, 0x33, !UPT ;  /* 0x000000043f047292 */ /* 0x000fe2000f8e333f */
[----:B------:R-:W2:Y:S01]  /*11110*/  LDSM.16.M88.4 R16, [R192+0x800] ;  /* 0x00080000c010783b */ /* 0x000ea20000000200 */
[----:B------:R-:W-:Y:S02]  /*11120*/  @!P0 IMAD.MOV.U32 R149, RZ, RZ, R235 ;  /* 0x000000ffff958224 */ /* 0x000fe400078e00eb */
[----:B------:R-:W-:Y:S02]  /*11130*/  @!P0 IMAD.IADD R0, R143, 0x1, R0 ;  /* 0x000000018f008824 */ /* 0x000fe400078e0200 */
[----:B------:R-:W-:Y:S01]  /*11140*/  @!P0 IMAD.WIDE.U32 R148, R142, 0x60, R148 ;  /* 0x000000608e948825 */ /* 0x000fe200078e0094 */
[----:B------:R-:W3:Y:S03]  /*11150*/  LDSM.16.M88.4 R24, [R192+0x1000] ;  /* 0x00100000c018783b */ /* 0x000ee60000000200 */
[----:B------:R-:W-:Y:S01]  /*11160*/  @!P0 IMAD.SHL.U32 R140, R119, 0x20, RZ ;  /* 0x00000020778c8824 */ /* 0x000fe200078e00ff */
[----:B------:R-:W-:Y:S01]  /*11170*/  @!P0 LEA R118, P2, R148, c[0x0][0x1f8], 0x1 ;  /* 0x00007e0094768a11 */ /* 0x000fe200078408ff */
[----:B------:R-:W-:Y:S01]  /*11180*/  @!P0 IMAD R0, R0, 0x60, RZ ;  /* 0x0000006000008824 */ /* 0x000fe200078e02ff */
[----:B------:R-:W4:Y:S01]  /*11190*/  LDSM.16.M88.4 R32, [R192+0x1800] ;  /* 0x00180000c020783b */ /* 0x000f220000000200 */
[----:B------:R-:W-:Y:S01]  /*111a0*/  @!P0 IMAD.WIDE.U32 R150, R142, 0x60, R140 ;  /* 0x000000608e968825 */ /* 0x000fe200078e008c */
[----:B------:R-:W-:Y:S03]  /*111b0*/  @!P0 IADD3 R152, P1, R140, R140, RZ ;  /* 0x0000008c8c988210 */ /* 0x000fe60007f3e0ff */
[----:B------:R-:W-:Y:S01]  /*111c0*/  @!P0 IMAD.IADD R119, R149, 0x1, R0 ;  /* 0x0000000195778824 */ /* 0x000fe200078e0200 */
[----:B------:R-:W5:Y:S01]  /*111d0*/  LDSM.16.M88.4 R40, [R192+0x2000] ;  /* 0x00200000c028783b */ /* 0x000f620000000200 */
[----:B------:R-:W-:Y:S01]  /*111e0*/  @!P0 IMAD.X R153, R141, 0x1, R141, P1 ;  /* 0x000000018d998824 */ /* 0x000fe200008e068d */
[-C--:B------:R-:W-:Y:S02]  /*111f0*/  @!P0 IADD3 R143, P3, R238, R150.reuse, RZ ;  /* 0x00000096ee8f8210 */ /* 0x080fe40007f7e0ff */
[----:B------:R-:W-:Y:S01]  /*11200*/  @!P0 LEA.HI.X R119, R148, c[0x0][0x1fc], R119, 0x1, P2 ;  /* 0x00007f0094778a11 */ /* 0x000fe200010f0c77 */
[----:B------:R-:W-:Y:S01]  /*11210*/  @!P0 IMAD.WIDE.U32 R152, R142, 0x60, R152 ;  /* 0x000000608e988825 */ /* 0x000fe200078e0098 */
[----:B------:R-:W3:Y:S01]  /*11220*/  LDSM.16.M88.4 R48, [R192+0x2800] ;  /* 0x00280000c030783b */ /* 0x000ee20000000200 */
[----:B------:R-:W-:Y:S02]  /*11230*/  @!P0 IADD3 R148, P2, P1, R238, R150, R140 ;  /* 0x00000096ee948210 */ /* 0x000fe4000795e08c */
[----:B------:R-:W-:Y:S01]  /*11240*/  @!P0 LEA R154, P4, R143, c[0x0][0x1f8], 0x1 ;  /* 0x00007e008f9a8a11 */ /* 0x000fe200078808ff */
[----:B------:R-:W-:Y:S02]  /*11250*/  @!P0 IMAD.IADD R140, R0, 0x1, R151 ;  /* 0x00000001008c8824 */ /* 0x000fe400078e0297 */
[----:B------:R-:W4:Y:S03]  /*11260*/  LDSM.16.M88.4 R128, [R207] ;  /* 0x00000000cf80783b */ /* 0x000f260000000200 */
[----:B------:R-:W-:Y:S01]  /*11270*/  @!P0 IADD3.X R151, R235, R140, R141, P2, P1 ;  /* 0x0000008ceb978210 */ /* 0x000fe200017e248d */
[C---:B-1----:R-:W-:Y:S02]  /*11280*/  HMMA.16816.F32.BF16 R4, R120.reuse, R8, RZ ;  /* 0x000000087804723c */ /* 0x042fe400000418ff */
[----:B------:R-:W1:Y:S01]  /*11290*/  LDSM.16.M88.4 R132, [R194] ;  /* 0x00000000c284783b */ /* 0x000e620000000200 */
[----:B------:R-:W-:Y:S01]  /*112a0*/  @!P0 IMAD.X R140, R140, 0x1, R235, P3 ;  /* 0x000000018c8c8824 */ /* 0x000fe200018e06eb */
[----:B------:R-:W-:Y:S02]  /*112b0*/  @!P0 LEA R150, P3, R148, c[0x0][0x1f8], 0x1 ;  /* 0x00007e0094968a11 */ /* 0x000fe400078608ff */
[----:B------:R-:W-:Y:S02]  /*112c0*/  @!P0 IADD3 R149, P2, R238, R152, RZ ;  /* 0x00000098ee958210 */ /* 0x000fe40007f5e0ff */
[C---:B------:R-:W-:Y:S01]  /*112d0*/  HMMA.16816.F32.BF16 R8, R120.reuse, R10, RZ ;  /* 0x0000000a7808723c */ /* 0x040fe200000418ff */
[----:B------:R-:W1:Y:S01]  /*112e0*/  LDSM.16.M88.4 R136, [R195] ;  /* 0x00000000c388783b */ /* 0x000e620000000200 */
[----:B------:R-:W-:Y:S02]  /*112f0*/  @!P0 ISETP.GE.AND P1, PT, R116, c[0x0][0x1d4], PT ;  /* 0x0000750074008a0c */ /* 0x000fe40003f26270 */
[----:B------:R-:W-:Y:S02]  /*11300*/  @!P0 LEA.HI.X R155, R143, c[0x0][0x1fc], R140, 0x1, P4 ;  /* 0x00007f008f9b8a11 */ /* 0x000fe400020f0c8c */
[----:B------:R-:W-:Y:S01]  /*11310*/  @!P0 LEA.HI.X R151, R148, c[0x0][0x1fc], R151, 0x1, P3 ;  /* 0x00007f0094978a11 */ /* 0x000fe200018f0c97 */
[----:B------:R-:W-:Y:S01]  /*11320*/  LDSM.16.M88.4 R140, [R198] ;  /* 0x00000000c68c783b */ /* 0x000fe20000000200 */
[C---:B--2---:R-:W-:Y:S01]  /*11330*/  HMMA.16816.F32.BF16 R12, R120.reuse, R16, RZ ;  /* 0x00000010780c723c */ /* 0x044fe200000418ff */
[----:B------:R-:W-:Y:S03]  /*11340*/  @!P0 IADD3.X R0, R235, R0, R153, P2, !PT ;  /* 0x00000000eb008210 */ /* 0x000fe600017fe499 */
[C---:B------:R-:W-:Y:S04]  /*11350*/  @!P0 LEA R152, P2, R149.reuse, c[0x0][0x1f8], 0x1 ;  /* 0x00007e0095988a11 */ /* 0x040fe800078408ff */
[C---:B------:R-:W-:Y:S01]  /*11360*/  HMMA.16816.F32.BF16 R16, R120.reuse, R18, RZ ;  /* 0x000000127810723c */ /* 0x040fe200000418ff */
[----:B------:R-:W-:Y:S07]  /*11370*/  @!P0 LEA.HI.X R153, R149, c[0x0][0x1fc], R0, 0x1, P2 ;  /* 0x00007f0095998a11 */ /* 0x000fee00010f0c00 */
[C---:B---3--:R-:W-:Y:S08]  /*11380*/  HMMA.16816.F32.BF16 R20, R120.reuse, R24, RZ ;  /* 0x000000187814723c */ /* 0x048ff000000418ff */
[C---:B------:R-:W-:Y:S08]  /*11390*/  HMMA.16816.F32.BF16 R24, R120.reuse, R26, RZ ;  /* 0x0000001a7818723c */ /* 0x040ff000000418ff */
[C---:B----4-:R-:W-:Y:S08]  /*113a0*/  HMMA.16816.F32.BF16 R28, R120.reuse, R32, RZ ;  /* 0x00000020781c723c */ /* 0x050ff000000418ff */
[C---:B------:R-:W-:Y:S08]  /*113b0*/  HMMA.16816.F32.BF16 R32, R120.reuse, R34, RZ ;  /* 0x000000227820723c */ /* 0x040ff000000418ff */
[C---:B-----5:R-:W-:Y:S08]  /*113c0*/  HMMA.16816.F32.BF16 R36, R120.reuse, R40, RZ ;  /* 0x000000287824723c */ /* 0x060ff000000418ff */
[C---:B------:R-:W-:Y:S08]  /*113d0*/  HMMA.16816.F32.BF16 R40, R120.reuse, R42, RZ ;  /* 0x0000002a7828723c */ /* 0x040ff000000418ff */
[C---:B------:R-:W-:Y:S08]  /*113e0*/  HMMA.16816.F32.BF16 R44, R120.reuse, R48, RZ ;  /* 0x00000030782c723c */ /* 0x040ff000000418ff */
[----:B------:R-:W-:Y:S08]  /*113f0*/  HMMA.16816.F32.BF16 R48, R120, R50, RZ ;  /* 0x000000327830723c */ /* 0x000ff000000418ff */
[C---:B------:R-:W-:Y:S08]  /*11400*/  HMMA.16816.F32.BF16 R4, R124.reuse, R128, R4 ;  /* 0x000000807c04723c */ /* 0x040ff00000041804 */
[C---:B------:R-:W-:Y:S01]  /*11410*/  HMMA.16816.F32.BF16 R8, R124.reuse, R130, R8 ;  /* 0x000000827c08723c */ /* 0x040fe20000041808 */
[----:B------:R-:W2:Y:S07]  /*11420*/  LDSM.16.M88.4 R128, [R196] ;  /* 0x00000000c480783b */ /* 0x000eae0000000200 */
[C---:B-1----:R-:W-:Y:S08]  /*11430*/  HMMA.16816.F32.BF16 R12, R124.reuse, R132, R12 ;  /* 0x000000847c0c723c */ /* 0x042ff0000004180c */
[C---:B------:R-:W-:Y:S01]  /*11440*/  HMMA.16816.F32.BF16 R16, R124.reuse, R134, R16 ;  /* 0x000000867c10723c */ /* 0x040fe20000041810 */
[----:B------:R-:W1:Y:S06]  /*11450*/  LDSM.16.M88.4 R132, [R197] ;  /* 0x00000000c584783b */ /* 0x000e6c0000000200 */
[----:B------:R-:W-:Y:S01]  /*11460*/  @!PT LDS RZ, [RZ] ;  /* 0x00000000fffff984 */ /* 0x000fe20000000800 */
[----:B------:R-:W-:Y:S01]  /*11470*/  @!PT LDS RZ, [RZ] ;  /* 0x00000000fffff984 */ /* 0x000fe20000000800 */
[----:B------:R-:W-:Y:S01]  /*11480*/  @!PT LDS RZ, [RZ] ;  /* 0x00000000fffff984 */ /* 0x000fe20000000800 */
[----:B------:R3:W-:Y:S01]  /*11490*/  @!P0 LDGSTS.E.BYPASS.LTC128B.128 [R234+0x100], [R118.64], !P1 ;  /* 0x0010000076ea8fae */ /* 0x0007e2000c901d48 */
[C---:B------:R-:W-:Y:S05]  /*114a0*/  HMMA.16816.F32.BF16 R20, R124.reuse, R136, R20 ;  /* 0x000000887c14723c */ /* 0x040fea0000041814 */
[----:B------:R3:W-:Y:S03]  /*114b0*/  @!P0 LDGSTS.E.BYPASS.LTC128B.128 [R234+0x3100], [R118.64+0x80], !P5 ;  /* 0x0310008076ea8fae */ /* 0x0007e6000e901d48 */
[C---:B------:R-:W-:Y:S03]  /*114c0*/  HMMA.16816.F32.BF16 R24, R124.reuse, R138, R24 ;  /* 0x0000008a7c18723c */ /* 0x040fe60000041818 */
[----:B------:R4:W-:Y:S05]  /*114d0*/  @!P0 LDGSTS.E.BYPASS.LTC128B.128 [R234+0x1100], [R154.64], !P1 ;  /* 0x011000009aea8fae */ /* 0x0009ea000c901d48 */
[C---:B--2---:R-:W-:Y:S01]  /*114e0*/  HMMA.16816.F32.BF16 R28, R124.reuse, R128, R28 ;  /* 0x000000807c1c723c */ /* 0x044fe2000004181c */
[----:B------:R4:W-:Y:S06]  /*114f0*/  @!P0 LDGSTS.E.BYPASS.LTC128B.128 [R234+0x4100], [R154.64+0x80], !P5 ;  /* 0x041000809aea8fae */ /* 0x0009ec000e901d48 */
[----:B------:R2:W-:Y:S01]  /*11500*/  @!P0 LDGSTS.E.BYPASS.LTC128B.128 [R234+0x2100], [R150.64], !P1 ;  /* 0x0210000096ea8fae */ /* 0x0005e2000c901d48 */
[C---:B------:R-:W-:Y:S05]  /*11510*/  HMMA.16816.F32.BF16 R32, R124.reuse, R130, R32 ;  /* 0x000000827c20723c */ /* 0x040fea0000041820 */
[----:B------:R4:W-:Y:S01]  /*11520*/  @!P0 LDGSTS.E.BYPASS.LTC128B.128 [R234+0x5100], [R152.64+0x80], !P5 ;  /* 0x0510008098ea8fae */ /* 0x0009e2000e901d48 */
[C---:B------:R-:W-:Y:S02]  /*11530*/  ISETP.GT.AND P0, PT, R245.reuse, R237, PT ;  /* 0x000000edf500720c */ /* 0x040fe40003f04270 */
[C---:B-1----:R-:W-:Y:S03]  /*11540*/  HMMA.16816.F32.BF16 R36, R124.reuse, R132, R36 ;  /* 0x000000847c24723c */ /* 0x042fe60000041824 */
[----:B------:R-:W1:Y:S05]  /*11550*/  LDSM.16.M88.4 R136, [R206] ;  /* 0x00000000ce88783b */ /* 0x000e6a0000000200 */
[C---:B------:R-:W-:Y:S01]  /*11560*/  HMMA.16816.F32.BF16 R40, R124.reuse, R134, R40 ;  /* 0x000000867c28723c */ /* 0x040fe20000041828 */
[----:B------:R-:W0:Y:S03]  /*11570*/  LDGDEPBAR ;  /* 0x00000000000079af */ /* 0x000e260000000000 */
[----:B---3--:R-:W-:Y:S01]  /*11580*/  @P0 IMAD.MOV.U32 R119, RZ, RZ, 0x5 ;  /* 0x00000005ff770424 */ /* 0x008fe200078e00ff */
[----:B------:R-:W-:Y:S02]  /*11590*/  @P0 IADD3 R0, R245, -0x1, RZ ;  /* 0xfffffffff5000810 */ /* 0x000fe40007ffe0ff */
[----:B------:R-:W-:Y:S01]  /*115a0*/  LDSM.16.M88.4 R128, [R206+0x1800] ;  /* 0x00180000ce80783b */ /* 0x000fe20000000200 */
[C---:B------:R-:W-:Y:S05]  /*115b0*/  HMMA.16816.F32.BF16 R44, R124.reuse, R140, R44 ;  /* 0x0000008c7c2c723c */ /* 0x040fea000004182c */
[----:B--2---:R-:W2:Y:S03]  /*115c0*/  LDSM.16.M88.4 R148, [R206+0x800] ;  /* 0x00080000ce94783b */ /* 0x004ea60000000200 */
[----:B------:R-:W-:Y:S03]  /*115d0*/  HMMA.16816.F32.BF16 R48, R124, R142, R48 ;  /* 0x0000008e7c30723c */ /* 0x000fe60000041830 */
[----:B----4-:R-:W3:Y:S06]  /*115e0*/  LDSM.16.M88.4 R152, [R206+0x1000] ;  /* 0x00100000ce98783b */ /* 0x010eec0000000200 */
[----:B------:R-:W4:Y:S06]  /*115f0*/  LDSM.16.M88.4 R132, [R206+0x2000] ;  /* 0x00200000ce84783b */ /* 0x000f2c0000000200 */
[----:B------:R-:W5:Y:S01]  /*11600*/  LDSM.16.M88.4 R156, [R206+0x2800] ;  /* 0x00280000ce9c783b */ /* 0x000f620000000200 */
[C---:B-1----:R-:W-:Y:S05]  /*11610*/  HMMA.16816.F32.BF16 R4, R144.reuse, R136, R4 ;  /* 0x000000889004723c */ /* 0x042fea0000041804 */
[----:B------:R-:W1:Y:S03]  /*11620*/  LDSM.16.M88.4 R164, [R204+-0x3000] ;  /* 0xffd00000cca4783b */ /* 0x000e660000000200 */
[C---:B------:R-:W-:Y:S03]  /*11630*/  HMMA.16816.F32.BF16 R8, R144.reuse, R138, R8 ;  /* 0x0000008a9008723c */ /* 0x040fe60000041808 */
[----:B------:R-:W1:Y:S06]  /*11640*/  LDSM.16.M88.4 R140, [R204+-0x2800] ;  /* 0xffd80000cc8c783b */ /* 0x000e6c0000000200 */
[----:B------:R-:W1:Y:S01]  /*11650*/  LDSM.16.M88.4 R136, [R204+-0x2000] ;  /* 0xffe00000cc88783b */ /* 0x000e620000000200 */
[C---:B--2---:R-:W-:Y:S05]  /*11660*/  HMMA.16816.F32.BF16 R12, R144.reuse, R148, R12 ;  /* 0x00000094900c723c */ /* 0x044fea000004180c */
[----:B------:R-:W-:Y:S03]  /*11670*/  LDSM.16.M88.4 R176, [R200] ;  /* 0x00000000c8b0783b */ /* 0x000fe60000000200 */
[C---:B------:R-:W-:Y:S03]  /*11680*/  HMMA.16816.F32.BF16 R16, R144.reuse, R150, R16 ;  /* 0x000000969010723c */ /* 0x040fe60000041810 */
[----:B------:R-:W2:Y:S05]  /*11690*/  LDSM.16.M88.4 R148, [R204+-0x1800] ;  /* 0xffe80000cc94783b */ /* 0x000eaa0000000200 */
[C---:B---3--:R-:W-:Y:S08]  /*116a0*/  HMMA.16816.F32.BF16 R20, R144.reuse, R152, R20 ;  /* 0x000000989014723c */ /* 0x048ff00000041814 */
[C---:B------:R-:W-:Y:S01]  /*116b0*/  HMMA.16816.F32.BF16 R24, R144.reuse, R154, R24 ;  /* 0x0000009a9018723c */ /* 0x040fe20000041818 */
[----:B------:R-:W3:Y:S07]  /*116c0*/  LDSM.16.M88.4 R152, [R204+-0x1000] ;  /* 0xfff00000cc98783b */ /* 0x000eee0000000200 */
[C---:B------:R-:W-:Y:S08]  /*116d0*/  HMMA.16816.F32.BF16 R28, R144.reuse, R128, R28 ;  /* 0x00000080901c723c */ /* 0x040ff0000004181c */
[C---:B------:R-:W-:Y:S01]  /*116e0*/  HMMA.16816.F32.BF16 R32, R144.reuse, R130, R32 ;  /* 0x000000829020723c */ /* 0x040fe20000041820 */
[----:B------:R-:W2:Y:S07]  /*116f0*/  LDSM.16.M88.4 R128, [R204+-0x800] ;  /* 0xfff80000cc80783b */ /* 0x000eae0000000200 */
[C---:B----4-:R-:W-:Y:S08]  /*11700*/  HMMA.16816.F32.BF16 R36, R144.reuse, R132, R36 ;  /* 0x000000849024723c */ /* 0x050ff00000041824 */
[C---:B------:R-:W-:Y:S01]  /*11710*/  HMMA.16816.F32.BF16 R40, R144.reuse, R134, R40 ;  /* 0x000000869028723c */ /* 0x040fe20000041828 */
[----:B------:R-:W4:Y:S07]  /*11720*/  LDSM.16.M88.4 R132, [R192+0x3000] ;  /* 0x00300000c084783b */ /* 0x000f2e0000000200 */
[C---:B-----5:R-:W-:Y:S08]  /*11730*/  HMMA.16816.F32.BF16 R44, R144.reuse, R156, R44 ;  /* 0x0000009c902c723c */ /* 0x060ff0000004182c */
        /* <DEDUP_REMOVED lines=19> */
[----:B------:R-:W5:Y:S07]  /*11870*/  LDSM.16.M88.4 R128, [R199] ;  /* 0x00000000c780783b */ /* 0x000f6e0000000200 */
[C---:B----4-:R-:W-:Y:S08]  /*11880*/  HMMA.16816.F32.BF16 R4, R168.reuse, R132, R4 ;  /* 0x00000084a804723c */ /* 0x050ff00000041804 */
[C---:B------:R-:W-:Y:S01]  /*11890*/  HMMA.16816.F32.BF16 R8, R168.reuse, R134, R8 ;  /* 0x00000086a808723c */ /* 0x040fe20000041808 */
[----:B------:R-:W4:Y:S07]  /*118a0*/  LDSM.16.M88.4 R132, [R201] ;  /* 0x00000000c984783b */ /* 0x000f2e0000000200 */
        /* <DEDUP_REMOVED lines=8> */
[----:B------:R-:W-:Y:S07]  /*11930*/  LDSM.16.M88.4 R148, [R206+0x3800] ;  /* 0x00380000ce94783b */ /* 0x000fee0000000200 */
        /* <DEDUP_REMOVED lines=8> */
[----:B------:R-:W-:Y:S07]  /*119c0*/  LDSM.16.M88.4 R152, [R206+0x4000] ;  /* 0x00400000ce98783b */ /* 0x000fee0000000200 */
[C---:B-----5:R-:W-:Y:S08]  /*119d0*/  HMMA.16816.F32.BF16 R12, R172.reuse, R128, R12 ;  /* 0x00000080ac0c723c */ /* 0x060ff0000004180c */
[C---:B------:R-:W-:Y:S01]  /*119e0*/  HMMA.16816.F32.BF16 R16, R172.reuse, R130, R16 ;  /* 0x00000082ac10723c */ /* 0x040fe20000041810 */
[----:B------:R-:W2:Y:S07]  /*119f0*/  LDSM.16.M88.4 R128, [R206+0x3000] ;  /* 0x00300000ce80783b */ /* 0x000eae0000000200 */
[C---:B------:R-:W-:Y:S08]  /*11a00*/  HMMA.16816.F32.BF16 R20, R172.reuse, R176, R20 ;  /* 0x000000b0ac14723c */ /* 0x040ff00000041814 */
[C---:B------:R-:W-:Y:S01]  /*11a10*/  HMMA.16816.F32.BF16 R24, R172.reuse, R178, R24 ;  /* 0x000000b2ac18723c */ /* 0x040fe20000041818 */
[----:B------:R-:W-:Y:S07]  /*11a20*/  LDSM.16.M88.4 R176, [R204+0x800] ;  /* 0x00080000ccb0783b */ /* 0x000fee0000000200 */
[C---:B----4-:R-:W-:Y:S08]  /*11a30*/  HMMA.16816.F32.BF16 R28, R172.reuse, R132, R28 ;  /* 0x00000084ac1c723c */ /* 0x050ff0000004181c */
[C---:B------:R-:W-:Y:S01]  /*11a40*/  HMMA.16816.F32.BF16 R32, R172.reuse, R134, R32 ;  /* 0x00000086ac20723c */ /* 0x040fe20000041820 */
[----:B------:R-:W3:Y:S07]  /*11a50*/  LDSM.16.M88.4 R132, [R206+0x5800] ;  /* 0x00580000ce84783b */ /* 0x000eee0000000200 */
[C---:B-1----:R-:W-:Y:S08]  /*11a60*/  HMMA.16816.F32.BF16 R36, R172.reuse, R136, R36 ;  /* 0x00000088ac24723c */ /* 0x042ff00000041824 */
[C---:B------:R-:W-:Y:S01]  /*11a70*/  HMMA.16816.F32.BF16 R40, R172.reuse, R138, R40 ;  /* 0x0000008aac28723c */ /* 0x040fe20000041828 */
[----:B------:R-:W1:Y:S07]  /*11a80*/  LDSM.16.M88.4 R136, [R204] ;  /* 0x00000000cc88783b */ /* 0x000e6e0000000200 */
[C---:B------:R-:W-:Y:S07]  /*11a90*/  HMMA.16816.F32.BF16 R44, R172.reuse, R140, R44 ;  /* 0x0000008cac2c723c */ /* 0x040fee000004182c */
[----:B------:R-:W-:Y:S01]  /*11aa0*/  @P0 IMAD.MOV.U32 R140, RZ, RZ, c[0x0][0x1e0] ;  /* 0x00007800ff8c0624 */ /* 0x000fe200078e00ff */
[----:B------:R-:W-:Y:S04]  /*11ab0*/  HMMA.16816.F32.BF16 R48, R172, R142, R48 ;  /* 0x0000008eac30723c */ /* 0x000fe80000041830 */
[C---:B------:R-:W-:Y:S01]  /*11ac0*/  @P0 IMAD.SHL.U32 R118, R140.reuse, 0x20, RZ ;  /* 0x000000208c760824 */ /* 0x040fe200078e00ff */
[----:B------:R-:W-:Y:S02]  /*11ad0*/  @P0 SHF.L.U64.HI R119, R140, R119, c[0x0][0x1e4] ;  /* 0x000079008c770619 */ /* 0x000fe40000010277 */
[----:B------:R-:W-:Y:S01]  /*11ae0*/  @P0 SHF.R.S32.HI R141, RZ, 0x1f, R0 ;  /* 0x0000001fff8d0819 */ /* 0x000fe20000011400 */
[C---:B--2---:R-:W-:Y:S05]  /*11af0*/  HMMA.16816.F32.BF16 R4, R180.reuse, R128, R4 ;  /* 0x00000080b404723c */ /* 0x044fea0000041804 */
[----:B------:R-:W-:Y:S02]  /*11b00*/  @P0 IMAD R141, R141, c[0x0][0x1e0], RZ ;  /* 0x000078008d8d0a24 */ /* 0x000fe400078e02ff */
[C---:B------:R-:W-:Y:S01]  /*11b10*/  @P0 IMAD.WIDE.U32 R142, R0.reuse, c[0x0][0x1e0], RZ ;  /* 0x00007800008e0a25 */ /* 0x040fe200078e00ff */
[C---:B------:R-:W-:Y:S01]  /*11b20*/  HMMA.16816.F32.BF16 R8, R180.reuse, R130, R8 ;  /* 0x00000082b408723c */ /* 0x040fe20000041808 */
[----:B------:R-:W2:Y:S03]  /*11b30*/  LDSM.16.M88.4 R128, [R204+0x1000] ;  /* 0x00100000cc80783b */ /* 0x000ea60000000200 */
[----:B------:R-:W-:Y:S04]  /*11b40*/  @P0 IMAD R141, R0, c[0x0][0x1e4], R141 ;  /* 0x00007900008d0a24 */ /* 0x000fe800078e028d */
[C---:B------:R-:W-:Y:S04]  /*11b50*/  HMMA.16816.F32.BF16 R12, R180.reuse, R148, R12 ;  /* 0x00000094b40c723c */ /* 0x040fe8000004180c */
[----:B------:R-:W-:Y:S03]  /*11b60*/  @P0 IMAD.IADD R0, R143, 0x1, R141 ;  /* 0x000000018f000824 */ /* 0x000fe600078e028d */
[----:B------:R-:W-:Y:S01]  /*11b70*/  @P0 IADD3 R148, P1, R118, R118, RZ ;  /* 0x0000007676940210 */ /* 0x000fe20007f3e0ff */
[C---:B------:R-:W-:Y:S04]  /*11b80*/  HMMA.16816.F32.BF16 R16, R180.reuse, R150, R16 ;  /* 0x00000096b410723c */ /* 0x040fe80000041810 */
[----:B------:R-:W-:Y:S02]  /*11b90*/  @P0 IMAD.X R149, R119, 0x1, R119, P1 ;  /* 0x0000000177950824 */ /* 0x000fe400008e0677 */
[----:B------:R-:W-:Y:S02]  /*11ba0*/  @P0 IMAD R0, R0, 0x60, RZ ;  /* 0x0000006000000824 */ /* 0x000fe400078e02ff */
[C---:B------:R-:W-:Y:S04]  /*11bb0*/  HMMA.16816.F32.BF16 R20, R180.reuse, R152, R20 ;  /* 0x00000098b414723c */ /* 0x040fe80000041814 */
[----:B------:R-:W-:Y:S02]  /*11bc0*/  @P0 IMAD.MOV.U32 R150, RZ, RZ, R240 ;  /* 0x000000ffff960224 */ /* 0x000fe400078e00f0 */
[----:B------:R-:W-:Y:S02]  /*11bd0*/  @P0 IMAD.MOV.U32 R151, RZ, RZ, R236 ;  /* 0x000000ffff970224 */ /* 0x000fe400078e00ec */
[C---:B------:R-:W-:Y:S04]  /*11be0*/  HMMA.16816.F32.BF16 R24, R180.reuse, R154, R24 ;  /* 0x0000009ab418723c */ /* 0x040fe80000041818 */
[----:B------:R-:W-:Y:S04]  /*11bf0*/  @P0 IMAD.WIDE.U32 R150, R142, 0x60, R150 ;  /* 0x000000608e960825 */ /* 0x000fe800078e0096 */
[C---:B------:R-:W-:Y:S04]  /*11c00*/  HMMA.16816.F32.BF16 R28, R180.reuse, R156, R28 ;  /* 0x0000009cb41c723c */ /* 0x040fe8000004181c */
[----:B------:R-:W-:Y:S01]  /*11c10*/  @P0 LEA R140, P2, R150, c[0x0][0x1c8], 0x1 ;  /* 0x00007200968c0a11 */ /* 0x000fe200078408ff */
[C---:B------:R-:W-:Y:S03]  /*11c20*/  @P0 IMAD.WIDE.U32 R148, R142.reuse, 0x60, R148 ;  /* 0x000000608e940825 */ /* 0x040fe600078e0094 */
[C---:B------:R-:W-:Y:S04]  /*11c30*/  HMMA.16816.F32.BF16 R32, R180.reuse, R158, R32 ;  /* 0x0000009eb420723c */ /* 0x040fe80000041820 */
[----:B------:R-:W-:Y:S04]  /*11c40*/  @P0 IMAD.WIDE.U32 R142, R142, 0x60, R118 ;  /* 0x000000608e8e0825 */ /* 0x000fe800078e0076 */
[C---:B------:R-:W-:Y:S04]  /*11c50*/  HMMA.16816.F32.BF16 R36, R180.reuse, R164, R36 ;  /* 0x000000a4b424723c */ /* 0x040fe80000041824 */
[----:B------:R-:W-:Y:S04]  /*11c60*/  @P0 IMAD.IADD R143, R0, 0x1, R143 ;  /* 0x00000001008f0824 */ /* 0x000fe800078e028f */
[C---:B------:R-:W-:Y:S08]  /*11c70*/  HMMA.16816.F32.BF16 R40, R180.reuse, R166, R40 ;  /* 0x000000a6b428723c */ /* 0x040ff00000041828 */
[C---:B---3--:R-:W-:Y:S08]  /*11c80*/  HMMA.16816.F32.BF16 R44, R180.reuse, R132, R44 ;  /* 0x00000084b42c723c */ /* 0x048ff0000004182c */
[----:B------:R-:W-:Y:S01]  /*11c90*/  HMMA.16816.F32.BF16 R48, R180, R134, R48 ;  /* 0x00000086b430723c */ /* 0x000fe20000041830 */
[----:B------:R-:W3:Y:S07]  /*11ca0*/  LDSM.16.M88.4 R132, [R204+0x1800] ;  /* 0x00180000cc84783b */ /* 0x000eee0000000200 */
[C---:B-1----:R-:W-:Y:S08]  /*11cb0*/  HMMA.16816.F32.BF16 R4, R184.reuse, R136, R4 ;  /* 0x00000088b804723c */ /* 0x042ff00000041804 */
[C---:B------:R-:W-:Y:S01]  /*11cc0*/  HMMA.16816.F32.BF16 R8, R184.reuse, R138, R8 ;  /* 0x0000008ab808723c */ /* 0x040fe20000041808 */
[----:B------:R-:W1:Y:S07]  /*11cd0*/  LDSM.16.M88.4 R136, [R204+0x2000] ;  /* 0x00200000cc88783b */ /* 0x000e6e0000000200 */
[C---:B------:R-:W-:Y:S08]  /*11ce0*/  HMMA.16816.F32.BF16 R12, R184.reuse, R176, R12 ;  /* 0x000000b0b80c723c */ /* 0x040ff0000004180c */
[C---:B------:R-:W-:Y:S08]  /*11cf0*/  HMMA.16816.F32.BF16 R16, R184.reuse, R178, R16 ;  /* 0x000000b2b810723c */ /* 0x040ff00000041810 */
[C---:B--2---:R-:W-:Y:S08]  /*11d00*/  HMMA.16816.F32.BF16 R20, R184.reuse, R128, R20 ;  /* 0x00000080b814723c */ /* 0x044ff00000041814 */
[C---:B------:R-:W-:Y:S01]  /*11d10*/  HMMA.16816.F32.BF16 R24, R184.reuse, R130, R24 ;  /* 0x00000082b818723c */ /* 0x040fe20000041818 */
[----:B------:R-:W2:Y:S01]  /*11d20*/  LDSM.16.M88.4 R128, [R204+0x2800] ;  /* 0x00280000cc80783b */ /* 0x000ea20000000200 */
[----:B------:R-:W-:Y:S05]  /*11d30*/  DEPBAR.LE SB0, 0x0 ;  /* 0x000080000000791a */ /* 0x000fea0000000000 */
[----:B------:R-:W-:Y:S01]  /*11d40*/  BAR.SYNC.DEFER_BLOCKING 0x0 ;  /* 0x0000000000007b1d */ /* 0x000fe20000010000 */
[C---:B---3--:R-:W-:Y:S07]  /*11d50*/  HMMA.16816.F32.BF16 R28, R184.reuse, R132, R28 ;  /* 0x00000084b81c723c */ /* 0x048fee000004181c */
[----:B------:R-:W-:Y:S01]  /*11d60*/  @P0 IMAD.IADD R132, R151, 0x1, R0 ;  /* 0x0000000197840824 */ /* 0x000fe200078e0200 */
[----:B------:R-:W-:Y:S01]  /*11d70*/  @P0 IADD3 R133, P1, R240, R148, RZ ;  /* 0x00000094f0850210 */ /* 0x000fe20007f3e0ff */
[C---:B------:R-:W-:Y:S03]  /*11d80*/  HMMA.16816.F32.BF16 R32, R184.reuse, R134, R32 ;  /* 0x00000086b820723c */ /* 0x040fe60000041820 */
[----:B------:R-:W-:Y:S02]  /*11d90*/  @P0 LEA.HI.X R141, R150, c[0x0][0x1cc], R132, 0x1, P2 ;  /* 0x00007300968d0a11 */ /* 0x000fe400010f0c84 */
[----:B------:R-:W-:Y:S01]  /*11da0*/  @P0 IADD3.X R132, R236, R0, R149, P1, !PT ;  /* 0x00000000ec840210 */ /* 0x000fe20000ffe495 */
[----:B------:R-:W-:Y:S01]  /*11db0*/  IMAD.IADD R0, R218, 0x1, R209 ;  /* 0x00000001da007824 */ /* 0x000fe200078e02d1 */
[CC--:B------:R-:W-:Y:S01]  /*11dc0*/  @P0 IADD3 R148, P1, R240.reuse, R142.reuse, RZ ;  /* 0x0000008ef0940210 */ /* 0x0c0fe20007f3e0ff */
[C---:B-1----:R-:W-:Y:S04]  /*11dd0*/  HMMA.16816.F32.BF16 R36, R184.reuse, R136, R36 ;  /* 0x00000088b824723c */ /* 0x042fe80000041824 */
[----:B------:R-:W-:Y:S01]  /*11de0*/  @P0 IMAD.X R134, R143, 0x1, R236, P1 ;  /* 0x000000018f860824 */ /* 0x000fe200008e06ec */
[----:B------:R-:W-:Y:S01]  /*11df0*/  @P0 IADD3 R142, P3, P2, R240, R142, R118 ;  /* 0x0000008ef08e0210 */ /* 0x000fe20007a7e076 */
[----:B------:R-:W-:Y:S01]  /*11e00*/  @P6 IMAD.HI.U32 R135, R0, c[0x0][0x2c8], RZ ;  /* 0x0000b20000876a27 */ /* 0x000fe200078e00ff */
[----:B------:R-:W-:Y:S01]  /*11e10*/  @P0 LEA R118, P1, R148, c[0x0][0x1c8], 0x1 ;  /* 0x0000720094760a11 */ /* 0x000fe200078208ff */
[C---:B------:R-:W-:Y:S04]  /*11e20*/  HMMA.16816.F32.BF16 R40, R184.reuse, R138, R40 ;  /* 0x0000008ab828723c */ /* 0x040fe80000041828 */
[----:B------:R-:W-:Y:S02]  /*11e30*/  @P0 IADD3.X R143, R236, R143, R119, P3, P2 ;  /* 0x0000008fec8f0210 */ /* 0x000fe40001fe4477 */
[----:B------:R-:W-:Y:S02]  /*11e40*/  @P0 LEA.HI.X R119, R148, c[0x0][0x1cc], R134, 0x1, P1 ;  /* 0x0000730094770a11 */ /* 0x000fe400008f0c86 */
[----:B------:R-:W-:Y:S01]  /*11e50*/  @P0 ISETP.GE.AND P1, PT, R116, c[0x0][0x1d4], PT ;  /* 0x0000750074000a0c */ /* 0x000fe20003f26270 */
[C---:B--2---:R-:W-:Y:S03]  /*11e60*/  HMMA.16816.F32.BF16 R44, R184.reuse, R128, R44 ;  /* 0x00000080b82c723c */ /* 0x044fe6000004182c */
[C---:B------:R-:W-:Y:S02]  /*11e70*/  @P0 LEA R136, P3, R142.reuse, c[0x0][0x1c8], 0x1 ;  /* 0x000072008e880a11 */ /* 0x040fe400078608ff */
[C---:B------:R-:W-:Y:S02]  /*11e80*/  @P0 LEA R134, P2, R133.reuse, c[0x0][0x1c8], 0x1 ;  /* 0x0000720085860a11 */ /* 0x040fe400078408ff */
[----:B------:R-:W-:Y:S01]  /*11e90*/  @P0 LEA.HI.X R137, R142, c[0x0][0x1cc], R143, 0x1, P3 ;  /* 0x000073008e890a11 */ /* 0x000fe200018f0c8f */
[----:B------:R-:W-:Y:S04]  /*11ea0*/  HMMA.16816.F32.BF16 R48, R184, R130, R48 ;  /* 0x00000082b830723c */ /* 0x000fe80000041830 */
[----:B------:R-:W-:Y:S01]  /*11eb0*/  @!PT LDS RZ, [RZ] ;  /* 0x00000000fffff984 */ /* 0x000fe20000000800 */
[----:B------:R-:W-:Y:S01]  /*11ec0*/  @!PT LDS RZ, [RZ] ;  /* 0x00000000fffff984 */ /* 0x000fe20000000800 */
[----:B------:R-:W-:Y:S01]  /*11ed0*/  @!PT LDS RZ, [RZ] ;  /* 0x00000000fffff984 */ /* 0x000fe20000000800 */
[----:B------:R1:W-:Y:S01]  /*11ee0*/  @P0 LDGSTS.E.BYPASS.LTC128B.128 [R234+0x8100], [R140.64], !P1 ;  /* 0x081000008cea0fae */ /* 0x0003e2000c901d48 */
[----:B------:R-:W-:Y:S02]  /*11ef0*/  @P6 SHF.R.U32.HI R0, RZ, c[0x0][0x2cc], R135 ;  /* 0x0000b300ff006a19 */ /* 0x000fe40000011687 */
[----:B------:R-:W-:Y:S01]  /*11f00*/  @P0 LEA.HI.X R135, R133, c[0x0][0x1cc], R132, 0x1, P2 ;  /* 0x0000730085870a11 */ /* 0x000fe200010f0c84 */
[----:B------:R-:W-:Y:S02]  /*11f10*/  IMAD R130, R245, -0x60, RZ ;  /* 0xffffffa0f5827824 */ /* 0x000fe400078e02ff */
[----:B------:R1:W-:Y:S06]  /*11f20*/  @P0 LDGSTS.E.BYPASS.LTC128B.128 [R234+0xb100], [R140.64+0x80], !P5 ;  /* 0x0b1000808cea0fae */ /* 0x0003ec000e901d48 */
[----:B------:R2:W-:Y:S06]  /*11f30*/  @P0 LDGSTS.E.BYPASS.LTC128B.128 [R234+0x9100], [R118.64], !P1 ;  /* 0x0910000076ea0fae */ /* 0x0005ec000c901d48 */
[----:B------:R2:W-:Y:S06]  /*11f40*/  @P0 LDGSTS.E.BYPASS.LTC128B.128 [R234+0xc100], [R118.64+0x80], !P5 ;  /* 0x0c10008076ea0fae */ /* 0x0005ec000e901d48 */
[----:B------:R1:W-:Y:S06]  /*11f50*/  @P0 LDGSTS.E.BYPASS.LTC128B.128 [R234+0xa100], [R136.64], !P1 ;  /* 0x0a10000088ea0fae */ /* 0x0003ec000c901d48 */
[----:B------:R1:W-:Y:S01]  /*11f60*/  @P0 LDGSTS.E.BYPASS.LTC128B.128 [R234+0xd100], [R134.64+0x80], !P5 ;  /* 0x0d10008086ea0fae */ /* 0x0003e2000e901d48 */
[----:B------:R-:W-:Y:S05]  /*11f70*/  ISETP.GE.AND P5, PT, R232, 0x1, PT ;  /* 0x00000001e800780c */ /* 0x000fea0003fa6270 */
[----:B------:R-:W3:Y:S06]  /*11f80*/  SHFL.IDX PT, R128, R0, RZ, 0x1c1f ;  /* 0x001c1fff00807589 */ /* 0x000eec00000e0000 */
[----:B------:R-:W0:Y:S01]  /*11f90*/  LDGDEPBAR ;  /* 0x00000000000079af */ /* 0x000e220000000000 */
[----:B--2---:R-:W-:Y:S04]  /*11fa0*/  IADD3 R119, -R217, 0x1, R130 ;  /* 0x00000001d9777810 */ /* 0x004fe80007ffe182 */
[----:B------:R-:W-:Y:S04]  /*11fb0*/  IADD3 R119, -R229, R119, R231 ;  /* 0x00000077e5777210 */ /* 0x000fe80007ffe1e7 */
[C---:B------:R-:W-:Y:S02]  /*11fc0*/  IADD3 R129, R119.reuse, c[0x0][0x328], RZ ;  /* 0x0000ca0077817a10 */ /* 0x040fe40007ffe0ff */
[----:B------:R-:W-:Y:S03]  /*11fd0*/  IADD3 R119, R119, UR4, RZ ;  /* 0x0000000477777c10 */ /* 0x000fe6000fffe0ff */
[----:B---3--:R-:W-:Y:S02]  /*11fe0*/  IMAD.IADD R132, R129, 0x1, R128 ;  /* 0x0000000181847824 */ /* 0x008fe400078e0280 */
        /* <DEDUP_REMOVED lines=15> */
.L_x_808:
[----:B------:R-:W-:Y:S04]  /*120e0*/  MOV R118, c[0x0][0x32c] ;  /* 0x0000cb0000767a02 */ /* 0x000fe80000000f00 */
[----:B------:R-:W-:Y:S11]  /*120f0*/  ISETP.NE.AND P0, PT, R118, 0x1, PT ;  /* 0x000000017600780c */ /* 0x000ff60003f05270 */
[----:B------:R-:W-:Y:S02]  /*12100*/  @!UPT UIADD3 URZ, URZ, URZ, URZ ;  /* 0x0000003f3f3ff290 */ /* 0x000fe4000fffe03f */
[----:B------:R-:W-:Y:S05]  /*12110*/  @P0 IMAD.HI.U32 R118, R128, c[0x0][0x330], RZ ;  /* 0x0000cc0080760a27 */ /* 0x000fea00078e00ff */
[----:B------:R-:W-:Y:S02]  /*12120*/  @P0 SHF.R.U32.HI R128, RZ, c[0x0][0x334], R118 ;  /* 0x0000cd00ff800a19 */ /* 0x000fe40000011676 */
.L_x_809:
[----:B------:R-:W-:Y:S05]  /*12130*/  BSYNC B0 ;  /* 0x0000000000007941 */ /* 0x000fea0003800000 */
.L_x_807:
[----:B------:R-:W-:Y:S04]  /*12140*/  IMAD.IADD R118, R130, 0x1, -R217 ;  /* 0x0000000182767824 */ /* 0x000fe800078e0ad9 */
[----:B------:R-:W-:Y:S05]  /*12150*/  IMAD R128, R128, c[0x0][0x32c], R118 ;  /* 0x0000cb0080807a24 */ /* 0x000fea00078e0276 */
[----:B------:R-:W-:Y:S02]  /*12160*/  IADD3 R118, R128, c[0x0][0x32c], RZ ;  /* 0x0000cb0080767a10 */ /* 0x000fe40007ffe0ff */
[----:B------:R-:W-:Y:S02]  /*12170*/  IMNMX R131, R131, R128, !PT ;  /* 0x0000008083837217 */ /* 0x000fe40007800200 */
[----:B------:R-:W-:Y:S02]  /*12180*/  IMNMX R132, R132, R118, PT ;  /* 0x0000007684847217 */ /* 0x000fe40003800200 */
.L_x_806:
[C---:B-1----:R-:W-:Y:S01]  /*12190*/  ISETP.GE.AND P1, PT, R130.reuse, 0x1, PT ;  /* 0x000000018200780c */ /* 0x042fe20003f26270 */
[----:B------:R-:W1:Y:S01]  /*121a0*/  SHFL.IDX PT, R0, R0, 0x1, 0x1c1f ;  /* 0x003c1f0000007f89 */ /* 0x000e6200000e0000 */
[----:B------:R-:W-:Y:S02]  /*121b0*/  ISETP.GE.AND P0, PT, R130, 0x2, PT ;  /* 0x000000028200780c */ /* 0x000fe40003f06270 */
[----:B------:R-:W-:Y:S02]  /*121c0*/  LOP3.LUT R230, R230, 0xffffbfff, RZ, 0xc0, !PT ;  /* 0xffffbfffe6e67812 */ /* 0x000fe400078ec0ff */
[C---:B------:R-:W-:Y:S02]  /*121d0*/  ISETP.GE.AND P2, PT, R130.reuse, 0x9, PT ;  /* 0x000000098200780c */ /* 0x040fe40003f46270 */
[C---:B------:R-:W-:Y:S02]  /*121e0*/  ISETP.GE.AND P6, PT, R130.reuse, 0x42, PT ;  /* 0x000000428200780c */ /* 0x040fe40003fc6270 */
[C---:B------:R-:W-:Y:S02]  /*121f0*/  ISETP.GE.AND P5, PT, R130.reuse, 0x49, PT ;  /* 0x000000498200780c */ /* 0x040fe40003fa6270 */
[----:B------:R-:W-:Y:S02]  /*12200*/  ISETP.GE.AND P4, PT, R130, 0x4a, PT ;  /* 0x0000004a8200780c */ /* 0x000fe40003f86270 */
[----:B------:R-:W-:Y:S02]  /*12210*/  @P1 LOP3.LUT R230, R230, 0x4000, RZ, 0xfc, !PT ;  /* 0x00004000e6e61812 */ /* 0x000fe400078efcff */
[C---:B------:R-:W-:Y:S02]  /*12220*/  ISETP.GT.AND P1, PT, R131.reuse, RZ, !P1 ;  /* 0x000000ff8300720c */ /* 0x040fe40004f24270 */
[----:B------:R-:W-:Y:S02]  /*12230*/  LOP3.LUT R230, R230, 0xfffeffff, RZ, 0xc0, !PT ;  /* 0xfffeffffe6e67812 */ /* 0x000fe400078ec0ff */
[----:B------:R-:W-:Y:S02]  /*12240*/  ISETP.LT.OR P1, PT, R132, 0x1, P1 ;  /* 0x000000018400780c */ /* 0x000fe40000f21670 */
[----:B------:R-:W-:Y:S02]  /*12250*/  @P0 LOP3.LUT R230, R230, 0x10000, RZ, 0xfc, !PT ;  /* 0x00010000e6e60812 */ /* 0x000fe400078efcff */
[----:B------:R-:W-:Y:S01]  /*12260*/  ISETP.GT.AND P0, PT, R131, 0x1, !P0 ;  /* 0x000000018300780c */ /* 0x000fe20004704270 */
[--C-:B-1----:R-:W-:Y:S01]  /*12270*/  IMAD.IADD R129, R129, 0x1, R0.reuse ;  /* 0x0000000181817824 */ /* 0x102fe200078e0200 */
[----:B------:R-:W-:Y:S01]  /*12280*/  FSEL R128, R4, -INF , !P1 ;  /* 0xff80000004807808 */ /* 0x000fe20004800000 */
[----:B------:R-:W-:Y:S01]  /*12290*/  IMAD.IADD R119, R119, 0x1, R0 ;  /* 0x0000000177777824 */ /* 0x000fe200078e0200 */
[----:B------:R-:W-:Y:S02]  /*122a0*/  ISETP.GE.AND P1, PT, R130, 0xa, PT ;  /* 0x0000000a8200780c */ /* 0x000fe40003f26270 */
[----:B------:R-:W-:Y:S02]  /*122b0*/  ISETP.LT.OR P0, PT, R132, 0x2, P0 ;  /* 0x000000028400780c */ /* 0x000fe40000701670 */
[----:B------:R-:W-:Y:S02]  /*122c0*/  LOP3.LUT R230, R230, 0xffff7fff, RZ, 0xc0, !PT ;  /* 0xffff7fffe6e67812 */ /* 0x000fe400078ec0ff */
[----:B------:R-:W-:Y:S02]  /*122d0*/  FSEL R118, R5, -INF , !P0 ;  /* 0xff80000005767808 */ /* 0x000fe40004000000 */
[----:B------:R-:W-:Y:S02]  /*122e0*/  @P2 LOP3.LUT R230, R230, 0x8000, RZ, 0xfc, !PT ;  /* 0x00008000e6e62812 */ /* 0x000fe400078efcff */
[C---:B------:R-:W-:Y:S02]  /*122f0*/  ISETP.GT.AND P0, PT, R131.reuse, 0x8, !P2 ;  /* 0x000000088300780c */ /* 0x040fe40005704270 */
        /* <DEDUP_REMOVED lines=9> */
[C---:B------:R-:W-:Y:S02]  /*12390*/  ISETP.GT.AND P0, PT, R131.reuse, 0x10, !P1 ;  /* 0x000000108300780c */ /* 0x040fe40004f04270 */
[----:B------:R-:W-:Y:S02]  /*123a0*/  ISETP.GE.AND P2, PT, R130, 0x52, PT ;  /* 0x000000528200780c */ /* 0x000fe40003f46270 */
[----:B------:R-:W-:Y:S02]  /*123b0*/  ISETP.LT.OR P0, PT, R132, 0x11, P0 ;  /* 0x000000118400780c */ /* 0x000fe40000701670 */
[----:B------:R-:W-:Y:S02]  /*123c0*/  @P1 LOP3.LUT R230, R230, 0x1000, RZ, 0xfc, !PT ;  /* 0x00001000e6e61812 */ /* 0x000fe400078efcff */
[----:B------:R-:W-:Y:S02]  /*123d0*/  ISETP.GE.AND P1, PT, R130, 0x12, PT ;  /* 0x000000128200780c */ /* 0x000fe40003f26270 */
[----:B------:R-:W-:Y:S02]  /*123e0*/  LOP3.LUT R230, R230, 0xfffff7ff, RZ, 0xc0, !PT ;  /* 0xfffff7ffe6e67812 */ /* 0x000fe400078ec0ff */
[----:B------:R-:W-:Y:S02]  /*123f0*/  FSEL R143, R12, -INF , !P0 ;  /* 0xff8000000c8f7808 */ /* 0x000fe40004000000 */
[----:B------:R-:W-:Y:S02]  /*12400*/  ISETP.GT.AND P0, PT, R131, 0x11, !P1 ;  /* 0x000000118300780c */ /* 0x000fe40004f04270 */
[----:B------:R-:W-:Y:S02]  /*12410*/  ISETP.GE.AND P3, PT, R130, 0x59, PT ;  /* 0x000000598200780c */ /* 0x000fe40003f66270 */
        /* <DEDUP_REMOVED lines=77> */
[----:B------:R-:W-:Y:S04]  /*128f0*/  ISETP.GT.AND P0, PT, R131, 0x49, !P4 ;  /* 0x000000498300780c */ /* 0x000fe80006704270 */
[C---:B------:R-:W-:Y:S04]  /*12900*/  ISETP.LT.OR P0, PT, R132.reuse, 0x4a, P0 ;  /* 0x0000004a8400780c */ /* 0x040fe80000701670 */
[----:B------:R-:W-:Y:S02]  /*12910*/  FSEL R167, R41, -INF , !P0 ;  /* 0xff80000029a77808 */ /* 0x000fe40004000000 */
[C---:B------:R-:W-:Y:S04]  /*12920*/  ISETP.GT.AND P0, PT, R131.reuse, 0x50, !P1 ;  /* 0x000000508300780c */ /* 0x040fe80004f04270 */
        /* <DEDUP_REMOVED lines=8> */
[----:B------:R-:W-:Y:S11]  /*129b0*/  ISETP.GE.AND P0, PT, R130, 0x5a, PT ;  /* 0x0000005a8200780c */ /* 0x000ff60003f06270 */
[----:B------:R-:W-:Y:S02]  /*129c0*/  @!UPT UIADD3 URZ, URZ, URZ, URZ ;  /* 0x0000003f3f3ff290 */ /* 0x000fe4000fffe03f */
[----:B------:R-:W-:Y:S02]  /*129d0*/  @P0 LOP3.LUT R230, R230, 0x40000, RZ, 0xfc, !PT ;  /* 0x00040000e6e60812 */ /* 0x000fe400078efcff */
[----:B------:R-:W-:Y:S04]  /*129e0*/  ISETP.GT.AND P0, PT, R131, 0x59, !P0 ;  /* 0x000000598300780c */ /* 0x000fe80004704270 */
[----:B------:R-:W-:Y:S04]  /*129f0*/  ISETP.LT.OR P0, PT, R132, 0x5a, P0 ;  /* 0x0000005a8400780c */ /* 0x000fe80000701670 */
[----:B------:R-:W-:Y:S02]  /*12a00*/  FSEL R142, R49, -INF , !P0 ;  /* 0xff800000318e7808 */ /* 0x000fe40004000000 */
[----:B------:R-:W-:Y:S11]  /*12a10*/  ISETP.GE.AND P0, PT, R232, 0x1, PT ;  /* 0x00000001e800780c */ /* 0x000ff60003f06270 */
[----:B------:R-:W-:Y:S02]  /*12a20*/  @!UPT UIADD3 URZ, URZ, URZ, URZ ;  /* 0x0000003f3f3ff290 */ /* 0x000fe4000fffe03f */
        /* <DEDUP_REMOVED lines=14> */
.L_x_812:
[----:B------:R-:W-:Y:S04]  /*12b10*/  MOV R0, c[0x0][0x32c] ;  /* 0x0000cb0000007a02 */ /* 0x000fe80000000f00 */
[----:B------:R-:W-:Y:S11]  /*12b20*/  ISETP.NE.AND P0, PT, R0, 0x1, PT ;  /* 0x000000010000780c */ /* 0x000ff60003f05270 */
[----:B------:R-:W-:Y:S02]  /*12b30*/  @!UPT UIADD3 URZ, URZ, URZ, URZ ;  /* 0x0000003f3f3ff290 */ /* 0x000fe4000fffe03f */
[----:B------:R-:W-:Y:S05]  /*12b40*/  @P0 IMAD.HI.U32 R0, R4, c[0x0][0x330], RZ ;  /* 0x0000cc0004000a27 */ /* 0x000fea00078e00ff */
[----:B------:R-:W-:Y:S02]  /*12b50*/  @P0 SHF.R.U32.HI R4, RZ, c[0x0][0x334], R0 ;  /* 0x0000cd00ff040a19 */ /* 0x000fe40000011600 */
.L_x_813:
[----:B------:R-:W-:Y:S05]  /*12b60*/  BSYNC B0 ;  /* 0x0000000000007941 */ /* 0x000fea0003800000 */
.L_x_811:
[----:B------:R-:W-:Y:S04]  /*12b70*/  IMAD.IADD R130, R130, 0x1, -R217 ;  /* 0x0000000182827824 */ /* 0x000fe800078e0ad9 */
[----:B------:R-:W-:Y:S05]  /*12b80*/  IMAD R130, R4, c[0x0][0x32c], R130 ;  /* 0x0000cb0004827a24 */ /* 0x000fea00078e0282 */
[----:B------:R-:W-:Y:S02]  /*12b90*/  IADD3 R0, R130, c[0x0][0x32c], RZ ;  /* 0x0000cb0082007a10 */ /* 0x000fe40007ffe0ff */
[----:B------:R-:W-:Y:S02]  /*12ba0*/  IMNMX R119, R119, R130, !PT ;  /* 0x0000008277777217 */ /* 0x000fe40007800200 */
[----:B------:R-:W-:Y:S02]  /*12bb0*/  IMNMX R129, R129, R0, PT ;  /* 0x0000000081817217 */ /* 0x000fe40003800200 */
.L_x_810:
[----:B------:R-:W-:Y:S01]  /*12bc0*/  LOP3.LUT P0, RZ, R230, 0x4000, RZ, 0xc0, !PT ;  /* 0x00004000e6ff7812 */ /* 0x000fe2000780c0ff */
[----:B------:R-:W-:Y:S01]  /*12bd0*/  IMAD.MOV.U32 R32, RZ, RZ, R28 ;  /* 0x000000ffff207224 */ /* 0x000fe200078e001c */
[----:B------:R-:W-:Y:S01]  /*12be0*/  FMNMX.FTZ R0, R128, R3, !PT ;  /* 0x0000000380007209 */ /* 0x000fe20007810000 */
[----:B------:R-:W-:Y:S01]  /*12bf0*/  IMAD.MOV.U32 R41, RZ, RZ, R33 ;  /* 0x000000ffff297224 */ /* 0x000fe200078e0021 */
[----:B------:R-:W-:Y:S01]  /*12c00*/  ISETP.GT.AND P0, PT, R119, RZ, !P0 ;  /* 0x000000ff7700720c */ /* 0x000fe20004704270 */
[----:B------:R-:W-:Y:S01]  /*12c10*/  IMAD.MOV.U32 R36, RZ, RZ, R133 ;  /* 0x000000ffff247224 */ /* 0x000fe200078e0085 */
        /* <DEDUP_REMOVED lines=33> */
[----:B------:R-:W-:Y:S02]  /*12e30*/  MOV R33, R29 ;  /* 0x0000001d00217202 */ /* 0x000fe40000000f00 */
        /* <DEDUP_REMOVED lines=33> */
[----:B------:R-:W-:Y:S01]  /*13050*/  LOP3.LUT P0, RZ, R230, 0x40, RZ, 0xc0, !PT ;  /* 0x00000040e6ff7812 */ /* 0x000fe2000780c0ff */
[----:B------:R-:W-:Y:S01]  /*13060*/  LDSM.16.MT88.4 R20, [R190] ;  /* 0x00000000be14783b */ /* 0x000fe20000004200 */
        /* <DEDUP_REMOVED lines=14> */
[----:B------:R-:W1:Y:S01]  /*13150*/  SHFL.BFLY PT, R6, R0, 0x2, 0x1f ;  /* 0x0c401f0000067f89 */ /* 0x000e6200000e0000 */
[----:B------:R-:W-:Y:S02]  /*13160*/  FMNMX.FTZ R4, R48, R4, !PT ;  /* 0x0000000430047209 */ /* 0x000fe40007810000 */
[C---:B------:R-:W-:Y:S02]  /*13170*/  ISETP.GT.AND P0, PT, R119.reuse, 0x30, !P0 ;  /* 0x000000307700780c */ /* 0x040fe40004704270 */
[----:B------:R-:W-:Y:S02]  /*13180*/  ISETP.GT.AND P1, PT, R119, 0x50, !P1 ;  /* 0x000000507700780c */ /* 0x000fe40004f24270 */
[----:B------:R-:W-:Y:S02]  /*13190*/  ISETP.LT.OR P0, PT, R129, 0x31, P0 ;  /* 0x000000318100780c */ /* 0x000fe40000701670 */
[----:B------:R-:W-:Y:S02]  /*131a0*/  ISETP.GT.AND P3, PT, R119, 0x58, !P3 ;  /* 0x000000587700780c */ /* 0x000fe40005f64270 */
[----:B------:R-:W-:Y:S02]  /*131b0*/  FSEL R17, R30, -INF , !P0 ;  /* 0xff8000001e117808 */ /* 0x000fe40004000000 */
[----:B------:R-:W-:Y:S02]  /*131c0*/  LOP3.LUT P0, RZ, R230, 0x8, RZ, 0xc0, !PT ;  /* 0x00000008e6ff7812 */ /* 0x000fe4000780c0ff */
[----:B------:R-:W-:Y:S02]  /*131d0*/  FMNMX.FTZ R4, R17, R4, !PT ;  /* 0x0000000411047209 */ /* 0x000fe40007810000 */
[----:B------:R-:W-:Y:S04]  /*131e0*/  ISETP.GT.AND P0, PT, R119, 0x31, !P0 ;  /* 0x000000317700780c */ /* 0x000fe80004704270 */
[----:B------:R-:W-:Y:S02]  /*131f0*/  ISETP.LT.OR P0, PT, R129, 0x32, P0 ;  /* 0x000000328100780c */ /* 0x000fe40000701670 */
[----:B-1----:R-:W-:Y:S02]  /*13200*/  FMNMX.FTZ R6, R0, R6, !PT ;  /* 0x0000000600067209 */ /* 0x002fe40007810000 */
[----:B------:R-:W-:Y:S02]  /*13210*/  FSEL R25, R31, -INF , !P0 ;  /* 0xff8000001f197808 */ /* 0x000fe40004000000 */
[----:B------:R-:W-:Y:S01]  /*13220*/  LOP3.LUT P0, RZ, R230, 0x4, RZ, 0xc0, !PT ;  /* 0x00000004e6ff7812 */ /* 0x000fe2000780c0ff */
[----:B------:R-:W1:Y:S01]  /*13230*/  SHFL.BFLY PT, R13, R6, 0x1, 0x1f ;  /* 0x0c201f00060d7f89 */ /* 0x000e6200000e0000 */
[----:B------:R-:W-:Y:S02]  /*13240*/  FMNMX.FTZ R4, R25, R4, !PT ;  /* 0x0000000419047209 */ /* 0x000fe40007810000 */
[----:B------:R-:W-:Y:S04]  /*13250*/  ISETP.GT.AND P0, PT, R119, 0x38, !P0 ;  /* 0x000000387700780c */ /* 0x000fe80004704270 */
[----:B------:R-:W-:Y:S01]  /*13260*/  ISETP.LT.OR P0, PT, R129, 0x39, P0 ;  /* 0x000000398100780c */ /* 0x000fe20000701670 */
[----:B------:R-:W-:Y:S03]  /*13270*/  LDSM.16.MT88.4 R28, [R189] ;  /* 0x00000000bd1c783b */ /* 0x000fe60000004200 */
        /* <DEDUP_REMOVED lines=10> */
[----:B------:R-:W-:Y:S02]  /*13320*/  FSEL R249, R38, -INF , !P0 ;  /* 0xff80000026f97808 */ /* 0x000fe40004000000 */
[----:B------:R-:W-:Y:S02]  /*13330*/  ISETP.GT.AND P0, PT, R119, 0x41, !P6 ;  /* 0x000000417700780c */ /* 0x000fe40007704270 */
[----:B------:R-:W-:Y:S02]  /*13340*/  FMNMX.FTZ R4, R249, R4, !PT ;  /* 0x00000004f9047209 */ /* 0x000fe40007810000 */
[----:B------:R-:W-:Y:S02]  /*13350*/  ISETP.LT.OR P0, PT, R129, 0x42, P0 ;  /* 0x000000428100780c */ /* 0x000fe40000701670 */
[----:B------:R-:W-:Y:S02]  /*13360*/  LOP3.LUT P6, RZ, R230, 0x40000, RZ, 0xc0, !PT ;  /* 0x00040000e6ff7812 */ /* 0x000fe400078cc0ff */
[----:B------:R-:W-:Y:S02]  /*13370*/  FSEL R176, R39, -INF , !P0 ;  /* 0xff80000027b07808 */ /* 0x000fe40004000000 */
[----:B------:R-:W-:Y:S02]  /*13380*/  ISETP.GT.AND P0, PT, R119, 0x48, !P5 ;  /* 0x000000487700780c */ /* 0x000fe40006f04270 */
[----:B------:R-:W-:Y:S02]  /*13390*/  FMNMX.FTZ R4, R176, R4, !PT ;  /* 0x00000004b0047209 */ /* 0x000fe40007810000 */
[----:B------:R-:W-:Y:S04]  /*133a0*/  ISETP.LT.OR P0, PT, R129, 0x49, P0 ;  /* 0x000000498100780c */ /* 0x000fe80000701670 */
[----:B------:R-:W-:Y:S02]  /*133b0*/  FSEL R166, R42, -INF , !P0 ;  /* 0xff8000002aa67808 */ /* 0x000fe40004000000 */
[----:B------:R-:W-:Y:S02]  /*133c0*/  ISETP.GT.AND P0, PT, R119, 0x49, !P4 ;  /* 0x000000497700780c */ /* 0x000fe40006704270 */
[----:B------:R-:W-:Y:S02]  /*133d0*/  FMNMX.FTZ R4, R166, R4, !PT ;  /* 0x00000004a6047209 */ /* 0x000fe40007810000 */
[----:B------:R-:W-:Y:S04]  /*133e0*/  ISETP.LT.OR P0, PT, R129, 0x4a, P0 ;  /* 0x0000004a8100780c */ /* 0x000fe80000701670 */
[----:B------:R-:W-:Y:S02]  /*133f0*/  FSEL R165, R43, -INF , !P0 ;  /* 0xff8000002ba57808 */ /* 0x000fe40004000000 */
[----:B------:R-:W-:Y:S02]  /*13400*/  ISETP.GT.AND P0, PT, R119, 0x51, !P2 ;  /* 0x000000517700780c */ /* 0x000fe40005704270 */
[C---:B------:R-:W-:Y:S02]  /*13410*/  ISETP.LT.OR P2, PT, R129.reuse, 0x51, P1 ;  /* 0x000000518100780c */ /* 0x040fe40000f41670 */
[----:B------:R-:W-:Y:S02]  /*13420*/  ISETP.LT.OR P1, PT, R129, 0x52, P0 ;  /* 0x000000528100780c */ /* 0x000fe40000721670 */
[----:B------:R-:W-:Y:S02]  /*13430*/  FSEL R154, R46, -INF , !P2 ;  /* 0xff8000002e9a7808 */ /* 0x000fe40005000000 */
[----:B------:R-:W-:Y:S02]  /*13440*/  FMNMX.FTZ R4, R165, R4, !PT ;  /* 0x00000004a5047209 */ /* 0x000fe40007810000 */
[----:B------:R-:W-:Y:S02]  /*13450*/  FSEL R148, R47, -INF , !P1 ;  /* 0xff8000002f947808 */ /* 0x000fe40004800000 */
[----:B------:R-:W-:Y:S01]  /*13460*/  FMNMX.FTZ R4, R154, R4, !PT ;  /* 0x000000049a047209 */ /* 0x000fe20007810000 */
[----:B------:R-:W-:Y:S01]  /*13470*/  LDSM.16.MT88.4 R44, [R191+0x3000] ;  /* 0x00300000bf2c783b */ /* 0x000fe20000004200 */
[----:B------:R-:W-:Y:S02]  /*13480*/  ISETP.GT.AND P0, PT, R119, 0x59, !P6 ;  /* 0x000000597700780c */ /* 0x000fe40007704270 */
[C---:B------:R-:W-:Y:S02]  /*13490*/  ISETP.LT.OR P1, PT, R129.reuse, 0x59, P3 ;  /* 0x000000598100780c */ /* 0x040fe40001f21670 */
[----:B------:R-:W-:Y:S02]  /*134a0*/  ISETP.LT.OR P0, PT, R129, 0x5a, P0 ;  /* 0x0000005a8100780c */ /* 0x000fe40000701670 */
[----:B------:R-:W-:Y:S02]  /*134b0*/  FSEL R141, R50, -INF , !P1 ;  /* 0xff800000328d7808 */ /* 0x000fe40004800000 */
[----:B------:R-:W-:Y:S02]  /*134c0*/  FMNMX.FTZ R0, R148, R4, !PT ;  /* 0x0000000494007209 */ /* 0x000fe40007810000 */
[----:B------:R-:W-:Y:S02]  /*134d0*/  FSEL R119, R51, -INF , !P0 ;  /* 0xff80000033777808 */ /* 0x000fe40004000000 */
        /* <DEDUP_REMOVED lines=14> */
[----:B------:R-:W-:Y:S02]  /*135c0*/  FMUL.FTZ R3, R3, c[0x0][0x2d0] ;  /* 0x0000b40003037a20 */ /* 0x000fe40000410000 */
        /* <DEDUP_REMOVED lines=11> */
[----:B------:R-:W3:Y:S01]  /*13680*/  MUFU.EX2 R135, R135 ;  /* 0x0000008700877308 */ /* 0x000ee20000000800 */
[--C-:B------:R-:W-:Y:S02]  /*13690*/  FFMA.FTZ R250, R250, c[0x0][0x2d0], -R156.reuse ;  /* 0x0000b400fafa7a23 */ /* 0x100fe4000001089c */
[--C-:B------:R-:W-:Y:S02]  /*136a0*/  FFMA.FTZ R246, R246, c[0x0][0x2d0], -R156.reuse ;  /* 0x0000b400f6f67a23 */ /* 0x100fe4000001089c */
[--C-:B------:R-:W-:Y:S02]  /*136b0*/  FFMA.FTZ R177, R177, c[0x0][0x2d0], -R156.reuse ;  /* 0x0000b400b1b17a23 */ /* 0x100fe4000001089c */
[--C-:B------:R-:W-:Y:S02]  /*136c0*/  FFMA.FTZ R167, R167, c[0x0][0x2d0], -R156.reuse ;  /* 0x0000b400a7a77a23 */ /* 0x100fe4000001089c */
[--C-:B------:R-:W-:Y:S01]  /*136d0*/  FFMA.FTZ R152, R152, c[0x0][0x2d0], -R156.reuse ;  /* 0x0000b40098987a23 */ /* 0x100fe2000001089c */
[----:B------:R-:W-:Y:S01]  /*136e0*/  MUFU.EX2 R132, R132 ;  /* 0x0000008400847308 */ /* 0x000fe20000000800 */
[----:B------:R-:W-:Y:S01]  /*136f0*/  FFMA.FTZ R151, R151, c[0x0][0x2d0], -R156 ;  /* 0x0000b40097977a23 */ /* 0x000fe2000001089c */
[----:B-1----:R-:W-:Y:S01]  /*13700*/  FMNMX.FTZ R118, R5, R4, !PT ;  /* 0x0000000405767209 */ /* 0x002fe20007810000 */
[C---:B--2---:R-:W-:Y:S01]  /*13710*/  FMUL.FTZ R5, R3.reuse, R113 ;  /* 0x0000007103057220 */ /* 0x044fe20000410000 */
[----:B------:R-:W-:Y:S01]  /*13720*/  MOV R113, R24 ;  /* 0x0000001800717202 */ /* 0x000fe20000000f00 */
[C---:B------:R-:W-:Y:S01]  /*13730*/  FMUL.FTZ R8, R3.reuse, R108 ;  /* 0x0000006c03087220 */ /* 0x040fe20000410000 */
[C---:B------:R-:W-:Y:S01]  /*13740*/  FSETP.NEU.FTZ.AND P0, PT, R118.reuse, -INF , PT ;  /* 0xff8000007600780b */ /* 0x040fe20003f1d000 */
[C---:B------:R-:W-:Y:S03]  /*13750*/  FMUL.FTZ R140, R118.reuse, c[0x0][0x2d0] ;  /* 0x0000b400768c7a20 */ /* 0x040fe60000410000 */
[----:B------:R-:W1:Y:S01]  /*13760*/  MUFU.EX2 R134, R134 ;  /* 0x0000008600867308 */ /* 0x000e620000000800 */
[----:B------:R-:W-:Y:S01]  /*13770*/  FSEL R4, R118, RZ, P0 ;  /* 0x000000ff76047208 */ /* 0x000fe20000000000 */
[----:B------:R-:W-:Y:S01]  /*13780*/  FMUL.FTZ R9, R3, R109 ;  /* 0x0000006d03097220 */ /* 0x000fe20000410000 */
[----:B------:R-:W-:Y:S01]  /*13790*/  FSEL R140, R140, RZ, P0 ;  /* 0x000000ff8c8c7208 */ /* 0x000fe20000000000 */
[----:B------:R-:W-:Y:S01]  /*137a0*/  IMAD.MOV.U32 R109, RZ, RZ, R36 ;  /* 0x000000ffff6d7224 */ /* 0x000fe200078e0024 */
[----:B---3--:R-:W-:Y:S01]  /*137b0*/  F2FP.BF16.PACK_AB R128, R133, R135 ;  /* 0x000000878580723e */ /* 0x008fe200000010ff */
[----:B------:R-:W-:Y:S01]  /*137c0*/  FADD.FTZ R2, -R4, R2 ;  /* 0x0000000204027221 */ /* 0x000fe20000010100 */
[----:B------:R-:W-:Y:S01]  /*137d0*/  LDSM.16.MT88.4 R36, [R188] ;  /* 0x00000000bc24783b */ /* 0x000fe20000004200 */
[--C-:B------:R-:W-:Y:S01]  /*137e0*/  FFMA.FTZ R139, R12, c[0x0][0x2d0], -R140.reuse ;  /* 0x0000b4000c8b7a23 */ /* 0x100fe2000001088c */
[----:B------:R-:W-:Y:S01]  /*137f0*/  ISETP.GT.AND P0, PT, R245, R244, PT ;  /* 0x000000f4f500720c */ /* 0x000fe20003f04270 */
[--C-:B------:R-:W-:Y:S01]  /*13800*/  FFMA.FTZ R138, R7, c[0x0][0x2d0], -R140.reuse ;  /* 0x0000b400078a7a23 */ /* 0x100fe2000001088c */
[----:B------:R-:W-:Y:S01]  /*13810*/  MUFU.EX2 R143, R143 ;  /* 0x0000008f008f7308 */ /* 0x000fe20000000800 */
[--C-:B------:R-:W-:Y:S02]  /*13820*/  FFMA.FTZ R137, R10, c[0x0][0x2d0], -R140.reuse ;  /* 0x0000b4000a897a23 */ /* 0x100fe4000001088c */
[----:B------:R-:W-:Y:S01]  /*13830*/  FFMA.FTZ R136, R11, c[0x0][0x2d0], -R140 ;  /* 0x0000b4000b887a23 */ /* 0x000fe2000001088c */
[----:B------:R-:W2:Y:S01]  /*13840*/  LDSM.16.MT88.4 R12, [R191] ;  /* 0x00000000bf0c783b */ /* 0x000ea20000004200 */
[----:B------:R-:W-:Y:S02]  /*13850*/  FMUL.FTZ R2, R2, c[0x0][0x2d0] ;  /* 0x0000b40002027a20 */ /* 0x000fe40000410000 */
[C---:B------:R-:W-:Y:S02]  /*13860*/  FMUL.FTZ R4, R3.reuse, R112 ;  /* 0x0000007003047220 */ /* 0x040fe40000410000 */
[----:B------:R-:W-:Y:S01]  /*13870*/  IMAD.MOV.U32 R112, RZ, RZ, R16 ;  /* 0x000000ffff707224 */ /* 0x000fe200078e0010 */
[----:B------:R-:W-:Y:S01]  /*13880*/  MUFU.EX2 R139, R139 ;  /* 0x0000008b008b7308 */ /* 0x000fe20000000800 */
[C---:B------:R-:W-:Y:S01]  /*13890*/  FMUL.FTZ R16, R3.reuse, R72 ;  /* 0x0000004803107220 */ /* 0x040fe20000410000 */
[----:B-1----:R-:W-:Y:S01]  /*138a0*/  F2FP.BF16.PACK_AB R130, R134, R132 ;  /* 0x000000848682723e */ /* 0x002fe200000010ff */
[C---:B------:R-:W-:Y:S02]  /*138b0*/  FMUL.FTZ R24, R3.reuse, R80 ;  /* 0x0000005003187220 */ /* 0x040fe40000410000 */
[----:B------:R-:W-:Y:S02]  /*138c0*/  IMAD.MOV.U32 R108, RZ, RZ, R41 ;  /* 0x000000ffff6c7224 */ /* 0x000fe400078e0029 */
[C---:B------:R-:W-:Y:S03]  /*138d0*/  FMUL.FTZ R41, R3.reuse, R97 ;  /* 0x0000006103297220 */ /* 0x040fe60000410000 */
[----:B------:R-:W1:Y:S01]  /*138e0*/  MUFU.EX2 R2, R2 ;  /* 0x0000000200027308 */ /* 0x000e620000000800 */
[C---:B------:R-:W-:Y:S02]  /*138f0*/  FMUL.FTZ R49, R3.reuse, R105 ;  /* 0x0000006903317220 */ /* 0x040fe40000410000 */
[C---:B------:R-:W-:Y:S02]  /*13900*/  FMUL.FTZ R52, R3.reuse, R52 ;  /* 0x0000003403347220 */ /* 0x040fe40000410000 */
[----:B------:R-:W-:Y:S02]  /*13910*/  FMUL.FTZ R53, R3, R53 ;  /* 0x0000003503357220 */ /* 0x000fe40000410000 */
[--C-:B------:R-:W-:Y:S02]  /*13920*/  FFMA.FTZ R157, R157, c[0x0][0x2d0], -R140.reuse ;  /* 0x0000b4009d9d7a23 */ /* 0x100fe4000001088c */
[--C-:B------:R-:W-:Y:S01]  /*13930*/  FFMA.FTZ R158, R158, c[0x0][0x2d0], -R140.reuse ;  /* 0x0000b4009e9e7a23 */ /* 0x100fe2000001088c */
[----:B------:R-:W3:Y:S01]  /*13940*/  MUFU.EX2 R138, R138 ;  /* 0x0000008a008a7308 */ /* 0x000ee20000000800 */
[--C-:B------:R-:W-:Y:S02]  /*13950*/  FFMA.FTZ R159, R159, c[0x0][0x2d0], -R140.reuse ;  /* 0x0000b4009f9f7a23 */ /* 0x100fe4000001088c */
[----:B------:R-:W-:Y:S02]  /*13960*/  FFMA.FTZ R164, R164, c[0x0][0x2d0], -R140 ;  /* 0x0000b400a4a47a23 */ /* 0x000fe4000001088c */
[C---:B------:R-:W-:Y:S02]  /*13970*/  FMUL.FTZ R56, R3.reuse, R56 ;  /* 0x0000003803387220 */ /* 0x040fe40000410000 */
[C---:B------:R-:W-:Y:S02]  /*13980*/  FMUL.FTZ R57, R3.reuse, R57 ;  /* 0x0000003903397220 */ /* 0x040fe40000410000 */
[C---:B------:R-:W-:Y:S01]  /*13990*/  FMUL.FTZ R60, R3.reuse, R60 ;  /* 0x0000003c033c7220 */ /* 0x040fe20000410000 */
[----:B------:R-:W-:Y:S01]  /*139a0*/  MUFU.EX2 R137, R137 ;  /* 0x0000008900897308 */ /* 0x000fe20000000800 */
[C---:B------:R-:W-:Y:S02]  /*139b0*/  FMUL.FTZ R61, R3.reuse, R61 ;  /* 0x0000003d033d7220 */ /* 0x040fe40000410000 */
[C---:B------:R-:W-:Y:S02]  /*139c0*/  FMUL.FTZ R64, R3.reuse, R64 ;  /* 0x0000004003407220 */ /* 0x040fe40000410000 */
[C---:B-1----:R-:W-:Y:S02]  /*139d0*/  FMUL.FTZ R6, R2.reuse, R114 ;  /* 0x0000007202067220 */ /* 0x042fe40000410000 */
[C---:B------:R-:W-:Y:S02]  /*139e0*/  FMUL.FTZ R7, R2.reuse, R115 ;  /* 0x0000007302077220 */ /* 0x040fe40000410000 */
[C---:B------:R-:W-:Y:S01]  /*139f0*/  FMUL.FTZ R10, R2.reuse, R110 ;  /* 0x0000006e020a7220 */ /* 0x040fe20000410000 */
[----:B------:R-:W1:Y:S01]  /*13a00*/  MUFU.EX2 R136, R136 ;  /* 0x0000008800887308 */ /* 0x000e620000000800 */
[C---:B------:R-:W-:Y:S01]  /*13a10*/  FMUL.FTZ R11, R2.reuse, R111 ;  /* 0x0000006f020b7220 */ /* 0x040fe20000410000 */
[----:B------:R-:W-:Y:S01]  /*13a20*/  MOV R110, R33 ;  /* 0x00000021006e7202 */ /* 0x000fe20000000f00 */
[----:B------:R-:W-:Y:S01]  /*13a30*/  FMUL.FTZ R18, R2, R74 ;  /* 0x0000004a02127220 */ /* 0x000fe20000410000 */
[----:B---3--:R-:W-:Y:S01]  /*13a40*/  F2FP.BF16.PACK_AB R129, R138, R139 ;  /* 0x0000008b8a81723e */ /* 0x008fe200000010ff */
[C---:B------:R-:W-:Y:S02]  /*13a50*/  FMUL.FTZ R19, R2.reuse, R75 ;  /* 0x0000004b02137220 */ /* 0x040fe40000410000 */
[----:B------:R-:W-:Y:S02]  /*13a60*/  IMAD.MOV.U32 R115, RZ, RZ, R17 ;  /* 0x000000ffff737224 */ /* 0x000fe400078e0011 */
[C---:B------:R-:W-:Y:S01]  /*13a70*/  FMUL.FTZ R17, R3.reuse, R73 ;  /* 0x0000004903117220 */ /* 0x040fe20000410000 */
[----:B------:R-:W3:Y:S01]  /*13a80*/  MUFU.EX2 R150, R150 ;  /* 0x0000009600967308 */ /* 0x000ee20000000800 */
[C---:B------:R-:W-:Y:S01]  /*13a90*/  FMUL.FTZ R26, R2.reuse, R82 ;  /* 0x00000052021a7220 */ /* 0x040fe20000410000 */
[----:B------:R-:W-:Y:S01]  /*13aa0*/  LDSM.16.MT88.4 R72, [R189+0x3000] ;  /* 0x00300000bd48783b */ /* 0x000fe20000004200 */
[----:B------:R-:W-:Y:S02]  /*13ab0*/  FMUL.FTZ R27, R2, R83 ;  /* 0x00000053021b7220 */ /* 0x000fe40000410000 */
[----:B------:R-:W-:Y:S02]  /*13ac0*/  IMAD.MOV.U32 R114, RZ, RZ, R25 ;  /* 0x000000ffff727224 */ /* 0x000fe400078e0019 */
[C---:B------:R-:W-:Y:S02]  /*13ad0*/  FMUL.FTZ R25, R3.reuse, R81 ;  /* 0x0000005103197220 */ /* 0x040fe40000410000 */
[----:B------:R-:W-:Y:S01]  /*13ae0*/  IMAD.MOV.U32 R111, RZ, RZ, R32 ;  /* 0x000000ffff6f7224 */ /* 0x000fe200078e0020 */
[----:B------:R-:W-:Y:S01]  /*13af0*/  LDSM.16.MT88.4 R80, [R191+0x800] ;  /* 0x00080000bf50783b */ /* 0x000fe20000004200 */
[C---:B------:R-:W-:Y:S01]  /*13b00*/  FMUL.FTZ R32, R3.reuse, R88 ;  /* 0x0000005803207220 */ /* 0x040fe20000410000 */
[----:B------:R-:W-:Y:S01]  /*13b10*/  MUFU.EX2 R153, R153 ;  /* 0x0000009900997308 */ /* 0x000fe20000000800 */
[C---:B------:R-:W-:Y:S01]  /*13b20*/  FMUL.FTZ R33, R3.reuse, R89 ;  /* 0x0000005903217220 */ /* 0x040fe20000410000 */
[----:B-1----:R-:W-:Y:S01]  /*13b30*/  F2FP.BF16.PACK_AB R131, R136, R137 ;  /* 0x000000898883723e */ /* 0x002fe200000010ff */
[C---:B------:R-:W-:Y:S02]  /*13b40*/  FMUL.FTZ R34, R2.reuse, R90 ;  /* 0x0000005a02227220 */ /* 0x040fe40000410000 */
[C---:B------:R-:W-:Y:S02]  /*13b50*/  FMUL.FTZ R35, R2.reuse, R91 ;  /* 0x0000005b02237220 */ /* 0x040fe40000410000 */
[----:B------:R-:W-:Y:S01]  /*13b60*/  LDSM.16.MT88.4 R88, [R188+0x800] ;  /* 0x00080000bc58783b */ /* 0x000fe20000004200 */
[C---:B------:R-:W-:Y:S01]  /*13b70*/  FMUL.FTZ R42, R2.reuse, R98 ;  /* 0x00000062022a7220 */ /* 0x040fe20000410000 */
[C---:B--2---:R-:W-:Y:S01]  /*13b80*/  HMMA.16816.F32.BF16 R4, R128.reuse, R12, R4 ;  /* 0x0000000c8004723c */ /* 0x044fe20000041804 */
[----:B------:R-:W-:Y:S04]  /*13b90*/  MUFU.EX2 R155, R155 ;  /* 0x0000009b009b7308 */ /* 0x000fe80000000800 */
        /* <DEDUP_REMOVED lines=8> */
[----:B------:R-:W1:Y:S01]  /*13c20*/  MUFU.EX2 R158, R158 ;  /* 0x0000009e009e7308 */ /* 0x000e620000000800 */
[----:B------:R-:W2:Y:S01]  /*13c30*/  LDSM.16.MT88.4 R68, [R190+0x3000] ;  /* 0x00300000be44783b */ /* 0x000ea20000004200 */
[C---:B------:R-:W-:Y:S02]  /*13c40*/  FMUL.FTZ R51, R2.reuse, R107 ;  /* 0x0000006b02337220 */ /* 0x040fe40000410000 */
[C---:B------:R-:W-:Y:S02]  /*13c50*/  FMUL.FTZ R54, R2.reuse, R54 ;  /* 0x0000003602367220 */ /* 0x040fe40000410000 */
[C---:B------:R-:W-:Y:S03]  /*13c60*/  HMMA.16816.F32.BF16 R12, R128.reuse, R20, R12 ;  /* 0x00000014800c723c */ /* 0x040fe6000004180c */
[C---:B------:R-:W-:Y:S01]  /*13c70*/  FMUL.FTZ R55, R2.reuse, R55 ;  /* 0x0000003702377220 */ /* 0x040fe20000410000 */
[----:B------:R-:W-:Y:S01]  /*13c80*/  MUFU.EX2 R159, R159 ;  /* 0x0000009f009f7308 */ /* 0x000fe20000000800 */
[C---:B------:R-:W-:Y:S02]  /*13c90*/  FMUL.FTZ R58, R2.reuse, R58 ;  /* 0x0000003a023a7220 */ /* 0x040fe40000410000 */
[C---:B------:R-:W-:Y:S01]  /*13ca0*/  FMUL.FTZ R20, R3.reuse, R76 ;  /* 0x0000004c03147220 */ /* 0x040fe20000410000 */
[C---:B------:R-:W-:Y:S04]  /*13cb0*/  HMMA.16816.F32.BF16 R16, R128.reuse, R22, R16 ;  /* 0x000000168010723c */ /* 0x040fe80000041810 */
[C---:B------:R-:W-:Y:S02]  /*13cc0*/  FMUL.FTZ R21, R3.reuse, R77 ;  /* 0x0000004d03157220 */ /* 0x040fe40000410000 */
[C---:B------:R-:W-:Y:S01]  /*13cd0*/  FMUL.FTZ R59, R2.reuse, R59 ;  /* 0x0000003b023b7220 */ /* 0x040fe20000410000 */
[----:B------:R-:W4:Y:S01]  /*13ce0*/  MUFU.EX2 R164, R164 ;  /* 0x000000a400a47308 */ /* 0x000f220000000800 */
[C---:B------:R-:W-:Y:S04]  /*13cf0*/  FMUL.FTZ R22, R2.reuse, R78 ;  /* 0x0000004e02167220 */ /* 0x040fe80000410000 */
[C---:B------:R-:W-:Y:S02]  /*13d00*/  FMUL.FTZ R23, R2.reuse, R79 ;  /* 0x0000004f02177220 */ /* 0x040fe40000410000 */
[----:B------:R-:W5:Y:S01]  /*13d10*/  LDSM.16.MT88.4 R76, [R188+0x3000] ;  /* 0x00300000bc4c783b */ /* 0x000f620000004200 */
[C---:B------:R-:W-:Y:S02]  /*13d20*/  FMUL.FTZ R62, R2.reuse, R62 ;  /* 0x0000003e023e7220 */ /* 0x040fe40000410000 */
[C---:B------:R-:W-:Y:S01]  /*13d30*/  FMUL.FTZ R63, R2.reuse, R63 ;  /* 0x0000003f023f7220 */ /* 0x040fe20000410000 */
[----:B------:R-:W-:Y:S01]  /*13d40*/  MUFU.EX2 R179, R179 ;  /* 0x000000b300b37308 */ /* 0x000fe20000000800 */
[C---:B------:R-:W-:Y:S03]  /*13d50*/  HMMA.16816.F32.BF16 R20, R128.reuse, R28, R20 ;  /* 0x0000001c8014723c */ /* 0x040fe60000041814 */
[C---:B------:R-:W-:Y:S02]  /*13d60*/  FMUL.FTZ R65, R3.reuse, R65 ;  /* 0x0000004103417220 */ /* 0x040fe40000410000 */
[C---:B------:R-:W-:Y:S02]  /*13d70*/  FMUL.FTZ R66, R2.reuse, R66 ;  /* 0x0000004202427220 */ /* 0x040fe40000410000 */
[C---:B------:R-:W-:Y:S01]  /*13d80*/  FMUL.FTZ R28, R3.reuse, R84 ;  /* 0x00000054031c7220 */ /* 0x040fe20000410000 */
[C---:B------:R-:W-:Y:S01]  /*13d90*/  HMMA.16816.F32.BF16 R24, R128.reuse, R30, R24 ;  /* 0x0000001e8018723c */ /* 0x040fe20000041818 */
[----:B------:R-:W-:Y:S03]  /*13da0*/  MUFU.EX2 R178, R178 ;  /* 0x000000b200b27308 */ /* 0x000fe60000000800 */
[----:B------:R-:W-:Y:S02]  /*13db0*/  FMUL.FTZ R29, R3, R85 ;  /* 0x00000055031d7220 */ /* 0x000fe40000410000 */
[C---:B------:R-:W-:Y:S02]  /*13dc0*/  FMUL.FTZ R67, R2.reuse, R67 ;  /* 0x0000004302437220 */ /* 0x040fe40000410000 */
[C---:B------:R-:W-:Y:S03]  /*13dd0*/  FMUL.FTZ R30, R2.reuse, R86 ;  /* 0x00000056021e7220 */ /* 0x040fe60000410000 */
[----:B------:R-:W-:Y:S01]  /*13de0*/  MUFU.EX2 R247, R247 ;  /* 0x000000f700f77308 */ /* 0x000fe20000000800 */
[----:B------:R-:W-:Y:S02]  /*13df0*/  FMUL.FTZ R31, R2, R87 ;  /* 0x00000057021f7220 */ /* 0x000fe40000410000 */
[----:B------:R-:W-:Y:S01]  /*13e00*/  LDSM.16.MT88.4 R84, [R189+0x800] ;  /* 0x00080000bd54783b */ /* 0x000fe20000004200 */
[--C-:B------:R-:W-:Y:S02]  /*13e10*/  FFMA.FTZ R251, R251, c[0x0][0x2d0], -R140.reuse ;  /* 0x0000b400fbfb7a23 */ /* 0x100fe4000001088c */
[--C-:B------:R-:W-:Y:S02]  /*13e20*/  FFMA.FTZ R252, R252, c[0x0][0x2d0], -R140.reuse ;  /* 0x0000b400fcfc7a23 */ /* 0x100fe4000001088c */
[C---:B------:R-:W-:Y:S02]  /*13e30*/  HMMA.16816.F32.BF16 R28, R128.reuse, R36, R28 ;  /* 0x00000024801c723c */ /* 0x040fe4000004181c */
[----:B------:R-:W-:Y:S01]  /*13e40*/  MUFU.EX2 R248, R248 ;  /* 0x000000f800f87308 */ /* 0x000fe20000000800 */
[--C-:B------:R-:W-:Y:S02]  /*13e50*/  FFMA.FTZ R249, R249, c[0x0][0x2d0], -R140.reuse ;  /* 0x0000b400f9f97a23 */ /* 0x100fe4000001088c */
[----:B------:R-:W-:Y:S02]  /*13e60*/  FFMA.FTZ R176, R176, c[0x0][0x2d0], -R140 ;  /* 0x0000b400b0b07a23 */ /* 0x000fe4000001088c */
[C---:B------:R-:W-:Y:S01]  /*13e70*/  FMUL.FTZ R36, R3.reuse, R92 ;  /* 0x0000005c03247220 */ /* 0x040fe20000410000 */
[C---:B------:R-:W-:Y:S04]  /*13e80*/  HMMA.16816.F32.BF16 R32, R128.reuse, R38, R32 ;  /* 0x000000268020723c */ /* 0x040fe80000041820 */
[C---:B------:R-:W-:Y:S01]  /*13e90*/  FMUL.FTZ R37, R3.reuse, R93 ;  /* 0x0000005d03257220 */ /* 0x040fe20000410000 */
[----:B------:R-:W-:Y:S01]  /*13ea0*/  MOV R92, R48 ;  /* 0x00000030005c7202 */ /* 0x000fe20000000f00 */
[----:B------:R-:W-:Y:S01]  /*13eb0*/  IMAD.MOV.U32 R93, RZ, RZ, R40 ;  /* 0x000000ffff5d7224 */ /* 0x000fe200078e0028 */
[----:B------:R-:W1:Y:S01]  /*13ec0*/  MUFU.EX2 R251, R251 ;  /* 0x000000fb00fb7308 */ /* 0x000e620000000800 */
[C---:B------:R-:W-:Y:S04]  /*13ed0*/  FMUL.FTZ R38, R2.reuse, R94 ;  /* 0x0000005e02267220 */ /* 0x040fe80000410000 */
[----:B------:R-:W-:Y:S02]  /*13ee0*/  FMUL.FTZ R39, R2, R95 ;  /* 0x0000005f02277220 */ /* 0x000fe40000410000 */
[C---:B------:R-:W-:Y:S02]  /*13ef0*/  FMUL.FTZ R40, R3.reuse, R96 ;  /* 0x0000006003287220 */ /* 0x040fe40000410000 */
[----:B------:R-:W-:Y:S01]  /*13f00*/  FMUL.FTZ R48, R3, R104 ;  /* 0x0000006803307220 */ /* 0x000fe20000410000 */
[----:B------:R-:W-:Y:S01]  /*13f10*/  MUFU.EX2 R252, R252 ;  /* 0x000000fc00fc7308 */ /* 0x000fe20000000800 */
[--C-:B------:R-:W-:Y:S01]  /*13f20*/  FFMA.FTZ R166, R166, c[0x0][0x2d0], -R140.reuse ;  /* 0x0000b400a6a67a23 */ /* 0x100fe2000001088c */
[C---:B------:R-:W-:Y:S03]  /*13f30*/  HMMA.16816.F32.BF16 R36, R128.reuse, R44, R36 ;  /* 0x0000002c8024723c */ /* 0x040fe60000041824 */
[--C-:B------:R-:W-:Y:S02]  /*13f40*/  FFMA.FTZ R165, R165, c[0x0][0x2d0], -R140.reuse ;  /* 0x0000b400a5a57a23 */ /* 0x100fe4000001088c */
[--C-:B------:R-:W-:Y:S02]  /*13f50*/  FFMA.FTZ R148, R148, c[0x0][0x2d0], -R140.reuse ;  /* 0x0000b40094947a23 */ /* 0x100fe4000001088c */
[C---:B------:R-:W-:Y:S01]  /*13f60*/  FMUL.FTZ R44, R3.reuse, R100 ;  /* 0x00000064032c7220 */ /* 0x040fe20000410000 */
[C---:B------:R-:W-:Y:S01]  /*13f70*/  HMMA.16816.F32.BF16 R40, R128.reuse, R46, R40 ;  /* 0x0000002e8028723c */ /* 0x040fe20000041828 */
[----:B------:R-:W-:Y:S03]  /*13f80*/  MUFU.EX2 R250, R250 ;  /* 0x000000fa00fa7308 */ /* 0x000fe60000000800 */
[----:B------:R-:W-:Y:S02]  /*13f90*/  FMUL.FTZ R45, R3, R101 ;  /* 0x00000065032d7220 */ /* 0x000fe40000410000 */
[----:B------:R-:W-:Y:S02]  /*13fa0*/  FFMA.FTZ R141, R141, c[0x0][0x2d0], -R140 ;  /* 0x0000b4008d8d7a23 */ /* 0x000fe4000001088c */
[C---:B------:R-:W-:Y:S03]  /*13fb0*/  FMUL.FTZ R46, R2.reuse, R102 ;  /* 0x00000066022e7220 */ /* 0x040fe60000410000 */
[----:B------:R-:W-:Y:S01]  /*13fc0*/  MUFU.EX2 R246, R246 ;  /* 0x000000f600f67308 */ /* 0x000fe20000000800 */
[C---:B------:R-:W-:Y:S02]  /*13fd0*/  FMUL.FTZ R47, R2.reuse, R103 ;  /* 0x00000067022f7220 */ /* 0x040fe40000410000 */
[----:B------:R-:W-:Y:S02]  /*13fe0*/  FFMA.FTZ R149, R149, c[0x0][0x2d0], -R156 ;  /* 0x0000b40095957a23 */ /* 0x000fe4000001089c */
[----:B------:R-:W-:Y:S02]  /*13ff0*/  FFMA.FTZ R135, R3, R243, R135 ;  /* 0x000000f303877223 */ /* 0x000fe40000010087 */
[----:B------:R-:W-:Y:S01]  /*14000*/  FFMA.FTZ R139, R2, R242, R139 ;  /* 0x000000f2028b7223 */ /* 0x000fe2000001008b */
[C---:B--2---:R-:W-:Y:S02]  /*14010*/  HMMA.16816.F32.BF16 R44, R128.reuse, R68, R44 ;  /* 0x00000044802c723c */ /* 0x044fe4000004182c */
[----:B------:R-:W-:Y:S01]  /*14020*/  MUFU.EX2 R177, R177 ;  /* 0x000000b100b17308 */ /* 0x000fe20000000800 */
[----:B------:R-:W-:Y:S02]  /*14030*/  FADD.FTZ R135, R133, R135 ;  /* 0x0000008785877221 */ /* 0x000fe40000010000 */
[----:B------:R-:W-:Y:S02]  /*14040*/  FADD.FTZ R139, R138, R139 ;  /* 0x0000008b8a8b7221 */ /* 0x000fe40000010000 */
[----:B---3--:R-:W-:Y:S01]  /*14050*/  F2FP.BF16.PACK_AB R68, R150, R143 ;  /* 0x0000008f9644723e */ /* 0x008fe200000010ff */
[C---:B------:R-:W-:Y:S04]  /*14060*/  HMMA.16816.F32.BF16 R48, R128.reuse, R70, R48 ;  /* 0x000000468030723c */ /* 0x040fe80000041830 */
[----:B-1----:R-:W-:Y:S01]  /*14070*/  F2FP.BF16.PACK_AB R69, R158, R157 ;  /* 0x0000009d9e45723e */ /* 0x002fe200000010ff */
[----:B------:R-:W-:Y:S01]  /*14080*/  MUFU.EX2 R167, R167 ;  /* 0x000000a700a77308 */ /* 0x000fe20000000800 */
[----:B------:R-:W-:Y:S01]  /*14090*/  FADD.FTZ R132, R132, R135 ;  /* 0x0000008784847221 */ /* 0x000fe20000010000 */
[----:B------:R-:W-:Y:S01]  /*140a0*/  F2FP.BF16.PACK_AB R70, R155, R153 ;  /* 0x000000999b46723e */ /* 0x000fe200000010ff */
[C---:B------:R-:W-:Y:S04]  /*140b0*/  HMMA.16816.F32.BF16 R52, R128.reuse, R72, R52 ;  /* 0x000000488034723c */ /* 0x040fe80000041834 */
[----:B----4-:R-:W-:Y:S01]  /*140c0*/  F2FP.BF16.PACK_AB R71, R164, R159 ;  /* 0x0000009fa447723e */ /* 0x010fe200000010ff */
[----:B------:R-:W-:Y:S02]  /*140d0*/  FADD.FTZ R139, R137, R139 ;  /* 0x0000008b898b7221 */ /* 0x000fe40000010000 */
[----:B------:R-:W-:Y:S01]  /*140e0*/  MUFU.EX2 R249, R249 ;  /* 0x000000f900f97308 */ /* 0x000fe20000000800 */
[C---:B------:R-:W-:Y:S01]  /*140f0*/  HMMA.16816.F32.BF16 R56, R128.reuse, R74, R56 ;  /* 0x0000004a8038723c */ /* 0x040fe20000041838 */
[----:B------:R-:W1:Y:S03]  /*14100*/  LDSM.16.MT88.4 R72, [R190+0x800] ;  /* 0x00080000be48783b */ /* 0x000e660000004200 */
[----:B------:R-:W-:Y:S02]  /*14110*/  FADD.FTZ R132, R134, R132 ;  /* 0x0000008486847221 */ /* 0x000fe40000010000 */
[----:B------:R-:W-:Y:S02]  /*14120*/  FADD.FTZ R136, R136, R139 ;  /* 0x0000008b88887221 */ /* 0x000fe40000010000 */
[C---:B-----5:R-:W-:Y:S01]  /*14130*/  HMMA.16816.F32.BF16 R60, R128.reuse, R76, R60 ;  /* 0x0000004c803c723c */ /* 0x060fe2000004183c */
[----:B------:R-:W-:Y:S03]  /*14140*/  MUFU.EX2 R176, R176 ;  /* 0x000000b000b07308 */ /* 0x000fe60000000800 */
[----:B------:R-:W-:Y:S02]  /*14150*/  FADD.FTZ R143, R143, R132 ;  /* 0x000000848f8f7221 */ /* 0x000fe40000010000 */
[----:B------:R-:W-:Y:S02]  /*14160*/  FADD.FTZ R136, R157, R136 ;  /* 0x000000889d887221 */ /* 0x000fe40000010000 */
[----:B------:R-:W-:Y:S01]  /*14170*/  HMMA.16816.F32.BF16 R64, R128, R78, R64 ;  /* 0x0000004e8040723c */ /* 0x000fe20000041840 */
[----:B------:R-:W2:Y:S02]  /*14180*/  LDSM.16.MT88.4 R76, [R191+0x3800] ;  /* 0x00380000bf4c783b */ /* 0x000ea40000004200 */
[----:B------:R-:W-:Y:S01]  /*14190*/  MUFU.EX2 R166, R166 ;  /* 0x000000a600a67308 */ /* 0x000fe20000000800 */
[----:B------:R-:W-:Y:S02]  /*141a0*/  FADD.FTZ R143, R150, R143 ;  /* 0x0000008f968f7221 */ /* 0x000fe40000010000 */
[----:B------:R-:W-:Y:S02]  /*141b0*/  FADD.FTZ R158, R158, R136 ;  /* 0x000000889e9e7221 */ /* 0x000fe40000010000 */
[C---:B------:R-:W-:Y:S05]  /*141c0*/  HMMA.16816.F32.BF16 R4, R68.reuse, R80, R4 ;  /* 0x000000504404723c */ /* 0x040fea0000041804 */
[----:B------:R-:W-:Y:S01]  /*141d0*/  MUFU.EX2 R165, R165 ;  /* 0x000000a500a57308 */ /* 0x000fe20000000800 */
[----:B------:R-:W-:Y:S02]  /*141e0*/  FADD.FTZ R153, R153, R143 ;  /* 0x0000008f99997221 */ /* 0x000fe40000010000 */
[C---:B------:R-:W-:Y:S01]  /*141f0*/  HMMA.16816.F32.BF16 R8, R68.reuse, R82, R8 ;  /* 0x000000524408723c */ /* 0x040fe20000041808 */
[----:B------:R-:W-:Y:S03]  /*14200*/  LDSM.16.MT88.4 R80, [R189+0x3800] ;  /* 0x00380000bd50783b */ /* 0x000fe60000004200 */
[----:B------:R-:W-:Y:S02]  /*14210*/  FADD.FTZ R158, R159, R158 ;  /* 0x0000009e9f9e7221 */ /* 0x000fe40000010000 */
[----:B------:R-:W-:Y:S01]  /*14220*/  FADD.FTZ R153, R155, R153 ;  /* 0x000000999b997221 */ /* 0x000fe20000010000 */
[----:B------:R-:W-:Y:S01]  /*14230*/  MUFU.EX2 R152, R152 ;  /* 0x0000009800987308 */ /* 0x000fe20000000800 */
[----:B------:R-:W-:Y:S01]  /*14240*/  FADD.FTZ R164, R164, R158 ;  /* 0x0000009ea4a47221 */ /* 0x000fe20000010000 */
[C---:B-1----:R-:W-:Y:S03]  /*14250*/  HMMA.16816.F32.BF16 R12, R68.reuse, R72, R12 ;  /* 0x00000048440c723c */ /* 0x042fe6000004180c */
[----:B------:R-:W-:Y:S05]  /*14260*/  FADD.FTZ R164, R251, R164 ;  /* 0x000000a4fba47221 */ /* 0x000fea0000010000 */
[C---:B------:R-:W-:Y:S01]  /*14270*/  HMMA.16816.F32.BF16 R16, R68.reuse, R74, R16 ;  /* 0x0000004a4410723c */ /* 0x040fe20000041810 */
[----:B------:R-:W1:Y:S01]  /*14280*/  LDSM.16.MT88.4 R72, [R190+0x3800] ;  /* 0x00380000be48783b */ /* 0x000e620000004200 */
[----:B------:R-:W3:Y:S06]  /*14290*/  MUFU.EX2 R151, R151 ;  /* 0x0000009700977308 */ /* 0x000eec0000000800 */
[C---:B------:R-:W-:Y:S04]  /*142a0*/  HMMA.16816.F32.BF16 R20, R68.reuse, R84, R20 ;  /* 0x000000544414723c */ /* 0x040fe80000041814 */
[----:B------:R-:W-:Y:S04]  /*142b0*/  MUFU.EX2 R149, R149 ;  /* 0x0000009500957308 */ /* 0x000fe80000000800 */
[C---:B------:R-:W-:Y:S01]  /*142c0*/  HMMA.16816.F32.BF16 R24, R68.reuse, R86, R24 ;  /* 0x000000564418723c */ /* 0x040fe20000041818 */
[----:B------:R-:W4:Y:S05]  /*142d0*/  LDSM.16.MT88.4 R84, [R188+0x3800] ;  /* 0x00380000bc54783b */ /* 0x000f2a0000004200 */
[----:B------:R-:W-:Y:S02]  /*142e0*/  MUFU.EX2 R148, R148 ;  /* 0x0000009400947308 */ /* 0x000fe40000000800 */
[C---:B------:R-:W-:Y:S04]  /*142f0*/  HMMA.16816.F32.BF16 R28, R68.reuse, R88, R28 ;  /* 0x00000058441c723c */ /* 0x040fe8000004181c */
[----:B---3--:R-:W-:Y:S03]  /*14300*/  F2FP.BF16.PACK_AB R128, R151, R152 ;  /* 0x000000989780723e */ /* 0x008fe600000010ff */
[----:B------:R-:W-:Y:S01]  /*14310*/  FFMA.FTZ R88, R111, c[0x0][0x2d0], -R156 ;  /* 0x0000b4006f587a23 */ /* 0x000fe2000001089c */
[C---:B------:R-:W-:Y:S01]  /*14320*/  HMMA.16816.F32.BF16 R32, R68.reuse, R90, R32 ;  /* 0x0000005a4420723c */ /* 0x040fe20000041820 */
[----:B------:R-:W-:Y:S07]  /*14330*/  MUFU.EX2 R141, R141 ;  /* 0x0000008d008d7308 */ /* 0x000fee0000000800 */
[C---:B--2---:R-:W-:Y:S03]  /*14340*/  HMMA.16816.F32.BF16 R36, R68.reuse, R76, R36 ;  /* 0x0000004c4424723c */ /* 0x044fe60000041824 */
[----:B------:R2:W-:Y:S04]  /*14350*/  MUFU.EX2 R106, R88 ;  /* 0x00000058006a7308 */ /* 0x0005e80000000800 */
[--C-:B------:R-:W-:Y:S01]  /*14360*/  FFMA.FTZ R76, R92, c[0x0][0x2d0], -R140.reuse ;  /* 0x0000b4005c4c7a23 */ /* 0x100fe2000001088c */
[C---:B------:R-:W-:Y:S05]  /*14370*/  HMMA.16816.F32.BF16 R40, R68.reuse, R78, R40 ;  /* 0x0000004e4428723c */ /* 0x040fea0000041828 */
[----:B------:R3:W-:Y:S03]  /*14380*/  MUFU.EX2 R105, R76 ;  /* 0x0000004c00697308 */ /* 0x0007e60000000800 */
[C---:B-1----:R-:W-:Y:S07]  /*14390*/  HMMA.16816.F32.BF16 R44, R68.reuse, R72, R44 ;  /* 0x00000048442c723c */ /* 0x042fee000004182c */
[----:B------:R-:W-:Y:S01]  /*143a0*/  FFMA.FTZ R72, R93, c[0x0][0x2d0], -R140 ;  /* 0x0000b4005d487a23 */ /* 0x000fe2000001088c */
[C---:B------:R-:W-:Y:S01]  /*143b0*/  HMMA.16816.F32.BF16 R48, R68.reuse, R74, R48 ;  /* 0x0000004a4430723c */ /* 0x040fe20000041830 */
[----:B------:R-:W-:Y:S02]  /*143c0*/  LDSM.16.MT88.4 R92, [R188+0x4800] ;  /* 0x00480000bc5c783b */ /* 0x000fe40000004200 */
[----:B------:R1:W5:Y:S05]  /*143d0*/  MUFU.EX2 R104, R72 ;  /* 0x0000004800687308 */ /* 0x00036a0000000800 */
[C---:B------:R-:W-:Y:S01]  /*143e0*/  HMMA.16816.F32.BF16 R52, R68.reuse, R80, R52 ;  /* 0x000000504434723c */ /* 0x040fe20000041834 */
[----:B--2---:R-:W-:Y:S07]  /*143f0*/  LDSM.16.MT88.4 R88, [R188+0x4000] ;  /* 0x00400000bc58783b */ /* 0x004fee0000004200 */
[C---:B------:R-:W-:Y:S01]  /*14400*/  HMMA.16816.F32.BF16 R56, R68.reuse, R82, R56 ;  /* 0x000000524438723c */ /* 0x040fe20000041838 */
[----:B---3--:R-:W-:Y:S07]  /*14410*/  LDSM.16.MT88.4 R76, [R190+0x1000] ;  /* 0x00100000be4c783b */ /* 0x008fee0000004200 */
[C---:B----4-:R-:W-:Y:S01]  /*14420*/  HMMA.16816.F32.BF16 R60, R68.reuse, R84, R60 ;  /* 0x00000054443c723c */ /* 0x050fe2000004183c */
[----:B------:R-:W-:Y:S07]  /*14430*/  LDSM.16.MT88.4 R80, [R189+0x1000] ;  /* 0x00100000bd50783b */ /* 0x000fee0000004200 */
[----:B------:R-:W-:Y:S01]  /*14440*/  HMMA.16816.F32.BF16 R64, R68, R86, R64 ;  /* 0x000000564440723c */ /* 0x000fe20000041840 */
[----:B-1----:R-:W1:Y:S06]  /*14450*/  LDSM.16.MT88.4 R72, [R191+0x1000] ;  /* 0x00100000bf48783b */ /* 0x002e6c0000004200 */
[----:B-----5:R-:W-:Y:S02]  /*14460*/  F2FP.BF16.PACK_AB R71, R105, R104 ;  /* 0x000000686947723e */ /* 0x020fe400000010ff */
[----:B------:R-:W-:Y:S01]  /*14470*/  F2FP.BF16.PACK_AB R68, R178, R179 ;  /* 0x000000b3b244723e */ /* 0x000fe200000010ff */
[----:B------:R-:W2:Y:S02]  /*14480*/  LDSM.16.MT88.4 R84, [R188+0x1000] ;  /* 0x00100000bc54783b */ /* 0x000ea40000004200 */
[----:B------:R-:W-:Y:S01]  /*14490*/  F2FP.BF16.PACK_AB R70, R248, R247 ;  /* 0x000000f7f846723e */ /* 0x000fe200000010ff */
[----:B------:R-:W-:Y:S01]  /*144a0*/  FADD.FTZ R179, R179, R153 ;  /* 0x00000099b3b37221 */ /* 0x000fe20000010000 */
[C---:B------:R-:W-:Y:S01]  /*144b0*/  F2FP.BF16.PACK_AB R69, R252.reuse, R251 ;  /* 0x000000fbfc45723e */ /* 0x040fe200000010ff */
[----:B------:R-:W-:Y:S02]  /*144c0*/  FADD.FTZ R252, R252, R164 ;  /* 0x000000a4fcfc7221 */ /* 0x000fe40000010000 */
[----:B------:R-:W-:Y:S04]  /*144d0*/  FADD.FTZ R179, R178, R179 ;  /* 0x000000b3b2b37221 */ /* 0x000fe80000010000 */
[----:B------:R-:W-:Y:S04]  /*144e0*/  FADD.FTZ R247, R247, R179 ;  /* 0x000000b3f7f77221 */ /* 0x000fe80000010000 */
[----:B------:R-:W-:Y:S01]  /*144f0*/  FADD.FTZ R3, R248, R247 ;  /* 0x000000f7f8037221 */ /* 0x000fe20000010000 */
[C---:B-1----:R-:W-:Y:S07]  /*14500*/  HMMA.16816.F32.BF16 R4, R68.reuse, R72, R4 ;  /* 0x000000484404723c */ /* 0x042fee0000041804 */
[--C-:B------:R-:W-:Y:S01]  /*14510*/  FFMA.FTZ R72, R110, c[0x0][0x2d0], -R156.reuse ;  /* 0x0000b4006e487a23 */ /* 0x100fe2000001089c */
[C---:B------:R-:W-:Y:S03]  /*14520*/  HMMA.16816.F32.BF16 R8, R68.reuse, R74, R8 ;  /* 0x0000004a4408723c */ /* 0x040fe60000041808 */
[----:B------:R1:W-:Y:S05]  /*14530*/  MUFU.EX2 R98, R72 ;  /* 0x0000004800627308 */ /* 0x0003ea0000000800 */
[C---:B------:R-:W-:Y:S07]  /*14540*/  HMMA.16816.F32.BF16 R12, R68.reuse, R76, R12 ;  /* 0x0000004c440c723c */ /* 0x040fee000004180c */
[----:B------:R-:W-:Y:S01]  /*14550*/  FFMA.FTZ R76, R109, c[0x0][0x2d0], -R156 ;  /* 0x0000b4006d4c7a23 */ /* 0x000fe2000001089c */
[C---:B------:R-:W-:Y:S03]  /*14560*/  HMMA.16816.F32.BF16 R16, R68.reuse, R78, R16 ;  /* 0x0000004e4410723c */ /* 0x040fe60000041810 */
[----:B------:R3:W-:Y:S05]  /*14570*/  MUFU.EX2 R96, R76 ;  /* 0x0000004c00607308 */ /* 0x0007ea0000000800 */
[C---:B------:R-:W-:Y:S01]  /*14580*/  HMMA.16816.F32.BF16 R20, R68.reuse, R80, R20 ;  /* 0x000000504414723c */ /* 0x040fe20000041814 */
[----:B-1----:R-:W1:Y:S06]  /*14590*/  LDSM.16.MT88.4 R72, [R191+0x4000] ;  /* 0x00400000bf48783b */ /* 0x002e6c0000004200 */
[----:B------:R-:W-:Y:S01]  /*145a0*/  FFMA.FTZ R80, R115, c[0x0][0x2d0], -R140 ;  /* 0x0000b40073507a23 */ /* 0x000fe2000001088c */
[C---:B------:R-:W-:Y:S03]  /*145b0*/  HMMA.16816.F32.BF16 R24, R68.reuse, R82, R24 ;  /* 0x000000524418723c */ /* 0x040fe60000041818 */
[----:B------:R4:W-:Y:S05]  /*145c0*/  MUFU.EX2 R107, R80 ;  /* 0x00000050006b7308 */ /* 0x0009ea0000000800 */
[C---:B--2---:R-:W-:Y:S04]  /*145d0*/  HMMA.16816.F32.BF16 R28, R68.reuse, R84, R28 ;  /* 0x00000054441c723c */ /* 0x044fe8000004181c */
[----:B---3--:R-:W-:Y:S02]  /*145e0*/  FFMA.FTZ R76, R108, c[0x0][0x2d0], -R156 ;  /* 0x0000b4006c4c7a23 */ /* 0x008fe4000001089c */
[----:B------:R-:W-:Y:S01]  /*145f0*/  LDSM.16.MT88.4 R108, [R191+0x2800] ;  /* 0x00280000bf6c783b */ /* 0x000fe20000004200 */
[----:B------:R-:W-:Y:S01]  /*14600*/  FFMA.FTZ R84, R114, c[0x0][0x2d0], -R140 ;  /* 0x0000b40072547a23 */ /* 0x000fe2000001088c */
[C---:B------:R-:W-:Y:S01]  /*14610*/  HMMA.16816.F32.BF16 R32, R68.reuse, R86, R32 ;  /* 0x000000564420723c */ /* 0x040fe20000041820 */
[----:B------:R2:W3:Y:S03]  /*14620*/  MUFU.EX2 R100, R76 ;  /* 0x0000004c00647308 */ /* 0x0004e60000000800 */
[----:B------:R-:W-:Y:S02]  /*14630*/  FFMA.FTZ R156, R142, c[0x0][0x2d0], -R156 ;  /* 0x0000b4008e9c7a23 */ /* 0x000fe4000001089c */
[--C-:B------:R-:W-:Y:S05]  /*14640*/  FFMA.FTZ R142, R154, c[0x0][0x2d0], -R140.reuse ;  /* 0x0000b4009a8e7a23 */ /* 0x100fea000001088c */
[----:B------:R5:W-:Y:S01]  /*14650*/  MUFU.EX2 R99, R84 ;  /* 0x0000005400637308 */ /* 0x000be20000000800 */
[----:B----4-:R-:W-:Y:S01]  /*14660*/  LDSM.16.MT88.4 R80, [R189+0x4000] ;  /* 0x00400000bd50783b */ /* 0x010fe20000004200 */
[C---:B-1----:R-:W-:Y:S08]  /*14670*/  HMMA.16816.F32.BF16 R36, R68.reuse, R72, R36 ;  /* 0x000000484424723c */ /* 0x042ff00000041824 */
[----:B------:R-:W1:Y:S01]  /*14680*/  MUFU.EX2 R156, R156 ;  /* 0x0000009c009c7308 */ /* 0x000e620000000800 */
[----:B--2---:R-:W2:Y:S03]  /*14690*/  LDSM.16.MT88.4 R76, [R190+0x4000] ;  /* 0x00400000be4c783b */ /* 0x004ea60000004200 */
[--C-:B------:R-:W-:Y:S01]  /*146a0*/  FFMA.FTZ R72, R112, c[0x0][0x2d0], -R140.reuse ;  /* 0x0000b40070487a23 */ /* 0x100fe2000001088c */
[C---:B------:R-:W-:Y:S05]  /*146b0*/  HMMA.16816.F32.BF16 R40, R68.reuse, R74, R40 ;  /* 0x0000004a4428723c */ /* 0x040fea0000041828 */
[----:B------:R4:W4:Y:S01]  /*146c0*/  MUFU.EX2 R101, R72 ;  /* 0x0000004800657308 */ /* 0x0009220000000800 */
[--C-:B-----5:R-:W-:Y:S02]  /*146d0*/  FFMA.FTZ R84, R113, c[0x0][0x2d0], -R140.reuse ;  /* 0x0000b40071547a23 */ /* 0x120fe4000001088c */
[----:B------:R-:W-:Y:S07]  /*146e0*/  FFMA.FTZ R140, R119, c[0x0][0x2d0], -R140 ;  /* 0x0000b400778c7a23 */ /* 0x000fee000001088c */
[----:B------:R5:W-:Y:S01]  /*146f0*/  MUFU.EX2 R97, R84 ;  /* 0x0000005400617308 */ /* 0x000be20000000800 */
[----:B---3--:R-:W-:Y:S01]  /*14700*/  IMAD.MOV.U32 R119, RZ, RZ, R100 ;  /* 0x000000ffff777224 */ /* 0x008fe200078e0064 */
[----:B-1----:R-:W-:Y:S08]  /*14710*/  F2FP.BF16.PACK_AB R130, R156, R149 ;  /* 0x000000959c82723e */ /* 0x002ff000000010ff */
[----:B------:R-:W1:Y:S01]  /*14720*/  MUFU.EX2 R142, R142 ;  /* 0x0000008e008e7308 */ /* 0x000e620000000800 */
[----:B----4-:R-:W-:Y:S01]  /*14730*/  LDSM.16.MT88.4 R72, [R190+0x1800] ;  /* 0x00180000be48783b */ /* 0x010fe20000004200 */
[----:B------:R-:W-:Y:S08]  /*14740*/  MOV R154, R101 ;  /* 0x00000065009a7202 */ /* 0x000ff00000000f00 */
[----:B------:R-:W3:Y:S01]  /*14750*/  MUFU.EX2 R140, R140 ;  /* 0x0000008c008c7308 */ /* 0x000ee20000000800 */
[C---:B--2---:R-:W-:Y:S01]  /*14760*/  HMMA.16816.F32.BF16 R44, R68.reuse, R76, R44 ;  /* 0x0000004c442c723c */ /* 0x044fe2000004182c */
[----:B-----5:R-:W2:Y:S07]  /*14770*/  LDSM.16.MT88.4 R84, [R191+0x1800] ;  /* 0x00180000bf54783b */ /* 0x020eae0000004200 */
[C---:B------:R-:W-:Y:S01]  /*14780*/  HMMA.16816.F32.BF16 R48, R68.reuse, R78, R48 ;  /* 0x0000004e4430723c */ /* 0x040fe20000041830 */
[----:B------:R-:W4:Y:S03]  /*14790*/  LDSM.16.MT88.4 R76, [R189+0x1800] ;  /* 0x00180000bd4c783b */ /* 0x000f260000004200 */
[----:B-1----:R-:W-:Y:S04]  /*147a0*/  F2FP.BF16.PACK_AB R129, R148, R142 ;  /* 0x0000008e9481723e */ /* 0x002fe800000010ff */
[C---:B------:R-:W-:Y:S04]  /*147b0*/  HMMA.16816.F32.BF16 R52, R68.reuse, R80, R52 ;  /* 0x000000504434723c */ /* 0x040fe80000041834 */
[----:B---3--:R-:W-:Y:S04]  /*147c0*/  F2FP.BF16.PACK_AB R131, R140, R141 ;  /* 0x0000008d8c83723e */ /* 0x008fe800000010ff */
[C---:B------:R-:W-:Y:S01]  /*147d0*/  HMMA.16816.F32.BF16 R56, R68.reuse, R82, R56 ;  /* 0x000000524438723c */ /* 0x040fe20000041838 */
[----:B------:R-:W1:Y:S07]  /*147e0*/  LDSM.16.MT88.4 R80, [R188+0x1800] ;  /* 0x00180000bc50783b */ /* 0x000e6e0000004200 */
[C---:B------:R-:W-:Y:S08]  /*147f0*/  HMMA.16816.F32.BF16 R60, R68.reuse, R88, R60 ;  /* 0x00000058443c723c */ /* 0x040ff0000004183c */
[----:B------:R-:W-:Y:S01]  /*14800*/  HMMA.16816.F32.BF16 R64, R68, R90, R64 ;  /* 0x0000005a4440723c */ /* 0x000fe20000041840 */
[----:B------:R-:W-:Y:S06]  /*14810*/  LDSM.16.MT88.4 R88, [R189+0x4800] ;  /* 0x00480000bd58783b */ /* 0x000fec0000004200 */
[----:B------:R-:W-:Y:S02]  /*14820*/  F2FP.BF16.PACK_AB R68, R98, R106 ;  /* 0x0000006a6244723e */ /* 0x000fe400000010ff */
[----:B------:R-:W-:Y:S03]  /*14830*/  F2FP.BF16.PACK_AB R70, R100, R96 ;  /* 0x000000606446723e */ /* 0x000fe600000010ff */
[----:B------:R-:W-:Y:S02]  /*14840*/  F2FP.BF16.PACK_AB R69, R99, R107 ;  /* 0x0000006b6345723e */ /* 0x000fe400000010ff */
[----:B------:R-:W-:Y:S02]  /*14850*/  F2FP.BF16.PACK_AB R71, R101, R97 ;  /* 0x000000616547723e */ /* 0x000fe400000010ff */
[----:B------:R-:W-:Y:S05]  /*14860*/  LDSM.16.MT88.4 R100, [R191+0x5800] ;  /* 0x00580000bf64783b */ /* 0x000fea0000004200 */
[C---:B--2---:R-:W-:Y:S08]  /*14870*/  HMMA.16816.F32.BF16 R4, R68.reuse, R84, R4 ;  /* 0x000000544404723c */ /* 0x044ff00000041804 */
[C---:B------:R-:W-:Y:S01]  /*14880*/  HMMA.16816.F32.BF16 R8, R68.reuse, R86, R8 ;  /* 0x000000564408723c */ /* 0x040fe20000041808 */
[----:B------:R-:W2:Y:S07]  /*14890*/  LDSM.16.MT88.4 R84, [R191+0x4800] ;  /* 0x00480000bf54783b */ /* 0x000eae0000004200 */
[C---:B------:R-:W-:Y:S08]  /*148a0*/  HMMA.16816.F32.BF16 R12, R68.reuse, R72, R12 ;  /* 0x00000048440c723c */ /* 0x040ff0000004180c */
        /* <DEDUP_REMOVED lines=20> */
[----:B------:R-:W-:Y:S02]  /*149f0*/  F2FP.BF16.PACK_AB R68, R246, R250 ;  /* 0x000000faf644723e */ /* 0x000fe400000010ff */
[----:B------:R-:W-:Y:S03]  /*14a00*/  F2FP.BF16.PACK_AB R70, R167, R177 ;  /* 0x000000b1a746723e */ /* 0x000fe600000010ff */
[----:B------:R-:W-:Y:S02]  /*14a10*/  F2FP.BF16.PACK_AB R69, R176, R249 ;  /* 0x000000f9b045723e */ /* 0x000fe400000010ff */
[----:B------:R-:W-:Y:S07]  /*14a20*/  F2FP.BF16.PACK_AB R71, R165, R166 ;  /* 0x000000a6a547723e */ /* 0x000fee00000010ff */
[C---:B----4-:R-:W-:Y:S08]  /*14a30*/  HMMA.16816.F32.BF16 R4, R68.reuse, R76, R4 ;  /* 0x0000004c4404723c */ /* 0x050ff00000041804 */
        /* <DEDUP_REMOVED lines=11> */
[C---:B---3--:R-:W-:Y:S07]  /*14af0*/  HMMA.16816.F32.BF16 R36, R68.reuse, R76, R36 ;  /* 0x0000004c4424723c */ /* 0x048fee0000041824 */
[----:B------:R-:W-:Y:S01]  /*14b00*/  IMAD.MOV.U32 R76, RZ, RZ, R99 ;  /* 0x000000ffff4c7224 */ /* 0x000fe200078e0063 */
[C---:B------:R-:W-:Y:S04]  /*14b10*/  HMMA.16816.F32.BF16 R40, R68.reuse, R78, R40 ;  /* 0x0000004e4428723c */ /* 0x040fe80000041828 */
[----:B------:R-:W-:Y:S03]  /*14b20*/  MOV R77, R98 ;  /* 0x00000062004d7202 */ /* 0x000fe60000000f00 */
[----:B------:R-:W-:Y:S01]  /*14b30*/  IMAD.MOV.U32 R78, RZ, RZ, R97 ;  /* 0x000000ffff4e7224 */ /* 0x000fe200078e0061 */
[C---:B-1----:R-:W-:Y:S04]  /*14b40*/  HMMA.16816.F32.BF16 R44, R68.reuse, R80, R44 ;  /* 0x00000050442c723c */ /* 0x042fe8000004182c */
[----:B------:R-:W-:Y:S02]  /*14b50*/  MOV R79, R96 ;  /* 0x00000060004f7202 */ /* 0x000fe40000000f00 */
[----:B------:R-:W1:Y:S02]  /*14b60*/  LDSM.16.MT88.4 R96, [R188+0x2800] ;  /* 0x00280000bc60783b */ /* 0x000e640000004200 */
[C---:B------:R-:W-:Y:S08]  /*14b70*/  HMMA.16816.F32.BF16 R48, R68.reuse, R82, R48 ;  /* 0x000000524430723c */ /* 0x040ff00000041830 */
[C---:B------:R-:W-:Y:S08]  /*14b80*/  HMMA.16816.F32.BF16 R52, R68.reuse, R88, R52 ;  /* 0x000000584434723c */ /* 0x040ff00000041834 */
[C---:B------:R-:W-:Y:S08]  /*14b90*/  HMMA.16816.F32.BF16 R56, R68.reuse, R90, R56 ;  /* 0x0000005a4438723c */ /* 0x040ff00000041838 */
[C---:B--2---:R-:W-:Y:S08]  /*14ba0*/  HMMA.16816.F32.BF16 R60, R68.reuse, R72, R60 ;  /* 0x00000048443c723c */ /* 0x044ff0000004183c */
[----:B------:R-:W-:Y:S08]  /*14bb0*/  HMMA.16816.F32.BF16 R64, R68, R74, R64 ;  /* 0x0000004a4440723c */ /* 0x000ff00000041840 */
[C---:B------:R-:W-:Y:S01]  /*14bc0*/  HMMA.16816.F32.BF16 R112, R128.reuse, R108, R4 ;  /* 0x0000006c8070723c */ /* 0x040fe20000041804 */
[----:B------:R-:W-:Y:S07]  /*14bd0*/  LDSM.16.MT88.4 R4, [R189+0x5800] ;  /* 0x00580000bd04783b */ /* 0x000fee0000004200 */
[C---:B------:R-:W-:Y:S01]  /*14be0*/  HMMA.16816.F32.BF16 R108, R128.reuse, R110, R8 ;  /* 0x0000006e806c723c */ /* 0x040fe20000041808 */
[----:B------:R-:W-:Y:S07]  /*14bf0*/  LDSM.16.MT88.4 R8, [R188+0x5800] ;  /* 0x00580000bc08783b */ /* 0x000fee0000004200 */
[C---:B----4-:R-:W-:Y:S07]  /*14c00*/  HMMA.16816.F32.BF16 R68, R128.reuse, R84, R12 ;  /* 0x000000548044723c */ /* 0x050fee000004180c */
[----:B------:R-:W-:Y:S01]  /*14c10*/  IMAD.MOV.U32 R15, RZ, RZ, R78 ;  /* 0x000000ffff0f7224 */ /* 0x000fe200078e004e */
[C---:B------:R-:W-:Y:S04]  /*14c20*/  HMMA.16816.F32.BF16 R72, R128.reuse, R86, R16 ;  /* 0x000000568048723c */ /* 0x040fe80000041810 */
[----:B------:R-:W-:Y:S01]  /*14c30*/  MOV R14, R79 ;  /* 0x0000004f000e7202 */ /* 0x000fe20000000f00 */
[----:B------:R-:W-:Y:S01]  /*14c40*/  IMAD.MOV.U32 R13, RZ, RZ, R76 ;  /* 0x000000ffff0d7224 */ /* 0x000fe200078e004c */
[----:B------:R-:W-:Y:S01]  /*14c50*/  MOV R12, R77 ;  /* 0x0000004d000c7202 */ /* 0x000fe20000000f00 */
[----:B------:R-:W-:Y:S01]  /*14c60*/  IMAD.MOV.U32 R19, RZ, RZ, R107 ;  /* 0x000000ffff137224 */ /* 0x000fe200078e006b */
[C---:B------:R-:W-:Y:S04]  /*14c70*/  HMMA.16816.F32.BF16 R76, R128.reuse, R92, R20 ;  /* 0x0000005c804c723c */ /* 0x040fe80000041814 */
[----:B------:R-:W-:Y:S01]  /*14c80*/  MOV R18, R106 ;  /* 0x0000006a00127202 */ /* 0x000fe20000000f00 */
[----:B------:R-:W-:Y:S01]  /*14c90*/  IMAD.MOV.U32 R17, RZ, RZ, R105 ;  /* 0x000000ffff117224 */ /* 0x000fe200078e0069 */
[----:B------:R-:W-:Y:S02]  /*14ca0*/  MOV R16, R104 ;  /* 0x0000006800107202 */ /* 0x000fe40000000f00 */
[C---:B------:R-:W-:Y:S01]  /*14cb0*/  HMMA.16816.F32.BF16 R80, R128.reuse, R94, R24 ;  /* 0x0000005e8050723c */ /* 0x040fe20000041818 */
[----:B------:R-:W2:Y:S03]  /*14cc0*/  LDSM.16.MT88.4 R104, [R190+0x5800] ;  /* 0x00580000be68783b */ /* 0x000ea60000004200 */
[----:B------:R-:W-:Y:S02]  /*14cd0*/  FADD.FTZ R2, R16, R252 ;  /* 0x000000fc10027221 */ /* 0x000fe40000010000 */
[----:B------:R-:W-:Y:S02]  /*14ce0*/  FADD.FTZ R3, R18, R3 ;  /* 0x0000000312037221 */ /* 0x000fe40000010000 */
[C---:B-1----:R-:W-:Y:S04]  /*14cf0*/  HMMA.16816.F32.BF16 R84, R128.reuse, R96, R28 ;  /* 0x000000608054723c */ /* 0x042fe8000004181c */
[----:B------:R-:W-:Y:S02]  /*14d00*/  FADD.FTZ R2, R17, R2 ;  /* 0x0000000211027221 */ /* 0x000fe40000010000 */
[----:B------:R-:W-:Y:S01]  /*14d10*/  FADD.FTZ R3, R12, R3 ;  /* 0x000000030c037221 */ /* 0x000fe20000010000 */
[-C--:B------:R-:W-:Y:S01]  /*14d20*/  MOV R12, R118.reuse ;  /* 0x00000076000c7202 */ /* 0x080fe20000000f00 */
[C---:B------:R-:W-:Y:S04]  /*14d30*/  HMMA.16816.F32.BF16 R88, R128.reuse, R98, R32 ;  /* 0x000000628058723c */ /* 0x040fe80000041820 */
[----:B------:R-:W-:Y:S02]  /*14d40*/  FADD.FTZ R2, R19, R2 ;  /* 0x0000000213027221 */ /* 0x000fe40000010000 */
[----:B------:R-:W-:Y:S02]  /*14d50*/  FADD.FTZ R3, R14, R3 ;  /* 0x000000030e037221 */ /* 0x000fe40000010000 */
[C---:B------:R-:W-:Y:S04]  /*14d60*/  HMMA.16816.F32.BF16 R92, R128.reuse, R100, R36 ;  /* 0x00000064805c723c */ /* 0x040fe80000041824 */
[----:B------:R-:W-:Y:S02]  /*14d70*/  FADD.FTZ R2, R13, R2 ;  /* 0x000000020d027221 */ /* 0x000fe40000010000 */
[----:B------:R-:W-:Y:S01]  /*14d80*/  FADD.FTZ R3, R119, R3 ;  /* 0x0000000377037221 */ /* 0x000fe20000010000 */
[----:B------:R-:W-:Y:S01]  /*14d90*/  IADD3 R119, R245, -0x1, RZ ;  /* 0xfffffffff5777810 */ /* 0x000fe20007ffe0ff */
        /* <DEDUP_REMOVED lines=9> */
[----:B------:R-:W-:Y:S01]  /*14e30*/  FADD.FTZ R177, R177, R250 ;  /* 0x000000fab1b17221 */ /* 0x000fe20000010000 */
[----:B------:R-:W-:Y:S01]  /*14e40*/  MOV R2, R118 ;  /* 0x0000007600027202 */ /* 0x000fe20000000f00 */
        /* <DEDUP_REMOVED lines=10> */
[----:B------:R-:W-:Y:S01]  /*14ef0*/  FADD.FTZ R152, R149, R152 ;  /* 0x0000009895987221 */ /* 0x000fe20000010000 */
[----:B------:R-:W-:Y:S03]  /*14f00*/  HMMA.16816.F32.BF16 R64, R128, R10, R64 ;  /* 0x0000000a8040723c */ /* 0x000fe60000041840 */
[----:B------:R-:W-:Y:S02]  /*14f10*/  FADD.FTZ R165, R141, R165 ;  /* 0x000000a58da57221 */ /* 0x000fe40000010000 */
[----:B------:R-:W-:Y:S02]  /*14f20*/  FADD.FTZ R243, R156, R152 ;  /* 0x000000989cf37221 */ /* 0x000fe40000010000 */
[----:B------:R-:W-:Y:S02]  /*14f30*/  FADD.FTZ R242, R140, R165 ;  /* 0x000000a58cf27221 */ /* 0x000fe40000010000 */
[----:B------:R-:W-:Y:S03]  /*14f40*/  IMAD.MOV.U32 R245, RZ, RZ, R119 ;  /* 0x000000fffff57224 */ /* 0x000fe600078e0077 */
[----:B------:R-:W-:Y:S01]  /*14f50*/  IMAD.MOV.U32 R3, RZ, RZ, R0 ;  /* 0x000000ffff037224 */ /* 0x000fe200078e0000 */
[----:B------:R-:W-:-:S05]  /*14f60*/  @P0 BRA `(.L_x_814) ;  /* 0xffffc09000000947 */ /* 0x000fca000383ffff */
.L_x_805:
[----:B------:R-:W-:Y:S02]  /*14f70*/  ISETP.NE.AND P1, PT, R228, 0x1, PT ;  /* 0x00000001e400780c */ /* 0x000fe40003f25270 */
[----:B------:R-:W-:-:S02]  /*14f80*/  IADD3 R4, R209, 0x7f, RZ ;  /* 0x0000007fd1047810 */ /* 0x000fc40007ffe0ff */
[----:B------:R-:W-:Y:S02]  /*14f90*/  ISETP.GE.AND P0, PT, R232, 0x1, PT ;  /* 0x00000001e800780c */ /* 0x000fe40003f06270 */
[----:B------:R-:W-:-:S07]  /*14fa0*/  IADD3 R2, R231, 0x1, -R229 ;  /* 0x00000001e7027810 */ /* 0x000fce0007ffe8e5 */
[----:B------:R-:W-:-:S05]  /*14fb0*/  @P1 IMAD.HI.U32 R3, R4, c[0x0][0x2c8], RZ ;  /* 0x0000b20004031a27 */ /* 0x000fca00078e00ff */
        /* <DEDUP_REMOVED lines=14> */
.L_x_817:
[----:B------:R-:W-:-:S04]  /*150a0*/  MOV R2, c[0x0][0x32c] ;  /* 0x0000cb0000027a02 */ /* 0x000fc80000000f00 */
[----:B------:R-:W-:-:S13]  /*150b0*/  ISETP.NE.AND P0, PT, R2, 0x1, PT ;  /* 0x000000010200780c */ /* 0x000fda0003f05270 */
[----:B------:R-:W-:-:S05]  /*150c0*/  @P0 IMAD.HI.U32 R2, R4, c[0x0][0x330], RZ ;  /* 0x0000cc0004020a27 */ /* 0x000fca00078e00ff */
[----:B------:R-:W-:Y:S02]  /*150d0*/  @P0 SHF.R.U32.HI R4, RZ, c[0x0][0x334], R2 ;  /* 0x0000cd00ff040a19 */ /* 0x000fe40000011602 */
.L_x_818:
[----:B------:R-:W-:Y:S05]  /*150e0*/  BSYNC B0 ;  /* 0x0000000000007941 */ /* 0x000fea0003800000 */
.L_x_816:
[----:B------:R-:W-:-:S05]  /*150f0*/  IMAD R4, R4, c[0x0][0x32c], RZ ;  /* 0x0000cb0004047a24 */ /* 0x000fca00078e02ff */
[----:B------:R-:W-:-:S04]  /*15100*/  IMNMX R3, R3, R4, !PT ;  /* 0x0000000403037217 */ /* 0x000fc80007800200 */
.L_x_815:
        /* <DEDUP_REMOVED lines=10> */
.L_x_820:
[----:B------:R-:W-:Y:S04]  /*151b0*/  DEPBAR.LE SB0, 0x0 ;  /* 0x000080000000791a */ /* 0x000fe80000000000 */
[----:B------:R-:W-:Y:S01]  /*151c0*/  WARPSYNC 0xffffffff ;  /* 0xffffffff00007948 */ /* 0x000fe20003800000 */
[----:B------:R-:W-:Y:S01]  /*151d0*/  BAR.SYNC.DEFER_BLOCKING 0x0 ;  /* 0x0000000000007b1d */ /* 0x000fe20000010000 */
[----:B------:R-:W-:Y:S02]  /*151e0*/  ISETP.GT.AND P0, PT, R237, R245, PT ;  /* 0x000000f5ed00720c */ /* 0x000fe40003f04270 */
[----:B------:R-:W-:Y:S11]  /*151f0*/  LOP3.LUT P5, RZ, R230, 0x20000, RZ, 0xc0, !PT ;  /* 0x00020000e6ff7812 */ /* 0x000ff600078ac0ff */
[----:B------:R-:W-:Y:S01]  /*15200*/  @!P0 SHF.R.S32.HI R37, RZ, 0x1f, R245 ;  /* 0x0000001fff258819 */ /* 0x000fe200000114f5 */
[----:B------:R-:W-:Y:S01]  /*15210*/  @!P0 IMAD.WIDE.U32 R30, R245, c[0x0][0x208], RZ ;  /* 0x00008200f51e8a25 */ /* 0x000fe200078e00ff */
[----:B------:R-:W-:Y:S02]  /*15220*/  @!P0 MOV R0, c[0x0][0x208] ;  /* 0x0000820000008a02 */ /* 0x000fe40000000f00 */
[----:B------:R-:W-:Y:S01]  /*15230*/  @!P0 MOV R28, 0x5 ;  /* 0x00000005001c8802 */ /* 0x000fe20000000f00 */
[----:B------:R-:W-:Y:S01]  /*15240*/  @!P0 IMAD R37, R37, c[0x0][0x208], RZ ;  /* 0x0000820025258a24 */ /* 0x000fe200078e02ff */
[----:B------:R-:W-:Y:S02]  /*15250*/  @!P0 MOV R118, R238 ;  /* 0x000000ee00768202 */ /* 0x000fe40000000f00 */
[C---:B------:R-:W-:Y:S01]  /*15260*/  @!P0 SHF.L.U64.HI R29, R0.reuse, R28, c[0x0][0x20c] ;  /* 0x00008300001d8619 */ /* 0x040fe2000001021c */
[----:B------:R-:W-:Y:S01]  /*15270*/  @!P0 IMAD R37, R245, c[0x0][0x20c], R37 ;  /* 0x00008300f5258a24 */ /* 0x000fe200078e0225 */
[----:B------:R-:W1:Y:S01]  /*15280*/  LDSM.16.M88.4 R8, [R192] ;  /* 0x00000000c008783b */ /* 0x000e620000000200 */
[----:B------:R-:W-:Y:S02]  /*15290*/  @!P0 SHF.L.U32 R28, R0, 0x5, RZ ;  /* 0x00000005001c8819 */ /* 0x000fe400000006ff */
[----:B------:R-:W-:Y:S02]  /*152a0*/  @!P0 MOV R119, R235 ;  /* 0x000000eb00778202 */ /* 0x000fe40000000f00 */
[----:B------:R-:W-:Y:S01]  /*152b0*/  @!P0 IADD3 R37, R31, R37, RZ ;  /* 0x000000251f258210 */ /* 0x000fe20007ffe0ff */
[----:B------:R-:W-:Y:S01]  /*152c0*/  @!P0 IMAD.WIDE.U32 R44, R30, 0x60, R28 ;  /* 0x000000601e2c8825 */ /* 0x000fe200078e001c */
[----:B------:R-:W-:Y:S01]  /*152d0*/  @!P0 IADD3 R132, P1, R28, R28, RZ ;  /* 0x0000001c1c848210 */ /* 0x000fe20007f3e0ff */
[----:B------:R-:W2:Y:S02]  /*152e0*/  LDSM.16.M88.4 R16, [R192+0x800] ;  /* 0x00080000c010783b */ /* 0x000ea40000000200 */
[----:B------:R-:W-:Y:S01]  /*152f0*/  @!P0 IMAD R37, R37, 0x60, RZ ;  /* 0x0000006025258824 */ /* 0x000fe200078e02ff */
[----:B------:R-:W-:Y:S01]  /*15300*/  @!P0 IADD3.X R133, R29, R29, RZ, P1, !PT ;  /* 0x0000001d1d858210 */ /* 0x000fe20000ffe4ff */
[----:B------:R-:W-:Y:S01]  /*15310*/  @!P0 IMAD.WIDE.U32 R118, R30, 0x60, R118 ;  /* 0x000000601e768825 */ /* 0x000fe200078e0076 */
[----:B------:R-:W-:Y:S02]  /*15320*/  @!P0 IADD3 R0, P2, P1, R238, R44, R28 ;  /* 0x0000002cee008210 */ /* 0x000fe4000795e01c */
[----:B------:R-:W-:Y:S01]  /*15330*/  @!P0 IADD3 R45, R37, R45, RZ ;  /* 0x0000002d252d8210 */ /* 0x000fe20007ffe0ff */
[----:B------:R-:W-:Y:S01]  /*15340*/  @!P0 IMAD.WIDE.U32 R132, R30, 0x60, R132 ;  /* 0x000000601e848825 */ /* 0x000fe200078e0084 */
[----:B------:R-:W3:Y:S01]  /*15350*/  LDSM.16.M88.4 R24, [R192+0x1000] ;  /* 0x00100000c018783b */ /* 0x000ee20000000200 */
[----:B------:R-:W-:Y:S02]  /*15360*/  @!P0 LEA R156, P4, R118, c[0x0][0x1f8], 0x1 ;  /* 0x00007e00769c8a11 */ /* 0x000fe400078808ff */
[----:B------:R-:W-:Y:S02]  /*15370*/  @!P0 IADD3.X R36, R235, R45, R29, P2, P1 ;  /* 0x0000002deb248210 */ /* 0x000fe400017e241d */
[----:B------:R-:W-:Y:S02]  /*15380*/  @!P0 IADD3 R38, P1, R238, R132, RZ ;  /* 0x00000084ee268210 */ /* 0x000fe40007f3e0ff */
[-C--:B------:R-:W-:Y:S01]  /*15390*/  @!P0 IADD3 R46, R119, R37.reuse, RZ ;  /* 0x00000025772e8210 */ /* 0x080fe20007ffe0ff */
[----:B------:R-:W4:Y:S01]  /*153a0*/  LDSM.16.M88.4 R32, [R192+0x1800] ;  /* 0x00180000c020783b */ /* 0x000f220000000200 */
[----:B------:R-:W-:Y:S02]  /*153b0*/  @!P0 IADD3.X R37, R235, R37, R133, P1, !PT ;  /* 0x00000025eb258210 */ /* 0x000fe40000ffe485 */
[----:B------:R-:W-:Y:S02]  /*153c0*/  @!P0 ISETP.GE.AND P1, PT, R116, c[0x0][0x1d4], PT ;  /* 0x0000750074008a0c */ /* 0x000fe40003f26270 */
[----:B------:R-:W-:Y:S02]  /*153d0*/  @!P0 LEA.HI.X R157, R118, c[0x0][0x1fc], R46, 0x1, P4 ;  /* 0x00007f00769d8a11 */ /* 0x000fe400020f0c2e */
[----:B------:R-:W-:Y:S01]  /*153e0*/  @!P0 IADD3 R39, P3, R238, R44, RZ ;  /* 0x0000002cee278210 */ /* 0x000fe20007f7e0ff */
[----:B------:R-:W5:Y:S03]  /*153f0*/  LDSM.16.M88.4 R40, [R192+0x2000] ;  /* 0x00200000c028783b */ /* 0x000f660000000200 */
[----:B------:R-:W-:Y:S02]  /*15400*/  @!P0 LEA R44, P2, R39, c[0x0][0x1f8], 0x1 ;  /* 0x00007e00272c8a11 */ /* 0x000fe400078408ff */
[----:B------:R-:W-:Y:S01]  /*15410*/  @!P0 IADD3.X R45, R45, R235, RZ, P3, !PT ;  /* 0x000000eb2d2d8210 */ /* 0x000fe20001ffe4ff */
[C---:B-1----:R-:W-:Y:S02]  /*15420*/  HMMA.16816.F32.BF16 R4, R120.reuse, R8, RZ ;  /* 0x000000087804723c */ /* 0x042fe400000418ff */
[----:B------:R-:W1:Y:S01]  /*15430*/  LDSM.16.M88.4 R48, [R192+0x2800] ;  /* 0x00280000c030783b */ /* 0x000e620000000200 */
[----:B------:R-:W-:Y:S02]  /*15440*/  @!P0 LEA.HI.X R45, R39, c[0x0][0x1fc], R45, 0x1, P2 ;  /* 0x00007f00272d8a11 */ /* 0x000fe400010f0c2d */
[----:B------:R-:W-:Y:S02]  /*15450*/  @!P0 LEA R118, P3, R0, c[0x0][0x1f8], 0x1 ;  /* 0x00007e0000768a11 */ /* 0x000fe400078608ff */
[----:B------:R-:W-:Y:S01]  /*15460*/  @!P0 LEA R46, P2, R38, c[0x0][0x1f8], 0x1 ;  /* 0x00007e00262e8a11 */ /* 0x000fe200078408ff */
[C---:B------:R-:W-:Y:S02]  /*15470*/  HMMA.16816.F32.BF16 R8, R120.reuse, R10, RZ ;  /* 0x0000000a7808723c */ /* 0x040fe400000418ff */
[----:B------:R-:W1:Y:S02]  /*15480*/  LDSM.16.M88.4 R128, [R207] ;  /* 0x00000000cf80783b */ /* 0x000e640000000200 */
[----:B------:R-:W-:Y:S02]  /*15490*/  @!P0 LEA.HI.X R119, R0, c[0x0][0x1fc], R36, 0x1, P3 ;  /* 0x00007f0000778a11 */ /* 0x000fe400018f0c24 */
[----:B------:R-:W-:Y:S02]  /*154a0*/  @!P0 LEA.HI.X R47, R38, c[0x0][0x1fc], R37, 0x1, P2 ;  /* 0x00007f00262f8a11 */ /* 0x000fe400010f0c25 */
[C---:B--2---:R-:W-:Y:S02]  /*154b0*/  HMMA.16816.F32.BF16 R12, R120.reuse, R16, RZ ;  /* 0x00000010780c723c */ /* 0x044fe400000418ff */
[----:B------:R-:W2:Y:S06]  /*154c0*/  LDSM.16.M88.4 R132, [R194] ;  /* 0x00000000c284783b */ /* 0x000eac0000000200 */
[C---:B------:R-:W-:Y:S02]  /*154d0*/  HMMA.16816.F32.BF16 R16, R120.reuse, R18, RZ ;  /* 0x000000127810723c */ /* 0x040fe400000418ff */
[----:B------:R-:W1:Y:S06]  /*154e0*/  LDSM.16.M88.4 R136, [R195] ;  /* 0x00000000c388783b */ /* 0x000e6c0000000200 */
[C---:B---3--:R-:W-:Y:S02]  /*154f0*/  HMMA.16816.F32.BF16 R20, R120.reuse, R24, RZ ;  /* 0x000000187814723c */ /* 0x048fe400000418ff */
[----:B------:R-:W3:Y:S06]  /*15500*/  LDSM.16.M88.4 R140, [R196] ;  /* 0x00000000c48c783b */ /* 0x000eec0000000200 */
[C---:B------:R-:W-:Y:S02]  /*15510*/  HMMA.16816.F32.BF16 R24, R120.reuse, R26, RZ ;  /* 0x0000001a7818723c */ /* 0x040fe400000418ff */
[----:B------:R-:W1:Y:S06]  /*15520*/  LDSM.16.M88.4 R148, [R197] ;  /* 0x00000000c594783b */ /* 0x000e6c0000000200 */
        /* <DEDUP_REMOVED lines=8> */
[----:B------:R1:W-:Y:S06]  /*155b0*/  @!P0 LDGSTS.E.BYPASS.LTC128B.128 [R234+0x3100], [R156.64+0x80], !P5 ;  /* 0x031000809cea8fae */ /* 0x0003ec000e901d48 */
[C---:B------:R-:W-:Y:S02]  /*155c0*/  HMMA.16816.F32.BF16 R40, R120.reuse, R42, RZ ;  /* 0x0000002a7828723c */ /* 0x040fe400000418ff */
[----:B------:R5:W-:Y:S08]  /*155d0*/  @!P0 LDGSTS.E.BYPASS.LTC128B.128 [R234+0x1100], [R44.64], !P1 ;  /* 0x011000002cea8fae */ /* 0x000bf0000c901d48 */
[----:B------:R5:W-:Y:S08]  /*155e0*/  @!P0 LDGSTS.E.BYPASS.LTC128B.128 [R234+0x4100], [R44.64+0x80], !P5 ;  /* 0x041000802cea8fae */ /* 0x000bf0000e901d48 */
[----:B------:R2:W-:Y:S08]  /*155f0*/  @!P0 LDGSTS.E.BYPASS.LTC128B.128 [R234+0x2100], [R118.64], !P1 ;  /* 0x0210000076ea8fae */ /* 0x0005f0000c901d48 */
[----:B------:R5:W-:Y:S01]  /*15600*/  @!P0 LDGSTS.E.BYPASS.LTC128B.128 [R234+0x5100], [R46.64+0x80], !P5 ;  /* 0x051000802eea8fae */ /* 0x000be2000e901d48 */
[----:B------:R-:W-:Y:S07]  /*15610*/  ISETP.GT.AND P0, PT, R245, R237, PT ;  /* 0x000000edf500720c */ /* 0x000fee0003f04270 */
[----:B-1----:R-:W1:Y:S08]  /*15620*/  LDSM.16.M88.4 R156, [R206] ;  /* 0x00000000ce9c783b */ /* 0x002e700000000200 */
[----:B------:R-:W0:Y:S08]  /*15630*/  LDGDEPBAR ;  /* 0x00000000000079af */ /* 0x000e300000000000 */
[----:B------:R-:W1:Y:S01]  /*15640*/  LDSM.16.M88.4 R164, [R206+0x800] ;  /* 0x00080000cea4783b */ /* 0x000e620000000200 */
[C---:B-----5:R-:W-:Y:S07]  /*15650*/  HMMA.16816.F32.BF16 R44, R120.reuse, R48, RZ ;  /* 0x00000030782c723c */ /* 0x060fee00000418ff */
[----:B------:R-:W-:Y:S01]  /*15660*/  LDSM.16.M88.4 R176, [R204] ;  /* 0x00000000ccb0783b */ /* 0x000fe20000000200 */
[----:B------:R-:W-:Y:S08]  /*15670*/  HMMA.16816.F32.BF16 R48, R120, R50, RZ ;  /* 0x000000327830723c */ /* 0x000ff000000418ff */
[C---:B------:R-:W-:Y:S08]  /*15680*/  HMMA.16816.F32.BF16 R4, R124.reuse, R128, R4 ;  /* 0x000000807c04723c */ /* 0x040ff00000041804 */
        /* <DEDUP_REMOVED lines=12> */
[C---:B------:R-:W-:Y:S01]  /*15750*/  HMMA.16816.F32.BF16 R40, R124.reuse, R150, R40 ;  /* 0x000000967c28723c */ /* 0x040fe20000041828 */
[----:B------:R-:W2:Y:S07]  /*15760*/  LDSM.16.M88.4 R148, [R204+-0x3000] ;  /* 0xffd00000cc94783b */ /* 0x000eae0000000200 */
[C---:B----4-:R-:W-:Y:S08]  /*15770*/  HMMA.16816.F32.BF16 R44, R124.reuse, R152, R44 ;  /* 0x000000987c2c723c */ /* 0x050ff0000004182c */
[----:B------:R-:W-:Y:S01]  /*15780*/  HMMA.16816.F32.BF16 R48, R124, R154, R48 ;  /* 0x0000009a7c30723c */ /* 0x000fe20000041830 */
[----:B------:R-:W4:Y:S07]  /*15790*/  LDSM.16.M88.4 R152, [R204+-0x2800] ;  /* 0xffd80000cc98783b */ /* 0x000f2e0000000200 */
[C---:B-1----:R-:W-:Y:S08]  /*157a0*/  HMMA.16816.F32.BF16 R4, R144.reuse, R156, R4 ;  /* 0x0000009c9004723c */ /* 0x042ff00000041804 */
[C---:B------:R-:W-:Y:S01]  /*157b0*/  HMMA.16816.F32.BF16 R8, R144.reuse, R158, R8 ;  /* 0x0000009e9008723c */ /* 0x040fe20000041808 */
[----:B------:R-:W-:Y:S07]  /*157c0*/  LDSM.16.M88.4 R156, [R204+-0x1000] ;  /* 0xfff00000cc9c783b */ /* 0x000fee0000000200 */
[C---:B------:R-:W-:Y:S08]  /*157d0*/  HMMA.16816.F32.BF16 R12, R144.reuse, R164, R12 ;  /* 0x000000a4900c723c */ /* 0x040ff0000004180c */
[C---:B------:R-:W-:Y:S01]  /*157e0*/  HMMA.16816.F32.BF16 R16, R144.reuse, R166, R16 ;  /* 0x000000a69010723c */ /* 0x040fe20000041810 */
[----:B------:R-:W-:Y:S07]  /*157f0*/  LDSM.16.M88.4 R164, [R204+-0x800] ;  /* 0xfff80000cca4783b */ /* 0x000fee0000000200 */
[C---:B-----5:R-:W-:Y:S08]  /*15800*/  HMMA.16816.F32.BF16 R20, R144.reuse, R128, R20 ;  /* 0x000000809014723c */ /* 0x060ff00000041814 */
[C---:B------:R-:W-:Y:S01]  /*15810*/  HMMA.16816.F32.BF16 R24, R144.reuse, R130, R24 ;  /* 0x000000829018723c */ /* 0x040fe20000041818 */
[----:B------:R-:W1:Y:S07]  /*15820*/  LDSM.16.M88.4 R128, [R204+-0x2000] ;  /* 0xffe00000cc80783b */ /* 0x000e6e0000000200 */
[C---:B--2---:R-:W-:Y:S08]  /*15830*/  HMMA.16816.F32.BF16 R28, R144.reuse, R132, R28 ;  /* 0x00000084901c723c */ /* 0x044ff0000004181c */
[C---:B------:R-:W-:Y:S01]  /*15840*/  HMMA.16816.F32.BF16 R32, R144.reuse, R134, R32 ;  /* 0x000000869020723c */ /* 0x040fe20000041820 */
[----:B------:R-:W2:Y:S07]  /*15850*/  LDSM.16.M88.4 R132, [R204+-0x1800] ;  /* 0xffe80000cc84783b */ /* 0x000eae0000000200 */
[C---:B------:R-:W-:Y:S08]  /*15860*/  HMMA.16816.F32.BF16 R36, R144.reuse, R136, R36 ;  /* 0x000000889024723c */ /* 0x040ff00000041824 */
[C---:B------:R-:W-:Y:S01]  /*15870*/  HMMA.16816.F32.BF16 R40, R144.reuse, R138, R40 ;  /* 0x0000008a9028723c */ /* 0x040fe20000041828 */
[----:B------:R-:W5:Y:S07]  /*15880*/  LDSM.16.M88.4 R136, [R192+0x3000] ;  /* 0x00300000c088783b */ /* 0x000f6e0000000200 */
[C---:B---3--:R-:W-:Y:S08]  /*15890*/  HMMA.16816.F32.BF16 R44, R144.reuse, R140, R44 ;  /* 0x0000008c902c723c */ /* 0x048ff0000004182c */
[----:B------:R-:W-:Y:S01]  /*158a0*/  HMMA.16816.F32.BF16 R48, R144, R142, R48 ;  /* 0x0000008e9030723c */ /* 0x000fe20000041830 */
[----:B------:R-:W3:Y:S07]  /*158b0*/  LDSM.16.M88.4 R140, [R192+0x3800] ;  /* 0x00380000c08c783b */ /* 0x000eee0000000200 */
[C---:B------:R-:W-:Y:S08]  /*158c0*/  HMMA.16816.F32.BF16 R4, R160.reuse, R148, R4 ;  /* 0x00000094a004723c */ /* 0x040ff00000041804 */
        /* <DEDUP_REMOVED lines=17> */
[C---:B-----5:R-:W-:Y:S08]  /*159e0*/  HMMA.16816.F32.BF16 R4, R168.reuse, R136, R4 ;  /* 0x00000088a804723c */ /* 0x060ff00000041804 */
[C---:B------:R-:W-:Y:S01]  /*159f0*/  HMMA.16816.F32.BF16 R8, R168.reuse, R138, R8 ;  /* 0x0000008aa808723c */ /* 0x040fe20000041808 */
[----:B------:R-:W5:Y:S07]  /*15a00*/  LDSM.16.M88.4 R136, [R199] ;  /* 0x00000000c788783b */ /* 0x000f6e0000000200 */
[C---:B---3--:R-:W-:Y:S08]  /*15a10*/  HMMA.16816.F32.BF16 R12, R168.reuse, R140, R12 ;  /* 0x0000008ca80c723c */ /* 0x048ff0000004180c */
[C---:B------:R-:W-:Y:S01]  /*15a20*/  HMMA.16816.F32.BF16 R16, R168.reuse, R142, R16 ;  /* 0x0000008ea810723c */ /* 0x040fe20000041810 */
[----:B------:R-:W3:Y:S07]  /*15a30*/  LDSM.16.M88.4 R140, [R200] ;  /* 0x00000000c88c783b */ /* 0x000eee0000000200 */
[C---:B------:R-:W-:Y:S08]  /*15a40*/  HMMA.16816.F32.BF16 R20, R168.reuse, R148, R20 ;  /* 0x00000094a814723c */ /* 0x040ff00000041814 */
[C---:B------:R-:W-:Y:S01]  /*15a50*/  HMMA.16816.F32.BF16 R24, R168.reuse, R150, R24 ;  /* 0x00000096a818723c */ /* 0x040fe20000041818 */
[----:B------:R-:W3:Y:S07]  /*15a60*/  LDSM.16.M88.4 R148, [R201] ;  /* 0x00000000c994783b */ /* 0x000eee0000000200 */
[C---:B----4-:R-:W-:Y:S08]  /*15a70*/  HMMA.16816.F32.BF16 R28, R168.reuse, R152, R28 ;  /* 0x00000098a81c723c */ /* 0x050ff0000004181c */
        /* <DEDUP_REMOVED lines=11> */
[C---:B-----5:R-:W-:Y:S08]  /*15b30*/  HMMA.16816.F32.BF16 R12, R172.reuse, R136, R12 ;  /* 0x00000088ac0c723c */ /* 0x060ff0000004180c */
[C---:B------:R-:W-:Y:S01]  /*15b40*/  HMMA.16816.F32.BF16 R16, R172.reuse, R138, R16 ;  /* 0x0000008aac10723c */ /* 0x040fe20000041810 */
        /* <DEDUP_REMOVED lines=15> */
[C---:B----4-:R-:W-:Y:S08]  /*15c40*/  HMMA.16816.F32.BF16 R12, R180.reuse, R136, R12 ;  /* 0x00000088b40c723c */ /* 0x050ff0000004180c */
[C---:B------:R-:W-:Y:S01]  /*15c50*/  HMMA.16816.F32.BF16 R16, R180.reuse, R138, R16 ;  /* 0x0000008ab410723c */ /* 0x040fe20000041810 */
[----:B------:R-:W4:Y:S07]  /*15c60*/  LDSM.16.M88.4 R136, [R204+0x1800] ;  /* 0x00180000cc88783b */ /* 0x000f2e0000000200 */
[C---:B---3--:R-:W-:Y:S08]  /*15c70*/  HMMA.16816.F32.BF16 R20, R180.reuse, R140, R20 ;  /* 0x0000008cb414723c */ /* 0x048ff00000041814 */
        /* <DEDUP_REMOVED lines=21> */
[C---:B----4-:R-:W-:Y:S01]  /*15dd0*/  HMMA.16816.F32.BF16 R28, R184.reuse, R136, R28 ;  /* 0x00000088b81c723c */ /* 0x050fe2000004181c */
[----:B------:R-:W-:Y:S04]  /*15de0*/  BAR.SYNC.DEFER_BLOCKING 0x0 ;  /* 0x0000000000007b1d */ /* 0x000fe80000010000 */
[----:B------:R-:W-:Y:S02]  /*15df0*/  FMNMX.FTZ R0, R9, R0, !PT ;  /* 0x0000000009007209 */ /* 0x000fe40007810000 */
[----:B------:R-:W-:Y:S01]  /*15e00*/  FMNMX.FTZ R118, R10, R118, !PT ;  /* 0x000000760a767209 */ /* 0x000fe20007810000 */
        /* <DEDUP_REMOVED lines=8> */
[C---:B------:R-:W-:Y:S04]  /*15e90*/  HMMA.16816.F32.BF16 R40, R184.reuse, R130, R40 ;  /* 0x00000082b828723c */ /* 0x040fe80000041828 */
[----:B------:R-:W-:Y:S02]  /*15ea0*/  FMNMX.FTZ R0, R17, R0, !PT ;  /* 0x0000000011007209 */ /* 0x000fe40007810000 */
[----:B------:R-:W-:Y:S02]  /*15eb0*/  FMNMX.FTZ R118, R18, R118, !PT ;  /* 0x0000007612767209 */ /* 0x000fe40007810000 */
[C---:B--2---:R-:W-:Y:S01]  /*15ec0*/  HMMA.16816.F32.BF16 R44, R184.reuse, R132, R44 ;  /* 0x00000084b82c723c */ /* 0x044fe2000004182c */
[----:B------:R-:W-:Y:S03]  /*15ed0*/  @P0 MOV R130, c[0x0][0x1e0] ;  /* 0x0000780000820a02 */ /* 0x000fe60000000f00 */
[----:B------:R-:W-:Y:S02]  /*15ee0*/  FMNMX.FTZ R0, R20, R0, !PT ;  /* 0x0000000014007209 */ /* 0x000fe40007810000 */
[----:B------:R-:W-:Y:S02]  /*15ef0*/  FMNMX.FTZ R118, R19, R118, !PT ;  /* 0x0000007613767209 */ /* 0x000fe40007810000 */
[----:B------:R-:W-:Y:S01]  /*15f00*/  HMMA.16816.F32.BF16 R48, R184, R134, R48 ;  /* 0x00000086b830723c */ /* 0x000fe20000041830 */
[----:B------:R-:W-:Y:S03]  /*15f10*/  @P0 MOV R131, 0x5 ;  /* 0x0000000500830802 */ /* 0x000fe60000000f00 */
        /* <DEDUP_REMOVED lines=30> */
[C---:B------:R-:W-:Y:S01]  /*16100*/  @P0 SHF.L.U32 R134, R130.reuse, 0x5, RZ ;  /* 0x0000000582860819 */ /* 0x040fe200000006ff */
[----:B------:R-:W1:Y:S01]  /*16110*/  SHFL.BFLY PT, R118, R129, 0x2, 0x1f ;  /* 0x0c401f0081767f89 */ /* 0x000e6200000e0000 */
[----:B------:R-:W-:Y:S02]  /*16120*/  FMNMX.FTZ R119, R51, R0, !PT ;  /* 0x0000000033777209 */ /* 0x000fe40007810000 */
[----:B------:R-:W-:Y:S02]  /*16130*/  @P0 SHF.L.U64.HI R135, R130, R131, c[0x0][0x1e4] ;  /* 0x0000790082870619 */ /* 0x000fe40000010283 */
[----:B------:R-:W-:Y:S02]  /*16140*/  @P0 MOV R138, R240 ;  /* 0x000000f0008a0202 */ /* 0x000fe40000000f00 */
[----:B------:R-:W-:Y:S01]  /*16150*/  @P0 MOV R139, R236 ;  /* 0x000000ec008b0202 */ /* 0x000fe20000000f00 */
[----:B------:R-:W2:Y:S01]  /*16160*/  SHFL.BFLY PT, R0, R119, 0x2, 0x1f ;  /* 0x0c401f0077007f89 */ /* 0x000ea200000e0000 */
[----:B-1----:R-:W-:Y:S07]  /*16170*/  FMNMX.FTZ R129, R129, R118, !PT ;  /* 0x0000007681817209 */ /* 0x002fee0007810000 */
[----:B------:R-:W1:Y:S01]  /*16180*/  SHFL.BFLY PT, R128, R129, 0x1, 0x1f ;  /* 0x0c201f0081807f89 */ /* 0x000e6200000e0000 */
[----:B--2---:R-:W-:Y:S07]  /*16190*/  FMNMX.FTZ R119, R119, R0, !PT ;  /* 0x0000000077777209 */ /* 0x004fee0007810000 */
[----:B------:R-:W2:Y:S01]  /*161a0*/  SHFL.BFLY PT, R118, R119, 0x1, 0x1f ;  /* 0x0c201f0077767f89 */ /* 0x000ea200000e0000 */
[----:B-1----:R-:W-:Y:S05]  /*161b0*/  FMNMX.FTZ R0, R129, R128, !PT ;  /* 0x0000008081007209 */ /* 0x002fea0007810000 */
[C---:B------:R-:W-:Y:S02]  /*161c0*/  FMUL.FTZ R153, R0.reuse, c[0x0][0x2d0] ;  /* 0x0000b40000997a20 */ /* 0x040fe40000410000 */
[----:B------:R-:W-:Y:S01]  /*161d0*/  FADD.FTZ R3, -R0, R3 ;  /* 0x0000000300037221 */ /* 0x000fe20000010100 */
[----:B--2---:R-:W-:Y:S01]  /*161e0*/  FMNMX.FTZ R118, R119, R118, !PT ;  /* 0x0000007677767209 */ /* 0x004fe20007810000 */
[--C-:B------:R-:W-:Y:S01]  /*161f0*/  FFMA.FTZ R143, R4, c[0x0][0x2d0], -R153.reuse ;  /* 0x0000b400048f7a23 */ /* 0x100fe20000010899 */
[----:B------:R-:W-:Y:S01]  /*16200*/  IADD3 R119, R245, -0x1, RZ ;  /* 0xfffffffff5777810 */ /* 0x000fe20007ffe0ff */
[--C-:B------:R-:W-:Y:S02]  /*16210*/  FFMA.FTZ R141, R8, c[0x0][0x2d0], -R153.reuse ;  /* 0x0000b400088d7a23 */ /* 0x100fe40000010899 */
[----:B------:R-:W-:Y:S01]  /*16220*/  FFMA.FTZ R142, R9, c[0x0][0x2d0], -R153 ;  /* 0x0000b400098e7a23 */ /* 0x000fe20000010899 */
[----:B------:R-:W-:Y:S01]  /*16230*/  @P0 SHF.R.S32.HI R132, RZ, 0x1f, R119 ;  /* 0x0000001fff840819 */ /* 0x000fe20000011477 */
[----:B------:R-:W-:Y:S01]  /*16240*/  @P0 IMAD.WIDE.U32 R128, R119, c[0x0][0x1e0], RZ ;  /* 0x0000780077800a25 */ /* 0x000fe200078e00ff */
[----:B------:R-:W-:Y:S03]  /*16250*/  MUFU.EX2 R143, R143 ;  /* 0x0000008f008f7308 */ /* 0x000fe60000000800 */
[----:B------:R-:W-:Y:S01]  /*16260*/  @P0 IMAD R4, R132, c[0x0][0x1e0], RZ ;  /* 0x0000780084040a24 */ /* 0x000fe200078e02ff */
[----:B------:R-:W-:Y:S01]  /*16270*/  @P0 IADD3 R132, P1, R134, R134, RZ ;  /* 0x0000008686840210 */ /* 0x000fe20007f3e0ff */
[C---:B------:R-:W-:Y:S03]  /*16280*/  @P0 IMAD.WIDE.U32 R136, R128.reuse, 0x60, R134 ;  /* 0x0000006080880825 */ /* 0x040fe600078e0086 */
[----:B------:R-:W-:Y:S01]  /*16290*/  @P0 IADD3.X R133, R135, R135, RZ, P1, !PT ;  /* 0x0000008787850210 */ /* 0x000fe20000ffe4ff */
[----:B------:R-:W-:Y:S01]  /*162a0*/  @P0 IMAD R4, R119, c[0x0][0x1e4], R4 ;  /* 0x0000790077040a24 */ /* 0x000fe200078e0204 */
[----:B------:R-:W-:Y:S01]  /*162b0*/  MUFU.EX2 R141, R141 ;  /* 0x0000008d008d7308 */ /* 0x000fe20000000800 */
[C---:B------:R-:W-:Y:S03]  /*162c0*/  @P0 IMAD.WIDE.U32 R138, R128.reuse, 0x60, R138 ;  /* 0x00000060808a0825 */ /* 0x040fe600078e008a */
[----:B------:R-:W-:Y:S01]  /*162d0*/  @P0 IADD3 R4, R129, R4, RZ ;  /* 0x0000000481040210 */ /* 0x000fe20007ffe0ff */
[----:B------:R-:W-:Y:S01]  /*162e0*/  @P0 IMAD.WIDE.U32 R132, R128, 0x60, R132 ;  /* 0x0000006080840825 */ /* 0x000fe200078e0084 */
[----:B------:R-:W-:Y:S02]  /*162f0*/  @P0 IADD3 R128, P2, P1, R240, R136, R134 ;  /* 0x00000088f0800210 */ /* 0x000fe4000795e086 */
[----:B------:R-:W-:Y:S01]  /*16300*/  @P0 LEA R130, P3, R138, c[0x0][0x1c8], 0x1 ;  /* 0x000072008a820a11 */ /* 0x000fe200078608ff */
[----:B------:R-:W-:Y:S01]  /*16310*/  @P0 IMAD R4, R4, 0x60, RZ ;  /* 0x0000006004040824 */ /* 0x000fe200078e02ff */
[----:B------:R-:W-:Y:S01]  /*16320*/  MUFU.EX2 R142, R142 ;  /* 0x0000008e008e7308 */ /* 0x000fe20000000800 */
[----:B------:R-:W-:Y:S02]  /*16330*/  FFMA.FTZ R140, R5, c[0x0][0x2d0], -R153 ;  /* 0x0000b400058c7a23 */ /* 0x000fe40000010899 */
[----:B------:R-:W-:Y:S01]  /*16340*/  FMUL.FTZ R152, R118, c[0x0][0x2d0] ;  /* 0x0000b40076987a20 */ /* 0x000fe20000410000 */
[----:B------:R-:W-:Y:S01]  /*16350*/  @P0 IADD3 R129, R4, R137, RZ ;  /* 0x0000008904810210 */ /* 0x000fe20007ffe0ff */
[----:B------:R-:W-:Y:S01]  /*16360*/  FADD.FTZ R2, -R118, R2 ;  /* 0x0000000276027221 */ /* 0x000fe20000010100 */
[----:B------:R-:W-:Y:S01]  /*16370*/  @P0 IADD3 R5, R139, R4, RZ ;  /* 0x000000048b050210 */ /* 0x000fe20007ffe0ff */
[--C-:B------:R-:W-:Y:S01]  /*16380*/  FFMA.FTZ R149, R10, c[0x0][0x2d0], -R152.reuse ;  /* 0x0000b4000a957a23 */ /* 0x100fe20000010898 */
[----:B------:R-:W-:Y:S01]  /*16390*/  @P0 IADD3.X R8, R236, R129, R135, P2, P1 ;  /* 0x00000081ec080210 */ /* 0x000fe200017e2487 */
[--C-:B------:R-:W-:Y:S01]  /*163a0*/  FFMA.FTZ R150, R11, c[0x0][0x2d0], -R152.reuse ;  /* 0x0000b4000b967a23 */ /* 0x100fe20000010898 */
[----:B------:R-:W-:Y:S01]  /*163b0*/  @P0 IADD3 R9, P1, R240, R132, RZ ;  /* 0x00000084f0090210 */ /* 0x000fe20007f3e0ff */
[----:B------:R-:W-:Y:S01]  /*163c0*/  FMUL.FTZ R3, R3, c[0x0][0x2d0] ;  /* 0x0000b40003037a20 */ /* 0x000fe20000410000 */
[----:B------:R-:W-:Y:S01]  /*163d0*/  @P0 LEA.HI.X R131, R138, c[0x0][0x1cc], R5, 0x1, P3 ;  /* 0x000073008a830a11 */ /* 0x000fe200018f0c05 */
[----:B------:R-:W-:Y:S01]  /*163e0*/  FMUL.FTZ R2, R2, c[0x0][0x2d0] ;  /* 0x0000b40002027a20 */ /* 0x000fe20000410000 */
[----:B------:R-:W-:Y:S01]  /*163f0*/  @P0 IADD3.X R4, R236, R4, R133, P1, !PT ;  /* 0x00000004ec040210 */ /* 0x000fe20000ffe485 */
[--C-:B------:R-:W-:Y:S01]  /*16400*/  FFMA.FTZ R151, R6, c[0x0][0x2d0], -R152.reuse ;  /* 0x0000b40006977a23 */ /* 0x100fe20000010898 */
[----:B------:R-:W-:Y:S01]  /*16410*/  @P0 ISETP.GE.AND P1, PT, R116, c[0x0][0x1d4], PT ;  /* 0x0000750074000a0c */ /* 0x000fe20003f26270 */
[--C-:B------:R-:W-:Y:S01]  /*16420*/  FFMA.FTZ R148, R7, c[0x0][0x2d0], -R152.reuse ;  /* 0x0000b40007947a23 */ /* 0x100fe20000010898 */
[----:B------:R-:W-:Y:S01]  /*16430*/  @P0 IADD3 R5, P3, R240, R136, RZ ;  /* 0x00000088f0050210 */ /* 0x000fe20007f7e0ff */
[----:B------:R-:W1:Y:S01]  /*16440*/  MUFU.EX2 R3, R3 ;  /* 0x0000000300037308 */ /* 0x000e620000000800 */
[--C-:B------:R-:W-:Y:S02]  /*16450*/  FFMA.FTZ R154, R14, c[0x0][0x2d0], -R152.reuse ;  /* 0x0000b4000e9a7a23 */ /* 0x100fe40000010898 */
[----:B------:R-:W-:Y:S01]  /*16460*/  @P0 IADD3.X R129, R129, R236, RZ, P3, !PT ;  /* 0x000000ec81810210 */ /* 0x000fe20001ffe4ff */
[--C-:B------:R-:W-:Y:S01]  /*16470*/  FFMA.FTZ R155, R15, c[0x0][0x2d0], -R152.reuse ;  /* 0x0000b4000f9b7a23 */ /* 0x100fe20000010898 */
[----:B------:R-:W-:Y:S01]  /*16480*/  @P0 LEA R132, P2, R5, c[0x0][0x1c8], 0x1 ;  /* 0x0000720005840a11 */ /* 0x000fe200078408ff */
[--C-:B------:R-:W-:Y:S01]  /*16490*/  FFMA.FTZ R156, R18, c[0x0][0x2d0], -R152.reuse ;  /* 0x0000b400129c7a23 */ /* 0x100fe20000010898 */
[C---:B------:R-:W-:Y:S01]  /*164a0*/  @P0 LEA R134, P3, R128.reuse, c[0x0][0x1c8], 0x1 ;  /* 0x0000720080860a11 */ /* 0x040fe200078608ff */
[----:B------:R-:W-:Y:S01]  /*164b0*/  FFMA.FTZ R157, R19, c[0x0][0x2d0], -R152 ;  /* 0x0000b400139d7a23 */ /* 0x000fe20000010898 */
[----:B------:R-:W-:Y:S01]  /*164c0*/  @P0 LEA.HI.X R133, R5, c[0x0][0x1cc], R129, 0x1, P2 ;  /* 0x0000730005850a11 */ /* 0x000fe200010f0c81 */
[----:B------:R2:W-:Y:S01]  /*164d0*/  @P0 LDGSTS.E.BYPASS.LTC128B.128 [R234+0x8100], [R130.64], !P1 ;  /* 0x0810000082ea0fae */ /* 0x0005e2000c901d48 */
[----:B------:R-:W-:Y:S01]  /*164e0*/  @P0 LEA.HI.X R135, R128, c[0x0][0x1cc], R8, 0x1, P3 ;  /* 0x0000730080870a11 */ /* 0x000fe200018f0c08 */
[----:B------:R-:W3:Y:S01]  /*164f0*/  MUFU.EX2 R2, R2 ;  /* 0x0000000200027308 */ /* 0x000ee20000000800 */
[----:B------:R-:W-:Y:S01]  /*16500*/  @P0 LEA R136, P2, R9, c[0x0][0x1c8], 0x1 ;  /* 0x0000720009880a11 */ /* 0x000fe200078408ff */
[--C-:B------:R-:W-:Y:S02]  /*16510*/  FFMA.FTZ R159, R20, c[0x0][0x2d0], -R153.reuse ;  /* 0x0000b400149f7a23 */ /* 0x100fe40000010899 */
[--C-:B------:R-:W-:Y:S01]  /*16520*/  FFMA.FTZ R158, R21, c[0x0][0x2d0], -R153.reuse ;  /* 0x0000b400159e7a23 */ /* 0x100fe20000010899 */
[----:B------:R-:W-:Y:S01]  /*16530*/  @P0 LEA.HI.X R137, R9, c[0x0][0x1cc], R4, 0x1, P2 ;  /* 0x0000730009890a11 */ /* 0x000fe200010f0c04 */
[----:B------:R2:W-:Y:S01]  /*16540*/  @P0 LDGSTS.E.BYPASS.LTC128B.128 [R234+0xb100], [R130.64+0x80], !P5 ;  /* 0x0b10008082ea0fae */ /* 0x0005e2000e901d48 */
[--C-:B------:R-:W-:Y:S02]  /*16550*/  FFMA.FTZ R164, R24, c[0x0][0x2d0], -R153.reuse ;  /* 0x0000b40018a47a23 */ /* 0x100fe40000010899 */
[--C-:B------:R-:W-:Y:S01]  /*16560*/  FFMA.FTZ R165, R25, c[0x0][0x2d0], -R153.reuse ;  /* 0x0000b40019a57a23 */ /* 0x100fe20000010899 */
[----:B------:R-:W4:Y:S01]  /*16570*/  MUFU.EX2 R140, R140 ;  /* 0x0000008c008c7308 */ /* 0x000f220000000800 */
[--C-:B------:R-:W-:Y:S02]  /*16580*/  FFMA.FTZ R167, R22, c[0x0][0x2d0], -R152.reuse ;  /* 0x0000b40016a77a23 */ /* 0x100fe40000010898 */
[C---:B-1----:R-:W-:Y:S01]  /*16590*/  FMUL.FTZ R4, R3.reuse, R112 ;  /* 0x0000007003047220 */ /* 0x042fe20000410000 */
[----:B------:R1:W-:Y:S01]  /*165a0*/  @P0 LDGSTS.E.BYPASS.LTC128B.128 [R234+0x9100], [R132.64], !P1 ;  /* 0x0910000084ea0fae */ /* 0x0003e2000c901d48 */
[C---:B------:R-:W-:Y:S02]  /*165b0*/  FMUL.FTZ R5, R3.reuse, R113 ;  /* 0x0000007103057220 */ /* 0x040fe40000410000 */
[C---:B------:R-:W-:Y:S02]  /*165c0*/  FMUL.FTZ R8, R3.reuse, R108 ;  /* 0x0000006c03087220 */ /* 0x040fe40000410000 */
[C---:B------:R-:W-:Y:S01]  /*165d0*/  FMUL.FTZ R9, R3.reuse, R109 ;  /* 0x0000006d03097220 */ /* 0x040fe20000410000 */
[----:B------:R-:W-:Y:S01]  /*165e0*/  MUFU.EX2 R151, R151 ;  /* 0x0000009700977308 */ /* 0x000fe20000000800 */
[C---:B------:R-:W-:Y:S01]  /*165f0*/  FMUL.FTZ R68, R3.reuse, R68 ;  /* 0x0000004403447220 */ /* 0x040fe20000410000 */
[----:B------:R1:W-:Y:S01]  /*16600*/  @P0 LDGSTS.E.BYPASS.LTC128B.128 [R234+0xc100], [R132.64+0x80], !P5 ;  /* 0x0c10008084ea0fae */ /* 0x0003e2000e901d48 */
[C---:B------:R-:W-:Y:S02]  /*16610*/  FMUL.FTZ R69, R3.reuse, R69 ;  /* 0x0000004503457220 */ /* 0x040fe40000410000 */
[----:B---3--:R-:W-:Y:S01]  /*16620*/  FMUL.FTZ R6, R2, R114 ;  /* 0x0000007202067220 */ /* 0x008fe20000410000 */
[----:B------:R-:W-:Y:S01]  /*16630*/  F2FP.BF16.PACK_AB R114, R142, R141 ;  /* 0x0000008d8e72723e */ /* 0x000fe200000010ff */
[C---:B------:R-:W-:Y:S02]  /*16640*/  FMUL.FTZ R7, R2.reuse, R115 ;  /* 0x0000007302077220 */ /* 0x040fe40000410000 */
[C---:B------:R-:W-:Y:S01]  /*16650*/  FMUL.FTZ R10, R2.reuse, R110 ;  /* 0x0000006e020a7220 */ /* 0x040fe20000410000 */
[----:B------:R1:W-:Y:S01]  /*16660*/  @P0 LDGSTS.E.BYPASS.LTC128B.128 [R234+0xa100], [R134.64], !P1 ;  /* 0x0a10000086ea0fae */ /* 0x0003e2000c901d48 */
[----:B------:R-:W3:Y:S01]  /*16670*/  MUFU.EX2 R148, R148 ;  /* 0x0000009400947308 */ /* 0x000ee20000000800 */
[----:B------:R-:W-:Y:S01]  /*16680*/  FMUL.FTZ R11, R2, R111 ;  /* 0x0000006f020b7220 */ /* 0x000fe20000410000 */
[----:B----4-:R-:W-:Y:S01]  /*16690*/  F2FP.BF16.PACK_AB R112, R140, R143 ;  /* 0x0000008f8c70723e */ /* 0x010fe200000010ff */
[C---:B------:R-:W-:Y:S02]  /*166a0*/  FMUL.FTZ R70, R2.reuse, R70 ;  /* 0x0000004602467220 */ /* 0x040fe40000410000 */
[C---:B------:R-:W-:Y:S02]  /*166b0*/  FMUL.FTZ R71, R2.reuse, R71 ;  /* 0x0000004702477220 */ /* 0x040fe40000410000 */
[----:B------:R4:W-:Y:S01]  /*166c0*/  @P0 LDGSTS.E.BYPASS.LTC128B.128 [R234+0xd100], [R136.64+0x80], !P5 ;  /* 0x0d10008088ea0fae */ /* 0x0009e2000e901d48 */
[----:B------:R-:W-:Y:S01]  /*166d0*/  FMUL.FTZ R72, R3, R72 ;  /* 0x0000004803487220 */ /* 0x000fe20000410000 */
[----:B------:R-:W-:Y:S01]  /*166e0*/  ISETP.GT.AND P0, PT, R245, R244, PT ;  /* 0x000000f4f500720c */ /* 0x000fe20003f04270 */
[----:B------:R-:W-:Y:S01]  /*166f0*/  MUFU.EX2 R149, R149 ;  /* 0x0000009500957308 */ /* 0x000fe20000000800 */
[C---:B------:R-:W-:Y:S01]  /*16700*/  FMUL.FTZ R73, R3.reuse, R73 ;  /* 0x0000004903497220 */ /* 0x040fe20000410000 */
[----:B------:R-:W-:Y:S01]  /*16710*/  MOV R245, R119 ;  /* 0x0000007700f57202 */ /* 0x000fe20000000f00 */
[C---:B------:R-:W-:Y:S02]  /*16720*/  FMUL.FTZ R74, R2.reuse, R74 ;  /* 0x0000004a024a7220 */ /* 0x040fe40000410000 */
[----:B--2---:R-:W2:Y:S01]  /*16730*/  LDSM.16.MT88.4 R128, [R191] ;  /* 0x00000000bf80783b */ /* 0x004ea20000004200 */
[----:B------:R-:W-:Y:S02]  /*16740*/  FMUL.FTZ R75, R2, R75 ;  /* 0x0000004b024b7220 */ /* 0x000fe40000410000 */
[C---:B------:R-:W-:Y:S02]  /*16750*/  FMUL.FTZ R76, R3.reuse, R76 ;  /* 0x0000004c034c7220 */ /* 0x040fe40000410000 */
[----:B------:R-:W5:Y:S01]  /*16760*/  MUFU.EX2 R150, R150 ;  /* 0x0000009600967308 */ /* 0x000f620000000800 */
[C---:B------:R-:W-:Y:S02]  /*16770*/  FMUL.FTZ R77, R3.reuse, R77 ;  /* 0x0000004d034d7220 */ /* 0x040fe40000410000 */
[----:B------:R-:W-:Y:S01]  /*16780*/  LDSM.16.MT88.4 R108, [R188] ;  /* 0x00000000bc6c783b */ /* 0x000fe20000004200 */
[----:B---3--:R-:W-:Y:S01]  /*16790*/  F2FP.BF16.PACK_AB R113, R148, R151 ;  /* 0x000000979471723e */ /* 0x008fe200000010ff */
[C---:B------:R-:W-:Y:S02]  /*167a0*/  FMUL.FTZ R78, R2.reuse, R78 ;  /* 0x0000004e024e7220 */ /* 0x040fe40000410000 */
[C---:B------:R-:W-:Y:S02]  /*167b0*/  FMUL.FTZ R79, R2.reuse, R79 ;  /* 0x0000004f024f7220 */ /* 0x040fe40000410000 */
[C---:B------:R-:W-:Y:S01]  /*167c0*/  FMUL.FTZ R80, R3.reuse, R80 ;  /* 0x0000005003507220 */ /* 0x040fe20000410000 */
[----:B------:R-:W-:Y:S01]  /*167d0*/  MUFU.EX2 R154, R154 ;  /* 0x0000009a009a7308 */ /* 0x000fe20000000800 */
[----:B-1----:R-:W1:Y:S01]  /*167e0*/  LDSM.16.MT88.4 R132, [R190] ;  /* 0x00000000be84783b */ /* 0x002e620000004200 */
[C---:B------:R-:W-:Y:S02]  /*167f0*/  FMUL.FTZ R81, R3.reuse, R81 ;  /* 0x0000005103517220 */ /* 0x040fe40000410000 */
[C---:B------:R-:W-:Y:S02]  /*16800*/  FMUL.FTZ R82, R2.reuse, R82 ;  /* 0x0000005202527220 */ /* 0x040fe40000410000 */
[C---:B------:R-:W-:Y:S02]  /*16810*/  FMUL.FTZ R83, R2.reuse, R83 ;  /* 0x0000005302537220 */ /* 0x040fe40000410000 */
[C---:B------:R-:W-:Y:S01]  /*16820*/  FMUL.FTZ R84, R3.reuse, R84 ;  /* 0x0000005403547220 */ /* 0x040fe20000410000 */
[----:B----4-:R-:W3:Y:S01]  /*16830*/  LDSM.16.MT88.4 R136, [R189] ;  /* 0x00000000bd88783b */ /* 0x010ee20000004200 */
[----:B------:R-:W-:Y:S01]  /*16840*/  FMUL.FTZ R85, R3, R85 ;  /* 0x0000005503557220 */ /* 0x000fe20000410000 */
[----:B------:R-:W-:Y:S01]  /*16850*/  MUFU.EX2 R155, R155 ;  /* 0x0000009b009b7308 */ /* 0x000fe20000000800 */
[----:B------:R-:W-:Y:S01]  /*16860*/  FMUL.FTZ R86, R2, R86 ;  /* 0x0000005602567220 */ /* 0x000fe20000410000 */
[----:B-----5:R-:W-:Y:S01]  /*16870*/  F2FP.BF16.PACK_AB R115, R150, R149 ;  /* 0x000000959673723e */ /* 0x020fe200000010ff */
[--C-:B------:R-:W-:Y:S03]  /*16880*/  FFMA.FTZ R166, R23, c[0x0][0x2d0], -R152.reuse ;  /* 0x0000b40017a67a23 */ /* 0x100fe60000010898 */
[----:B------:R-:W-:Y:S01]  /*16890*/  LDSM.16.MT88.4 R20, [R190+0x1000] ;  /* 0x00100000be14783b */ /* 0x000fe20000004200 */
[--C-:B------:R-:W-:Y:S02]  /*168a0*/  FFMA.FTZ R176, R26, c[0x0][0x2d0], -R152.reuse ;  /* 0x0000b4001ab07a23 */ /* 0x100fe40000010898 */
[--C-:B------:R-:W-:Y:S01]  /*168b0*/  FFMA.FTZ R177, R27, c[0x0][0x2d0], -R152.reuse ;  /* 0x0000b4001bb17a23 */ /* 0x100fe20000010898 */
[----:B------:R-:W-:Y:S01]  /*168c0*/  MUFU.EX2 R156, R156 ;  /* 0x0000009c009c7308 */ /* 0x000fe20000000800 */
[--C-:B------:R-:W-:Y:S02]  /*168d0*/  FFMA.FTZ R178, R28, c[0x0][0x2d0], -R153.reuse ;  /* 0x0000b4001cb27a23 */ /* 0x100fe40000010899 */
[--C-:B------:R-:W-:Y:S01]  /*168e0*/  FFMA.FTZ R179, R29, c[0x0][0x2d0], -R153.reuse ;  /* 0x0000b4001db37a23 */ /* 0x100fe20000010899 */
[C---:B--2---:R-:W-:Y:S01]  /*168f0*/  HMMA.16816.F32.BF16 R4, R112.reuse, R128, R4 ;  /* 0x000000807004723c */ /* 0x044fe20000041804 */
[----:B------:R-:W-:Y:S04]  /*16900*/  LDSM.16.MT88.4 R24, [R189+0x1000] ;  /* 0x00100000bd18783b */ /* 0x000fe80000004200 */
[--C-:B------:R-:W-:Y:S01]  /*16910*/  FFMA.FTZ R246, R32, c[0x0][0x2d0], -R153.reuse ;  /* 0x0000b40020f67a23 */ /* 0x100fe20000010899 */
[----:B------:R-:W-:Y:S01]  /*16920*/  MUFU.EX2 R157, R157 ;  /* 0x0000009d009d7308 */ /* 0x000fe20000000800 */
[--C-:B------:R-:W-:Y:S01]  /*16930*/  FFMA.FTZ R247, R33, c[0x0][0x2d0], -R153.reuse ;  /* 0x0000b40021f77a23 */ /* 0x100fe20000010899 */
[C---:B------:R-:W-:Y:S01]  /*16940*/  HMMA.16816.F32.BF16 R8, R112.reuse, R130, R8 ;  /* 0x000000827008723c */ /* 0x040fe20000041808 */
[----:B------:R-:W2:Y:S03]  /*16950*/  LDSM.16.MT88.4 R128, [R191+0x3000] ;  /* 0x00300000bf80783b */ /* 0x000ea60000004200 */
[--C-:B------:R-:W-:Y:S02]  /*16960*/  FFMA.FTZ R248, R30, c[0x0][0x2d0], -R152.reuse ;  /* 0x0000b4001ef87a23 */ /* 0x100fe40000010898 */
[--C-:B------:R-:W-:Y:S02]  /*16970*/  FFMA.FTZ R249, R31, c[0x0][0x2d0], -R152.reuse ;  /* 0x0000b4001ff97a23 */ /* 0x100fe40000010898 */
[C---:B-1----:R-:W-:Y:S01]  /*16980*/  HMMA.16816.F32.BF16 R68, R112.reuse, R132, R68 ;  /* 0x000000847044723c */ /* 0x042fe20000041844 */
[----:B------:R-:W-:Y:S01]  /*16990*/  LDSM.16.MT88.4 R28, [R190+0x1800] ;  /* 0x00180000be1c783b */ /* 0x000fe20000004200 */
[----:B------:R-:W-:Y:S02]  /*169a0*/  MUFU.EX2 R159, R159 ;  /* 0x0000009f009f7308 */ /* 0x000fe40000000800 */
[--C-:B------:R-:W-:Y:S02]  /*169b0*/  FFMA.FTZ R250, R34, c[0x0][0x2d0], -R152.reuse ;  /* 0x0000b40022fa7a23 */ /* 0x100fe40000010898 */
[--C-:B------:R-:W-:Y:S02]  /*169c0*/  FFMA.FTZ R251, R35, c[0x0][0x2d0], -R152.reuse ;  /* 0x0000b40023fb7a23 */ /* 0x100fe40000010898 */
[C---:B------:R-:W-:Y:S01]  /*169d0*/  HMMA.16816.F32.BF16 R72, R112.reuse, R134, R72 ;  /* 0x000000867048723c */ /* 0x040fe20000041848 */
[----:B------:R-:W1:Y:S03]  /*169e0*/  LDSM.16.MT88.4 R132, [R190+0x3000] ;  /* 0x00300000be84783b */ /* 0x000e660000004200 */
[C---:B------:R-:W-:Y:S01]  /*169f0*/  FMUL.FTZ R87, R2.reuse, R87 ;  /* 0x0000005702577220 */ /* 0x040fe20000410000 */
[----:B------:R-:W-:Y:S01]  /*16a00*/  MUFU.EX2 R158, R158 ;  /* 0x0000009e009e7308 */ /* 0x000fe20000000800 */
[C---:B------:R-:W-:Y:S02]  /*16a10*/  FMUL.FTZ R88, R3.reuse, R88 ;  /* 0x0000005803587220 */ /* 0x040fe40000410000 */
[C---:B---3--:R-:W-:Y:S01]  /*16a20*/  HMMA.16816.F32.BF16 R76, R112.reuse, R136, R76 ;  /* 0x00000088704c723c */ /* 0x048fe2000004184c */
[----:B------:R-:W-:Y:S03]  /*16a30*/  LDSM.16.MT88.4 R32, [R188+0x5000] ;  /* 0x00500000bc20783b */ /* 0x000fe60000004200 */
[----:B------:R-:W-:Y:S02]  /*16a40*/  FMUL.FTZ R89, R3, R89 ;  /* 0x0000005903597220 */ /* 0x000fe40000410000 */
[----:B------:R-:W-:Y:S01]  /*16a50*/  FMUL.FTZ R90, R2, R90 ;  /* 0x0000005a025a7220 */ /* 0x000fe20000410000 */
[----:B------:R-:W-:Y:S01]  /*16a60*/  MUFU.EX2 R164, R164 ;  /* 0x000000a400a47308 */ /* 0x000fe20000000800 */
[C---:B------:R-:W-:Y:S01]  /*16a70*/  HMMA.16816.F32.BF16 R80, R112.reuse, R138, R80 ;  /* 0x0000008a7050723c */ /* 0x040fe20000041850 */
[----:B------:R-:W0:Y:S03]  /*16a80*/  LDGDEPBAR ;  /* 0x00000000000079af */ /* 0x000e260000000000 */
[--C-:B------:R-:W-:Y:S02]  /*16a90*/  FFMA.FTZ R136, R12, c[0x0][0x2d0], -R153.reuse ;  /* 0x0000b4000c887a23 */ /* 0x100fe40000010899 */
[--C-:B------:R-:W-:Y:S02]  /*16aa0*/  FFMA.FTZ R137, R13, c[0x0][0x2d0], -R153.reuse ;  /* 0x0000b4000d897a23 */ /* 0x100fe40000010899 */
[C---:B------:R-:W-:Y:S01]  /*16ab0*/  HMMA.16816.F32.BF16 R84, R112.reuse, R108, R84 ;  /* 0x0000006c7054723c */ /* 0x040fe20000041854 */
[----:B------:R-:W-:Y:S01]  /*16ac0*/  LDSM.16.MT88.4 R12, [R188+0x3000] ;  /* 0x00300000bc0c783b */ /* 0x000fe20000004200 */
[----:B------:R-:W-:Y:S02]  /*16ad0*/  MUFU.EX2 R136, R136 ;  /* 0x0000008800887308 */ /* 0x000fe40000000800 */
[----:B------:R-:W-:Y:S02]  /*16ae0*/  FMUL.FTZ R91, R2, R91 ;  /* 0x0000005b025b7220 */ /* 0x000fe40000410000 */
[--C-:B------:R-:W-:Y:S02]  /*16af0*/  FFMA.FTZ R138, R16, c[0x0][0x2d0], -R153.reuse ;  /* 0x0000b400108a7a23 */ /* 0x100fe40000010899 */
[--C-:B------:R-:W-:Y:S02]  /*16b00*/  FFMA.FTZ R139, R17, c[0x0][0x2d0], -R153.reuse ;  /* 0x0000b400118b7a23 */ /* 0x100fe40000010899 */
[----:B------:R-:W-:Y:S01]  /*16b10*/  LDSM.16.MT88.4 R16, [R190+0x800] ;  /* 0x00080000be10783b */ /* 0x000fe20000004200 */
[C---:B------:R-:W-:Y:S01]  /*16b20*/  HMMA.16816.F32.BF16 R88, R112.reuse, R110, R88 ;  /* 0x0000006e7058723c */ /* 0x040fe20000041858 */
[----:B------:R-:W3:Y:S02]  /*16b30*/  MUFU.EX2 R137, R137 ;  /* 0x0000008900897308 */ /* 0x000ee40000000800 */
[C---:B------:R-:W-:Y:S02]  /*16b40*/  FMUL.FTZ R92, R3.reuse, R92 ;  /* 0x0000005c035c7220 */ /* 0x040fe40000410000 */
[C---:B------:R-:W-:Y:S02]  /*16b50*/  FMUL.FTZ R93, R3.reuse, R93 ;  /* 0x0000005d035d7220 */ /* 0x040fe40000410000 */
[----:B------:R-:W4:Y:S01]  /*16b60*/  LDSM.16.MT88.4 R108, [R189+0x3000] ;  /* 0x00300000bd6c783b */ /* 0x000f220000004200 */
[C---:B------:R-:W-:Y:S03]  /*16b70*/  FMUL.FTZ R94, R2.reuse, R94 ;  /* 0x0000005e025e7220 */ /* 0x040fe60000410000 */
[----:B------:R-:W-:Y:S01]  /*16b80*/  MUFU.EX2 R138, R138 ;  /* 0x0000008a008a7308 */ /* 0x000fe20000000800 */
[C---:B------:R-:W-:Y:S02]  /*16b90*/  FMUL.FTZ R95, R2.reuse, R95 ;  /* 0x0000005f025f7220 */ /* 0x040fe40000410000 */
[C---:B------:R-:W-:Y:S02]  /*16ba0*/  FMUL.FTZ R96, R3.reuse, R96 ;  /* 0x0000006003607220 */ /* 0x040fe40000410000 */
[C---:B------:R-:W-:Y:S02]  /*16bb0*/  FMUL.FTZ R97, R3.reuse, R97 ;  /* 0x0000006103617220 */ /* 0x040fe40000410000 */
[C---:B------:R-:W-:Y:S01]  /*16bc0*/  FMUL.FTZ R98, R2.reuse, R98 ;  /* 0x0000006202627220 */ /* 0x040fe20000410000 */
[C---:B--2---:R-:W-:Y:S02]  /*16bd0*/  HMMA.16816.F32.BF16 R92, R112.reuse, R128, R92 ;  /* 0x00000080705c723c */ /* 0x044fe4000004185c */
[----:B------:R-:W2:Y:S01]  /*16be0*/  MUFU.EX2 R139, R139 ;  /* 0x0000008b008b7308 */ /* 0x000ea20000000800 */
[C---:B------:R-:W-:Y:S02]  /*16bf0*/  FMUL.FTZ R99, R2.reuse, R99 ;  /* 0x0000006302637220 */ /* 0x040fe40000410000 */
[C---:B------:R-:W-:Y:S02]  /*16c00*/  FMUL.FTZ R100, R3.reuse, R100 ;  /* 0x0000006403647220 */ /* 0x040fe40000410000 */
[C---:B------:R-:W-:Y:S02]  /*16c10*/  FMUL.FTZ R101, R3.reuse, R101 ;  /* 0x0000006503657220 */ /* 0x040fe40000410000 */
[C---:B------:R-:W-:Y:S01]  /*16c20*/  FMUL.FTZ R102, R2.reuse, R102 ;  /* 0x0000006602667220 */ /* 0x040fe20000410000 */
[C---:B------:R-:W-:Y:S01]  /*16c30*/  HMMA.16816.F32.BF16 R96, R112.reuse, R130, R96 ;  /* 0x000000827060723c */ /* 0x040fe20000041860 */
[----:B------:R-:W5:Y:S01]  /*16c40*/  LDSM.16.MT88.4 R128, [R191+0x800] ;  /* 0x00080000bf80783b */ /* 0x000f620000004200 */
[----:B------:R-:W2:Y:S01]  /*16c50*/  MUFU.EX2 R165, R165 ;  /* 0x000000a500a57308 */ /* 0x000ea20000000800 */
[C---:B------:R-:W-:Y:S02]  /*16c60*/  FMUL.FTZ R103, R2.reuse, R103 ;  /* 0x0000006702677220 */ /* 0x040fe40000410000 */
[C---:B------:R-:W-:Y:S02]  /*16c70*/  FMUL.FTZ R104, R3.reuse, R104 ;  /* 0x0000006803687220 */ /* 0x040fe40000410000 */
[C---:B------:R-:W-:Y:S02]  /*16c80*/  FMUL.FTZ R105, R3.reuse, R105 ;  /* 0x0000006903697220 */ /* 0x040fe40000410000 */
[C---:B------:R-:W-:Y:S01]  /*16c90*/  FMUL.FTZ R106, R2.reuse, R106 ;  /* 0x0000006a026a7220 */ /* 0x040fe20000410000 */
[C---:B-1----:R-:W-:Y:S02]  /*16ca0*/  HMMA.16816.F32.BF16 R100, R112.reuse, R132, R100 ;  /* 0x000000847064723c */ /* 0x042fe40000041864 */
[----:B------:R-:W-:Y:S01]  /*16cb0*/  MUFU.EX2 R167, R167 ;  /* 0x000000a700a77308 */ /* 0x000fe20000000800 */
[C---:B------:R-:W-:Y:S02]  /*16cc0*/  FMUL.FTZ R107, R2.reuse, R107 ;  /* 0x0000006b026b7220 */ /* 0x040fe40000410000 */
[C---:B------:R-:W-:Y:S02]  /*16cd0*/  FMUL.FTZ R52, R3.reuse, R52 ;  /* 0x0000003403347220 */ /* 0x040fe40000410000 */
[C---:B------:R-:W-:Y:S02]  /*16ce0*/  FMUL.FTZ R53, R3.reuse, R53 ;  /* 0x0000003503357220 */ /* 0x040fe40000410000 */
[C---:B------:R-:W-:Y:S01]  /*16cf0*/  FMUL.FTZ R54, R2.reuse, R54 ;  /* 0x0000003602367220 */ /* 0x040fe20000410000 */
[C---:B------:R-:W-:Y:S01]  /*16d00*/  HMMA.16816.F32.BF16 R104, R112.reuse, R134, R104 ;  /* 0x000000867068723c */ /* 0x040fe20000041868 */
[----:B------:R-:W-:Y:S01]  /*16d10*/  LDSM.16.MT88.4 R132, [R188+0x800] ;  /* 0x00080000bc84783b */ /* 0x000fe20000004200 */
[----:B------:R-:W1:Y:S01]  /*16d20*/  MUFU.EX2 R166, R166 ;  /* 0x000000a600a67308 */ /* 0x000e620000000800 */
[C---:B------:R-:W-:Y:S02]  /*16d30*/  FMUL.FTZ R55, R2.reuse, R55 ;  /* 0x0000003702377220 */ /* 0x040fe40000410000 */
[C---:B------:R-:W-:Y:S02]  /*16d40*/  FMUL.FTZ R56, R3.reuse, R56 ;  /* 0x0000003803387220 */ /* 0x040fe40000410000 */
[C---:B------:R-:W-:Y:S02]  /*16d50*/  FMUL.FTZ R57, R3.reuse, R57 ;  /* 0x0000003903397220 */ /* 0x040fe40000410000 */
[C---:B------:R-:W-:Y:S01]  /*16d60*/  FMUL.FTZ R58, R2.reuse, R58 ;  /* 0x0000003a023a7220 */ /* 0x040fe20000410000 */
[C---:B----4-:R-:W-:Y:S02]  /*16d70*/  HMMA.16816.F32.BF16 R52, R112.reuse, R108, R52 ;  /* 0x0000006c7034723c */ /* 0x050fe40000041834 */
[----:B------:R-:W-:Y:S01]  /*16d80*/  MUFU.EX2 R176, R176 ;  /* 0x000000b000b07308 */ /* 0x000fe20000000800 */
[C---:B------:R-:W-:Y:S02]  /*16d90*/  FMUL.FTZ R59, R2.reuse, R59 ;  /* 0x0000003b023b7220 */ /* 0x040fe40000410000 */
[C---:B------:R-:W-:Y:S02]  /*16da0*/  FMUL.FTZ R60, R3.reuse, R60 ;  /* 0x0000003c033c7220 */ /* 0x040fe40000410000 */
[C---:B------:R-:W-:Y:S02]  /*16db0*/  FMUL.FTZ R61, R3.reuse, R61 ;  /* 0x0000003d033d7220 */ /* 0x040fe40000410000 */
[C---:B------:R-:W-:Y:S01]  /*16dc0*/  FMUL.FTZ R62, R2.reuse, R62 ;  /* 0x0000003e023e7220 */ /* 0x040fe20000410000 */
[C---:B------:R-:W-:Y:S01]  /*16dd0*/  HMMA.16816.F32.BF16 R56, R112.reuse, R110, R56 ;  /* 0x0000006e7038723c */ /* 0x040fe20000041838 */
[----:B------:R-:W4:Y:S01]  /*16de0*/  LDSM.16.MT88.4 R108, [R189+0x800] ;  /* 0x00080000bd6c783b */ /* 0x000f220000004200 */
[----:B------:R-:W1:Y:S01]  /*16df0*/  MUFU.EX2 R177, R177 ;  /* 0x000000b100b17308 */ /* 0x000e620000000800 */
[C---:B------:R-:W-:Y:S02]  /*16e00*/  FMUL.FTZ R63, R2.reuse, R63 ;  /* 0x0000003f023f7220 */ /* 0x040fe40000410000 */
[C---:B------:R-:W-:Y:S02]  /*16e10*/  FMUL.FTZ R64, R3.reuse, R64 ;  /* 0x0000004003407220 */ /* 0x040fe40000410000 */
[----:B------:R-:W-:Y:S02]  /*16e20*/  FMUL.FTZ R65, R3, R65 ;  /* 0x0000004103417220 */ /* 0x000fe40000410000 */
[C---:B------:R-:W-:Y:S01]  /*16e30*/  FMUL.FTZ R66, R2.reuse, R66 ;  /* 0x0000004202427220 */ /* 0x040fe20000410000 */
[C---:B------:R-:W-:Y:S02]  /*16e40*/  HMMA.16816.F32.BF16 R60, R112.reuse, R12, R60 ;  /* 0x0000000c703c723c */ /* 0x040fe4000004183c */
[----:B------:R-:W-:Y:S01]  /*16e50*/  MUFU.EX2 R178, R178 ;  /* 0x000000b200b27308 */ /* 0x000fe20000000800 */
[----:B------:R-:W-:Y:S02]  /*16e60*/  FMUL.FTZ R67, R2, R67 ;  /* 0x0000004302437220 */ /* 0x000fe40000410000 */
[--C-:B------:R-:W-:Y:S02]  /*16e70*/  FFMA.FTZ R40, R40, c[0x0][0x2d0], -R153.reuse ;  /* 0x0000b40028287a23 */ /* 0x100fe40000010899 */
[----:B---3--:R-:W-:Y:S01]  /*16e80*/  F2FP.BF16.PACK_AB R12, R137, R136 ;  /* 0x00000088890c723e */ /* 0x008fe200000010ff */
[--C-:B------:R-:W-:Y:S01]  /*16e90*/  FFMA.FTZ R41, R41, c[0x0][0x2d0], -R153.reuse ;  /* 0x0000b40029297a23 */ /* 0x100fe20000010899 */
[----:B------:R-:W-:Y:S01]  /*16ea0*/  F2FP.BF16.PACK_AB R13, R155, R154 ;  /* 0x0000009a9b0d723e */ /* 0x000fe200000010ff */
[----:B------:R-:W-:Y:S01]  /*16eb0*/  HMMA.16816.F32.BF16 R64, R112, R14, R64 ;  /* 0x0000000e7040723c */ /* 0x000fe20000041840 */
[----:B------:R-:W3:Y:S01]  /*16ec0*/  LDSM.16.MT88.4 R112, [R191+0x3800] ;  /* 0x00380000bf70783b */ /* 0x000ee20000004200 */
[----:B------:R-:W1:Y:S01]  /*16ed0*/  MUFU.EX2 R179, R179 ;  /* 0x000000b300b37308 */ /* 0x000e620000000800 */
[--C-:B------:R-:W-:Y:S02]  /*16ee0*/  FFMA.FTZ R42, R42, c[0x0][0x2d0], -R152.reuse ;  /* 0x0000b4002a2a7a23 */ /* 0x100fe40000010898 */
[--C-:B------:R-:W-:Y:S02]  /*16ef0*/  FFMA.FTZ R43, R43, c[0x0][0x2d0], -R152.reuse ;  /* 0x0000b4002b2b7a23 */ /* 0x100fe40000010898 */
[----:B--2---:R-:W-:Y:S01]  /*16f00*/  F2FP.BF16.PACK_AB R14, R139, R138 ;  /* 0x0000008a8b0e723e */ /* 0x004fe200000010ff */
[--C-:B------:R-:W-:Y:S01]  /*16f10*/  FFMA.FTZ R44, R44, c[0x0][0x2d0], -R153.reuse ;  /* 0x0000b4002c2c7a23 */ /* 0x100fe20000010899 */
[----:B------:R-:W-:Y:S03]  /*16f20*/  F2FP.BF16.PACK_AB R15, R157, R156 ;  /* 0x0000009c9d0f723e */ /* 0x000fe600000010ff */
[----:B------:R-:W-:Y:S01]  /*16f30*/  MUFU.EX2 R246, R246 ;  /* 0x000000f600f67308 */ /* 0x000fe20000000800 */
[--C-:B------:R-:W-:Y:S02]  /*16f40*/  FFMA.FTZ R45, R45, c[0x0][0x2d0], -R153.reuse ;  /* 0x0000b4002d2d7a23 */ /* 0x100fe40000010899 */
[----:B------:R-:W-:Y:S01]  /*16f50*/  FFMA.FTZ R48, R48, c[0x0][0x2d0], -R153 ;  /* 0x0000b40030307a23 */ /* 0x000fe20000010899 */
[C---:B-----5:R-:W-:Y:S05]  /*16f60*/  HMMA.16816.F32.BF16 R4, R12.reuse, R128, R4 ;  /* 0x000000800c04723c */ /* 0x060fea0000041804 */
[--C-:B------:R-:W-:Y:S01]  /*16f70*/  FFMA.FTZ R46, R46, c[0x0][0x2d0], -R152.reuse ;  /* 0x0000b4002e2e7a23 */ /* 0x100fe20000010898 */
[----:B------:R-:W2:Y:S01]  /*16f80*/  MUFU.EX2 R247, R247 ;  /* 0x000000f700f77308 */ /* 0x000ea20000000800 */
[----:B------:R-:W-:Y:S01]  /*16f90*/  FFMA.FTZ R47, R47, c[0x0][0x2d0], -R152 ;  /* 0x0000b4002f2f7a23 */ /* 0x000fe20000010898 */
[C---:B------:R-:W-:Y:S01]  /*16fa0*/  HMMA.16816.F32.BF16 R8, R12.reuse, R130, R8 ;  /* 0x000000820c08723c */ /* 0x040fe20000041808 */
[----:B------:R-:W-:Y:S03]  /*16fb0*/  LDSM.16.MT88.4 R128, [R188+0x3800] ;  /* 0x00380000bc80783b */ /* 0x000fe60000004200 */
[----:B------:R-:W-:Y:S01]  /*16fc0*/  FFMA.FTZ R143, R3, R243, R143 ;  /* 0x000000f3038f7223 */ /* 0x000fe2000001008f */
[----:B------:R-:W-:Y:S01]  /*16fd0*/  MOV R3, R0 ;  /* 0x0000000000037202 */ /* 0x000fe20000000f00 */
[----:B------:R-:W-:Y:S01]  /*16fe0*/  FFMA.FTZ R151, R2, R242, R151 ;  /* 0x000000f202977223 */ /* 0x000fe20000010097 */
[----:B------:R-:W-:Y:S01]  /*16ff0*/  MOV R2, R118 ;  /* 0x0000007600027202 */ /* 0x000fe20000000f00 */
[C---:B------:R-:W-:Y:S01]  /*17000*/  HMMA.16816.F32.BF16 R68, R12.reuse, R16, R68 ;  /* 0x000000100c44723c */ /* 0x040fe20000041844 */
[----:B------:R-:W-:Y:S03]  /*17010*/  MUFU.EX2 R248, R248 ;  /* 0x000000f800f87308 */ /* 0x000fe60000000800 */
[----:B------:R-:W-:Y:S02]  /*17020*/  FADD.FTZ R143, R140, R143 ;  /* 0x0000008f8c8f7221 */ /* 0x000fe40000010000 */
[----:B------:R-:W-:Y:S02]  /*17030*/  FADD.FTZ R151, R148, R151 ;  /* 0x0000009794977221 */ /* 0x000fe40000010000 */
[C---:B------:R-:W-:Y:S01]  /*17040*/  HMMA.16816.F32.BF16 R72, R12.reuse, R18, R72 ;  /* 0x000000120c48723c */ /* 0x040fe20000041848 */
[----:B------:R-:W5:Y:S02]  /*17050*/  LDSM.16.MT88.4 R16, [R190+0x3800] ;  /* 0x00380000be10783b */ /* 0x000f640000004200 */
[----:B------:R-:W1:Y:S01]  /*17060*/  MUFU.EX2 R249, R249 ;  /* 0x000000f900f97308 */ /* 0x000e620000000800 */
[----:B------:R-:W-:Y:S02]  /*17070*/  FADD.FTZ R141, R141, R143 ;  /* 0x0000008f8d8d7221 */ /* 0x000fe40000010000 */
[----:B------:R-:W-:Y:S02]  /*17080*/  FADD.FTZ R149, R149, R151 ;  /* 0x0000009795957221 */ /* 0x000fe40000010000 */
[C---:B----4-:R-:W-:Y:S04]  /*17090*/  HMMA.16816.F32.BF16 R76, R12.reuse, R108, R76 ;  /* 0x0000006c0c4c723c */ /* 0x050fe8000004184c */
[----:B------:R-:W-:Y:S01]  /*170a0*/  FADD.FTZ R141, R142, R141 ;  /* 0x0000008d8e8d7221 */ /* 0x000fe20000010000 */
[----:B------:R-:W-:Y:S01]  /*170b0*/  MUFU.EX2 R250, R250 ;  /* 0x000000fa00fa7308 */ /* 0x000fe20000000800 */
[----:B------:R-:W-:Y:S02]  /*170c0*/  FADD.FTZ R149, R150, R149 ;  /* 0x0000009596957221 */ /* 0x000fe40000010000 */
[C---:B------:R-:W-:Y:S01]  /*170d0*/  HMMA.16816.F32.BF16 R80, R12.reuse, R110, R80 ;  /* 0x0000006e0c50723c */ /* 0x040fe20000041850 */
[----:B------:R-:W4:Y:S03]  /*170e0*/  LDSM.16.MT88.4 R108, [R189+0x3800] ;  /* 0x00380000bd6c783b */ /* 0x000f260000004200 */
[----:B------:R-:W-:Y:S02]  /*170f0*/  FADD.FTZ R136, R136, R141 ;  /* 0x0000008d88887221 */ /* 0x000fe40000010000 */
[----:B------:R-:W-:Y:S01]  /*17100*/  FADD.FTZ R154, R154, R149 ;  /* 0x000000959a9a7221 */ /* 0x000fe20000010000 */
[----:B------:R-:W1:Y:S01]  /*17110*/  MUFU.EX2 R251, R251 ;  /* 0x000000fb00fb7308 */ /* 0x000e620000000800 */
        /* <DEDUP_REMOVED lines=8> */
[C---:B---3--:R-:W-:Y:S04]  /*171a0*/  HMMA.16816.F32.BF16 R92, R12.reuse, R112, R92 ;  /* 0x000000700c5c723c */ /* 0x048fe8000004185c */
[----:B------:R-:W-:Y:S01]  /*171b0*/  MUFU.EX2 R41, R41 ;  /* 0x0000002900297308 */ /* 0x000fe20000000800 */
[----:B------:R-:W-:Y:S02]  /*171c0*/  FADD.FTZ R138, R139, R138 ;  /* 0x0000008a8b8a7221 */ /* 0x000fe40000010000 */
[----:B------:R-:W-:Y:S01]  /*171d0*/  FADD.FTZ R156, R157, R156 ;  /* 0x0000009c9d9c7221 */ /* 0x000fe20000010000 */
[C---:B------:R-:W-:Y:S01]  /*171e0*/  HMMA.16816.F32.BF16 R96, R12.reuse, R114, R96 ;  /* 0x000000720c60723c */ /* 0x040fe20000041860 */
[----:B------:R-:W-:Y:S05]  /*171f0*/  LDSM.16.MT88.4 R112, [R190+0x4000] ;  /* 0x00400000be70783b */ /* 0x000fea0000004200 */
[----:B------:R-:W-:Y:S02]  /*17200*/  MUFU.EX2 R42, R42 ;  /* 0x0000002a002a7308 */ /* 0x000fe40000000800 */
[C---:B-----5:R-:W-:Y:S08]  /*17210*/  HMMA.16816.F32.BF16 R100, R12.reuse, R16, R100 ;  /* 0x000000100c64723c */ /* 0x060ff00000041864 */
[C---:B------:R-:W-:Y:S01]  /*17220*/  HMMA.16816.F32.BF16 R104, R12.reuse, R18, R104 ;  /* 0x000000120c68723c */ /* 0x040fe20000041868 */
[----:B------:R-:W3:Y:S01]  /*17230*/  LDSM.16.MT88.4 R16, [R191+0x1000] ;  /* 0x00100000bf10783b */ /* 0x000ee20000004200 */
[----:B------:R-:W-:Y:S06]  /*17240*/  MUFU.EX2 R43, R43 ;  /* 0x0000002b002b7308 */ /* 0x000fec0000000800 */
[C---:B----4-:R-:W-:Y:S04]  /*17250*/  HMMA.16816.F32.BF16 R52, R12.reuse, R108, R52 ;  /* 0x0000006c0c34723c */ /* 0x050fe80000041834 */
[----:B------:R-:W-:Y:S04]  /*17260*/  MUFU.EX2 R44, R44 ;  /* 0x0000002c002c7308 */ /* 0x000fe80000000800 */
[C---:B------:R-:W-:Y:S01]  /*17270*/  HMMA.16816.F32.BF16 R56, R12.reuse, R110, R56 ;  /* 0x0000006e0c38723c */ /* 0x040fe20000041838 */
[----:B------:R-:W4:Y:S05]  /*17280*/  LDSM.16.MT88.4 R108, [R188+0x1000] ;  /* 0x00100000bc6c783b */ /* 0x000f2a0000004200 */
[----:B------:R-:W-:Y:S02]  /*17290*/  MUFU.EX2 R45, R45 ;  /* 0x0000002d002d7308 */ /* 0x000fe40000000800 */
[C---:B------:R-:W-:Y:S08]  /*172a0*/  HMMA.16816.F32.BF16 R60, R12.reuse, R128, R60 ;  /* 0x000000800c3c723c */ /* 0x040ff0000004183c */
[----:B------:R-:W-:Y:S01]  /*172b0*/  HMMA.16816.F32.BF16 R64, R12, R130, R64 ;  /* 0x000000820c40723c */ /* 0x000fe20000041840 */
[----:B------:R-:W-:Y:S01]  /*172c0*/  LDSM.16.MT88.4 R128, [R189+0x4000] ;  /* 0x00400000bd80783b */ /* 0x000fe20000004200 */
[----:B------:R-:W-:Y:S05]  /*172d0*/  MUFU.EX2 R48, R48 ;  /* 0x0000003000307308 */ /* 0x000fea0000000800 */
[----:B------:R-:W-:Y:S01]  /*172e0*/  F2FP.BF16.PACK_AB R12, R158, R159 ;  /* 0x0000009f9e0c723e */ /* 0x000fe200000010ff */
[----:B------:R-:W-:Y:S01]  /*172f0*/  FADD.FTZ R159, R159, R138 ;  /* 0x0000008a9f9f7221 */ /* 0x000fe20000010000 */
[----:B------:R-:W-:Y:S03]  /*17300*/  F2FP.BF16.PACK_AB R14, R165, R164 ;  /* 0x000000a4a50e723e */ /* 0x000fe600000010ff */
[----:B-1----:R-:W-:Y:S01]  /*17310*/  F2FP.BF16.PACK_AB R13, R166, R167 ;  /* 0x000000a7a60d723e */ /* 0x002fe200000010ff */
[----:B------:R-:W-:Y:S01]  /*17320*/  MUFU.EX2 R46, R46 ;  /* 0x0000002e002e7308 */ /* 0x000fe20000000800 */
[----:B------:R-:W-:Y:S01]  /*17330*/  F2FP.BF16.PACK_AB R15, R177, R176 ;  /* 0x000000b0b10f723e */ /* 0x000fe200000010ff */
[----:B------:R-:W-:Y:S02]  /*17340*/  FADD.FTZ R167, R167, R156 ;  /* 0x0000009ca7a77221 */ /* 0x000fe40000010000 */
[----:B------:R-:W-:Y:S02]  /*17350*/  FADD.FTZ R159, R158, R159 ;  /* 0x0000009f9e9f7221 */ /* 0x000fe40000010000 */
[----:B------:R-:W-:Y:S02]  /*17360*/  FADD.FTZ R167, R166, R167 ;  /* 0x000000a7a6a77221 */ /* 0x000fe40000010000 */
[C---:B---3--:R-:W-:Y:S02]  /*17370*/  HMMA.16816.F32.BF16 R4, R12.reuse, R16, R4 ;  /* 0x000000100c04723c */ /* 0x048fe40000041804 */
[----:B------:R-:W-:Y:S01]  /*17380*/  MUFU.EX2 R47, R47 ;  /* 0x0000002f002f7308 */ /* 0x000fe20000000800 */
[----:B------:R-:W-:Y:S02]  /*17390*/  FADD.FTZ R164, R164, R159 ;  /* 0x0000009fa4a47221 */ /* 0x000fe40000010000 */
[----:B------:R-:W-:Y:S02]  /*173a0*/  FADD.FTZ R176, R176, R167 ;  /* 0x000000a7b0b07221 */ /* 0x000fe40000010000 */
[----:B------:R-:W-:Y:S01]  /*173b0*/  FADD.FTZ R164, R165, R164 ;  /* 0x000000a4a5a47221 */ /* 0x000fe20000010000 */
[C---:B------:R-:W-:Y:S01]  /*173c0*/  HMMA.16816.F32.BF16 R8, R12.reuse, R18, R8 ;  /* 0x000000120c08723c */ /* 0x040fe20000041808 */
[----:B------:R-:W1:Y:S03]  /*173d0*/  LDSM.16.MT88.4 R16, [R191+0x4000] ;  /* 0x00400000bf10783b */ /* 0x000e660000004200 */
[----:B------:R-:W-:Y:S04]  /*173e0*/  FADD.FTZ R176, R177, R176 ;  /* 0x000000b0b1b07221 */ /* 0x000fe80000010000 */
[C---:B------:R-:W-:Y:S08]  /*173f0*/  HMMA.16816.F32.BF16 R68, R12.reuse, R20, R68 ;  /* 0x000000140c44723c */ /* 0x040ff00000041844 */
[C---:B------:R-:W-:Y:S01]  /*17400*/  HMMA.16816.F32.BF16 R72, R12.reuse, R22, R72 ;  /* 0x000000160c48723c */ /* 0x040fe20000041848 */
[----:B------:R-:W3:Y:S07]  /*17410*/  LDSM.16.MT88.4 R20, [R191+0x1800] ;  /* 0x00180000bf14783b */ /* 0x000eee0000004200 */
[C---:B------:R-:W-:Y:S08]  /*17420*/  HMMA.16816.F32.BF16 R76, R12.reuse, R24, R76 ;  /* 0x000000180c4c723c */ /* 0x040ff0000004184c */
[C---:B------:R-:W-:Y:S01]  /*17430*/  HMMA.16816.F32.BF16 R80, R12.reuse, R26, R80 ;  /* 0x0000001a0c50723c */ /* 0x040fe20000041850 */
[----:B------:R-:W5:Y:S07]  /*17440*/  LDSM.16.MT88.4 R24, [R189+0x1800] ;  /* 0x00180000bd18783b */ /* 0x000f6e0000004200 */
[C---:B----4-:R-:W-:Y:S08]  /*17450*/  HMMA.16816.F32.BF16 R84, R12.reuse, R108, R84 ;  /* 0x0000006c0c54723c */ /* 0x050ff00000041854 */
[C---:B------:R-:W-:Y:S01]  /*17460*/  HMMA.16816.F32.BF16 R88, R12.reuse, R110, R88 ;  /* 0x0000006e0c58723c */ /* 0x040fe20000041858 */
[----:B------:R-:W-:Y:S07]  /*17470*/  LDSM.16.MT88.4 R108, [R191+0x2800] ;  /* 0x00280000bf6c783b */ /* 0x000fee0000004200 */
[C---:B-1----:R-:W-:Y:S08]  /*17480*/  HMMA.16816.F32.BF16 R92, R12.reuse, R16, R92 ;  /* 0x000000100c5c723c */ /* 0x042ff0000004185c */
        /* <DEDUP_REMOVED lines=13> */
[----:B------:R-:W4:Y:S01]  /*17560*/  MUFU.EX2 R129, R129 ;  /* 0x0000008100817308 */ /* 0x000f220000000800 */
[----:B------:R-:W-:Y:S01]  /*17570*/  HMMA.16816.F32.BF16 R64, R12, R134, R64 ;  /* 0x000000860c40723c */ /* 0x000fe20000041840 */
[----:B------:R-:W-:Y:S03]  /*17580*/  LDSM.16.MT88.4 R36, [R189+0x2800] ;  /* 0x00280000bd24783b */ /* 0x000fe60000004200 */
[--C-:B------:R-:W-:Y:S02]  /*17590*/  FFMA.FTZ R49, R50, c[0x0][0x2d0], -R152.reuse ;  /* 0x0000b40032317a23 */ /* 0x100fe40000010898 */
[----:B------:R-:W-:Y:S01]  /*175a0*/  FFMA.FTZ R152, R51, c[0x0][0x2d0], -R152 ;  /* 0x0000b40033987a23 */ /* 0x000fe20000010898 */
[----:B------:R-:W-:Y:S01]  /*175b0*/  F2FP.BF16.PACK_AB R12, R179, R178 ;  /* 0x000000b2b30c723e */ /* 0x000fe200000010ff */
[----:B------:R-:W-:Y:S01]  /*175c0*/  FADD.FTZ R178, R178, R164 ;  /* 0x000000a4b2b27221 */ /* 0x000fe20000010000 */
[----:B--2---:R-:W-:Y:S01]  /*175d0*/  F2FP.BF16.PACK_AB R14, R247, R246 ;  /* 0x000000f6f70e723e */ /* 0x004fe200000010ff */
[----:B------:R-:W-:Y:S02]  /*175e0*/  MUFU.EX2 R130, R130 ;  /* 0x0000008200827308 */ /* 0x000fe40000000800 */
[----:B------:R-:W-:Y:S01]  /*175f0*/  F2FP.BF16.PACK_AB R13, R249, R248 ;  /* 0x000000f8f90d723e */ /* 0x000fe200000010ff */
[----:B------:R-:W-:Y:S01]  /*17600*/  FADD.FTZ R248, R248, R176 ;  /* 0x000000b0f8f87221 */ /* 0x000fe20000010000 */
[----:B------:R-:W-:Y:S01]  /*17610*/  F2FP.BF16.PACK_AB R15, R251, R250 ;  /* 0x000000fafb0f723e */ /* 0x000fe200000010ff */
[----:B------:R-:W-:Y:S02]  /*17620*/  FADD.FTZ R178, R179, R178 ;  /* 0x000000b2b3b27221 */ /* 0x000fe40000010000 */
[----:B------:R-:W-:Y:S02]  /*17630*/  FADD.FTZ R248, R249, R248 ;  /* 0x000000f8f9f87221 */ /* 0x000fe40000010000 */
[----:B------:R-:W-:Y:S01]  /*17640*/  FADD.FTZ R246, R246, R178 ;  /* 0x000000b2f6f67221 */ /* 0x000fe20000010000 */
[----:B------:R-:W2:Y:S01]  /*17650*/  MUFU.EX2 R131, R131 ;  /* 0x0000008300837308 */ /* 0x000ea20000000800 */
[C---:B---3--:R-:W-:Y:S03]  /*17660*/  HMMA.16816.F32.BF16 R4, R12.reuse, R20, R4 ;  /* 0x000000140c04723c */ /* 0x048fe60000041804 */
[----:B------:R-:W-:Y:S02]  /*17670*/  FADD.FTZ R250, R250, R248 ;  /* 0x000000f8fafa7221 */ /* 0x000fe40000010000 */
[----:B------:R-:W-:Y:S02]  /*17680*/  FADD.FTZ R246, R247, R246 ;  /* 0x000000f6f7f67221 */ /* 0x000fe40000010000 */
[----:B------:R-:W-:Y:S01]  /*17690*/  FADD.FTZ R250, R251, R250 ;  /* 0x000000fafbfa7221 */ /* 0x000fe20000010000 */
[C---:B------:R-:W-:Y:S01]  /*176a0*/  HMMA.16816.F32.BF16 R8, R12.reuse, R22, R8 ;  /* 0x000000160c08723c */ /* 0x040fe20000041808 */
[----:B------:R-:W3:Y:S01]  /*176b0*/  LDSM.16.MT88.4 R20, [R191+0x4800] ;  /* 0x00480000bf14783b */ /* 0x000ee20000004200 */
[----:B------:R-:W1:Y:S06]  /*176c0*/  MUFU.EX2 R153, R153 ;  /* 0x0000009900997308 */ /* 0x000e6c0000000800 */
[C---:B------:R-:W-:Y:S04]  /*176d0*/  HMMA.16816.F32.BF16 R68, R12.reuse, R28, R68 ;  /* 0x0000001c0c44723c */ /* 0x040fe80000041844 */
[----:B------:R-:W-:Y:S04]  /*176e0*/  MUFU.EX2 R49, R49 ;  /* 0x0000003100317308 */ /* 0x000fe80000000800 */
[C---:B------:R-:W-:Y:S01]  /*176f0*/  HMMA.16816.F32.BF16 R72, R12.reuse, R30, R72 ;  /* 0x0000001e0c48723c */ /* 0x040fe20000041848 */
[----:B------:R-:W2:Y:S05]  /*17700*/  LDSM.16.MT88.4 R28, [R190+0x4800] ;  /* 0x00480000be1c783b */ /* 0x000eaa0000004200 */
[----:B------:R-:W2:Y:S02]  /*17710*/  MUFU.EX2 R152, R152 ;  /* 0x0000009800987308 */ /* 0x000ea40000000800 */
[C---:B-----5:R-:W-:Y:S08]  /*17720*/  HMMA.16816.F32.BF16 R76, R12.reuse, R24, R76 ;  /* 0x000000180c4c723c */ /* 0x060ff0000004184c */
[C---:B------:R-:W-:Y:S01]  /*17730*/  HMMA.16816.F32.BF16 R80, R12.reuse, R26, R80 ;  /* 0x0000001a0c50723c */ /* 0x040fe20000041850 */
[----:B------:R-:W5:Y:S07]  /*17740*/  LDSM.16.MT88.4 R24, [R189+0x4800] ;  /* 0x00480000bd18783b */ /* 0x000f6e0000004200 */
        /* <DEDUP_REMOVED lines=9> */
[C---:B-----5:R-:W-:Y:S08]  /*177e0*/  HMMA.16816.F32.BF16 R52, R12.reuse, R24, R52 ;  /* 0x000000180c34723c */ /* 0x060ff00000041834 */
[C---:B------:R-:W-:Y:S01]  /*177f0*/  HMMA.16816.F32.BF16 R56, R12.reuse, R26, R56 ;  /* 0x0000001a0c38723c */ /* 0x040fe20000041838 */
[----:B------:R-:W5:Y:S07]  /*17800*/  LDSM.16.MT88.4 R24, [R189+0x2000] ;  /* 0x00200000bd18783b */ /* 0x000f6e0000004200 */
[C---:B-1----:R-:W-:Y:S08]  /*17810*/  HMMA.16816.F32.BF16 R60, R12.reuse, R16, R60 ;  /* 0x000000100c3c723c */ /* 0x042ff0000004183c */
[----:B------:R-:W-:Y:S01]  /*17820*/  HMMA.16816.F32.BF16 R64, R12, R18, R64 ;  /* 0x000000120c40723c */ /* 0x000fe20000041840 */
[----:B------:R-:W1:Y:S06]  /*17830*/  LDSM.16.MT88.4 R16, [R188+0x2000] ;  /* 0x00200000bc10783b */ /* 0x000e6c0000004200 */
[----:B----4-:R-:W-:Y:S01]  /*17840*/  F2FP.BF16.PACK_AB R12, R129, R128 ;  /* 0x00000080810c723e */ /* 0x010fe200000010ff */
        /* <DEDUP_REMOVED lines=17> */
[C---:B-----5:R-:W-:Y:S08]  /*17960*/  HMMA.16816.F32.BF16 R76, R12.reuse, R24, R76 ;  /* 0x000000180c4c723c */ /* 0x060ff0000004184c */
        /* <DEDUP_REMOVED lines=48> */
.L_x_819:
[----:B------:R-:W-:-:S13]  /*17c70*/  ISETP.GE.AND P0, PT, R119, R237, PT ;  /* 0x000000ed7700720c */ /* 0x000fda0003f06270 */
[----:B------:R-:W-:Y:S05]  /*17c80*/  @!P0 BRA `(.L_x_821) ;  /* 0x00003d9000008947 */ /* 0x000fea0003800000 */
[----:B------:R-:W-:Y:S02]  /*17c90*/  MOV R2, R12 ;  /* 0x0000000c00027202 */ /* 0x000fe40000000f00 */
[----:B------:R-:W-:Y:S02]  /*17ca0*/  MOV R3, R0 ;  /* 0x0000000000037202 */ /* 0x000fe40000000f00 */
.L_x_830:
[----:B------:R-:W-:Y:S04]  /*17cb0*/  DEPBAR.LE SB0, 0x0 ;  /* 0x000080000000791a */ /* 0x000fe80000000000 */
[----:B------:R-:W-:Y:S01]  /*17cc0*/  WARPSYNC 0xffffffff ;  /* 0xffffffff00007948 */ /* 0x000fe20003800000 */
[----:B------:R-:W-:Y:S01]  /*17cd0*/  BAR.SYNC.DEFER_BLOCKING 0x0 ;  /* 0x0000000000007b1d */ /* 0x000fe20000010000 */
[----:B------:R-:W-:Y:S01]  /*17ce0*/  IMAD.MOV.U32 R21, RZ, RZ, c[0x0][0x208] ;  /* 0x00008200ff157624 */ /* 0x000fe200078e00ff */
[----:B------:R-:W-:Y:S01]  /*17cf0*/  SHF.R.S32.HI R20, RZ, 0x1f, R119 ;  /* 0x0000001fff147819 */ /* 0x000fe20000011477 */
[----:B------:R-:W-:Y:S01]  /*17d00*/  IMAD.MOV.U32 R0, RZ, RZ, 0x5 ;  /* 0x00000005ff007424 */ /* 0x000fe200078e00ff */
[----:B------:R-:W-:Y:S01]  /*17d10*/  ISETP.GE.AND P4, PT, R116, c[0x0][0x1d4], PT ;  /* 0x0000750074007a0c */ /* 0x000fe20003f86270 */
[C---:B------:R-:W-:Y:S01]  /*17d20*/  IMAD.SHL.U32 R148, R21.reuse, 0x20, RZ ;  /* 0x0000002015947824 */ /* 0x040fe200078e00ff */
[----:B------:R-:W-:Y:S01]  /*17d30*/  LOP3.LUT P5, RZ, R230, 0x20000, RZ, 0xc0, !PT ;  /* 0x00020000e6ff7812 */ /* 0x000fe200078ac0ff */
[----:B------:R-:W-:Y:S01]  /*17d40*/  IMAD R20, R20, c[0x0][0x208], RZ ;  /* 0x0000820014147a24 */ /* 0x000fe200078e02ff */
[----:B------:R-:W-:Y:S01]  /*17d50*/  SHF.L.U64.HI R149, R21, R0, c[0x0][0x20c] ;  /* 0x0000830015957619 */ /* 0x000fe20000010200 */
[C---:B------:R-:W-:Y:S01]  /*17d60*/  IMAD.WIDE.U32 R46, R119.reuse, c[0x0][0x208], RZ ;  /* 0x00008200772e7a25 */ /* 0x040fe200078e00ff */
[----:B------:R-:W-:Y:S02]  /*17d70*/  IADD3 R30, P0, R148, R148, RZ ;  /* 0x00000094941e7210 */ /* 0x000fe40007f1e0ff */
[----:B------:R-:W-:Y:S01]  /*17d80*/  ISETP.NE.AND P6, PT, R228, 0x1, PT ;  /* 0x00000001e400780c */ /* 0x000fe20003fc5270 */
[----:B------:R-:W-:Y:S02]  /*17d90*/  IMAD R20, R119, c[0x0][0x20c], R20 ;  /* 0x0000830077147a24 */ /* 0x000fe400078e0214 */
[----:B------:R-:W-:Y:S02]  /*17da0*/  IMAD.X R31, R149, 0x1, R149, P0 ;  /* 0x00000001951f7824 */ /* 0x000fe400000e0695 */
[----:B------:R-:W-:Y:S02]  /*17db0*/  IMAD.IADD R20, R47, 0x1, R20 ;  /* 0x000000012f147824 */ /* 0x000fe400078e0214 */
[----:B------:R-:W-:Y:S02]  /*17dc0*/  IMAD.MOV.U32 R36, RZ, RZ, R238 ;  /* 0x000000ffff247224 */ /* 0x000fe400078e00ee */
[----:B------:R-:W-:Y:S02]  /*17dd0*/  IMAD.MOV.U32 R37, RZ, RZ, R235 ;  /* 0x000000ffff257224 */ /* 0x000fe400078e00eb */
[C---:B------:R-:W-:Y:S01]  /*17de0*/  IMAD.WIDE.U32 R30, R46.reuse, 0x60, R30 ;  /* 0x000000602e1e7825 */ /* 0x040fe200078e001e */
[----:B------:R-:W1:Y:S01]  /*17df0*/  LDSM.16.M88.4 R8, [R192] ;  /* 0x00000000c008783b */ /* 0x000e620000000200 */
[----:B------:R-:W-:Y:S02]  /*17e00*/  ULDC UR4, c[0x0][0x324] ;  /* 0x0000c90000047ab9 */ /* 0x000fe40000000800 */
[C---:B------:R-:W-:Y:S01]  /*17e10*/  IMAD.WIDE.U32 R36, R46.reuse, 0x60, R36 ;  /* 0x000000602e247825 */ /* 0x040fe200078e0024 */
[----:B------:R-:W-:Y:S02]  /*17e20*/  ULOP3.LUT UR4, URZ, UR4, URZ, 0x33, !UPT ;  /* 0x000000043f047292 */ /* 0x000fe4000f8e333f */
[----:B------:R-:W2:Y:S01]  /*17e30*/  LDSM.16.M88.4 R16, [R192+0x800] ;  /* 0x00080000c010783b */ /* 0x000ea20000000200 */
[----:B------:R-:W-:Y:S01]  /*17e40*/  IMAD.WIDE.U32 R46, R46, 0x60, R148 ;  /* 0x000000602e2e7825 */ /* 0x000fe200078e0094 */
[----:B------:R-:W-:Y:S03]  /*17e50*/  LEA R44, P0, R36, c[0x0][0x1f8], 0x1 ;  /* 0x00007e00242c7a11 */ /* 0x000fe600078008ff */
[----:B------:R-:W-:Y:S01]  /*17e60*/  IMAD R38, R20, 0x60, RZ ;  /* 0x0000006014267824 */ /* 0x000fe200078e02ff */
[----:B------:R-:W3:Y:S03]  /*17e70*/  LDSM.16.M88.4 R24, [R192+0x1000] ;  /* 0x00100000c018783b */ /* 0x000ee60000000200 */
[----:B------:R-:W-:Y:S02]  /*17e80*/  IMAD.IADD R47, R38, 0x1, R47 ;  /* 0x00000001262f7824 */ /* 0x000fe400078e022f */
[----:B------:R-:W-:Y:S01]  /*17e90*/  IMAD.IADD R28, R37, 0x1, R38 ;  /* 0x00000001251c7824 */ /* 0x000fe200078e0226 */
[----:B------:R-:W4:Y:S01]  /*17ea0*/  LDSM.16.M88.4 R32, [R192+0x1800] ;  /* 0x00180000c020783b */ /* 0x000f220000000200 */
[-C--:B------:R-:W-:Y:S03]  /*17eb0*/  IADD3 R37, P2, P1, R238, R46.reuse, R148 ;  /* 0x0000002eee257210 */ /* 0x080fe6000795e094 */
[----:B------:R-:W-:Y:S02]  /*17ec0*/  LEA.HI.X R45, R36, c[0x0][0x1fc], R28, 0x1, P0 ;  /* 0x00007f00242d7a11 */ /* 0x000fe400000f0c1c */
[----:B------:R-:W5:Y:S01]  /*17ed0*/  LDSM.16.M88.4 R40, [R192+0x2000] ;  /* 0x00200000c028783b */ /* 0x000f620000000200 */
[----:B------:R-:W-:Y:S02]  /*17ee0*/  IADD3.X R118, R235, R47, R149, P2, P1 ;  /* 0x0000002feb767210 */ /* 0x000fe400017e2495 */
[C---:B------:R-:W-:Y:S02]  /*17ef0*/  LEA R156, P1, R37.reuse, c[0x0][0x1f8], 0x1 ;  /* 0x00007e00259c7a11 */ /* 0x040fe400078208ff */
[----:B------:R-:W-:Y:S01]  /*17f00*/  IADD3 R36, P3, R238, R46, RZ ;  /* 0x0000002eee247210 */ /* 0x000fe20007f7e0ff */
[----:B------:R-:W3:Y:S01]  /*17f10*/  LDSM.16.M88.4 R48, [R192+0x2800] ;  /* 0x00280000c030783b */ /* 0x000ee20000000200 */
[----:B------:R-:W-:Y:S02]  /*17f20*/  LEA.HI.X R157, R37, c[0x0][0x1fc], R118, 0x1, P1 ;  /* 0x00007f00259d7a11 */ /* 0x000fe400008f0c76 */
[----:B------:R-:W-:Y:S01]  /*17f30*/  LEA R158, P2, R36, c[0x0][0x1f8], 0x1 ;  /* 0x00007e00249e7a11 */ /* 0x000fe200078408ff */
[----:B------:R-:W-:Y:S01]  /*17f40*/  IMAD.X R47, R47, 0x1, R235, P3 ;  /* 0x000000012f2f7824 */ /* 0x000fe200018e06eb */
[----:B------:R-:W-:Y:S01]  /*17f50*/  IADD3 R39, P0, R238, R30, RZ ;  /* 0x0000001eee277210 */ /* 0x000fe20007f1e0ff */
[----:B------:R-:W4:Y:S03]  /*17f60*/  LDSM.16.M88.4 R128, [R207] ;  /* 0x00000000cf80783b */ /* 0x000f260000000200 */
[----:B------:R-:W-:Y:S01]  /*17f70*/  LEA.HI.X R159, R36, c[0x0][0x1fc], R47, 0x1, P2 ;  /* 0x00007f00249f7a11 */ /* 0x000fe200010f0c2f */
[C---:B-1----:R-:W-:Y:S02]  /*17f80*/  HMMA.16816.F32.BF16 R4, R120.reuse, R8, RZ ;  /* 0x000000087804723c */ /* 0x042fe400000418ff */
[----:B------:R-:W1:Y:S01]  /*17f90*/  LDSM.16.M88.4 R132, [R194] ;  /* 0x00000000c284783b */ /* 0x000e620000000200 */
[----:B------:R-:W-:Y:S02]  /*17fa0*/  IADD3.X R38, R235, R38, R31, P0, !PT ;  /* 0x00000026eb267210 */ /* 0x000fe400007fe41f */
[C---:B------:R-:W-:Y:S03]  /*17fb0*/  LEA R46, P0, R39.reuse, c[0x0][0x1f8], 0x1 ;  /* 0x00007e00272e7a11 */ /* 0x040fe600078008ff */
[C---:B------:R-:W-:Y:S01]  /*17fc0*/  HMMA.16816.F32.BF16 R8, R120.reuse, R10, RZ ;  /* 0x0000000a7808723c */ /* 0x040fe200000418ff */
[----:B------:R-:W1:Y:S03]  /*17fd0*/  LDSM.16.M88.4 R136, [R195] ;  /* 0x00000000c388783b */ /* 0x000e660000000200 */
[----:B------:R-:W-:Y:S02]  /*17fe0*/  LEA.HI.X R47, R39, c[0x0][0x1fc], R38, 0x1, P0 ;  /* 0x00007f00272f7a11 */ /* 0x000fe400000f0c26 */
[C---:B------:R-:W-:Y:S01]  /*17ff0*/  ISETP.GT.AND P0, PT, R119.reuse, R237, PT ;  /* 0x000000ed7700720c */ /* 0x040fe20003f04270 */
[----:B------:R-:W1:Y:S01]  /*18000*/  LDSM.16.M88.4 R140, [R196] ;  /* 0x00000000c48c783b */ /* 0x000e620000000200 */
[C---:B--2---:R-:W-:Y:S05]  /*18010*/  HMMA.16816.F32.BF16 R12, R120.reuse, R16, RZ ;  /* 0x00000010780c723c */ /* 0x044fea00000418ff */
[----:B------:R-:W2:Y:S03]  /*18020*/  LDSM.16.M88.4 R148, [R197] ;  /* 0x00000000c594783b */ /* 0x000ea60000000200 */
[C---:B------:R-:W-:Y:S03]  /*18030*/  HMMA.16816.F32.BF16 R16, R120.reuse, R18, RZ ;  /* 0x000000127810723c */ /* 0x040fe600000418ff */
[----:B------:R-:W1:Y:S01]  /*18040*/  LDSM.16.M88.4 R152, [R198] ;  /* 0x00000000c698783b */ /* 0x000e620000000200 */
[----:B------:R-:W-:Y:S04]  /*18050*/  @P0 IMAD.MOV.U32 R118, RZ, RZ, c[0x0][0x1e0] ;  /* 0x00007800ff760624 */ /* 0x000fe800078e00ff */
[C---:B---3--:R-:W-:Y:S01]  /*18060*/  HMMA.16816.F32.BF16 R20, R120.reuse, R24, RZ ;  /* 0x000000187814723c */ /* 0x048fe200000418ff */
[----:B------:R-:W-:Y:S01]  /*18070*/  @!PT LDS RZ, [RZ] ;  /* 0x00000000fffff984 */ /* 0x000fe20000000800 */
[----:B------:R-:W-:Y:S01]  /*18080*/  @!PT LDS RZ, [RZ] ;  /* 0x00000000fffff984 */ /* 0x000fe20000000800 */
[----:B------:R-:W-:Y:S01]  /*18090*/  @!PT LDS RZ, [RZ] ;  /* 0x00000000fffff984 */ /* 0x000fe20000000800 */
[----:B------:R3:W-:Y:S06]  /*180a0*/  LDGSTS.E.BYPASS.LTC128B.128 [R219+0x100], [R44.64], !P4 ;  /* 0x001000002cdb7fae */ /* 0x0007ec000e101d48 */
[----:B------:R3:W-:Y:S01]  /*180b0*/  LDGSTS.E.BYPASS.LTC128B.128 [R219+0x3100], [R44.64+0x80], !P5 ;  /* 0x031000802cdb7fae */ /* 0x0007e2000e901d48 */
[C---:B------:R-:W-:Y:S05]  /*180c0*/  HMMA.16816.F32.BF16 R24, R120.reuse, R26, RZ ;  /* 0x0000001a7818723c */ /* 0x040fea00000418ff */
[----:B------:R1:W-:Y:S03]  /*180d0*/  LDGSTS.E.BYPASS.LTC128B.128 [R219+0x1100], [R158.64], !P4 ;  /* 0x011000009edb7fae */ /* 0x0003e6000e101d48 */
[C---:B----4-:R-:W-:Y:S03]  /*180e0*/  HMMA.16816.F32.BF16 R28, R120.reuse, R32, RZ ;  /* 0x00000020781c723c */ /* 0x050fe600000418ff */
[----:B------:R1:W-:Y:S05]  /*180f0*/  LDGSTS.E.BYPASS.LTC128B.128 [R219+0x4100], [R158.64+0x80], !P5 ;  /* 0x041000809edb7fae */ /* 0x0003ea000e901d48 */
[C---:B------:R-:W-:Y:S01]  /*18100*/  HMMA.16816.F32.BF16 R32, R120.reuse, R34, RZ ;  /* 0x000000227820723c */ /* 0x040fe200000418ff */
[----:B------:R1:W-:Y:S06]  /*18110*/  LDGSTS.E.BYPASS.LTC128B.128 [R219+0x2100], [R156.64], !P4 ;  /* 0x021000009cdb7fae */ /* 0x0003ec000e101d48 */
[----:B------:R3:W-:Y:S01]  /*18120*/  LDGSTS.E.BYPASS.LTC128B.128 [R219+0x5100], [R46.64+0x80], !P5 ;  /* 0x051000802edb7fae */ /* 0x0007e2000e901d48 */
[C---:B-----5:R-:W-:Y:S05]  /*18130*/  HMMA.16816.F32.BF16 R36, R120.reuse, R40, RZ ;  /* 0x000000287824723c */ /* 0x060fea00000418ff */
[----:B------:R-:W-:Y:S03]  /*18140*/  LDSM.16.M88.4 R164, [R206+0x800] ;  /* 0x00080000cea4783b */ /* 0x000fe60000000200 */
[C---:B------:R-:W-:Y:S03]  /*18150*/  HMMA.16816.F32.BF16 R40, R120.reuse, R42, RZ ;  /* 0x0000002a7828723c */ /* 0x040fe600000418ff */
[----:B------:R-:W0:Y:S06]  /*18160*/  LDGDEPBAR ;  /* 0x00000000000079af */ /* 0x000e2c0000000000 */
[----:B------:R-:W-:Y:S06]  /*18170*/  LDSM.16.M88.4 R176, [R206+0x1000] ;  /* 0x00100000ceb0783b */ /* 0x000fec0000000200 */
[----:B-1----:R-:W1:Y:S01]  /*18180*/  LDSM.16.M88.4 R156, [R206] ;  /* 0x00000000ce9c783b */ /* 0x002e620000000200 */
[C---:B---3--:R-:W-:Y:S08]  /*18190*/  HMMA.16816.F32.BF16 R44, R120.reuse, R48, RZ ;  /* 0x00000030782c723c */ /* 0x048ff000000418ff */
[----:B------:R-:W-:Y:S08]  /*181a0*/  HMMA.16816.F32.BF16 R48, R120, R50, RZ ;  /* 0x000000327830723c */ /* 0x000ff000000418ff */
[C---:B------:R-:W-:Y:S08]  /*181b0*/  HMMA.16816.F32.BF16 R4, R124.reuse, R128, R4 ;  /* 0x000000807c04723c */ /* 0x040ff00000041804 */
[C---:B------:R-:W-:Y:S01]  /*181c0*/  HMMA.16816.F32.BF16 R8, R124.reuse, R130, R8 ;  /* 0x000000827c08723c */ /* 0x040fe20000041808 */
[----:B------:R-:W3:Y:S07]  /*181d0*/  LDSM.16.M88.4 R128, [R206+0x1800] ;  /* 0x00180000ce80783b */ /* 0x000eee0000000200 */
[C---:B------:R-:W-:Y:S08]  /*181e0*/  HMMA.16816.F32.BF16 R12, R124.reuse, R132, R12 ;  /* 0x000000847c0c723c */ /* 0x040ff0000004180c */
[C---:B------:R-:W-:Y:S01]  /*181f0*/  HMMA.16816.F32.BF16 R16, R124.reuse, R134, R16 ;  /* 0x000000867c10723c */ /* 0x040fe20000041810 */
[----:B------:R-:W4:Y:S07]  /*18200*/  LDSM.16.M88.4 R132, [R206+0x2000] ;  /* 0x00200000ce84783b */ /* 0x000f2e0000000200 */
[C---:B------:R-:W-:Y:S08]  /*18210*/  HMMA.16816.F32.BF16 R20, R124.reuse, R136, R20 ;  /* 0x000000887c14723c */ /* 0x040ff00000041814 */
[C---:B------:R-:W-:Y:S01]  /*18220*/  HMMA.16816.F32.BF16 R24, R124.reuse, R138, R24 ;  /* 0x0000008a7c18723c */ /* 0x040fe20000041818 */
[----:B------:R-:W5:Y:S07]  /*18230*/  LDSM.16.M88.4 R136, [R206+0x2800] ;  /* 0x00280000ce88783b */ /* 0x000f6e0000000200 */
[C---:B------:R-:W-:Y:S08]  /*18240*/  HMMA.16816.F32.BF16 R28, R124.reuse, R140, R28 ;  /* 0x0000008c7c1c723c */ /* 0x040ff0000004181c */
[C---:B------:R-:W-:Y:S01]  /*18250*/  HMMA.16816.F32.BF16 R32, R124.reuse, R142, R32 ;  /* 0x0000008e7c20723c */ /* 0x040fe20000041820 */
[----:B------:R-:W3:Y:S07]  /*18260*/  LDSM.16.M88.4 R140, [R204+-0x3000] ;  /* 0xffd00000cc8c783b */ /* 0x000eee0000000200 */
[C---:B--2---:R-:W-:Y:S08]  /*18270*/  HMMA.16816.F32.BF16 R36, R124.reuse, R148, R36 ;  /* 0x000000947c24723c */ /* 0x044ff00000041824 */
[C---:B------:R-:W-:Y:S01]  /*18280*/  HMMA.16816.F32.BF16 R40, R124.reuse, R150, R40 ;  /* 0x000000967c28723c */ /* 0x040fe20000041828 */
[----:B------:R-:W2:Y:S07]  /*18290*/  LDSM.16.M88.4 R148, [R204+-0x2800] ;  /* 0xffd80000cc94783b */ /* 0x000eae0000000200 */
[C---:B------:R-:W-:Y:S08]  /*182a0*/  HMMA.16816.F32.BF16 R44, R124.reuse, R152, R44 ;  /* 0x000000987c2c723c */ /* 0x040ff0000004182c */
[----:B------:R-:W-:Y:S01]  /*182b0*/  HMMA.16816.F32.BF16 R48, R124, R154, R48 ;  /* 0x0000009a7c30723c */ /* 0x000fe20000041830 */
[----:B------:R-:W2:Y:S07]  /*182c0*/  LDSM.16.M88.4 R152, [R204+-0x2000] ;  /* 0xffe00000cc98783b */ /* 0x000eae0000000200 */
[C---:B-1----:R-:W-:Y:S08]  /*182d0*/  HMMA.16816.F32.BF16 R4, R144.reuse, R156, R4 ;  /* 0x0000009c9004723c */ /* 0x042ff00000041804 */
[C---:B------:R-:W-:Y:S01]  /*182e0*/  HMMA.16816.F32.BF16 R8, R144.reuse, R158, R8 ;  /* 0x0000009e9008723c */ /* 0x040fe20000041808 */
[----:B------:R-:W-:Y:S07]  /*182f0*/  LDSM.16.M88.4 R156, [R204+-0x1000] ;  /* 0xfff00000cc9c783b */ /* 0x000fee0000000200 */
[C---:B------:R-:W-:Y:S08]  /*18300*/  HMMA.16816.F32.BF16 R12, R144.reuse, R164, R12 ;  /* 0x000000a4900c723c */ /* 0x040ff0000004180c */
[C---:B------:R-:W-:Y:S01]  /*18310*/  HMMA.16816.F32.BF16 R16, R144.reuse, R166, R16 ;  /* 0x000000a69010723c */ /* 0x040fe20000041810 */
[----:B------:R-:W-:Y:S07]  /*18320*/  LDSM.16.M88.4 R164, [R204+-0x800] ;  /* 0xfff80000cca4783b */ /* 0x000fee0000000200 */
[C---:B------:R-:W-:Y:S08]  /*18330*/  HMMA.16816.F32.BF16 R20, R144.reuse, R176, R20 ;  /* 0x000000b09014723c */ /* 0x040ff00000041814 */
[C---:B------:R-:W-:Y:S01]  /*18340*/  HMMA.16816.F32.BF16 R24, R144.reuse, R178, R24 ;  /* 0x000000b29018723c */ /* 0x040fe20000041818 */
[----:B------:R-:W-:Y:S07]  /*18350*/  LDSM.16.M88.4 R176, [R204] ;  /* 0x00000000ccb0783b */ /* 0x000fee0000000200 */
[C---:B---3--:R-:W-:Y:S08]  /*18360*/  HMMA.16816.F32.BF16 R28, R144.reuse, R128, R28 ;  /* 0x00000080901c723c */ /* 0x048ff0000004181c */
[C---:B------:R-:W-:Y:S01]  /*18370*/  HMMA.16816.F32.BF16 R32, R144.reuse, R130, R32 ;  /* 0x000000829020723c */ /* 0x040fe20000041820 */
[----:B------:R-:W1:Y:S07]  /*18380*/  LDSM.16.M88.4 R128, [R204+-0x1800] ;  /* 0xffe80000cc80783b */ /* 0x000e6e0000000200 */
[C---:B----4-:R-:W-:Y:S08]  /*18390*/  HMMA.16816.F32.BF16 R36, R144.reuse, R132, R36 ;  /* 0x000000849024723c */ /* 0x050ff00000041824 */
[C---:B------:R-:W-:Y:S01]  /*183a0*/  HMMA.16816.F32.BF16 R40, R144.reuse, R134, R40 ;  /* 0x000000869028723c */ /* 0x040fe20000041828 */
[----:B------:R-:W3:Y:S07]  /*183b0*/  LDSM.16.M88.4 R132, [R192+0x3000] ;  /* 0x00300000c084783b */ /* 0x000eee0000000200 */
[C---:B-----5:R-:W-:Y:S08]  /*183c0*/  HMMA.16816.F32.BF16 R44, R144.reuse, R136, R44 ;  /* 0x00000088902c723c */ /* 0x060ff0000004182c */
[----:B------:R-:W-:Y:S01]  /*183d0*/  HMMA.16816.F32.BF16 R48, R144, R138, R48 ;  /* 0x0000008a9030723c */ /* 0x000fe20000041830 */
[----:B------:R-:W4:Y:S07]  /*183e0*/  LDSM.16.M88.4 R136, [R192+0x3800] ;  /* 0x00380000c088783b */ /* 0x000f2e0000000200 */
        /* <DEDUP_REMOVED lines=20> */
[----:B------:R-:W3:Y:S07]  /*18530*/  LDSM.16.M88.4 R132, [R192+0x5800] ;  /* 0x00580000c084783b */ /* 0x000eee0000000200 */
[C---:B----4-:R-:W-:Y:S08]  /*18540*/  HMMA.16816.F32.BF16 R12, R168.reuse, R136, R12 ;  /* 0x00000088a80c723c */ /* 0x050ff0000004180c */
[C---:B------:R-:W-:Y:S01]  /*18550*/  HMMA.16816.F32.BF16 R16, R168.reuse, R138, R16 ;  /* 0x0000008aa810723c */ /* 0x040fe20000041810 */
[----:B------:R-:W4:Y:S07]  /*18560*/  LDSM.16.M88.4 R136, [R199] ;  /* 0x00000000c788783b */ /* 0x000f2e0000000200 */
[C---:B-----5:R-:W-:Y:S08]  /*18570*/  HMMA.16816.F32.BF16 R20, R168.reuse, R140, R20 ;  /* 0x0000008ca814723c */ /* 0x060ff00000041814 */
[C---:B------:R-:W-:Y:S01]  /*18580*/  HMMA.16816.F32.BF16 R24, R168.reuse, R142, R24 ;  /* 0x0000008ea818723c */ /* 0x040fe20000041818 */
[----:B------:R-:W5:Y:S07]  /*18590*/  LDSM.16.M88.4 R140, [R200] ;  /* 0x00000000c88c783b */ /* 0x000f6e0000000200 */
[C---:B--2---:R-:W-:Y:S08]  /*185a0*/  HMMA.16816.F32.BF16 R28, R168.reuse, R148, R28 ;  /* 0x00000094a81c723c */ /* 0x044ff0000004181c */
[C---:B------:R-:W-:Y:S01]  /*185b0*/  HMMA.16816.F32.BF16 R32, R168.reuse, R150, R32 ;  /* 0x00000096a820723c */ /* 0x040fe20000041820 */
[----:B------:R-:W2:Y:S07]  /*185c0*/  LDSM.16.M88.4 R148, [R201] ;  /* 0x00000000c994783b */ /* 0x000eae0000000200 */
[C---:B-1----:R-:W-:Y:S08]  /*185d0*/  HMMA.16816.F32.BF16 R36, R168.reuse, R128, R36 ;  /* 0x00000080a824723c */ /* 0x042ff00000041824 */
[C---:B------:R-:W-:Y:S01]  /*185e0*/  HMMA.16816.F32.BF16 R40, R168.reuse, R130, R40 ;  /* 0x00000082a828723c */ /* 0x040fe20000041828 */
[----:B------:R-:W1:Y:S07]  /*185f0*/  LDSM.16.M88.4 R128, [R202] ;  /* 0x00000000ca80783b */ /* 0x000e6e0000000200 */
[C---:B---3--:R-:W-:Y:S08]  /*18600*/  HMMA.16816.F32.BF16 R44, R168.reuse, R132, R44 ;  /* 0x00000084a82c723c */ /* 0x048ff0000004182c */
[----:B------:R-:W-:Y:S01]  /*18610*/  HMMA.16816.F32.BF16 R48, R168, R134, R48 ;  /* 0x00000086a830723c */ /* 0x000fe20000041830 */
[----:B------:R-:W3:Y:S07]  /*18620*/  LDSM.16.M88.4 R132, [R203] ;  /* 0x00000000cb84783b */ /* 0x000eee0000000200 */
[C---:B------:R-:W-:Y:S08]  /*18630*/  HMMA.16816.F32.BF16 R4, R172.reuse, R152, R4 ;  /* 0x00000098ac04723c */ /* 0x040ff00000041804 */
[C---:B------:R-:W-:Y:S01]  /*18640*/  HMMA.16816.F32.BF16 R8, R172.reuse, R154, R8 ;  /* 0x0000009aac08723c */ /* 0x040fe20000041808 */
[----:B------:R-:W-:Y:S07]  /*18650*/  LDSM.16.M88.4 R152, [R206+0x4000] ;  /* 0x00400000ce98783b */ /* 0x000fee0000000200 */
[C---:B----4-:R-:W-:Y:S08]  /*18660*/  HMMA.16816.F32.BF16 R12, R172.reuse, R136, R12 ;  /* 0x00000088ac0c723c */ /* 0x050ff0000004180c */
[C---:B------:R-:W-:Y:S01]  /*18670*/  HMMA.16816.F32.BF16 R16, R172.reuse, R138, R16 ;  /* 0x0000008aac10723c */ /* 0x040fe20000041810 */
[----:B------:R-:W4:Y:S07]  /*18680*/  LDSM.16.M88.4 R136, [R206+0x3000] ;  /* 0x00300000ce88783b */ /* 0x000f2e0000000200 */
[C---:B-----5:R-:W-:Y:S08]  /*18690*/  HMMA.16816.F32.BF16 R20, R172.reuse, R140, R20 ;  /* 0x0000008cac14723c */ /* 0x060ff00000041814 */
        /* <DEDUP_REMOVED lines=14> */
[C---:B-----5:R-:W-:Y:S07]  /*18780*/  HMMA.16816.F32.BF16 R12, R180.reuse, R140, R12 ;  /* 0x0000008cb40c723c */ /* 0x060fee000004180c */
[C---:B------:R-:W-:Y:S01]  /*18790*/  @P0 IMAD.SHL.U32 R140, R118.reuse, 0x20, RZ ;  /* 0x00000020768c0824 */ /* 0x040fe200078e00ff */
[C---:B------:R-:W-:Y:S04]  /*187a0*/  HMMA.16816.F32.BF16 R16, R180.reuse, R142, R16 ;  /* 0x0000008eb410723c */ /* 0x040fe80000041810 */
[----:B------:R-:W-:Y:S03]  /*187b0*/  @P0 SHF.L.U64.HI R141, R118, R0, c[0x0][0x1e4] ;  /* 0x00007900768d0619 */ /* 0x000fe60000010200 */
[----:B------:R-:W-:Y:S01]  /*187c0*/  @P0 IADD3 R142, R119, -0x1, RZ ;  /* 0xffffffff778e0810 */ /* 0x000fe20007ffe0ff */
[C---:B------:R-:W-:Y:S04]  /*187d0*/  HMMA.16816.F32.BF16 R20, R180.reuse, R152, R20 ;  /* 0x00000098b414723c */ /* 0x040fe80000041814 */
[----:B------:R-:W-:Y:S03]  /*187e0*/  @P0 SHF.R.S32.HI R143, RZ, 0x1f, R142 ;  /* 0x0000001fff8f0819 */ /* 0x000fe6000001148e */
[----:B------:R-:W-:Y:S01]  /*187f0*/  @P0 IMAD.MOV.U32 R152, RZ, RZ, R240 ;  /* 0x000000ffff980224 */ /* 0x000fe200078e00f0 */
[C---:B------:R-:W-:Y:S04]  /*18800*/  HMMA.16816.F32.BF16 R24, R180.reuse, R154, R24 ;  /* 0x0000009ab418723c */ /* 0x040fe80000041818 */
[----:B------:R-:W-:Y:S02]  /*18810*/  @P0 IMAD R143, R143, c[0x0][0x1e0], RZ ;  /* 0x000078008f8f0a24 */ /* 0x000fe400078e02ff */
[----:B------:R-:W-:Y:S02]  /*18820*/  @P0 IMAD.MOV.U32 R153, RZ, RZ, R236 ;  /* 0x000000ffff990224 */ /* 0x000fe400078e00ec */
[C---:B------:R-:W-:Y:S04]  /*18830*/  HMMA.16816.F32.BF16 R28, R180.reuse, R156, R28 ;  /* 0x0000009cb41c723c */ /* 0x040fe8000004181c */
[C---:B------:R-:W-:Y:S02]  /*18840*/  @P0 IMAD R0, R142.reuse, c[0x0][0x1e4], R143 ;  /* 0x000079008e000a24 */ /* 0x040fe400078e028f */
[----:B------:R-:W-:Y:S02]  /*18850*/  @P0 IMAD.WIDE.U32 R142, R142, c[0x0][0x1e0], RZ ;  /* 0x000078008e8e0a25 */ /* 0x000fe400078e00ff */
[C---:B------:R-:W-:Y:S04]  /*18860*/  HMMA.16816.F32.BF16 R32, R180.reuse, R158, R32 ;  /* 0x0000009eb420723c */ /* 0x040fe80000041820 */
[----:B------:R-:W-:Y:S02]  /*18870*/  @P0 IMAD.IADD R0, R143, 0x1, R0 ;  /* 0x000000018f000824 */ /* 0x000fe400078e0200 */
[----:B------:R-:W-:Y:S02]  /*18880*/  @P0 IMAD.WIDE.U32 R152, R142, 0x60, R152 ;  /* 0x000000608e980825 */ /* 0x000fe400078e0098 */
[C---:B------:R-:W-:Y:S04]  /*18890*/  HMMA.16816.F32.BF16 R36, R180.reuse, R164, R36 ;  /* 0x000000a4b424723c */ /* 0x040fe80000041824 */
[----:B------:R-:W-:Y:S04]  /*188a0*/  @P0 IMAD R0, R0, 0x60, RZ ;  /* 0x0000006000000824 */ /* 0x000fe800078e02ff */
[C---:B------:R-:W-:Y:S08]  /*188b0*/  HMMA.16816.F32.BF16 R40, R180.reuse, R166, R40 ;  /* 0x000000a6b428723c */ /* 0x040ff00000041828 */
[C---:B--2---:R-:W-:Y:S07]  /*188c0*/  HMMA.16816.F32.BF16 R44, R180.reuse, R148, R44 ;  /* 0x00000094b42c723c */ /* 0x044fee000004182c */
[--C-:B------:R-:W-:Y:S01]  /*188d0*/  @P0 IMAD.WIDE.U32 R148, R142, 0x60, R140.reuse ;  /* 0x000000608e940825 */ /* 0x100fe200078e008c */
[----:B------:R-:W-:Y:S07]  /*188e0*/  HMMA.16816.F32.BF16 R48, R180, R150, R48 ;  /* 0x00000096b430723c */ /* 0x000fee0000041830 */
[----:B------:R-:W-:Y:S01]  /*188f0*/  @P0 IADD3 R150, P1, R140, R140, RZ ;  /* 0x0000008c8c960210 */ /* 0x000fe20007f3e0ff */
[C---:B------:R-:W-:Y:S05]  /*18900*/  HMMA.16816.F32.BF16 R4, R184.reuse, R176, R4 ;  /* 0x000000b0b804723c */ /* 0x040fea0000041804 */
[----:B------:R-:W-:Y:S01]  /*18910*/  @P0 IMAD.X R151, R141, 0x1, R141, P1 ;  /* 0x000000018d970824 */ /* 0x000fe200008e068d */
[----:B------:R-:W-:Y:S01]  /*18920*/  @P0 IADD3 R118, P2, P1, R240, R148, R140 ;  /* 0x00000094f0760210 */ /* 0x000fe2000795e08c */
[----:B------:R-:W-:Y:S01]  /*18930*/  @P0 IMAD.IADD R140, R0, 0x1, R149 ;  /* 0x00000001008c0824 */ /* 0x000fe200078e0295 */
[C---:B------:R-:W-:Y:S04]  /*18940*/  HMMA.16816.F32.BF16 R8, R184.reuse, R178, R8 ;  /* 0x000000b2b808723c */ /* 0x040fe80000041808 */
[----:B------:R-:W-:Y:S01]  /*18950*/  @P0 IMAD.WIDE.U32 R150, R142, 0x60, R150 ;  /* 0x000000608e960825 */ /* 0x000fe200078e0096 */
[----:B------:R-:W-:Y:S02]  /*18960*/  @P0 LEA R142, P3, R152, c[0x0][0x1c8], 0x1 ;  /* 0x00007200988e0a11 */ /* 0x000fe400078608ff */
[----:B------:R-:W-:Y:S01]  /*18970*/  @P0 IADD3.X R141, R236, R140, R141, P2, P1 ;  /* 0x0000008cec8d0210 */ /* 0x000fe200017e248d */
[C---:B-1----:R-:W-:Y:S04]  /*18980*/  HMMA.16816.F32.BF16 R12, R184.reuse, R128, R12 ;  /* 0x00000080b80c723c */ /* 0x042fe8000004180c */
[----:B------:R-:W-:Y:S04]  /*18990*/  @P0 IADD3 R148, P2, R240, R148, RZ ;  /* 0x00000094f0940210 */ /* 0x000fe80007f5e0ff */
[C---:B------:R-:W-:Y:S01]  /*189a0*/  HMMA.16816.F32.BF16 R16, R184.reuse, R130, R16 ;  /* 0x00000082b810723c */ /* 0x040fe20000041810 */
[----:B------:R-:W1:Y:S03]  /*189b0*/  LDSM.16.M88.4 R128, [R204+0x2000] ;  /* 0x00200000cc80783b */ /* 0x000e660000000200 */
[----:B------:R-:W-:Y:S04]  /*189c0*/  @P0 IMAD.X R140, R140, 0x1, R236, P2 ;  /* 0x000000018c8c0824 */ /* 0x000fe800010e06ec */
[C---:B---3--:R-:W-:Y:S08]  /*189d0*/  HMMA.16816.F32.BF16 R20, R184.reuse, R132, R20 ;  /* 0x00000084b814723c */ /* 0x048ff00000041814 */
[C---:B------:R-:W-:Y:S01]  /*189e0*/  HMMA.16816.F32.BF16 R24, R184.reuse, R134, R24 ;  /* 0x00000086b818723c */ /* 0x040fe20000041818 */
[----:B------:R-:W2:Y:S01]  /*189f0*/  LDSM.16.M88.4 R132, [R204+0x2800] ;  /* 0x00280000cc84783b */ /* 0x000ea20000000200 */
[----:B------:R-:W-:Y:S05]  /*18a00*/  DEPBAR.LE SB0, 0x0 ;  /* 0x000080000000791a */ /* 0x000fea0000000000 */
[----:B------:R-:W-:Y:S01]  /*18a10*/  BAR.SYNC.DEFER_BLOCKING 0x0 ;  /* 0x0000000000007b1d */ /* 0x000fe20000010000 */
[C---:B----4-:R-:W-:Y:S07]  /*18a20*/  HMMA.16816.F32.BF16 R28, R184.reuse, R136, R28 ;  /* 0x00000088b81c723c */ /* 0x050fee000004181c */
[----:B------:R-:W-:Y:S01]  /*18a30*/  @P0 IADD3 R136, P1, R240, R150, RZ ;  /* 0x00000096f0880210 */ /* 0x000fe20007f3e0ff */
[C---:B------:R-:W-:Y:S04]  /*18a40*/  HMMA.16816.F32.BF16 R32, R184.reuse, R138, R32 ;  /* 0x0000008ab820723c */ /* 0x040fe80000041820 */
[----:B------:R-:W-:Y:S03]  /*18a50*/  @P0 IADD3.X R137, R236, R0, R151, P1, !PT ;  /* 0x00000000ec890210 */ /* 0x000fe60000ffe497 */
[----:B------:R-:W-:Y:S01]  /*18a60*/  @P0 IMAD.IADD R139, R153, 0x1, R0 ;  /* 0x00000001998b0824 */ /* 0x000fe200078e0200 */
[----:B------:R-:W-:Y:S01]  /*18a70*/  @P0 LEA R138, P1, R148, c[0x0][0x1c8], 0x1 ;  /* 0x00007200948a0a11 */ /* 0x000fe200078208ff */
[C---:B-1----:R-:W-:Y:S03]  /*18a80*/  HMMA.16816.F32.BF16 R36, R184.reuse, R128, R36 ;  /* 0x00000080b824723c */ /* 0x042fe60000041824 */
[----:B------:R-:W-:Y:S01]  /*18a90*/  @P0 LEA.HI.X R143, R152, c[0x0][0x1cc], R139, 0x1, P3 ;  /* 0x00007300988f0a11 */ /* 0x000fe200018f0c8b */
[----:B------:R-:W-:Y:S01]  /*18aa0*/  IMAD.IADD R0, R218, 0x1, R209 ;  /* 0x00000001da007824 */ /* 0x000fe200078e02d1 */
[----:B------:R-:W-:Y:S02]  /*18ab0*/  @P0 LEA.HI.X R139, R148, c[0x0][0x1cc], R140, 0x1, P1 ;  /* 0x00007300948b0a11 */ /* 0x000fe400008f0c8c */
[----:B------:R-:W-:Y:S01]  /*18ac0*/  @P0 LEA R140, P2, R118, c[0x0][0x1c8], 0x1 ;  /* 0x00007200768c0a11 */ /* 0x000fe200078408ff */
[----:B------:R-:W-:Y:S01]  /*18ad0*/  @!PT LDS RZ, [RZ] ;  /* 0x00000000fffff984 */ /* 0x000fe20000000800 */
[----:B------:R-:W-:Y:S01]  /*18ae0*/  @!PT LDS RZ, [RZ] ;  /* 0x00000000fffff984 */ /* 0x000fe20000000800 */
[----:B------:R-:W-:Y:S01]  /*18af0*/  @!PT LDS RZ, [RZ] ;  /* 0x00000000fffff984 */ /* 0x000fe20000000800 */
[----:B------:R1:W-:Y:S01]  /*18b00*/  @P0 LDGSTS.E.BYPASS.LTC128B.128 [R234+0x8100], [R142.64], !P4 ;  /* 0x081000008eea0fae */ /* 0x0003e2000e101d48 */
[----:B------:R-:W-:Y:S01]  /*18b10*/  @P0 LEA R128, P1, R136, c[0x0][0x1c8], 0x1 ;  /* 0x0000720088800a11 */ /* 0x000fe200078208ff */
[C---:B------:R-:W-:Y:S03]  /*18b20*/  HMMA.16816.F32.BF16 R40, R184.reuse, R130, R40 ;  /* 0x00000082b828723c */ /* 0x040fe60000041828 */
[----:B------:R-:W-:Y:S01]  /*18b30*/  @P0 LEA.HI.X R141, R118, c[0x0][0x1cc], R141, 0x1, P2 ;  /* 0x00007300768d0a11 */ /* 0x000fe200010f0c8d */
[----:B------:R1:W-:Y:S01]  /*18b40*/  @P0 LDGSTS.E.BYPASS.LTC128B.128 [R234+0xb100], [R142.64+0x80], !P5 ;  /* 0x0b1000808eea0fae */ /* 0x0003e2000e901d48 */
[----:B------:R-:W-:Y:S03]  /*18b50*/  @P6 IMAD.HI.U32 R129, R0, c[0x0][0x2c8], RZ ;  /* 0x0000b20000816a27 */ /* 0x000fe600078e00ff */
[C---:B--2---:R-:W-:Y:S02]  /*18b60*/  HMMA.16816.F32.BF16 R44, R184.reuse, R132, R44 ;  /* 0x00000084b82c723c */ /* 0x044fe4000004182c */
[----:B------:R1:W-:Y:S02]  /*18b70*/  @P0 LDGSTS.E.BYPASS.LTC128B.128 [R234+0x9100], [R138.64], !P4 ;  /* 0x091000008aea0fae */ /* 0x0003e4000e101d48 */
[----:B------:R-:W-:Y:S02]  /*18b80*/  @P6 SHF.R.U32.HI R0, RZ, c[0x0][0x2cc], R129 ;  /* 0x0000b300ff006a19 */ /* 0x000fe40000011681 */
[----:B------:R-:W-:Y:S02]  /*18b90*/  @P0 LEA.HI.X R129, R136, c[0x0][0x1cc], R137, 0x1, P1 ;  /* 0x0000730088810a11 */ /* 0x000fe400008f0c89 */
[----:B------:R1:W-:Y:S01]  /*18ba0*/  @P0 LDGSTS.E.BYPASS.LTC128B.128 [R234+0xc100], [R138.64+0x80], !P5 ;  /* 0x0c1000808aea0fae */ /* 0x0003e2000e901d48 */
[----:B------:R-:W-:Y:S05]  /*18bb0*/  HMMA.16816.F32.BF16 R48, R184, R134, R48 ;  /* 0x00000086b830723c */ /* 0x000fea0000041830 */
[----:B------:R1:W-:Y:S02]  /*18bc0*/  @P0 LDGSTS.E.BYPASS.LTC128B.128 [R234+0xa100], [R140.64], !P4 ;  /* 0x0a1000008cea0fae */ /* 0x0003e4000e101d48 */
[----:B------:R-:W-:Y:S04]  /*18bd0*/  IMAD R135, R119, -0x60, RZ ;  /* 0xffffffa077877824 */ /* 0x000fe800078e02ff */
[----:B------:R2:W-:Y:S01]  /*18be0*/  @P0 LDGSTS.E.BYPASS.LTC128B.128 [R234+0xd100], [R128.64+0x80], !P5 ;  /* 0x0d10008080ea0fae */ /* 0x0005e2000e901d48 */
[----:B------:R-:W-:Y:S02]  /*18bf0*/  ISETP.GE.AND P5, PT, R232, 0x1, PT ;  /* 0x00000001e800780c */ /* 0x000fe40003fa6270 */
[----:B------:R-:W-:Y:S03]  /*18c00*/  IADD3 R118, -R217, 0x1, R135 ;  /* 0x00000001d9767810 */ /* 0x000fe60007ffe187 */
[----:B------:R-:W3:Y:S01]  /*18c10*/  SHFL.IDX PT, R130, R0, RZ, 0x1c1f ;  /* 0x001c1fff00827589 */ /* 0x000ee200000e0000 */
[----:B------:R-:W-:Y:S05]  /*18c20*/  IADD3 R118, -R229, R118, R231 ;  /* 0x00000076e5767210 */ /* 0x000fea0007ffe1e7 */
[----:B------:R-:W0:Y:S01]  /*18c30*/  LDGDEPBAR ;  /* 0x00000000000079af */ /* 0x000e220000000000 */
[C---:B--2---:R-:W-:Y:S02]  /*18c40*/  IADD3 R129, R118.reuse, c[0x0][0x328], RZ ;  /* 0x0000ca0076817a10 */ /* 0x044fe40007ffe0ff */
        /* <DEDUP_REMOVED lines=17> */
.L_x_824:
[----:B------:R-:W-:Y:S04]  /*18d60*/  MOV R130, c[0x0][0x32c] ;  /* 0x0000cb0000827a02 */ /* 0x000fe80000000f00 */
[----:B------:R-:W-:Y:S11]  /*18d70*/  ISETP.NE.AND P0, PT, R130, 0x1, PT ;  /* 0x000000018200780c */ /* 0x000ff60003f05270 */
[----:B------:R-:W-:Y:S02]  /*18d80*/  @!UPT UIADD3 URZ, URZ, URZ, URZ ;  /* 0x0000003f3f3ff290 */ /* 0x000fe4000fffe03f */
[----:B------:R-:W-:Y:S05]  /*18d90*/  @P0 IMAD.HI.U32 R130, R131, c[0x0][0x330], RZ ;  /* 0x0000cc0083820a27 */ /* 0x000fea00078e00ff */
[----:B------:R-:W-:Y:S02]  /*18da0*/  @P0 SHF.R.U32.HI R131, RZ, c[0x0][0x334], R130 ;  /* 0x0000cd00ff830a19 */ /* 0x000fe40000011682 */
.L_x_825:
[----:B------:R-:W-:Y:S05]  /*18db0*/  BSYNC B0 ;  /* 0x0000000000007941 */ /* 0x000fea0003800000 */
.L_x_823:
[----:B------:R-:W-:Y:S04]  /*18dc0*/  IMAD.IADD R130, R135, 0x1, -R217 ;  /* 0x0000000187827824 */ /* 0x000fe800078e0ad9 */
[----:B------:R-:W-:Y:S05]  /*18dd0*/  IMAD R131, R131, c[0x0][0x32c], R130 ;  /* 0x0000cb0083837a24 */ /* 0x000fea00078e0282 */
[----:B------:R-:W-:Y:S02]  /*18de0*/  IADD3 R130, R131, c[0x0][0x32c], RZ ;  /* 0x0000cb0083827a10 */ /* 0x000fe40007ffe0ff */
[----:B------:R-:W-:Y:S02]  /*18df0*/  IMNMX R128, R128, R131, !PT ;  /* 0x0000008380807217 */ /* 0x000fe40007800200 */
[----:B------:R-:W-:Y:S02]  /*18e00*/  IMNMX R137, R137, R130, PT ;  /* 0x0000008289897217 */ /* 0x000fe40003800200 */
.L_x_822:
[C---:B-1----:R-:W-:Y:S02]  /*18e10*/  ISETP.GE.AND P1, PT, R135.reuse, 0x1, PT ;  /* 0x000000018700780c */ /* 0x042fe40003f26270 */
[C---:B------:R-:W-:Y:S02]  /*18e20*/  ISETP.GE.AND P0, PT, R135.reuse, 0x2, PT ;  /* 0x000000028700780c */ /* 0x040fe40003f06270 */
[----:B------:R-:W-:Y:S02]  /*18e30*/  LOP3.LUT R230, R230, 0xffffbfff, RZ, 0xc0, !PT ;  /* 0xffffbfffe6e67812 */ /* 0x000fe400078ec0ff */
[C---:B------:R-:W-:Y:S02]  /*18e40*/  ISETP.GE.AND P2, PT, R135.reuse, 0x9, PT ;  /* 0x000000098700780c */ /* 0x040fe40003f46270 */
[C---:B------:R-:W-:Y:S02]  /*18e50*/  ISETP.GE.AND P6, PT, R135.reuse, 0x42, PT ;  /* 0x000000428700780c */ /* 0x040fe40003fc6270 */
[C---:B------:R-:W-:Y:S02]  /*18e60*/  ISETP.GE.AND P5, PT, R135.reuse, 0x49, PT ;  /* 0x000000498700780c */ /* 0x040fe40003fa6270 */
[----:B------:R-:W-:Y:S02]  /*18e70*/  ISETP.GE.AND P4, PT, R135, 0x4a, PT ;  /* 0x0000004a8700780c */ /* 0x000fe40003f86270 */
[----:B------:R-:W-:Y:S02]  /*18e80*/  @P1 LOP3.LUT R230, R230, 0x4000, RZ, 0xfc, !PT ;  /* 0x00004000e6e61812 */ /* 0x000fe400078efcff */
[----:B------:R-:W-:Y:S02]  /*18e90*/  ISETP.GT.AND P1, PT, R128, RZ, !P1 ;  /* 0x000000ff8000720c */ /* 0x000fe40004f24270 */
[----:B------:R-:W-:Y:S02]  /*18ea0*/  LOP3.LUT R230, R230, 0xfffeffff, RZ, 0xc0, !PT ;  /* 0xfffeffffe6e67812 */ /* 0x000fe400078ec0ff */
[----:B------:R-:W-:Y:S02]  /*18eb0*/  ISETP.LT.OR P1, PT, R137, 0x1, P1 ;  /* 0x000000018900780c */ /* 0x000fe40000f21670 */
[----:B------:R-:W-:Y:S02]  /*18ec0*/  @P0 LOP3.LUT R230, R230, 0x10000, RZ, 0xfc, !PT ;  /* 0x00010000e6e60812 */ /* 0x000fe400078efcff */
[----:B------:R-:W-:Y:S02]  /*18ed0*/  ISETP.GT.AND P0, PT, R128, 0x1, !P0 ;  /* 0x000000018000780c */ /* 0x000fe40004704270 */
[----:B------:R-:W-:Y:S02]  /*18ee0*/  FSEL R140, R4, -INF , !P1 ;  /* 0xff800000048c7808 */ /* 0x000fe40004800000 */
[----:B------:R-:W-:Y:S01]  /*18ef0*/  ISETP.GE.AND P1, PT, R135, 0xa, PT ;  /* 0x0000000a8700780c */ /* 0x000fe20003f26270 */
[----:B------:R-:W1:Y:S01]  /*18f00*/  SHFL.IDX PT, R4, R0, 0x1, 0x1c1f ;  /* 0x003c1f0000047f89 */ /* 0x000e6200000e0000 */
[----:B------:R-:W-:Y:S02]  /*18f10*/  ISETP.LT.OR P0, PT, R137, 0x2, P0 ;  /* 0x000000028900780c */ /* 0x000fe40000701670 */
        /* <DEDUP_REMOVED lines=10> */
[----:B------:R-:W-:Y:S01]  /*18fc0*/  ISETP.LT.OR P0, PT, R137, 0xa, P0 ;  /* 0x0000000a8900780c */ /* 0x000fe20000701670 */
[--C-:B-1----:R-:W-:Y:S01]  /*18fd0*/  IMAD.IADD R0, R129, 0x1, R4.reuse ;  /* 0x0000000181007824 */ /* 0x102fe200078e0204 */
[----:B------:R-:W-:Y:S01]  /*18fe0*/  LOP3.LUT R230, R230, 0xffffefff, RZ, 0xc0, !PT ;  /* 0xffffefffe6e67812 */ /* 0x000fe200078ec0ff */
[----:B------:R-:W-:Y:S01]  /*18ff0*/  IMAD.IADD R118, R118, 0x1, R4 ;  /* 0x0000000176767824 */ /* 0x000fe200078e0204 */
[----:B------:R-:W-:Y:S02]  /*19000*/  FSEL R9, R9, -INF , !P0 ;  /* 0xff80000009097808 */ /* 0x000fe40004000000 */
[----:B------:R-:W-:Y:S02]  /*19010*/  ISETP.GT.AND P0, PT, R128, 0x10, !P1 ;  /* 0x000000108000780c */ /* 0x000fe40004f04270 */
[----:B------:R-:W-:Y:S02]  /*19020*/  ISETP.GE.AND P2, PT, R135, 0x52, PT ;  /* 0x000000528700780c */ /* 0x000fe40003f46270 */
[----:B------:R-:W-:Y:S02]  /*19030*/  ISETP.LT.OR P0, PT, R137, 0x11, P0 ;  /* 0x000000118900780c */ /* 0x000fe40000701670 */
[----:B------:R-:W-:Y:S02]  /*19040*/  @P1 LOP3.LUT R230, R230, 0x1000, RZ, 0xfc, !PT ;  /* 0x00001000e6e61812 */ /* 0x000fe400078efcff */
[C---:B------:R-:W-:Y:S02]  /*19050*/  ISETP.GE.AND P1, PT, R135.reuse, 0x12, PT ;  /* 0x000000128700780c */ /* 0x040fe40003f26270 */
        /* <DEDUP_REMOVED lines=70> */
[C---:B------:R-:W-:Y:S04]  /*194c0*/  ISETP.LT.OR P0, PT, R137.reuse, 0x41, P0 ;  /* 0x000000418900780c */ /* 0x040fe80000701670 */
[----:B------:R-:W-:Y:S02]  /*194d0*/  FSEL R155, R36, -INF , !P0 ;  /* 0xff800000249b7808 */ /* 0x000fe40004000000 */
[----:B------:R-:W-:Y:S02]  /*194e0*/  ISETP.GT.AND P0, PT, R128, 0x41, !P6 ;  /* 0x000000418000780c */ /* 0x000fe40007704270 */
[----:B------:R-:W-:Y:S02]  /*194f0*/  @P1 LOP3.LUT R230, R230, 0x1, RZ, 0xfc, !PT ;  /* 0x00000001e6e61812 */ /* 0x000fe400078efcff */
[----:B------:R-:W-:Y:S02]  /*19500*/  ISETP.LT.OR P0, PT, R137, 0x42, P0 ;  /* 0x000000428900780c */ /* 0x000fe40000701670 */
[----:B------:R-:W-:Y:S02]  /*19510*/  ISETP.GE.AND P1, PT, R135, 0x51, PT ;  /* 0x000000518700780c */ /* 0x000fe40003f26270 */
[----:B------:R-:W-:Y:S02]  /*19520*/  FSEL R151, R37, -INF , !P0 ;  /* 0xff80000025977808 */ /* 0x000fe40004000000 */
[----:B------:R-:W-:Y:S02]  /*19530*/  ISETP.GT.AND P0, PT, R128, 0x48, !P5 ;  /* 0x000000488000780c */ /* 0x000fe40006f04270 */
[----:B------:R-:W-:Y:S02]  /*19540*/  LOP3.LUT R230, R230, 0xfffbffff, RZ, 0xc0, !PT ;  /* 0xfffbffffe6e67812 */ /* 0x000fe400078ec0ff */
        /* <DEDUP_REMOVED lines=36> */
.L_x_828:
[----:B------:R-:W-:Y:S04]  /*19790*/  MOV R4, c[0x0][0x32c] ;  /* 0x0000cb0000047a02 */ /* 0x000fe80000000f00 */
[----:B------:R-:W-:Y:S11]  /*197a0*/  ISETP.NE.AND P0, PT, R4, 0x1, PT ;  /* 0x000000010400780c */ /* 0x000ff60003f05270 */
[----:B------:R-:W-:Y:S02]  /*197b0*/  @!UPT UIADD3 URZ, URZ, URZ, URZ ;  /* 0x0000003f3f3ff290 */ /* 0x000fe4000fffe03f */
[----:B------:R-:W-:Y:S05]  /*197c0*/  @P0 IMAD.HI.U32 R4, R5, c[0x0][0x330], RZ ;  /* 0x0000cc0005040a27 */ /* 0x000fea00078e00ff */
[----:B------:R-:W-:Y:S02]  /*197d0*/  @P0 SHF.R.U32.HI R5, RZ, c[0x0][0x334], R4 ;  /* 0x0000cd00ff050a19 */ /* 0x000fe40000011604 */
.L_x_829:
[----:B------:R-:W-:Y:S05]  /*197e0*/  BSYNC B0 ;  /* 0x0000000000007941 */ /* 0x000fea0003800000 */
.L_x_827:
[----:B------:R-:W-:Y:S04]  /*197f0*/  IMAD.IADD R135, R135, 0x1, -R217 ;  /* 0x0000000187877824 */ /* 0x000fe800078e0ad9 */
[----:B------:R-:W-:Y:S05]  /*19800*/  IMAD R135, R5, c[0x0][0x32c], R135 ;  /* 0x0000cb0005877a24 */ /* 0x000fea00078e0287 */
[----:B------:R-:W-:Y:S02]  /*19810*/  IADD3 R4, R135, c[0x0][0x32c], RZ ;  /* 0x0000cb0087047a10 */ /* 0x000fe40007ffe0ff */
[----:B------:R-:W-:Y:S02]  /*19820*/  IMNMX R118, R118, R135, !PT ;  /* 0x0000008776767217 */ /* 0x000fe40007800200 */
[----:B------:R-:W-:Y:S02]  /*19830*/  IMNMX R0, R0, R4, PT ;  /* 0x0000000400007217 */ /* 0x000fe40003800200 */
.L_x_826:
[----:B------:R-:W-:Y:S02]  /*19840*/  LOP3.LUT P0, RZ, R230, 0x4000, RZ, 0xc0, !PT ;  /* 0x00004000e6ff7812 */ /* 0x000fe4000780c0ff */
[----:B------:R-:W-:Y:S02]  /*19850*/  FMNMX.FTZ R4, R140, R3, !PT ;  /* 0x000000038c047209 */ /* 0x000fe40007810000 */
[----:B------:R-:W-:Y:S02]  /*19860*/  ISETP.GT.AND P0, PT, R118, RZ, !P0 ;  /* 0x000000ff7600720c */ /* 0x000fe40004704270 */
        /* <DEDUP_REMOVED lines=85> */
[C---:B------:R-:W-:Y:S01]  /*19dc0*/  ISETP.GT.AND P0, PT, R118.reuse, 0x30, !P0 ;  /* 0x000000307600780c */ /* 0x040fe20004704270 */
[----:B------:R-:W-:Y:S01]  /*19dd0*/  LDSM.16.MT88.4 R24, [R190] ;  /* 0x00000000be18783b */ /* 0x000fe20000004200 */
[----:B------:R-:W-:Y:S02]  /*19de0*/  ISETP.GT.AND P3, PT, R118, 0x58, !P3 ;  /* 0x000000587600780c */ /* 0x000fe40005f64270 */
[----:B------:R-:W-:Y:S04]  /*19df0*/  ISETP.LT.OR P0, PT, R0, 0x31, P0 ;  /* 0x000000310000780c */ /* 0x000fe80000701670 */
[----:B------:R-:W-:Y:S02]  /*19e00*/  FSEL R179, R30, -INF , !P0 ;  /* 0xff8000001eb37808 */ /* 0x000fe40004000000 */
[----:B------:R-:W-:Y:S02]  /*19e10*/  LOP3.LUT P0, RZ, R230, 0x8, RZ, 0xc0, !PT ;  /* 0x00000008e6ff7812 */ /* 0x000fe4000780c0ff */
[----:B------:R-:W-:Y:S02]  /*19e20*/  FMNMX.FTZ R5, R179, R5, !PT ;  /* 0x00000005b3057209 */ /* 0x000fe40007810000 */
[----:B------:R-:W-:Y:S04]  /*19e30*/  ISETP.GT.AND P0, PT, R118, 0x31, !P0 ;  /* 0x000000317600780c */ /* 0x000fe80004704270 */
[----:B------:R-:W-:Y:S04]  /*19e40*/  ISETP.LT.OR P0, PT, R0, 0x32, P0 ;  /* 0x000000320000780c */ /* 0x000fe80000701670 */
[----:B------:R-:W-:Y:S02]  /*19e50*/  FSEL R178, R31, -INF , !P0 ;  /* 0xff8000001fb27808 */ /* 0x000fe40004000000 */
[----:B------:R-:W-:Y:S01]  /*19e60*/  LOP3.LUT P0, RZ, R230, 0x4, RZ, 0xc0, !PT ;  /* 0x00000004e6ff7812 */ /* 0x000fe2000780c0ff */
[----:B------:R-:W-:Y:S01]  /*19e70*/  LDSM.16.MT88.4 R28, [R189] ;  /* 0x00000000bd1c783b */ /* 0x000fe20000004200 */
        /* <DEDUP_REMOVED lines=21> */
[----:B------:R-:W-:Y:S02]  /*19fd0*/  ISETP.LT.OR P0, PT, R0, 0x49, P0 ;  /* 0x000000490000780c */ /* 0x000fe40000701670 */
[----:B-1----:R-:W-:Y:S02]  /*19fe0*/  FMNMX.FTZ R6, R4, R6, !PT ;  /* 0x0000000604067209 */ /* 0x002fe40007810000 */
[----:B------:R-:W-:Y:S02]  /*19ff0*/  FSEL R143, R42, -INF , !P0 ;  /* 0xff8000002a8f7808 */ /* 0x000fe40004000000 */
[----:B------:R-:W-:Y:S01]  /*1a000*/  ISETP.GT.AND P0, PT, R118, 0x49, !P4 ;  /* 0x000000497600780c */ /* 0x000fe20006704270 */
[----:B------:R-:W1:Y:S01]  /*1a010*/  SHFL.BFLY PT, R12, R6, 0x1, 0x1f ;  /* 0x0c201f00060c7f89 */ /* 0x000e6200000e0000 */
        /* <DEDUP_REMOVED lines=9> */
[----:B------:R-:W-:Y:S02]  /*1a0b0*/  ISETP.GT.AND P0, PT, R118, 0x59, !P6 ;  /* 0x000000597600780c */ /* 0x000fe40007704270 */
[C---:B------:R-:W-:Y:S02]  /*1a0c0*/  ISETP.LT.OR P1, PT, R0.reuse, 0x59, P3 ;  /* 0x000000590000780c */ /* 0x040fe40001f21670 */
[----:B------:R-:W-:Y:S02]  /*1a0d0*/  FMNMX.FTZ R5, R135, R5, !PT ;  /* 0x0000000587057209 */ /* 0x000fe40007810000 */
        /* <DEDUP_REMOVED lines=22> */
[----:B------:R-:W-:Y:S01]  /*1a240*/  LDSM.16.MT88.4 R40, [R188+0x4800] ;  /* 0x00480000bc28783b */ /* 0x000fe20000004200 */
[--C-:B------:R-:W-:Y:S02]  /*1a250*/  FFMA.FTZ R51, R138, c[0x0][0x2d0], -R137.reuse ;  /* 0x0000b4008a337a23 */ /* 0x100fe40000010889 */
[----:B------:R-:W1:Y:S01]  /*1a260*/  MUFU.EX2 R3, R3 ;  /* 0x0000000300037308 */ /* 0x000e620000000800 */
[--C-:B------:R-:W-:Y:S02]  /*1a270*/  FFMA.FTZ R131, R131, c[0x0][0x2d0], -R137.reuse ;  /* 0x0000b40083837a23 */ /* 0x100fe40000010889 */
[--C-:B------:R-:W-:Y:S02]  /*1a280*/  FFMA.FTZ R134, R134, c[0x0][0x2d0], -R137.reuse ;  /* 0x0000b40086867a23 */ /* 0x100fe40000010889 */
[--C-:B------:R-:W-:Y:S01]  /*1a290*/  FFMA.FTZ R136, R136, c[0x0][0x2d0], -R137.reuse ;  /* 0x0000b40088887a23 */ /* 0x100fe20000010889 */
[----:B------:R-:W2:Y:S01]  /*1a2a0*/  SHFL.BFLY PT, R4, R5, 0x1, 0x1f ;  /* 0x0c201f0005047f89 */ /* 0x000ea200000e0000 */
        /* <DEDUP_REMOVED lines=11> */
[C---:B-1----:R-:W-:Y:S02]  /*1a360*/  FMUL.FTZ R8, R3.reuse, R108 ;  /* 0x0000006c03087220 */ /* 0x042fe40000410000 */
[C---:B------:R-:W-:Y:S02]  /*1a370*/  FMUL.FTZ R9, R3.reuse, R109 ;  /* 0x0000006d03097220 */ /* 0x040fe40000410000 */
[----:B------:R-:W-:Y:S01]  /*1a380*/  FMUL.FTZ R68, R3, R68 ;  /* 0x0000004403447220 */ /* 0x000fe20000410000 */
[----:B--2---:R-:W-:Y:S01]  /*1a390*/  FMNMX.FTZ R12, R5, R4, !PT ;  /* 0x00000004050c7209 */ /* 0x004fe20007810000 */
[----:B------:R-:W1:Y:S01]  /*1a3a0*/  MUFU.EX2 R44, R44 ;  /* 0x0000002c002c7308 */ /* 0x000e620000000800 */
[C---:B------:R-:W-:Y:S02]  /*1a3b0*/  FMUL.FTZ R5, R3.reuse, R113 ;  /* 0x0000007103057220 */ /* 0x040fe40000410000 */
[C---:B------:R-:W-:Y:S01]  /*1a3c0*/  FSETP.NEU.FTZ.AND P0, PT, R12.reuse, -INF , PT ;  /* 0xff8000000c00780b */ /* 0x040fe20003f1d000 */
[C---:B------:R-:W-:Y:S02]  /*1a3d0*/  FMUL.FTZ R50, R12.reuse, c[0x0][0x2d0] ;  /* 0x0000b4000c327a20 */ /* 0x040fe40000410000 */
[C---:B------:R-:W-:Y:S01]  /*1a3e0*/  FMUL.FTZ R69, R3.reuse, R69 ;  /* 0x0000004503457220 */ /* 0x040fe20000410000 */
[----:B------:R-:W-:Y:S01]  /*1a3f0*/  FSEL R4, R12, RZ, P0 ;  /* 0x000000ff0c047208 */ /* 0x000fe20000000000 */
[C---:B------:R-:W-:Y:S01]  /*1a400*/  FMUL.FTZ R72, R3.reuse, R72 ;  /* 0x0000004803487220 */ /* 0x040fe20000410000 */
[----:B------:R-:W-:Y:S01]  /*1a410*/  FSEL R50, R50, RZ, P0 ;  /* 0x000000ff32327208 */ /* 0x000fe20000000000 */
[----:B------:R-:W-:Y:S01]  /*1a420*/  FMUL.FTZ R73, R3, R73 ;  /* 0x0000004903497220 */ /* 0x000fe20000410000 */
[----:B------:R-:W-:Y:S01]  /*1a430*/  MUFU.EX2 R51, R51 ;  /* 0x0000003300337308 */ /* 0x000fe20000000800 */
[----:B------:R-:W-:Y:S01]  /*1a440*/  FADD.FTZ R2, -R4, R2 ;  /* 0x0000000204027221 */ /* 0x000fe20000010100 */
[----:B------:R-:W-:Y:S01]  /*1a450*/  ISETP.GT.AND P0, PT, R119, R237, PT ;  /* 0x000000ed7700720c */ /* 0x000fe20003f04270 */
[--C-:B------:R-:W-:Y:S02]  /*1a460*/  FFMA.FTZ R47, R10, c[0x0][0x2d0], -R50.reuse ;  /* 0x0000b4000a2f7a23 */ /* 0x100fe40000010832 */
[--C-:B------:R-:W-:Y:S02]  /*1a470*/  FFMA.FTZ R46, R11, c[0x0][0x2d0], -R50.reuse ;  /* 0x0000b4000b2e7a23 */ /* 0x100fe40000010832 */
[--C-:B------:R-:W-:Y:S01]  /*1a480*/  FFMA.FTZ R49, R16, c[0x0][0x2d0], -R50.reuse ;  /* 0x0000b40010317a23 */ /* 0x100fe20000010832 */
[----:B---3--:R-:W-:Y:S01]  /*1a490*/  F2FP.BF16.PACK_AB R16, R15, R45 ;  /* 0x0000002d0f10723e */ /* 0x008fe200000010ff */
[--C-:B------:R-:W-:Y:S01]  /*1a4a0*/  FFMA.FTZ R48, R7, c[0x0][0x2d0], -R50.reuse ;  /* 0x0000b40007307a23 */ /* 0x100fe20000010832 */
[----:B------:R-:W-:Y:S01]  /*1a4b0*/  MUFU.EX2 R47, R47 ;  /* 0x0000002f002f7308 */ /* 0x000fe20000000800 */
[----:B------:R-:W-:Y:S01]  /*1a4c0*/  FMUL.FTZ R2, R2, c[0x0][0x2d0] ;  /* 0x0000b40002027a20 */ /* 0x000fe20000410000 */
[----:B-1----:R-:W-:Y:S01]  /*1a4d0*/  F2FP.BF16.PACK_AB R18, R44, R14 ;  /* 0x0000000e2c12723e */ /* 0x002fe200000010ff */
[C---:B------:R-:W-:Y:S02]  /*1a4e0*/  FMUL.FTZ R4, R3.reuse, R112 ;  /* 0x0000007003047220 */ /* 0x040fe40000410000 */
[C---:B------:R-:W-:Y:S02]  /*1a4f0*/  FMUL.FTZ R76, R3.reuse, R76 ;  /* 0x0000004c034c7220 */ /* 0x040fe40000410000 */
[C---:B------:R-:W-:Y:S03]  /*1a500*/  FMUL.FTZ R77, R3.reuse, R77 ;  /* 0x0000004d034d7220 */ /* 0x040fe60000410000 */
[----:B------:R-:W1:Y:S01]  /*1a510*/  MUFU.EX2 R2, R2 ;  /* 0x0000000200027308 */ /* 0x000e620000000800 */
[C---:B------:R-:W-:Y:S02]  /*1a520*/  FMUL.FTZ R80, R3.reuse, R80 ;  /* 0x0000005003507220 */ /* 0x040fe40000410000 */
[C---:B------:R-:W-:Y:S02]  /*1a530*/  FMUL.FTZ R81, R3.reuse, R81 ;  /* 0x0000005103517220 */ /* 0x040fe40000410000 */
[C---:B------:R-:W-:Y:S02]  /*1a540*/  FMUL.FTZ R84, R3.reuse, R84 ;  /* 0x0000005403547220 */ /* 0x040fe40000410000 */
[----:B------:R-:W-:Y:S02]  /*1a550*/  FMUL.FTZ R85, R3, R85 ;  /* 0x0000005503557220 */ /* 0x000fe40000410000 */
[--C-:B------:R-:W-:Y:S01]  /*1a560*/  FFMA.FTZ R138, R37, c[0x0][0x2d0], -R50.reuse ;  /* 0x0000b400258a7a23 */ /* 0x100fe20000010832 */
[----:B------:R-:W-:Y:S01]  /*1a570*/  MUFU.EX2 R49, R49 ;  /* 0x0000003100317308 */ /* 0x000fe20000000800 */
[--C-:B------:R-:W-:Y:S02]  /*1a580*/  FFMA.FTZ R139, R36, c[0x0][0x2d0], -R50.reuse ;  /* 0x0000b400248b7a23 */ /* 0x100fe40000010832 */
[----:B------:R-:W-:Y:S01]  /*1a590*/  LDSM.16.MT88.4 R36, [R188+0x800] ;  /* 0x00080000bc24783b */ /* 0x000fe20000004200 */
[--C-:B------:R-:W-:Y:S02]  /*1a5a0*/  FFMA.FTZ R140, R33, c[0x0][0x2d0], -R50.reuse ;  /* 0x0000b400218c7a23 */ /* 0x100fe40000010832 */
[--C-:B------:R-:W-:Y:S02]  /*1a5b0*/  FFMA.FTZ R141, R32, c[0x0][0x2d0], -R50.reuse ;  /* 0x0000b400208d7a23 */ /* 0x100fe40000010832 */
[C---:B------:R-:W-:Y:S02]  /*1a5c0*/  FMUL.FTZ R88, R3.reuse, R88 ;  /* 0x0000005803587220 */ /* 0x040fe40000410000 */
[----:B------:R-:W2:Y:S01]  /*1a5d0*/  MUFU.EX2 R48, R48 ;  /* 0x0000003000307308 */ /* 0x000ea20000000800 */
[----:B------:R-:W-:Y:S01]  /*1a5e0*/  LDSM.16.MT88.4 R32, [R189+0x800] ;  /* 0x00080000bd20783b */ /* 0x000fe20000004200 */
[C---:B------:R-:W-:Y:S02]  /*1a5f0*/  FMUL.FTZ R89, R3.reuse, R89 ;  /* 0x0000005903597220 */ /* 0x040fe40000410000 */
[C---:B-1----:R-:W-:Y:S02]  /*1a600*/  FMUL.FTZ R6, R2.reuse, R114 ;  /* 0x0000007202067220 */ /* 0x042fe40000410000 */
[C---:B------:R-:W-:Y:S02]  /*1a610*/  FMUL.FTZ R7, R2.reuse, R115 ;  /* 0x0000007302077220 */ /* 0x040fe40000410000 */
[C---:B------:R-:W-:Y:S02]  /*1a620*/  FMUL.FTZ R10, R2.reuse, R110 ;  /* 0x0000006e020a7220 */ /* 0x040fe40000410000 */
[----:B------:R-:W1:Y:S01]  /*1a630*/  MUFU.EX2 R46, R46 ;  /* 0x0000002e002e7308 */ /* 0x000e620000000800 */
[C---:B------:R-:W-:Y:S02]  /*1a640*/  FMUL.FTZ R11, R2.reuse, R111 ;  /* 0x0000006f020b7220 */ /* 0x040fe40000410000 */
[C---:B------:R-:W-:Y:S01]  /*1a650*/  FMUL.FTZ R70, R2.reuse, R70 ;  /* 0x0000004602467220 */ /* 0x040fe20000410000 */
[----:B------:R-:W-:Y:S01]  /*1a660*/  LDSM.16.MT88.4 R108, [R191+0x2800] ;  /* 0x00280000bf6c783b */ /* 0x000fe20000004200 */
[C---:B------:R-:W-:Y:S02]  /*1a670*/  FMUL.FTZ R71, R2.reuse, R71 ;  /* 0x0000004702477220 */ /* 0x040fe40000410000 */
[C---:B------:R-:W-:Y:S02]  /*1a680*/  FMUL.FTZ R74, R2.reuse, R74 ;  /* 0x0000004a024a7220 */ /* 0x040fe40000410000 */
[C---:B------:R-:W-:Y:S01]  /*1a690*/  FMUL.FTZ R75, R2.reuse, R75 ;  /* 0x0000004b024b7220 */ /* 0x040fe20000410000 */
[----:B------:R-:W3:Y:S01]  /*1a6a0*/  MUFU.EX2 R131, R131 ;  /* 0x0000008300837308 */ /* 0x000ee20000000800 */
[C---:B------:R-:W-:Y:S02]  /*1a6b0*/  FMUL.FTZ R78, R2.reuse, R78 ;  /* 0x0000004e024e7220 */ /* 0x040fe40000410000 */
[----:B------:R-:W-:Y:S01]  /*1a6c0*/  FMUL.FTZ R79, R2, R79 ;  /* 0x0000004f024f7220 */ /* 0x000fe20000410000 */
[----:B--2---:R-:W-:Y:S01]  /*1a6d0*/  F2FP.BF16.PACK_AB R17, R48, R49 ;  /* 0x000000313011723e */ /* 0x004fe200000010ff */
[C---:B------:R-:W-:Y:S02]  /*1a6e0*/  FMUL.FTZ R82, R2.reuse, R82 ;  /* 0x0000005202527220 */ /* 0x040fe40000410000 */
[C---:B------:R-:W-:Y:S02]  /*1a6f0*/  FMUL.FTZ R83, R2.reuse, R83 ;  /* 0x0000005302537220 */ /* 0x040fe40000410000 */
[C---:B------:R-:W-:Y:S01]  /*1a700*/  FMUL.FTZ R86, R2.reuse, R86 ;  /* 0x0000005602567220 */ /* 0x040fe20000410000 */
[----:B------:R-:W-:Y:S01]  /*1a710*/  MUFU.EX2 R134, R134 ;  /* 0x0000008600867308 */ /* 0x000fe20000000800 */
[C---:B------:R-:W-:Y:S02]  /*1a720*/  FMUL.FTZ R87, R2.reuse, R87 ;  /* 0x0000005702577220 */ /* 0x040fe40000410000 */
[----:B------:R-:W-:Y:S01]  /*1a730*/  FMUL.FTZ R90, R2, R90 ;  /* 0x0000005a025a7220 */ /* 0x000fe20000410000 */
[----:B-1----:R-:W-:Y:S01]  /*1a740*/  F2FP.BF16.PACK_AB R19, R46, R47 ;  /* 0x0000002f2e13723e */ /* 0x002fe200000010ff */
[C---:B------:R-:W-:Y:S02]  /*1a750*/  FMUL.FTZ R91, R2.reuse, R91 ;  /* 0x0000005b025b7220 */ /* 0x040fe40000410000 */
[C---:B------:R-:W-:Y:S02]  /*1a760*/  FMUL.FTZ R92, R3.reuse, R92 ;  /* 0x0000005c035c7220 */ /* 0x040fe40000410000 */
[C---:B------:R-:W-:Y:S01]  /*1a770*/  FMUL.FTZ R93, R3.reuse, R93 ;  /* 0x0000005d035d7220 */ /* 0x040fe20000410000 */
[----:B------:R-:W1:Y:S01]  /*1a780*/  MUFU.EX2 R136, R136 ;  /* 0x0000008800887308 */ /* 0x000e620000000800 */
[C---:B------:R-:W-:Y:S05]  /*1a790*/  HMMA.16816.F32.BF16 R4, R16.reuse, R20, R4 ;  /* 0x000000141004723c */ /* 0x040fea0000041804 */
[C---:B------:R-:W-:Y:S02]  /*1a7a0*/  FMUL.FTZ R94, R2.reuse, R94 ;  /* 0x0000005e025e7220 */ /* 0x040fe40000410000 */
[C---:B------:R-:W-:Y:S01]  /*1a7b0*/  FMUL.FTZ R95, R2.reuse, R95 ;  /* 0x0000005f025f7220 */ /* 0x040fe20000410000 */
[C---:B------:R-:W-:Y:S01]  /*1a7c0*/  HMMA.16816.F32.BF16 R8, R16.reuse, R22, R8 ;  /* 0x000000161008723c */ /* 0x040fe20000041808 */
[----:B------:R-:W2:Y:S01]  /*1a7d0*/  LDSM.16.MT88.4 R20, [R188] ;  /* 0x00000000bc14783b */ /* 0x000ea20000004200 */
[----:B------:R-:W-:Y:S02]  /*1a7e0*/  MUFU.EX2 R138, R138 ;  /* 0x0000008a008a7308 */ /* 0x000fe40000000800 */
[C---:B------:R-:W-:Y:S02]  /*1a7f0*/  FMUL.FTZ R96, R3.reuse, R96 ;  /* 0x0000006003607220 */ /* 0x040fe40000410000 */
[C---:B------:R-:W-:Y:S02]  /*1a800*/  FMUL.FTZ R97, R3.reuse, R97 ;  /* 0x0000006103617220 */ /* 0x040fe40000410000 */
[C---:B------:R-:W-:Y:S04]  /*1a810*/  HMMA.16816.F32.BF16 R68, R16.reuse, R24, R68 ;  /* 0x000000181044723c */ /* 0x040fe80000041844 */
[C---:B------:R-:W-:Y:S01]  /*1a820*/  FMUL.FTZ R98, R2.reuse, R98 ;  /* 0x0000006202627220 */ /* 0x040fe20000410000 */
[----:B------:R-:W4:Y:S01]  /*1a830*/  MUFU.EX2 R139, R139 ;  /* 0x0000008b008b7308 */ /* 0x000f220000000800 */
[C---:B------:R-:W-:Y:S02]  /*1a840*/  FMUL.FTZ R99, R2.reuse, R99 ;  /* 0x0000006302637220 */ /* 0x040fe40000410000 */
[C---:B------:R-:W-:Y:S01]  /*1a850*/  HMMA.16816.F32.BF16 R72, R16.reuse, R26, R72 ;  /* 0x0000001a1048723c */ /* 0x040fe20000041848 */
[----:B------:R-:W5:Y:S03]  /*1a860*/  LDSM.16.MT88.4 R24, [R191+0x3000] ;  /* 0x00300000bf18783b */ /* 0x000f660000004200 */
[C---:B------:R-:W-:Y:S02]  /*1a870*/  FMUL.FTZ R100, R3.reuse, R100 ;  /* 0x0000006403647220 */ /* 0x040fe40000410000 */
[C---:B------:R-:W-:Y:S01]  /*1a880*/  FMUL.FTZ R101, R3.reuse, R101 ;  /* 0x0000006503657220 */ /* 0x040fe20000410000 */
[----:B------:R-:W-:Y:S01]  /*1a890*/  MUFU.EX2 R140, R140 ;  /* 0x0000008c008c7308 */ /* 0x000fe20000000800 */
[C---:B------:R-:W-:Y:S04]  /*1a8a0*/  HMMA.16816.F32.BF16 R76, R16.reuse, R28, R76 ;  /* 0x0000001c104c723c */ /* 0x040fe8000004184c */
[C---:B------:R-:W-:Y:S02]  /*1a8b0*/  FMUL.FTZ R102, R2.reuse, R102 ;  /* 0x0000006602667220 */ /* 0x040fe40000410000 */
[C---:B------:R-:W-:Y:S02]  /*1a8c0*/  FMUL.FTZ R103, R2.reuse, R103 ;  /* 0x0000006702677220 */ /* 0x040fe40000410000 */
[C---:B------:R-:W-:Y:S01]  /*1a8d0*/  HMMA.16816.F32.BF16 R80, R16.reuse, R30, R80 ;  /* 0x0000001e1050723c */ /* 0x040fe20000041850 */
[----:B------:R-:W1:Y:S01]  /*1a8e0*/  LDSM.16.MT88.4 R28, [R190+0x3000] ;  /* 0x00300000be1c783b */ /* 0x000e620000004200 */
[----:B------:R-:W1:Y:S02]  /*1a8f0*/  MUFU.EX2 R141, R141 ;  /* 0x0000008d008d7308 */ /* 0x000e640000000800 */
        /* <DEDUP_REMOVED lines=13> */
[C---:B-----5:R-:W-:Y:S04]  /*1a9d0*/  HMMA.16816.F32.BF16 R92, R16.reuse, R24, R92 ;  /* 0x00000018105c723c */ /* 0x060fe8000004185c */
[C---:B------:R-:W-:Y:S02]  /*1a9e0*/  FMUL.FTZ R56, R3.reuse, R56 ;  /* 0x0000003803387220 */ /* 0x040fe40000410000 */
[C---:B------:R-:W-:Y:S02]  /*1a9f0*/  FMUL.FTZ R57, R3.reuse, R57 ;  /* 0x0000003903397220 */ /* 0x040fe40000410000 */
[C---:B------:R-:W-:Y:S01]  /*1aa00*/  HMMA.16816.F32.BF16 R96, R16.reuse, R26, R96 ;  /* 0x0000001a1060723c */ /* 0x040fe20000041860 */
[----:B------:R-:W5:Y:S01]  /*1aa10*/  LDSM.16.MT88.4 R24, [R188+0x3000] ;  /* 0x00300000bc18783b */ /* 0x000f620000004200 */
[----:B------:R-:W-:Y:S02]  /*1aa20*/  MUFU.EX2 R152, R152 ;  /* 0x0000009800987308 */ /* 0x000fe40000000800 */
[C---:B------:R-:W-:Y:S02]  /*1aa30*/  FMUL.FTZ R58, R2.reuse, R58 ;  /* 0x0000003a023a7220 */ /* 0x040fe40000410000 */
[C---:B------:R-:W-:Y:S02]  /*1aa40*/  FMUL.FTZ R59, R2.reuse, R59 ;  /* 0x0000003b023b7220 */ /* 0x040fe40000410000 */
[C---:B-1----:R-:W-:Y:S04]  /*1aa50*/  HMMA.16816.F32.BF16 R100, R16.reuse, R28, R100 ;  /* 0x0000001c1064723c */ /* 0x042fe80000041864 */
[C---:B------:R-:W-:Y:S01]  /*1aa60*/  FMUL.FTZ R60, R3.reuse, R60 ;  /* 0x0000003c033c7220 */ /* 0x040fe20000410000 */
[----:B------:R-:W-:Y:S01]  /*1aa70*/  MUFU.EX2 R153, R153 ;  /* 0x0000009900997308 */ /* 0x000fe20000000800 */
[C---:B------:R-:W-:Y:S02]  /*1aa80*/  FMUL.FTZ R61, R3.reuse, R61 ;  /* 0x0000003d033d7220 */ /* 0x040fe40000410000 */
[C---:B------:R-:W-:Y:S01]  /*1aa90*/  HMMA.16816.F32.BF16 R104, R16.reuse, R30, R104 ;  /* 0x0000001e1068723c */ /* 0x040fe20000041868 */
[----:B------:R-:W1:Y:S03]  /*1aaa0*/  LDSM.16.MT88.4 R28, [R191+0x800] ;  /* 0x00080000bf1c783b */ /* 0x000e660000004200 */
[C---:B------:R-:W-:Y:S02]  /*1aab0*/  FMUL.FTZ R62, R2.reuse, R62 ;  /* 0x0000003e023e7220 */ /* 0x040fe40000410000 */
[C---:B------:R-:W-:Y:S01]  /*1aac0*/  FMUL.FTZ R63, R2.reuse, R63 ;  /* 0x0000003f023f7220 */ /* 0x040fe20000410000 */
[----:B------:R-:W-:Y:S01]  /*1aad0*/  MUFU.EX2 R164, R164 ;  /* 0x000000a400a47308 */ /* 0x000fe20000000800 */
[C---:B------:R-:W-:Y:S01]  /*1aae0*/  FMUL.FTZ R64, R3.reuse, R64 ;  /* 0x0000004003407220 */ /* 0x040fe20000410000 */
[C---:B--2---:R-:W-:Y:S03]  /*1aaf0*/  HMMA.16816.F32.BF16 R52, R16.reuse, R20, R52 ;  /* 0x000000141034723c */ /* 0x044fe60000041834 */
[----:B------:R-:W-:Y:S02]  /*1ab00*/  FMUL.FTZ R65, R3, R65 ;  /* 0x0000004103417220 */ /* 0x000fe40000410000 */
[C---:B------:R-:W-:Y:S02]  /*1ab10*/  FMUL.FTZ R66, R2.reuse, R66 ;  /* 0x0000004202427220 */ /* 0x040fe40000410000 */
[----:B------:R-:W-:Y:S01]  /*1ab20*/  FMUL.FTZ R67, R2, R67 ;  /* 0x0000004302437220 */ /* 0x000fe20000410000 */
[C---:B------:R-:W-:Y:S01]  /*1ab30*/  HMMA.16816.F32.BF16 R56, R16.reuse, R22, R56 ;  /* 0x000000161038723c */ /* 0x040fe20000041838 */
[----:B------:R-:W2:Y:S01]  /*1ab40*/  LDSM.16.MT88.4 R20, [R190+0x800] ;  /* 0x00080000be14783b */ /* 0x000ea20000004200 */
[----:B------:R-:W-:Y:S02]  /*1ab50*/  MUFU.EX2 R165, R165 ;  /* 0x000000a500a57308 */ /* 0x000fe40000000800 */
[--C-:B------:R-:W-:Y:S02]  /*1ab60*/  FFMA.FTZ R156, R156, c[0x0][0x2d0], -R50.reuse ;  /* 0x0000b4009c9c7a23 */ /* 0x100fe40000010832 */
[--C-:B------:R-:W-:Y:S02]  /*1ab70*/  FFMA.FTZ R157, R157, c[0x0][0x2d0], -R50.reuse ;  /* 0x0000b4009d9d7a23 */ /* 0x100fe40000010832 */
[C---:B-----5:R-:W-:Y:S04]  /*1ab80*/  HMMA.16816.F32.BF16 R60, R16.reuse, R24, R60 ;  /* 0x00000018103c723c */ /* 0x060fe8000004183c */
[----:B------:R-:W5:Y:S01]  /*1ab90*/  MUFU.EX2 R156, R156 ;  /* 0x0000009c009c7308 */ /* 0x000f620000000800 */
[--C-:B------:R-:W-:Y:S02]  /*1aba0*/  FFMA.FTZ R158, R158, c[0x0][0x2d0], -R50.reuse ;  /* 0x0000b4009e9e7a23 */ /* 0x100fe40000010832 */
[--C-:B------:R-:W-:Y:S01]  /*1abb0*/  FFMA.FTZ R159, R159, c[0x0][0x2d0], -R50.reuse ;  /* 0x0000b4009f9f7a23 */ /* 0x100fe20000010832 */
[----:B------:R-:W-:Y:S01]  /*1abc0*/  HMMA.16816.F32.BF16 R64, R16, R26, R64 ;  /* 0x0000001a1040723c */ /* 0x000fe20000041840 */
[----:B------:R-:W5:Y:S03]  /*1abd0*/  LDSM.16.MT88.4 R24, [R191+0x3800] ;  /* 0x00380000bf18783b */ /* 0x000f660000004200 */
[--C-:B------:R-:W-:Y:S02]  /*1abe0*/  FFMA.FTZ R179, R179, c[0x0][0x2d0], -R50.reuse ;  /* 0x0000b400b3b37a23 */ /* 0x100fe40000010832 */
[----:B------:R-:W2:Y:S01]  /*1abf0*/  MUFU.EX2 R157, R157 ;  /* 0x0000009d009d7308 */ /* 0x000ea20000000800 */
[----:B---3--:R-:W-:Y:S01]  /*1ac00*/  F2FP.BF16.PACK_AB R16, R131, R51 ;  /* 0x000000338310723e */ /* 0x008fe200000010ff */
[--C-:B------:R-:W-:Y:S01]  /*1ac10*/  FFMA.FTZ R178, R178, c[0x0][0x2d0], -R50.reuse ;  /* 0x0000b400b2b27a23 */ /* 0x100fe20000010832 */
[----:B------:R-:W-:Y:S03]  /*1ac20*/  F2FP.BF16.PACK_AB R18, R136, R134 ;  /* 0x000000868812723e */ /* 0x000fe600000010ff */
[----:B----4-:R-:W-:Y:S01]  /*1ac30*/  F2FP.BF16.PACK_AB R17, R139, R138 ;  /* 0x0000008a8b11723e */ /* 0x010fe200000010ff */
[--C-:B------:R-:W-:Y:S01]  /*1ac40*/  FFMA.FTZ R177, R177, c[0x0][0x2d0], -R50.reuse ;  /* 0x0000b400b1b17a23 */ /* 0x100fe20000010832 */
[----:B------:R-:W-:Y:S01]  /*1ac50*/  F2FP.BF16.PACK_AB R19, R141, R140 ;  /* 0x0000008c8d13723e */ /* 0x000fe200000010ff */
[--C-:B------:R-:W-:Y:S01]  /*1ac60*/  FFMA.FTZ R167, R167, c[0x0][0x2d0], -R50.reuse ;  /* 0x0000b400a7a77a23 */ /* 0x100fe20000010832 */
[----:B------:R-:W-:Y:S01]  /*1ac70*/  MUFU.EX2 R158, R158 ;  /* 0x0000009e009e7308 */ /* 0x000fe20000000800 */
[--C-:B------:R-:W-:Y:S02]  /*1ac80*/  FFMA.FTZ R151, R151, c[0x0][0x2d0], -R137.reuse ;  /* 0x0000b40097977a23 */ /* 0x100fe40000010889 */
[--C-:B------:R-:W-:Y:S02]  /*1ac90*/  FFMA.FTZ R154, R154, c[0x0][0x2d0], -R50.reuse ;  /* 0x0000b4009a9a7a23 */ /* 0x100fe40000010832 */
[C---:B-1----:R-:W-:Y:S03]  /*1aca0*/  HMMA.16816.F32.BF16 R4, R16.reuse, R28, R4 ;  /* 0x0000001c1004723c */ /* 0x042fe60000041804 */
[--C-:B------:R-:W-:Y:S02]  /*1acb0*/  FFMA.FTZ R148, R148, c[0x0][0x2d0], -R50.reuse ;  /* 0x0000b40094947a23 */ /* 0x100fe40000010832 */
[----:B------:R-:W1:Y:S01]  /*1acc0*/  MUFU.EX2 R159, R159 ;  /* 0x0000009f009f7308 */ /* 0x000e620000000800 */
[--C-:B------:R-:W-:Y:S02]  /*1acd0*/  FFMA.FTZ R143, R143, c[0x0][0x2d0], -R50.reuse ;  /* 0x0000b4008f8f7a23 */ /* 0x100fe40000010832 */
[C---:B------:R-:W-:Y:S01]  /*1ace0*/  HMMA.16816.F32.BF16 R8, R16.reuse, R30, R8 ;  /* 0x0000001e1008723c */ /* 0x040fe20000041808 */
[----:B------:R-:W-:Y:S03]  /*1acf0*/  LDSM.16.MT88.4 R28, [R189+0x3800] ;  /* 0x00380000bd1c783b */ /* 0x000fe60000004200 */
[--C-:B------:R-:W-:Y:S02]  /*1ad00*/  FFMA.FTZ R142, R142, c[0x0][0x2d0], -R50.reuse ;  /* 0x0000b4008e8e7a23 */ /* 0x100fe40000010832 */
[--C-:B------:R-:W-:Y:S01]  /*1ad10*/  FFMA.FTZ R133, R133, c[0x0][0x2d0], -R137.reuse ;  /* 0x0000b40085857a23 */ /* 0x100fe20000010889 */
[----:B------:R-:W-:Y:S01]  /*1ad20*/  MUFU.EX2 R166, R166 ;  /* 0x000000a600a67308 */ /* 0x000fe20000000800 */
[C---:B--2---:R-:W-:Y:S04]  /*1ad30*/  HMMA.16816.F32.BF16 R68, R16.reuse, R20, R68 ;  /* 0x000000141044723c */ /* 0x044fe80000041844 */
[--C-:B------:R-:W-:Y:S02]  /*1ad40*/  FFMA.FTZ R132, R132, c[0x0][0x2d0], -R137.reuse ;  /* 0x0000b40084847a23 */ /* 0x100fe40000010889 */
[--C-:B------:R-:W-:Y:S02]  /*1ad50*/  FFMA.FTZ R130, R130, c[0x0][0x2d0], -R137.reuse ;  /* 0x0000b40082827a23 */ /* 0x100fe40000010889 */
[C---:B------:R-:W-:Y:S01]  /*1ad60*/  HMMA.16816.F32.BF16 R72, R16.reuse, R22, R72 ;  /* 0x000000161048723c */ /* 0x040fe20000041848 */
[----:B------:R-:W2:Y:S01]  /*1ad70*/  LDSM.16.MT88.4 R20, [R190+0x3800] ;  /* 0x00380000be14783b */ /* 0x000ea20000004200 */
[----:B------:R-:W-:Y:S02]  /*1ad80*/  MUFU.EX2 R176, R176 ;  /* 0x000000b000b07308 */ /* 0x000fe40000000800 */
[----:B------:R-:W-:Y:S02]  /*1ad90*/  FFMA.FTZ R137, R128, c[0x0][0x2d0], -R137 ;  /* 0x0000b40080897a23 */ /* 0x000fe40000010889 */
[--C-:B------:R-:W-:Y:S02]  /*1ada0*/  FFMA.FTZ R128, R135, c[0x0][0x2d0], -R50.reuse ;  /* 0x0000b40087807a23 */ /* 0x100fe40000010832 */
[C---:B------:R-:W-:Y:S04]  /*1adb0*/  HMMA.16816.F32.BF16 R76, R16.reuse, R32, R76 ;  /* 0x00000020104c723c */ /* 0x040fe8000004184c */
[----:B------:R-:W3:Y:S01]  /*1adc0*/  MUFU.EX2 R179, R179 ;  /* 0x000000b300b37308 */ /* 0x000ee20000000800 */
[--C-:B------:R-:W-:Y:S02]  /*1add0*/  FFMA.FTZ R129, R129, c[0x0][0x2d0], -R50.reuse ;  /* 0x0000b40081817a23 */ /* 0x100fe40000010832 */
[--C-:B------:R-:W-:Y:S01]  /*1ade0*/  FFMA.FTZ R118, R118, c[0x0][0x2d0], -R50.reuse ;  /* 0x0000b40076767a23 */ /* 0x100fe20000010832 */
[C---:B------:R-:W-:Y:S01]  /*1adf0*/  HMMA.16816.F32.BF16 R80, R16.reuse, R34, R80 ;  /* 0x000000221050723c */ /* 0x040fe20000041850 */
[----:B------:R-:W4:Y:S03]  /*1ae00*/  LDSM.16.MT88.4 R32, [R188+0x3800] ;  /* 0x00380000bc20783b */ /* 0x000f260000004200 */
[----:B------:R-:W-:Y:S02]  /*1ae10*/  FFMA.FTZ R50, R13, c[0x0][0x2d0], -R50 ;  /* 0x0000b4000d327a23 */ /* 0x000fe40000010832 */
[----:B------:R-:W1:Y:S01]  /*1ae20*/  MUFU.EX2 R178, R178 ;  /* 0x000000b200b27308 */ /* 0x000e620000000800 */
[----:B------:R-:W-:Y:S01]  /*1ae30*/  FFMA.FTZ R45, R3, R243, R45 ;  /* 0x000000f3032d7223 */ /* 0x000fe2000001002d */
[C---:B------:R-:W-:Y:S04]  /*1ae40*/  HMMA.16816.F32.BF16 R84, R16.reuse, R36, R84 ;  /* 0x000000241054723c */ /* 0x040fe80000041854 */
[----:B------:R-:W-:Y:S01]  /*1ae50*/  FFMA.FTZ R49, R2, R242, R49 ;  /* 0x000000f202317223 */ /* 0x000fe20000010031 */
[----:B------:R-:W-:Y:S01]  /*1ae60*/  IADD3 R2, R119, -0x1, RZ ;  /* 0xffffffff77027810 */ /* 0x000fe20007ffe0ff */
[----:B------:R-:W-:Y:S02]  /*1ae70*/  FADD.FTZ R45, R15, R45 ;  /* 0x0000002d0f2d7221 */ /* 0x000fe40000010000 */
[C---:B------:R-:W-:Y:S01]  /*1ae80*/  HMMA.16816.F32.BF16 R88, R16.reuse, R38, R88 ;  /* 0x000000261058723c */ /* 0x040fe20000041858 */
[----:B------:R-:W-:Y:S01]  /*1ae90*/  LDSM.16.MT88.4 R36, [R188+0x4000] ;  /* 0x00400000bc24783b */ /* 0x000fe20000004200 */
[----:B------:R-:W-:Y:S02]  /*1aea0*/  MUFU.EX2 R177, R177 ;  /* 0x000000b100b17308 */ /* 0x000fe40000000800 */
[----:B------:R-:W-:Y:S02]  /*1aeb0*/  FADD.FTZ R49, R48, R49 ;  /* 0x0000003130317221 */ /* 0x000fe40000010000 */
[----:B------:R-:W-:Y:S02]  /*1aec0*/  FADD.FTZ R14, R14, R45 ;  /* 0x0000002d0e0e7221 */ /* 0x000fe40000010000 */
[C---:B-----5:R-:W-:Y:S04]  /*1aed0*/  HMMA.16816.F32.BF16 R92, R16.reuse, R24, R92 ;  /* 0x00000018105c723c */ /* 0x060fe8000004185c */
[----:B------:R-:W5:Y:S01]  /*1aee0*/  MUFU.EX2 R167, R167 ;  /* 0x000000a700a77308 */ /* 0x000f620000000800 */
[----:B------:R-:W-:Y:S02]  /*1aef0*/  FADD.FTZ R49, R47, R49 ;  /* 0x000000312f317221 */ /* 0x000fe40000010000 */
[----:B------:R-:W-:Y:S01]  /*1af00*/  FADD.FTZ R14, R44, R14 ;  /* 0x0000000e2c0e7221 */ /* 0x000fe20000010000 */
[C---:B------:R-:W-:Y:S01]  /*1af10*/  HMMA.16816.F32.BF16 R96, R16.reuse, R26, R96 ;  /* 0x0000001a1060723c */ /* 0x040fe20000041860 */
[----:B------:R-:W-:Y:S03]  /*1af20*/  LDSM.16.MT88.4 R24, [R190+0x1000] ;  /* 0x00100000be18783b */ /* 0x000fe60000004200 */
[----:B------:R-:W-:Y:S02]  /*1af30*/  FADD.FTZ R46, R46, R49 ;  /* 0x000000312e2e7221 */ /* 0x000fe40000010000 */
[----:B------:R-:W-:Y:S01]  /*1af40*/  MUFU.EX2 R155, R155 ;  /* 0x0000009b009b7308 */ /* 0x000fe20000000800 */
[----:B------:R-:W-:Y:S01]  /*1af50*/  FADD.FTZ R51, R51, R14 ;  /* 0x0000000e33337221 */ /* 0x000fe20000010000 */
[C---:B--2---:R-:W-:Y:S04]  /*1af60*/  HMMA.16816.F32.BF16 R100, R16.reuse, R20, R100 ;  /* 0x000000141064723c */ /* 0x044fe80000041864 */
[----:B------:R-:W-:Y:S02]  /*1af70*/  FADD.FTZ R46, R138, R46 ;  /* 0x0000002e8a2e7221 */ /* 0x000fe40000010000 */
[----:B------:R-:W-:Y:S02]  /*1af80*/  FADD.FTZ R51, R131, R51 ;  /* 0x0000003383337221 */ /* 0x000fe40000010000 */
[C---:B------:R-:W-:Y:S01]  /*1af90*/  HMMA.16816.F32.BF16 R104, R16.reuse, R22, R104 ;  /* 0x000000161068723c */ /* 0x040fe20000041868 */
[----:B------:R-:W2:Y:S01]  /*1afa0*/  LDSM.16.MT88.4 R20, [R191+0x1000] ;  /* 0x00100000bf14783b */ /* 0x000ea20000004200 */
[----:B------:R-:W-:Y:S02]  /*1afb0*/  MUFU.EX2 R151, R151 ;  /* 0x0000009700977308 */ /* 0x000fe40000000800 */
[----:B------:R-:W-:Y:S02]  /*1afc0*/  FADD.FTZ R139, R139, R46 ;  /* 0x0000002e8b8b7221 */ /* 0x000fe40000010000 */
[----:B------:R-:W-:Y:S02]  /*1afd0*/  FADD.FTZ R134, R134, R51 ;  /* 0x0000003386867221 */ /* 0x000fe40000010000 */
[C---:B------:R-:W-:Y:S04]  /*1afe0*/  HMMA.16816.F32.BF16 R52, R16.reuse, R28, R52 ;  /* 0x0000001c1034723c */ /* 0x040fe80000041834 */
[----:B------:R-:W-:Y:S01]  /*1aff0*/  MUFU.EX2 R244, R244 ;  /* 0x000000f400f47308 */ /* 0x000fe20000000800 */
[----:B------:R-:W-:Y:S02]  /*1b000*/  FADD.FTZ R139, R140, R139 ;  /* 0x0000008b8c8b7221 */ /* 0x000fe40000010000 */
[----:B------:R-:W-:Y:S01]  /*1b010*/  FADD.FTZ R134, R136, R134 ;  /* 0x0000008688867221 */ /* 0x000fe20000010000 */
[C---:B------:R-:W-:Y:S01]  /*1b020*/  HMMA.16816.F32.BF16 R56, R16.reuse, R30, R56 ;  /* 0x0000001e1038723c */ /* 0x040fe20000041838 */
[----:B------:R-:W3:Y:S03]  /*1b030*/  LDSM.16.MT88.4 R28, [R189+0x1000] ;  /* 0x00100000bd1c783b */ /* 0x000ee60000004200 */
[----:B------:R-:W-:Y:S02]  /*1b040*/  FADD.FTZ R141, R141, R139 ;  /* 0x0000008b8d8d7221 */ /* 0x000fe40000010000 */
[----:B------:R-:W-:Y:S01]  /*1b050*/  MUFU.EX2 R245, R245 ;  /* 0x000000f500f57308 */ /* 0x000fe20000000800 */
[----:B------:R-:W-:Y:S01]  /*1b060*/  IMAD.MOV.U32 R119, RZ, RZ, R2 ;  /* 0x000000ffff777224 */ /* 0x000fe200078e0002 */
[C---:B----4-:R-:W-:Y:S04]  /*1b070*/  HMMA.16816.F32.BF16 R60, R16.reuse, R32, R60 ;  /* 0x00000020103c723c */ /* 0x050fe8000004183c */
[----:B------:R-:W-:Y:S02]  /*1b080*/  FADD.FTZ R141, R156, R141 ;  /* 0x0000008d9c8d7221 */ /* 0x000fe40000010000 */
[----:B------:R-:W-:Y:S02]  /*1b090*/  IMAD.MOV.U32 R3, RZ, RZ, R0 ;  /* 0x000000ffff037224 */ /* 0x000fe400078e0000 */
[----:B------:R-:W-:Y:S01]  /*1b0a0*/  HMMA.16816.F32.BF16 R64, R16, R34, R64 ;  /* 0x000000221040723c */ /* 0x000fe20000041840 */
[----:B------:R-:W4:Y:S01]  /*1b0b0*/  LDSM.16.MT88.4 R32, [R188+0x1000] ;  /* 0x00100000bc20783b */ /* 0x000f220000004200 */
[----:B------:R-:W3:Y:S02]  /*1b0c0*/  MUFU.EX2 R154, R154 ;  /* 0x0000009a009a7308 */ /* 0x000ee40000000800 */
[----:B------:R-:W-:Y:S03]  /*1b0d0*/  IMAD.MOV.U32 R2, RZ, RZ, R12 ;  /* 0x000000ffff027224 */ /* 0x000fe600078e000c */
[----:B------:R-:W-:Y:S01]  /*1b0e0*/  F2FP.BF16.PACK_AB R16, R149, R150 ;  /* 0x000000969510723e */ /* 0x000fe200000010ff */
[----:B------:R-:W-:Y:S01]  /*1b0f0*/  FADD.FTZ R150, R150, R134 ;  /* 0x0000008696967221 */ /* 0x000fe20000010000 */
[----:B------:R-:W-:Y:S03]  /*1b100*/  F2FP.BF16.PACK_AB R18, R153, R152 ;  /* 0x000000989912723e */ /* 0x000fe600000010ff */
[----:B------:R-:W-:Y:S01]  /*1b110*/  F2FP.BF16.PACK_AB R17, R157, R156 ;  /* 0x0000009c9d11723e */ /* 0x000fe200000010ff */
[----:B------:R-:W4:Y:S01]  /*1b120*/  MUFU.EX2 R148, R148 ;  /* 0x0000009400947308 */ /* 0x000f220000000800 */
[----:B-1----:R-:W-:Y:S01]  /*1b130*/  F2FP.BF16.PACK_AB R19, R159, R158 ;  /* 0x0000009e9f13723e */ /* 0x002fe200000010ff */
[----:B------:R-:W-:Y:S02]  /*1b140*/  FADD.FTZ R150, R149, R150 ;  /* 0x0000009695967221 */ /* 0x000fe40000010000 */
[----:B------:R-:W-:Y:S02]  /*1b150*/  FADD.FTZ R157, R157, R141 ;  /* 0x0000008d9d9d7221 */ /* 0x000fe40000010000 */
[----:B------:R-:W-:Y:S02]  /*1b160*/  FADD.FTZ R152, R152, R150 ;  /* 0x0000009698987221 */ /* 0x000fe40000010000 */
[C---:B--2---:R-:W-:Y:S02]  /*1b170*/  HMMA.16816.F32.BF16 R4, R16.reuse, R20, R4 ;  /* 0x000000141004723c */ /* 0x044fe40000041804 */
[----:B------:R-:W-:Y:S01]  /*1b180*/  MUFU.EX2 R143, R143 ;  /* 0x0000008f008f7308 */ /* 0x000fe20000000800 */
[----:B------:R-:W-:Y:S02]  /*1b190*/  FADD.FTZ R157, R158, R157 ;  /* 0x0000009d9e9d7221 */ /* 0x000fe40000010000 */
[----:B------:R-:W-:Y:S02]  /*1b1a0*/  FADD.FTZ R152, R153, R152 ;  /* 0x0000009899987221 */ /* 0x000fe40000010000 */
[----:B------:R-:W-:Y:S01]  /*1b1b0*/  FADD.FTZ R159, R159, R157 ;  /* 0x0000009d9f9f7221 */ /* 0x000fe20000010000 */
[C---:B------:R-:W-:Y:S01]  /*1b1c0*/  HMMA.16816.F32.BF16 R8, R16.reuse, R22, R8 ;  /* 0x000000161008723c */ /* 0x040fe20000041808 */
[----:B------:R-:W1:Y:S03]  /*1b1d0*/  LDSM.16.MT88.4 R20, [R191+0x4000] ;  /* 0x00400000bf14783b */ /* 0x000e660000004200 */
[----:B------:R-:W2:Y:S01]  /*1b1e0*/  MUFU.EX2 R142, R142 ;  /* 0x0000008e008e7308 */ /* 0x000ea20000000800 */
[----:B---3--:R-:W-:Y:S03]  /*1b1f0*/  FADD.FTZ R159, R179, R159 ;  /* 0x0000009fb39f7221 */ /* 0x008fe60000010000 */
[C---:B------:R-:W-:Y:S06]  /*1b200*/  HMMA.16816.F32.BF16 R68, R16.reuse, R24, R68 ;  /* 0x000000181044723c */ /* 0x040fec0000041844 */
[----:B------:R-:W-:Y:S02]  /*1b210*/  MUFU.EX2 R133, R133 ;  /* 0x0000008500857308 */ /* 0x000fe40000000800 */
[C---:B------:R-:W-:Y:S01]  /*1b220*/  HMMA.16816.F32.BF16 R72, R16.reuse, R26, R72 ;  /* 0x0000001a1048723c */ /* 0x040fe20000041848 */
[----:B------:R-:W3:Y:S07]  /*1b230*/  LDSM.16.MT88.4 R24, [R190+0x4000] ;  /* 0x00400000be18783b */ /* 0x000eee0000004200 */
[C---:B------:R-:W-:Y:S01]  /*1b240*/  HMMA.16816.F32.BF16 R76, R16.reuse, R28, R76 ;  /* 0x0000001c104c723c */ /* 0x040fe2000004184c */
[----:B------:R-:W-:Y:S07]  /*1b250*/  MUFU.EX2 R132, R132 ;  /* 0x0000008400847308 */ /* 0x000fee0000000800 */
[C---:B------:R-:W-:Y:S01]  /*1b260*/  HMMA.16816.F32.BF16 R80, R16.reuse, R30, R80 ;  /* 0x0000001e1050723c */ /* 0x040fe20000041850 */
[----:B------:R-:W2:Y:S02]  /*1b270*/  LDSM.16.MT88.4 R28, [R189+0x4000] ;  /* 0x00400000bd1c783b */ /* 0x000ea40000004200 */
[----:B------:R-:W-:Y:S05]  /*1b280*/  MUFU.EX2 R130, R130 ;  /* 0x0000008200827308 */ /* 0x000fea0000000800 */
[C---:B----4-:R-:W-:Y:S05]  /*1b290*/  HMMA.16816.F32.BF16 R84, R16.reuse, R32, R84 ;  /* 0x000000201054723c */ /* 0x050fea0000041854 */
[----:B------:R-:W-:Y:S03]  /*1b2a0*/  MUFU.EX2 R137, R137 ;  /* 0x0000008900897308 */ /* 0x000fe60000000800 */
[C---:B------:R-:W-:Y:S01]  /*1b2b0*/  HMMA.16816.F32.BF16 R88, R16.reuse, R34, R88 ;  /* 0x000000221058723c */ /* 0x040fe20000041858 */
[----:B------:R-:W4:Y:S06]  /*1b2c0*/  LDSM.16.MT88.4 R32, [R191+0x1800] ;  /* 0x00180000bf20783b */ /* 0x000f2c0000004200 */
[----:B------:R-:W2:Y:S01]  /*1b2d0*/  MUFU.EX2 R128, R128 ;  /* 0x0000008000807308 */ /* 0x000ea20000000800 */
[C---:B-1----:R-:W-:Y:S08]  /*1b2e0*/  HMMA.16816.F32.BF16 R92, R16.reuse, R20, R92 ;  /* 0x00000014105c723c */ /* 0x042ff0000004185c */
[C---:B------:R-:W-:Y:S01]  /*1b2f0*/  HMMA.16816.F32.BF16 R96, R16.reuse, R22, R96 ;  /* 0x000000161060723c */ /* 0x040fe20000041860 */
[----:B------:R-:W1:Y:S01]  /*1b300*/  LDSM.16.MT88.4 R20, [R190+0x1800] ;  /* 0x00180000be14783b */ /* 0x000e620000004200 */
[----:B------:R-:W1:Y:S06]  /*1b310*/  MUFU.EX2 R129, R129 ;  /* 0x0000008100817308 */ /* 0x000e6c0000000800 */
[C---:B---3--:R-:W-:Y:S04]  /*1b320*/  HMMA.16816.F32.BF16 R100, R16.reuse, R24, R100 ;  /* 0x000000181064723c */ /* 0x048fe80000041864 */
[----:B------:R-:W3:Y:S04]  /*1b330*/  MUFU.EX2 R118, R118 ;  /* 0x0000007600767308 */ /* 0x000ee80000000800 */
[C---:B------:R-:W-:Y:S01]  /*1b340*/  HMMA.16816.F32.BF16 R104, R16.reuse, R26, R104 ;  /* 0x0000001a1068723c */ /* 0x040fe20000041868 */
[----:B------:R-:W1:Y:S05]  /*1b350*/  LDSM.16.MT88.4 R24, [R189+0x1800] ;  /* 0x00180000bd18783b */ /* 0x000e6a0000004200 */
[----:B------:R-:W1:Y:S02]  /*1b360*/  MUFU.EX2 R50, R50 ;  /* 0x0000003200327308 */ /* 0x000e640000000800 */
[C---:B--2---:R-:W-:Y:S08]  /*1b370*/  HMMA.16816.F32.BF16 R52, R16.reuse, R28, R52 ;  /* 0x0000001c1034723c */ /* 0x044ff00000041834 */
[C---:B------:R-:W-:Y:S01]  /*1b380*/  HMMA.16816.F32.BF16 R56, R16.reuse, R30, R56 ;  /* 0x0000001e1038723c */ /* 0x040fe20000041838 */
[----:B------:R-:W2:Y:S07]  /*1b390*/  LDSM.16.MT88.4 R28, [R188+0x1800] ;  /* 0x00180000bc1c783b */ /* 0x000eae0000004200 */
[C---:B------:R-:W-:Y:S08]  /*1b3a0*/  HMMA.16816.F32.BF16 R60, R16.reuse, R36, R60 ;  /* 0x00000024103c723c */ /* 0x040ff0000004183c */
[----:B------:R-:W-:Y:S01]  /*1b3b0*/  HMMA.16816.F32.BF16 R64, R16, R38, R64 ;  /* 0x000000261040723c */ /* 0x000fe20000041840 */
[----:B------:R-:W-:Y:S06]  /*1b3c0*/  LDSM.16.MT88.4 R36, [R189+0x4800] ;  /* 0x00480000bd24783b */ /* 0x000fec0000004200 */
[C---:B------:R-:W-:Y:S01]  /*1b3d0*/  F2FP.BF16.PACK_AB R16, R165.reuse, R164 ;  /* 0x000000a4a510723e */ /* 0x040fe200000010ff */
[----:B------:R-:W-:Y:S01]  /*1b3e0*/  FADD.FTZ R164, R164, R152 ;  /* 0x00000098a4a47221 */ /* 0x000fe20000010000 */
[----:B------:R-:W-:Y:S03]  /*1b3f0*/  F2FP.BF16.PACK_AB R18, R176, R166 ;  /* 0x000000a6b012723e */ /* 0x000fe600000010ff */
[C---:B------:R-:W-:Y:S01]  /*1b400*/  F2FP.BF16.PACK_AB R17, R178.reuse, R179 ;  /* 0x000000b3b211723e */ /* 0x040fe200000010ff */
[----:B------:R-:W-:Y:S01]  /*1b410*/  FADD.FTZ R164, R165, R164 ;  /* 0x000000a4a5a47221 */ /* 0x000fe20000010000 */
[----:B-----5:R-:W-:Y:S01]  /*1b420*/  F2FP.BF16.PACK_AB R19, R167, R177 ;  /* 0x000000b1a713723e */ /* 0x020fe200000010ff */
[----:B------:R-:W-:Y:S02]  /*1b430*/  FADD.FTZ R178, R178, R159 ;  /* 0x0000009fb2b27221 */ /* 0x000fe40000010000 */
[----:B------:R-:W-:Y:S02]  /*1b440*/  FADD.FTZ R166, R166, R164 ;  /* 0x000000a4a6a67221 */ /* 0x000fe40000010000 */
[----:B------:R-:W-:Y:S02]  /*1b450*/  FADD.FTZ R178, R177, R178 ;  /* 0x000000b2b1b27221 */ /* 0x000fe40000010000 */
[C---:B----4-:R-:W-:Y:S03]  /*1b460*/  HMMA.16816.F32.BF16 R4, R16.reuse, R32, R4 ;  /* 0x000000201004723c */ /* 0x050fe60000041804 */
[----:B------:R-:W-:Y:S02]  /*1b470*/  FADD.FTZ R166, R176, R166 ;  /* 0x000000a6b0a67221 */ /* 0x000fe40000010000 */
[----:B------:R-:W-:Y:S03]  /*1b480*/  FADD.FTZ R167, R167, R178 ;  /* 0x000000b2a7a77221 */ /* 0x000fe60000010000 */
[C---:B------:R-:W-:Y:S01]  /*1b490*/  HMMA.16816.F32.BF16 R8, R16.reuse, R34, R8 ;  /* 0x000000221008723c */ /* 0x040fe20000041808 */
[----:B------:R-:W4:Y:S03]  /*1b4a0*/  LDSM.16.MT88.4 R32, [R191+0x4800] ;  /* 0x00480000bf20783b */ /* 0x000f260000004200 */
[----:B------:R-:W-:Y:S04]  /*1b4b0*/  FADD.FTZ R167, R154, R167 ;  /* 0x000000a79aa77221 */ /* 0x000fe80000010000 */
[C---:B-1----:R-:W-:Y:S08]  /*1b4c0*/  HMMA.16816.F32.BF16 R68, R16.reuse, R20, R68 ;  /* 0x000000141044723c */ /* 0x042ff00000041844 */
[C---:B------:R-:W-:Y:S01]  /*1b4d0*/  HMMA.16816.F32.BF16 R72, R16.reuse, R22, R72 ;  /* 0x000000161048723c */ /* 0x040fe20000041848 */
[----:B------:R-:W1:Y:S07]  /*1b4e0*/  LDSM.16.MT88.4 R20, [R190+0x4800] ;  /* 0x00480000be14783b */ /* 0x000e6e0000004200 */
[C---:B------:R-:W-:Y:S08]  /*1b4f0*/  HMMA.16816.F32.BF16 R76, R16.reuse, R24, R76 ;  /* 0x00000018104c723c */ /* 0x040ff0000004184c */
[C---:B------:R-:W-:Y:S01]  /*1b500*/  HMMA.16816.F32.BF16 R80, R16.reuse, R26, R80 ;  /* 0x0000001a1050723c */ /* 0x040fe20000041850 */
[----:B------:R-:W5:Y:S07]  /*1b510*/  LDSM.16.MT88.4 R24, [R191+0x2000] ;  /* 0x00200000bf18783b */ /* 0x000f6e0000004200 */
[C---:B--2---:R-:W-:Y:S08]  /*1b520*/  HMMA.16816.F32.BF16 R84, R16.reuse, R28, R84 ;  /* 0x0000001c1054723c */ /* 0x044ff00000041854 */
[C---:B------:R-:W-:Y:S01]  /*1b530*/  HMMA.16816.F32.BF16 R88, R16.reuse, R30, R88 ;  /* 0x0000001e1058723c */ /* 0x040fe20000041858 */
[----:B------:R-:W2:Y:S07]  /*1b540*/  LDSM.16.MT88.4 R28, [R190+0x2000] ;  /* 0x00200000be1c783b */ /* 0x000eae0000004200 */
        /* <DEDUP_REMOVED lines=21> */
[C---:B-----5:R-:W-:Y:S03]  /*1b6a0*/  HMMA.16816.F32.BF16 R4, R16.reuse, R24, R4 ;  /* 0x000000181004723c */ /* 0x060fe60000041804 */
[----:B------:R-:W-:Y:S02]  /*1b6b0*/  FADD.FTZ R244, R245, R244 ;  /* 0x000000f4f5f47221 */ /* 0x000fe40000010000 */
[----:B------:R-:W-:Y:S03]  /*1b6c0*/  FADD.FTZ R142, R142, R148 ;  /* 0x000000948e8e7221 */ /* 0x000fe60000010000 */
[C---:B------:R-:W-:Y:S01]  /*1b6d0*/  HMMA.16816.F32.BF16 R8, R16.reuse, R26, R8 ;  /* 0x0000001a1008723c */ /* 0x040fe20000041808 */
[----:B------:R-:W4:Y:S03]  /*1b6e0*/  LDSM.16.MT88.4 R24, [R191+0x5000] ;  /* 0x00500000bf18783b */ /* 0x000f260000004200 */
[----:B------:R-:W-:Y:S04]  /*1b6f0*/  FADD.FTZ R142, R128, R142 ;  /* 0x0000008e808e7221 */ /* 0x000fe80000010000 */
[C---:B--2---:R-:W-:Y:S04]  /*1b700*/  HMMA.16816.F32.BF16 R68, R16.reuse, R28, R68 ;  /* 0x0000001c1044723c */ /* 0x044fe80000041844 */
[----:B------:R-:W-:Y:S04]  /*1b710*/  FADD.FTZ R142, R129, R142 ;  /* 0x0000008e818e7221 */ /* 0x000fe80000010000 */
[C---:B------:R-:W-:Y:S01]  /*1b720*/  HMMA.16816.F32.BF16 R72, R16.reuse, R30, R72 ;  /* 0x0000001e1048723c */ /* 0x040fe20000041848 */
[----:B------:R-:W2:Y:S03]  /*1b730*/  LDSM.16.MT88.4 R28, [R190+0x5000] ;  /* 0x00500000be1c783b */ /* 0x000ea60000004200 */
[----:B---3--:R-:W-:Y:S04]  /*1b740*/  FADD.FTZ R142, R118, R142 ;  /* 0x0000008e768e7221 */ /* 0x008fe80000010000 */
[C---:B-1----:R-:W-:Y:S04]  /*1b750*/  HMMA.16816.F32.BF16 R76, R16.reuse, R20, R76 ;  /* 0x00000014104c723c */ /* 0x042fe8000004184c */
[----:B------:R-:W-:Y:S04]  /*1b760*/  FADD.FTZ R242, R50, R142 ;  /* 0x0000008e32f27221 */ /* 0x000fe80000010000 */
[C---:B------:R-:W-:Y:S01]  /*1b770*/  HMMA.16816.F32.BF16 R80, R16.reuse, R22, R80 ;  /* 0x000000161050723c */ /* 0x040fe20000041850 */
[----:B------:R-:W1:Y:S07]  /*1b780*/  LDSM.16.MT88.4 R20, [R188+0x5000] ;  /* 0x00500000bc14783b */ /* 0x000e6e0000004200 */
[C---:B------:R-:W-:Y:S08]  /*1b790*/  HMMA.16816.F32.BF16 R84, R16.reuse, R32, R84 ;  /* 0x000000201054723c */ /* 0x040ff00000041854 */
[C---:B------:R-:W-:Y:S01]  /*1b7a0*/  HMMA.16816.F32.BF16 R88, R16.reuse, R34, R88 ;  /* 0x000000221058723c */ /* 0x040fe20000041858 */
[----:B------:R-:W3:Y:S07]  /*1b7b0*/  LDSM.16.MT88.4 R32, [R190+0x2800] ;  /* 0x00280000be20783b */ /* 0x000eee0000004200 */
[C---:B----4-:R-:W-:Y:S08]  /*1b7c0*/  HMMA.16816.F32.BF16 R92, R16.reuse, R24, R92 ;  /* 0x00000018105c723c */ /* 0x050ff0000004185c */
[C---:B------:R-:W-:Y:S01]  /*1b7d0*/  HMMA.16816.F32.BF16 R96, R16.reuse, R26, R96 ;  /* 0x0000001a1060723c */ /* 0x040fe20000041860 */
[----:B------:R-:W4:Y:S07]  /*1b7e0*/  LDSM.16.MT88.4 R24, [R188+0x2800] ;  /* 0x00280000bc18783b */ /* 0x000f2e0000004200 */
[C---:B--2---:R-:W-:Y:S08]  /*1b7f0*/  HMMA.16816.F32.BF16 R100, R16.reuse, R28, R100 ;  /* 0x0000001c1064723c */ /* 0x044ff00000041864 */
[C---:B------:R-:W-:Y:S08]  /*1b800*/  HMMA.16816.F32.BF16 R104, R16.reuse, R30, R104 ;  /* 0x0000001e1068723c */ /* 0x040ff00000041868 */
[C---:B------:R-:W-:Y:S08]  /*1b810*/  HMMA.16816.F32.BF16 R52, R16.reuse, R36, R52 ;  /* 0x000000241034723c */ /* 0x040ff00000041834 */
[C---:B------:R-:W-:Y:S08]  /*1b820*/  HMMA.16816.F32.BF16 R56, R16.reuse, R38, R56 ;  /* 0x000000261038723c */ /* 0x040ff00000041838 */
[C---:B-1----:R-:W-:Y:S08]  /*1b830*/  HMMA.16816.F32.BF16 R60, R16.reuse, R20, R60 ;  /* 0x00000014103c723c */ /* 0x042ff0000004183c */
[----:B------:R-:W-:Y:S01]  /*1b840*/  HMMA.16816.F32.BF16 R64, R16, R22, R64 ;  /* 0x000000161040723c */ /* 0x000fe20000041840 */
[----:B------:R-:W1:Y:S06]  /*1b850*/  LDSM.16.MT88.4 R20, [R191+0x5800] ;  /* 0x00580000bf14783b */ /* 0x000e6c0000004200 */
[C---:B------:R-:W-:Y:S01]  /*1b860*/  F2FP.BF16.PACK_AB R16, R132.reuse, R133 ;  /* 0x000000858410723e */ /* 0x040fe200000010ff */
[----:B------:R-:W-:Y:S01]  /*1b870*/  FADD.FTZ R133, R133, R244 ;  /* 0x000000f485857221 */ /* 0x000fe20000010000 */
[----:B------:R-:W-:Y:S03]  /*1b880*/  F2FP.BF16.PACK_AB R18, R137, R130 ;  /* 0x000000828912723e */ /* 0x000fe600000010ff */
[----:B------:R-:W-:Y:S01]  /*1b890*/  F2FP.BF16.PACK_AB R17, R129, R128 ;  /* 0x000000808111723e */ /* 0x000fe200000010ff */
[----:B------:R-:W-:Y:S01]  /*1b8a0*/  FADD.FTZ R133, R132, R133 ;  /* 0x0000008584857221 */ /* 0x000fe20000010000 */
[----:B------:R-:W-:Y:S03]  /*1b8b0*/  F2FP.BF16.PACK_AB R19, R50, R118 ;  /* 0x000000763213723e */ /* 0x000fe600000010ff */
[----:B------:R-:W-:Y:S04]  /*1b8c0*/  FADD.FTZ R133, R130, R133 ;  /* 0x0000008582857221 */ /* 0x000fe80000010000 */
[C---:B------:R-:W-:Y:S01]  /*1b8d0*/  HMMA.16816.F32.BF16 R112, R16.reuse, R108, R4 ;  /* 0x0000006c1070723c */ /* 0x040fe20000041804 */
[----:B------:R-:W2:Y:S02]  /*1b8e0*/  LDSM.16.MT88.4 R4, [R190+0x5800] ;  /* 0x00580000be04783b */ /* 0x000ea40000004200 */
[----:B------:R-:W-:Y:S05]  /*1b8f0*/  FADD.FTZ R243, R137, R133 ;  /* 0x0000008589f37221 */ /* 0x000fea0000010000 */
[C---:B------:R-:W-:Y:S01]  /*1b900*/  HMMA.16816.F32.BF16 R108, R16.reuse, R110, R8 ;  /* 0x0000006e106c723c */ /* 0x040fe20000041808 */
[----:B------:R-:W5:Y:S07]  /*1b910*/  LDSM.16.MT88.4 R8, [R189+0x5800] ;  /* 0x00580000bd08783b */ /* 0x000f6e0000004200 */
[C---:B---3--:R-:W-:Y:S08]  /*1b920*/  HMMA.16816.F32.BF16 R68, R16.reuse, R32, R68 ;  /* 0x000000201044723c */ /* 0x048ff00000041844 */
[C---:B------:R-:W-:Y:S08]  /*1b930*/  HMMA.16816.F32.BF16 R72, R16.reuse, R34, R72 ;  /* 0x000000221048723c */ /* 0x040ff00000041848 */
[C---:B------:R-:W-:Y:S08]  /*1b940*/  HMMA.16816.F32.BF16 R76, R16.reuse, R40, R76 ;  /* 0x00000028104c723c */ /* 0x040ff0000004184c */
[C---:B------:R-:W-:Y:S08]  /*1b950*/  HMMA.16816.F32.BF16 R80, R16.reuse, R42, R80 ;  /* 0x0000002a1050723c */ /* 0x040ff00000041850 */
[C---:B----4-:R-:W-:Y:S08]  /*1b960*/  HMMA.16816.F32.BF16 R84, R16.reuse, R24, R84 ;  /* 0x000000181054723c */ /* 0x050ff00000041854 */
[C---:B------:R-:W-:Y:S08]  /*1b970*/  HMMA.16816.F32.BF16 R88, R16.reuse, R26, R88 ;  /* 0x0000001a1058723c */ /* 0x040ff00000041858 */
[C---:B-1----:R-:W-:Y:S08]  /*1b980*/  HMMA.16816.F32.BF16 R92, R16.reuse, R20, R92 ;  /* 0x00000014105c723c */ /* 0x042ff0000004185c */
[C---:B------:R-:W-:Y:S01]  /*1b990*/  HMMA.16816.F32.BF16 R96, R16.reuse, R22, R96 ;  /* 0x000000161060723c */ /* 0x040fe20000041860 */
[----:B------:R-:W1:Y:S07]  /*1b9a0*/  LDSM.16.MT88.4 R20, [R188+0x5800] ;  /* 0x00580000bc14783b */ /* 0x000e6e0000004200 */
[C---:B--2---:R-:W-:Y:S08]  /*1b9b0*/  HMMA.16816.F32.BF16 R100, R16.reuse, R4, R100 ;  /* 0x000000041064723c */ /* 0x044ff00000041864 */
[C---:B------:R-:W-:Y:S08]  /*1b9c0*/  HMMA.16816.F32.BF16 R104, R16.reuse, R6, R104 ;  /* 0x000000061068723c */ /* 0x040ff00000041868 */
[C---:B-----5:R-:W-:Y:S08]  /*1b9d0*/  HMMA.16816.F32.BF16 R52, R16.reuse, R8, R52 ;  /* 0x000000081034723c */ /* 0x060ff00000041834 */
[C---:B------:R-:W-:Y:S08]  /*1b9e0*/  HMMA.16816.F32.BF16 R56, R16.reuse, R10, R56 ;  /* 0x0000000a1038723c */ /* 0x040ff00000041838 */
[C---:B-1----:R-:W-:Y:S08]  /*1b9f0*/  HMMA.16816.F32.BF16 R60, R16.reuse, R20, R60 ;  /* 0x00000014103c723c */ /* 0x042ff0000004183c */
[----:B------:R-:W-:Y:S01]  /*1ba00*/  HMMA.16816.F32.BF16 R64, R16, R22, R64 ;  /* 0x000000161040723c */ /* 0x000fe20000041840 */
[----:B------:R-:W-:-:S07]  /*1ba10*/  @P0 BRA `(.L_x_830) ;  /* 0xffffc29000000947 */ /* 0x000fce000383ffff */
.L_x_821:
[----:B------:R-:W-:Y:S07]  /*1ba20*/  @!UPT UIADD3 URZ, URZ, URZ, URZ ;  /* 0x0000003f3f3ff290 */ /* 0x000fee000fffe03f */
[----:B------:R-:W-:Y:S02]  /*1ba30*/  MOV R4, 0x1f ;  /* 0x0000001f00047802 */ /* 0x000fe40000000f00 */
[----:B------:R-:W-:Y:S01]  /*1ba40*/  MOV R3, 0xffffffff ;  /* 0xffffffff00037802 */ /* 0x000fe20000000f00 */
[----:B------:R-:W-:Y:S06]  /*1ba50*/  BRA.DIV ~URZ, `(.L_x_831) ;  /* 0x000043c27f007947 */ /* 0x000fec000b800000 */
[----:B------:R1:W2:Y:S02]  /*1ba60*/  SHFL.BFLY PT, R2, R243, 0x2, 0x1f ;  /* 0x0c401f00f3027f89 */ /* 0x0002a400000e0000 */
.L_x_898:
[----:B--2---:R-:W-:Y:S01]  /*1ba70*/  FADD.FTZ R2, R2, R243 ;  /* 0x000000f302027221 */ /* 0x004fe20000010000 */
[----:B------:R-:W-:Y:S05]  /*1ba80*/  BRA.DIV ~URZ, `(.L_x_832) ;  /* 0x000043f27f007947 */ /* 0x000fea000b800000 */
[----:B------:R-:W2:Y:S04]  /*1ba90*/  SHFL.BFLY PT, R4, R242, 0x2, 0x1f ;  /* 0x0c401f00f2047f89 */ /* 0x000ea800000e0000 */
[----:B------:R-:W3:Y:S01]  /*1baa0*/  SHFL.BFLY PT, R3, R2, 0x1, 0x1f ;  /* 0x0c201f0002037f89 */ /* 0x000ee200000e0000 */
[----:B--2---:R-:W-:-:S02]  /*1bab0*/  FADD.FTZ R242, R4, R242 ;  /* 0x000000f204f27221 */ /* 0x004fc40000010000 */
[----:B---3--:R-:W-:-:S03]  /*1bac0*/  FADD.FTZ R2, R2, R3 ;  /* 0x0000000302027221 */ /* 0x008fc60000010000 */
[----:B------:R2:W3:Y:S04]  /*1bad0*/  SHFL.BFLY PT, R10, R242, 0x1, 0x1f ;  /* 0x0c201f00f20a7f89 */ /* 0x0004e800000e0000 */
.L_x_899:
[----:B---3--:R-:W-:Y:S01]  /*1bae0*/  FADD.FTZ R10, R10, R242 ;  /* 0x000000f20a0a7221 */ /* 0x008fe20000010000 */
[----:B------:R-:W-:Y:S02]  /*1baf0*/  FSETP.NE.FTZ.AND P1, PT, R2, RZ, PT ;  /* 0x000000ff0200720b */ /* 0x000fe40003f35000 */
[----:B------:R-:W-:Y:S02]  /*1bb00*/  MOV R27, RZ ;  /* 0x000000ff001b7202 */ /* 0x000fe40000000f00 */
[----:B------:R-:W-:Y:S02]  /*1bb10*/  FSETP.NE.FTZ.AND P0, PT, R10, RZ, PT ;  /* 0x000000ff0a00720b */ /* 0x000fe40003f15000 */
[----:B------:R-:W-:Y:S02]  /*1bb20*/  MOV R17, RZ ;  /* 0x000000ff00117202 */ /* 0x000fe40000000f00 */
[----:B------:R-:W-:Y:S02]  /*1bb30*/  MOV R11, 0xff800000 ;  /* 0xff800000000b7802 */ /* 0x000fe40000000f00 */
[----:B------:R-:W-:-:S03]  /*1bb40*/  MOV R28, 0x1 ;  /* 0x00000001001c7802 */ /* 0x000fc60000000f00 */
[----:B------:R-:W3:Y:S04]  /*1bb50*/  @P1 MUFU.LG2 R3, R2 ;  /* 0x0000000200031308 */ /* 0x000ee80000000c00 */
[----:B------:R-:W-:-:S04]  /*1bb60*/  @P0 MOV R14, 0x3f317218 ;  /* 0x3f317218000e0802 */ /* 0x000fc80000000f00 */
[----:B------:R-:W4:Y:S08]  /*1bb70*/  @P0 MUFU.RCP R27, R10 ;  /* 0x0000000a001b0308 */ /* 0x000f300000001000 */
[----:B------:R-:W5:Y:S01]  /*1bb80*/  @P0 MUFU.LG2 R10, R10 ;  /* 0x0000000a000a0308 */ /* 0x000f620000000c00 */
[----:B---3--:R-:W-:-:S07]  /*1bb90*/  @P1 FMUL.FTZ R3, R3, 0.69314718246459960938 ;  /* 0x3f31721803031820 */ /* 0x008fce0000410000 */
[----:B------:R3:W1:Y:S01]  /*1bba0*/  @P1 MUFU.RCP R17, R2 ;  /* 0x0000000200111308 */ /* 0x0006620000001000 */
[C---:B----4-:R-:W-:Y:S02]  /*1bbb0*/  FMUL.FTZ R114, R27.reuse, R114 ;  /* 0x000000721b727220 */ /* 0x050fe40000410000 */
[C---:B------:R-:W-:Y:S02]  /*1bbc0*/  FMUL.FTZ R115, R27.reuse, R115 ;  /* 0x000000731b737220 */ /* 0x040fe40000410000 */
[C---:B------:R-:W-:Y:S02]  /*1bbd0*/  FMUL.FTZ R110, R27.reuse, R110 ;  /* 0x0000006e1b6e7220 */ /* 0x040fe40000410000 */
[----:B------:R-:W-:Y:S02]  /*1bbe0*/  FMUL.FTZ R111, R27, R111 ;  /* 0x0000006f1b6f7220 */ /* 0x000fe40000410000 */
[----:B-----5:R-:W-:Y:S02]  /*1bbf0*/  @P0 FMUL.FTZ R13, R10, 0.69314718246459960938 ;  /* 0x3f3172180a0d0820 */ /* 0x020fe40000410000 */
[----:B------:R-:W-:-:S02]  /*1bc00*/  @P0 FMUL.FTZ R10, R14, c[0x0][0x2d0] ;  /* 0x0000b4000e0a0a20 */ /* 0x000fc40000410000 */
[C---:B------:R-:W-:Y:S02]  /*1bc10*/  FMUL.FTZ R18, R27.reuse, R70 ;  /* 0x000000461b127220 */ /* 0x040fe40000410000 */
[----:B------:R-:W-:Y:S01]  /*1bc20*/  FMUL.FTZ R19, R27, R71 ;  /* 0x000000471b137220 */ /* 0x000fe20000410000 */
[----:B---3--:R-:W-:Y:S01]  /*1bc30*/  @P1 MOV R2, 0x3f317218 ;  /* 0x3f31721800021802 */ /* 0x008fe20000000f00 */
[C---:B-1----:R-:W-:Y:S02]  /*1bc40*/  FMUL.FTZ R112, R17.reuse, R112 ;  /* 0x0000007011707220 */ /* 0x042fe40000410000 */
[C---:B------:R-:W-:Y:S02]  /*1bc50*/  FMUL.FTZ R113, R17.reuse, R113 ;  /* 0x0000007111717220 */ /* 0x040fe40000410000 */
[----:B------:R-:W-:Y:S02]  /*1bc60*/  @P1 FMUL.FTZ R2, R2, c[0x0][0x2d0] ;  /* 0x0000b40002021a20 */ /* 0x000fe40000410000 */
[----:B------:R-:W-:-:S02]  /*1bc70*/  FMUL.FTZ R108, R17, R108 ;  /* 0x0000006c116c7220 */ /* 0x000fc40000410000 */
[----:B------:R-:W-:Y:S01]  /*1bc80*/  @P1 FFMA.FTZ R11, R2, R0, R3 ;  /* 0x00000000020b1223 */ /* 0x000fe20000010003 */
[----:B------:R-:W-:Y:S01]  /*1bc90*/  MOV R0, 0xff800000 ;  /* 0xff80000000007802 */ /* 0x000fe20000000f00 */
        /* <DEDUP_REMOVED lines=27> */
[----:B------:R-:W-:Y:S02]  /*1be50*/  FMUL.FTZ R16, R17, R64 ;  /* 0x0000004011107220 */ /* 0x000fe40000410000 */
        /* <DEDUP_REMOVED lines=26> */
[----:B------:R-:W-:Y:S02]  /*1c000*/  FMUL.FTZ R27, R27, R67 ;  /* 0x000000431b1b7220 */ /* 0x000fe40000410000 */
[----:B------:R-:W-:Y:S02]  /*1c010*/  @P0 FFMA.FTZ R0, R10, R12, R13 ;  /* 0x0000000c0a000223 */ /* 0x000fe4000001000d */
.L_x_754:
[----:B------:R-:W1:Y:S01]  /*1c020*/  S2R R10, SR_TID.X ;  /* 0x00000000000a7919 */ /* 0x000e620000002100 */
[----:B------:R-:W-:Y:S01]  /*1c030*/  BSSY B0, `(.L_x_833) ;  /* 0x0000010000007945 */ /* 0x000fe20003800000 */
[----:B-1----:R-:W-:-:S13]  /*1c040*/  LOP3.LUT P0, RZ, R10, 0xff, RZ, 0xc0, !PT ;  /* 0x000000ff0aff7812 */ /* 0x002fda000780c0ff */
        /* <DEDUP_REMOVED lines=14> */
.L_x_834:
[----:B------:R-:W-:Y:S05]  /*1c130*/  BSYNC B0 ;  /* 0x0000000000007941 */ /* 0x000fea0003800000 */
.L_x_833:
[----:B------:R-:W-:Y:S01]  /*1c140*/  PRMT R12, R28, 0x9910, RZ ;  /* 0x000099101c0c7816 */ /* 0x000fe200000000ff */
[----:B------:R-:W-:Y:S01]  /*1c150*/  BSSY B1, `(.L_x_835) ;  /* 0x00002a0000017945 */ /* 0x000fe20003800000 */
[----:B------:R-:W-:Y:S02]  /*1c160*/  SHF.R.S32.HI R32, RZ, 0x1f, R10 ;  /* 0x0000001fff207819 */ /* 0x000fe4000001140a */
[----:B------:R-:W-:Y:S01]  /*1c170*/  ISETP.NE.AND P0, PT, R12, RZ, PT ;  /* 0x000000ff0c00720c */ /* 0x000fe20003f05270 */
[----:B------:R-:W-:Y:S01]  /*1c180*/  IMAD.MOV.U32 R12, RZ, RZ, R208 ;  /* 0x000000ffff0c7224 */ /* 0x000fe200078e00d0 */
[----:B------:R-:W-:Y:S02]  /*1c190*/  LEA.HI R29, R32, R10, RZ, 0x3 ;  /* 0x0000000a201d7211 */ /* 0x000fe400078f18ff */
[----:B------:R-:W-:-:S02]  /*1c1a0*/  IADD3 R13, R116, 0x40, RZ ;  /* 0x00000040740d7810 */ /* 0x000fc40007ffe0ff */
[----:B------:R-:W-:Y:S02]  /*1c1b0*/  LOP3.LUT R28, R29, 0xfffffff8, RZ, 0xc0, !PT ;  /* 0xfffffff81d1c7812 */ /* 0x000fe400078ec0ff */
[----:B------:R-:W-:Y:S02]  /*1c1c0*/  SHF.R.S32.HI R15, RZ, 0x1f, R116 ;  /* 0x0000001fff0f7819 */ /* 0x000fe40000011474 */
[----:B------:R-:W-:Y:S01]  /*1c1d0*/  SHF.R.S32.HI R14, RZ, 0x1f, R13 ;  /* 0x0000001fff0e7819 */ /* 0x000fe2000001140d */
[----:B------:R-:W-:Y:S01]  /*1c1e0*/  IMAD.IADD R28, R10, 0x1, -R28 ;  /* 0x000000010a1c7824 */ /* 0x000fe200078e0a1c */
[----:B------:R-:W-:Y:S01]  /*1c1f0*/  SHF.R.S32.HI R29, RZ, 0x3, R29 ;  /* 0x00000003ff1d7819 */ /* 0x000fe2000001141d */
[----:B------:R-:W-:Y:S05]  /*1c200*/  @!P0 BRA `(.L_x_836) ;  /* 0x00001e6000008947 */ /* 0x000fea0003800000 */
[CC--:B------:R-:W-:Y:S01]  /*1c210*/  LEA.HI R33, R32.reuse, R10.reuse, RZ, 0x2 ;  /* 0x0000000a20217211 */ /* 0x0c0fe200078f10ff */
[----:B------:R-:W-:Y:S01]  /*1c220*/  WARPSYNC 0xffffffff ;  /* 0xffffffff00007948 */ /* 0x000fe20003800000 */
[----:B------:R-:W-:Y:S01]  /*1c230*/  LEA.HI R32, R32, R10, RZ, 0x5 ;  /* 0x0000000a20207211 */ /* 0x000fe200078f28ff */
[----:B------:R-:W-:Y:S01]  /*1c240*/  BAR.SYNC.DEFER_BLOCKING 0x1, 0x100 ;  /* 0x0044000000007b1d */ /* 0x000fe20000010000 */
[--C-:B------:R-:W-:Y:S01]  /*1c250*/  SHF.R.S32.HI R30, RZ, 0x2, R33.reuse ;  /* 0x00000002ff1e7819 */ /* 0x100fe20000011421 */
[----:B------:R-:W-:Y:S01]  /*1c260*/  IMAD.MOV.U32 R36, RZ, RZ, c[0x0][0x388] ;  /* 0x0000e200ff247624 */ /* 0x000fe200078e00ff */
        /* <DEDUP_REMOVED lines=14> */
[----:B------:R-:W-:Y:S01]  /*1c350*/  IMAD R33, R33, 0x2, R30 ;  /* 0x0000000221217824 */ /* 0x000fe200078e021e */
[----:B------:R-:W-:-:S02]  /*1c360*/  F2FP.BF16.PACK_AB R30, R113, R112 ;  /* 0x00000070711e723e */ /* 0x000fc400000010ff */
[----:B------:R-:W-:-:S04]  /*1c370*/  LOP3.LUT R34, R34, 0x1c0, RZ, 0xc0, !PT ;  /* 0x000001c022227812 */ /* 0x000fc800078ec0ff */
[----:B------:R-:W-:-:S05]  /*1c380*/  LEA.HI R34, R34, R34, RZ, 0x1d ;  /* 0x0000002222227211 */ /* 0x000fca00078fe8ff */
[----:B------:R-:W-:Y:S01]  /*1c390*/  IMAD.IADD R33, R33, 0x1, R34 ;  /* 0x0000000121217824 */ /* 0x000fe200078e0222 */
[----:B------:R-:W-:-:S03]  /*1c3a0*/  F2FP.BF16.PACK_AB R34, R115, R114 ;  /* 0x000000727322723e */ /* 0x000fc600000010ff */
        /* <DEDUP_REMOVED lines=46> */
[----:B------:R4:W-:Y:S04]  /*1c690*/  STS [R224+0x4400], R34 ;  /* 0x00440022e0007388 */ /* 0x0009e80000000800 */
[----:B------:R2:W-:Y:S01]  /*1c6a0*/  STS [R221+0x4080], R33 ;  /* 0x00408021dd007388 */ /* 0x0005e20000000800 */
[----:B-1----:R-:W-:Y:S02]  /*1c6b0*/  F2FP.BF16.PACK_AB R30, R55, R54 ;  /* 0x00000036371e723e */ /* 0x002fe400000010ff */
[----:B---3--:R-:W-:-:S03]  /*1c6c0*/  F2FP.BF16.PACK_AB R35, R57, R56 ;  /* 0x000000383923723e */ /* 0x008fc600000010ff */
[----:B------:R1:W-:Y:S01]  /*1c6d0*/  STS [R221+0x4480], R30 ;  /* 0x0044801edd007388 */ /* 0x0003e20000000800 */
[----:B----4-:R-:W-:-:S03]  /*1c6e0*/  F2FP.BF16.PACK_AB R34, R59, R58 ;  /* 0x0000003a3b22723e */ /* 0x010fc600000010ff */
[----:B------:R3:W-:Y:S01]  /*1c6f0*/  STS [R223+0x4000], R35 ;  /* 0x00400023df007388 */ /* 0x0007e20000000800 */
[----:B--2---:R-:W-:-:S03]  /*1c700*/  F2FP.BF16.PACK_AB R33, R61, R60 ;  /* 0x0000003c3d21723e */ /* 0x004fc600000010ff */
[----:B------:R2:W-:Y:S04]  /*1c710*/  STS [R223+0x4400], R34 ;  /* 0x00440022df007388 */ /* 0x0005e80000000800 */
[----:B------:R4:W-:Y:S01]  /*1c720*/  STS [R225+0x4080], R33 ;  /* 0x00408021e1007388 */ /* 0x0009e20000000800 */
[----:B-1----:R-:W-:Y:S02]  /*1c730*/  F2FP.BF16.PACK_AB R30, R25, R24 ;  /* 0x00000018191e723e */ /* 0x002fe400000010ff */
[----:B---3--:R-:W-:-:S03]  /*1c740*/  F2FP.BF16.PACK_AB R35, R17, R16 ;  /* 0x000000101123723e */ /* 0x008fc600000010ff */
[----:B------:R1:W-:Y:S01]  /*1c750*/  STS [R225+0x4480], R30 ;  /* 0x0044801ee1007388 */ /* 0x0003e20000000800 */
[----:B--2---:R-:W-:-:S03]  /*1c760*/  F2FP.BF16.PACK_AB R34, R27, R26 ;  /* 0x0000001a1b22723e */ /* 0x004fc600000010ff */
[----:B------:R2:W-:Y:S01]  /*1c770*/  STS [R226+0x4000], R35 ;  /* 0x00400023e2007388 */ /* 0x0005e20000000800 */
[----:B----4-:R-:W-:-:S03]  /*1c780*/  IMAD.MOV.U32 R33, RZ, RZ, 0x4 ;  /* 0x00000004ff217424 */ /* 0x010fc600078e00ff */
[----:B------:R2:W-:Y:S01]  /*1c790*/  STS [R226+0x4400], R34 ;  /* 0x00440022e2007388 */ /* 0x0005e20000000800 */
[----:B------:R-:W-:-:S03]  /*1c7a0*/  @P1 IMAD.WIDE R38, R211, R33, c[0x0][0x508] ;  /* 0x00014200d3261625 */ /* 0x000fc600078e0221 */
[----:B------:R-:W-:Y:S01]  /*1c7b0*/  BAR.SYNC.DEFER_BLOCKING 0x1, 0x100 ;  /* 0x0044000000007b1d */ /* 0x000fe20000010000 */
[----:B------:R-:W-:-:S04]  /*1c7c0*/  IMAD.WIDE R40, R211, R33, c[0x0][0x500] ;  /* 0x00014000d3287625 */ /* 0x000fc800078e0221 */
[----:B-1----:R-:W-:Y:S01]  /*1c7d0*/  IMAD.MOV.U32 R30, RZ, RZ, RZ ;  /* 0x000000ffff1e7224 */ /* 0x002fe200078e00ff */
[----:B------:R2:W5:Y:S05]  /*1c7e0*/  @P1 LDG.E R36, [R38.64] ;  /* 0x0000000826241981 */ /* 0x00056a000c1e1900 */
[----:B------:R2:W5:Y:S01]  /*1c7f0*/  @P2 LDG.E R30, [R40.64] ;  /* 0x00000008281e2981 */ /* 0x000562000c1e1900 */
[----:B------:R-:W-:-:S04]  /*1c800*/  ISETP.NE.AND P0, PT, R210, RZ, PT ;  /* 0x000000ffd200720c */ /* 0x000fc80003f05270 */
[----:B------:R-:W-:Y:S01]  /*1c810*/  SEL R210, R210, c[0x0][0x3d4], P0 ;  /* 0x0000f500d2d27a07 */ /* 0x000fe20000000000 */
[----:B------:R-:W-:Y:S05]  /*1c820*/  @P1 BRA `(.L_x_837) ;  /* 0x0000004000001947 */ /* 0x000fea0003800000 */
[----:B------:R-:W-:Y:S05]  /*1c830*/  @!P2 BRA `(.L_x_837) ;  /* 0x000000300000a947 */ /* 0x000fea0003800000 */
[----:B-----5:R1:W3:Y:S04]  /*1c840*/  LDG.E R36, [R40.64] ;  /* 0x0000000828247981 */ /* 0x0202e8000c1e1900 */
[----:B-12---:R-:W3:Y:S02]  /*1c850*/  LDG.E R40, [R40.64+0x4] ;  /* 0x0000040828287981 */ /* 0x006ee4000c1e1900 */
[----:B---3--:R-:W-:Y:S02]  /*1c860*/  IADD3 R36, -R36, R40, RZ ;  /* 0x0000002824247210 */ /* 0x008fe40007ffe1ff */
.L_x_837:
[----:B------:R-:W-:Y:S01]  /*1c870*/  IMAD.MOV.U32 R43, RZ, RZ, 0x368 ;  /* 0x00000368ff2b7424 */ /* 0x000fe200078e00ff */
[----:B------:R-:W-:Y:S01]  /*1c880*/  ISETP.GT.AND P2, PT, R210, 0x1, PT ;  /* 0x00000001d200780c */ /* 0x000fe20003f44270 */
[----:B------:R-:W-:Y:S01]  /*1c890*/  IMAD.MOV.U32 R33, RZ, RZ, c[0x0][0x4e8] ;  /* 0x00013a00ff217624 */ /* 0x000fe200078e00ff */
[----:B------:R-:W-:-:S02]  /*1c8a0*/  ISETP.NE.U32.AND P0, PT, RZ, c[0x0][0x500], PT ;  /* 0x00014000ff007a0c */ /* 0x000fc40003f05070 */
[----:B------:R-:W-:Y:S02]  /*1c8b0*/  SEL R43, R43, 0x328, P2 ;  /* 0x000003282b2b7807 */ /* 0x000fe40001000000 */
[----:B------:R-:W-:Y:S02]  /*1c8c0*/  ISETP.NE.AND.EX P0, PT, RZ, c[0x0][0x504], PT, P0 ;  /* 0x00014100ff007a0c */ /* 0x000fe40003f05300 */
[----:B--2---:R-:W1:Y:S01]  /*1c8d0*/  LDC.64 R40, c[0x0][R43+0x170] ;  /* 0x00005c002b287b82 */ /* 0x004e620000000a00 */
[----:B------:R-:W-:Y:S01]  /*1c8e0*/  ISETP.NE.AND P3, PT, R33, 0x1, PT ;  /* 0x000000012100780c */ /* 0x000fe20003f65270 */
[----:B------:R-:W-:Y:S01]  /*1c8f0*/  IMAD.IADD R33, R218, 0x1, R209 ;  /* 0x00000001da217824 */ /* 0x000fe200078e02d1 */
[----:B------:R-:W-:Y:S02]  /*1c900*/  SHF.R.S32.HI R34, RZ, 0x1f, R211 ;  /* 0x0000001fff227819 */ /* 0x000fe400000114d3 */
[----:B------:R-:W-:Y:S01]  /*1c910*/  SEL R35, R211, RZ, !P0 ;  /* 0x000000ffd3237207 */ /* 0x000fe20004000000 */
[----:B------:R-:W-:Y:S01]  /*1c920*/  IMAD.MOV.U32 R42, RZ, RZ, R33 ;  /* 0x000000ffff2a7224 */ /* 0x000fe200078e0021 */
[----:B------:R-:W-:Y:S01]  /*1c930*/  SEL R34, R34, RZ, !P0 ;  /* 0x000000ff22227207 */ /* 0x000fe20004000000 */
[----:B------:R-:W2:Y:S01]  /*1c940*/  LDC.64 R38, c[0x0][R43+0x168] ;  /* 0x00005a002b267b82 */ /* 0x000ea20000000a00 */
[----:B------:R-:W-:-:S07]  /*1c950*/  SEL R44, R233, RZ, P2 ;  /* 0x000000ffe92c7207 */ /* 0x000fce0001000000 */
[----:B------:R-:W3:Y:S08]  /*1c960*/  LDC.64 R48, c[0x0][R43+0x178] ;  /* 0x00005e002b307b82 */ /* 0x000ef00000000a00 */
[----:B------:R-:W4:Y:S01]  /*1c970*/  LDC.64 R46, c[0x0][R43+0x160] ;  /* 0x000058002b2e7b82 */ /* 0x000f220000000a00 */
[----:B-1----:R-:W-:-:S04]  /*1c980*/  IMAD R37, R41, R35, RZ ;  /* 0x0000002329257224 */ /* 0x002fc800078e02ff */
[C---:B------:R-:W-:Y:S02]  /*1c990*/  IMAD R37, R40.reuse, R34, R37 ;  /* 0x0000002228257224 */ /* 0x040fe400078e0225 */
[----:B------:R-:W-:-:S04]  /*1c9a0*/  IMAD.WIDE.U32 R40, R40, R35, RZ ;  /* 0x0000002328287225 */ /* 0x000fc800078e00ff */
[----:B--2---:R-:W-:-:S04]  /*1c9b0*/  IMAD.WIDE.U32 R50, R38, R227, RZ ;  /* 0x000000e326327225 */ /* 0x004fc800078e00ff */
[----:B------:R-:W-:-:S04]  /*1c9c0*/  @P3 IMAD.HI.U32 R34, R33, c[0x0][0x4ec], RZ ;  /* 0x00013b0021223a27 */ /* 0x000fc800078e00ff */
[----:B------:R-:W-:Y:S01]  /*1c9d0*/  IMAD R38, R39, R227, RZ ;  /* 0x000000e327267224 */ /* 0x000fe200078e02ff */
[----:B------:R-:W-:Y:S01]  /*1c9e0*/  @P3 SHF.R.U32.HI R42, RZ, c[0x0][0x4f0], R34 ;  /* 0x00013c00ff2a3a19 */ /* 0x000fe20000011622 */
[----:B------:R-:W-:Y:S01]  /*1c9f0*/  IMAD.IADD R37, R41, 0x1, R37 ;  /* 0x0000000129257824 */ /* 0x000fe200078e0225 */
[----:B-----5:R-:W-:Y:S01]  /*1ca00*/  IADD3 R41, P1, P0, R40, R50, R30 ;  /* 0x0000003228297210 */ /* 0x020fe2000783e01e */
[----:B------:R-:W-:Y:S01]  /*1ca10*/  IMAD.IADD R38, R51, 0x1, R38 ;  /* 0x0000000133267824 */ /* 0x000fe200078e0226 */
[----:B------:R-:W-:Y:S01]  /*1ca20*/  SHF.R.S32.HI R34, RZ, 0x1f, R30 ;  /* 0x0000001fff227819 */ /* 0x000fe2000001141e */
[-C--:B---3--:R-:W-:Y:S02]  /*1ca30*/  IMAD R40, R49, R44.reuse, RZ ;  /* 0x0000002c31287224 */ /* 0x088fe400078e02ff */
[----:B------:R-:W-:Y:S01]  /*1ca40*/  IMAD.WIDE.U32 R44, R48, R44, RZ ;  /* 0x0000002c302c7225 */ /* 0x000fe200078e00ff */
[----:B------:R-:W-:-:S03]  /*1ca50*/  IADD3.X R37, R37, R38, R34, P1, P0 ;  /* 0x0000002625257210 */ /* 0x000fc60000fe0422 */
[----:B------:R-:W-:Y:S01]  /*1ca60*/  IMAD.MOV R39, RZ, RZ, -R42 ;  /* 0x000000ffff277224 */ /* 0x000fe200078e0a2a */
[----:B------:R-:W-:Y:S01]  /*1ca70*/  IADD3 R44, P1, P0, R42, R41, R44 ;  /* 0x000000292a2c7210 */ /* 0x000fe2000783e02c */
[----:B------:R-:W-:Y:S01]  /*1ca80*/  IMAD.IADD R40, R45, 0x1, R40 ;  /* 0x000000012d287824 */ /* 0x000fe200078e0228 */
[----:B------:R-:W-:Y:S01]  /*1ca90*/  SHF.R.S32.HI R41, RZ, 0x1f, R42 ;  /* 0x0000001fff297819 */ /* 0x000fe2000001142a */
[----:B------:R-:W-:-:S03]  /*1caa0*/  IMAD R39, R39, c[0x0][0x4e8], R33 ;  /* 0x00013a0027277a24 */ /* 0x000fc600078e0221 */
[----:B------:R-:W-:Y:S01]  /*1cab0*/  IADD3.X R45, R41, R37, R40, P1, P0 ;  /* 0x00000025292d7210 */ /* 0x000fe20000fe0428 */
[-C--:B----4-:R-:W-:Y:S01]  /*1cac0*/  IMAD R38, R47, R39.reuse, RZ ;  /* 0x000000272f267224 */ /* 0x090fe200078e02ff */
[----:B------:R-:W-:Y:S01]  /*1cad0*/  LOP3.LUT R37, R32, 0xffffffe0, RZ, 0xc0, !PT ;  /* 0xffffffe020257812 */ /* 0x000fe200078ec0ff */
[----:B------:R-:W-:Y:S01]  /*1cae0*/  IMAD.MOV.U32 R40, RZ, RZ, c[0x0][0x4a8] ;  /* 0x00012a00ff287624 */ /* 0x000fe200078e00ff */
[----:B------:R-:W-:Y:S01]  /*1caf0*/  SHF.R.S32.HI R42, RZ, 0x1f, R39 ;  /* 0x0000001fff2a7819 */ /* 0x000fe20000011427 */
[----:B------:R-:W-:Y:S01]  /*1cb00*/  IMAD.WIDE.U32 R44, R46, R39, R44 ;  /* 0x000000272e2c7225 */ /* 0x000fe200078e002c */
[----:B------:R-:W-:Y:S02]  /*1cb10*/  SHF.R.S32.HI R32, RZ, 0x1f, R32 ;  /* 0x0000001fff207819 */ /* 0x000fe40000011420 */
[----:B------:R-:W-:Y:S01]  /*1cb20*/  SEL R40, R40, c[0x0][0x450], P2 ;  /* 0x0001140028287a07 */ /* 0x000fe20001000000 */
[----:B------:R-:W-:Y:S01]  /*1cb30*/  IMAD.IADD R37, R10, 0x1, -R37 ;  /* 0x000000010a257824 */ /* 0x000fe200078e0a25 */
[----:B------:R-:W-:Y:S01]  /*1cb40*/  LEA.HI R41, R32, R31, RZ, 0x3 ;  /* 0x0000001f20297211 */ /* 0x000fe200078f18ff */
[----:B------:R-:W-:Y:S01]  /*1cb50*/  IMAD R38, R46, R42, R38 ;  /* 0x0000002a2e267224 */ /* 0x000fe200078e0226 */
[----:B------:R-:W-:Y:S01]  /*1cb60*/  LEA R40, P0, R44, R40, 0x2 ;  /* 0x000000282c287211 */ /* 0x000fe200078010ff */
[----:B------:R-:W-:Y:S01]  /*1cb70*/  IMAD.MOV.U32 R39, RZ, RZ, c[0x0][0x4ac] ;  /* 0x00012b00ff277624 */ /* 0x000fe200078e00ff */
[----:B------:R-:W-:Y:S01]  /*1cb80*/  SHF.R.S32.HI R32, RZ, 0x1f, R37 ;  /* 0x0000001fff207819 */ /* 0x000fe20000011425 */
[----:B------:R-:W-:Y:S01]  /*1cb90*/  IMAD.IADD R38, R45, 0x1, R38 ;  /* 0x000000012d267824 */ /* 0x000fe200078e0226 */
[----:B------:R-:W-:Y:S01]  /*1cba0*/  LOP3.LUT R41, R41, 0xffffff8, RZ, 0xc0, !PT ;  /* 0x0ffffff829297812 */ /* 0x000fe200078ec0ff */
[----:B------:R-:W-:Y:S01]  /*1cbb0*/  SHFL.IDX PT, R42, R40, RZ, 0x1c1f ;  /* 0x001c1fff282a7589 */ /* 0x000fe200000e0000 */
[----:B------:R-:W-:-:S02]  /*1cbc0*/  SEL R39, R39, c[0x0][0x454], P2 ;  /* 0x0001150027277a07 */ /* 0x000fc40001000000 */
[----:B------:R-:W-:Y:S01]  /*1cbd0*/  LEA.HI R32, R32, R37, RZ, 0x2 ;  /* 0x0000002520207211 */ /* 0x000fe200078f10ff */
[----:B------:R-:W-:Y:S01]  /*1cbe0*/  IMAD.IADD R41, R31, 0x1, -R41 ;  /* 0x000000011f297824 */ /* 0x000fe200078e0a29 */
[----:B------:R-:W-:Y:S01]  /*1cbf0*/  LEA.HI.X R38, R44, R39, R38, 0x2, P0 ;  /* 0x000000272c267211 */ /* 0x000fe200000f1426 */
[----:B------:R-:W-:Y:S01]  /*1cc00*/  IMAD R31, R36, c[0x0][0x4e8], RZ ;  /* 0x00013a00241f7a24 */ /* 0x000fe200078e02ff */
[----:B------:R-:W-:Y:S01]  /*1cc10*/  SHF.R.S32.HI R32, RZ, 0x2, R32 ;  /* 0x00000002ff207819 */ /* 0x000fe20000011420 */
[----:B------:R-:W-:Y:S01]  /*1cc20*/  SHFL.IDX PT, R44, R40, 0x1, 0x1c1f ;  /* 0x003c1f00282c7f89 */ /* 0x000fe200000e0000 */
[----:B------:R-:W-:-:S03]  /*1cc30*/  LOP3.LUT P0, RZ, R37, 0x3, RZ, 0xc0, !PT ;  /* 0x0000000325ff7812 */ /* 0x000fc6000780c0ff */
[----:B------:R-:W1:Y:S01]  /*1cc40*/  SHFL.IDX PT, R43, R38, RZ, 0x1c1f ;  /* 0x001c1fff262b7589 */ /* 0x000e6200000e0000 */
[----:B------:R-:W-:-:S03]  /*1cc50*/  IMAD R32, R41, 0x10, R32 ;  /* 0x0000001029207824 */ /* 0x000fc600078e0220 */
[----:B------:R-:W2:Y:S01]  /*1cc60*/  SHFL.IDX PT, R45, R38, 0x1, 0x1c1f ;  /* 0x003c1f00262d7f89 */ /* 0x000ea200000e0000 */
[----:B------:R-:W-:-:S05]  /*1cc70*/  IMAD.IADD R32, R32, 0x1, R209 ;  /* 0x0000000120207824 */ /* 0x000fca00078e02d1 */
[C---:B------:R-:W-:Y:S02]  /*1cc80*/  IADD3 R36, R32.reuse, 0x8, RZ ;  /* 0x0000000820247810 */ /* 0x040fe40007ffe0ff */
[-C--:B------:R-:W-:Y:S02]  /*1cc90*/  ISETP.GE.OR P1, PT, R32, R31.reuse, P0 ;  /* 0x0000001f2000720c */ /* 0x080fe40000726670 */
[----:B------:R-:W-:-:S11]  /*1cca0*/  ISETP.GE.OR P0, PT, R36, R31, P0 ;  /* 0x0000001f2400720c */ /* 0x000fd60000706670 */
[----:B-1----:R-:W-:Y:S01]  /*1ccb0*/  @!P1 ST.E [R42.64], R11 ;  /* 0x0000000b2a009985 */ /* 0x002fe2000c101908 */
[----:B------:R-:W-:-:S03]  /*1ccc0*/  ISETP.GE.AND P1, PT, R36, R31, PT ;  /* 0x0000001f2400720c */ /* 0x000fc60003f26270 */
[----:B--2---:R1:W-:Y:S01]  /*1ccd0*/  @!P0 ST.E [R44.64], R0 ;  /* 0x000000002c008985 */ /* 0x0043e2000c101908 */
[----:B------:R-:W-:Y:S02]  /*1cce0*/  ISETP.GE.AND P0, PT, R32, R31, PT ;  /* 0x0000001f2000720c */ /* 0x000fe40003f06270 */
[----:B-1----:R-:W-:Y:S01]  /*1ccf0*/  P2R R0, PR, RZ, 0x2 ;  /* 0x00000002ff007803 */ /* 0x002fe20000000000 */
[----:B------:R-:W-:Y:S05]  /*1cd00*/  @P2 BRA `(.L_x_838) ;  /* 0x0000069000002947 */ /* 0x000fea0003800000 */
[----:B------:R-:W-:Y:S01]  /*1cd10*/  IMAD R34, R34, c[0x0][0x3a0], RZ ;  /* 0x0000e80022227a24 */ /* 0x000fe200078e02ff */
[----:B------:R-:W-:Y:S01]  /*1cd20*/  LEA R0, R28, R29, 0x5 ;  /* 0x0000001d1c007211 */ /* 0x000fe200078e28ff */
[C---:B------:R-:W-:Y:S01]  /*1cd30*/  IMAD.WIDE.U32 R2, R30.reuse, c[0x0][0x3a0], RZ ;  /* 0x0000e8001e027a25 */ /* 0x040fe200078e00ff */
[----:B------:R1:W2:Y:S01]  /*1cd40*/  LDS.128 R40, [R234+0x80] ;  /* 0x00008000ea287984 */ /* 0x0002a20000000c00 */
[----:B------:R-:W-:Y:S02]  /*1cd50*/  IADD3 R29, R29, R209, RZ ;  /* 0x000000d11d1d7210 */ /* 0x000fe40007ffe0ff */
[----:B------:R-:W-:Y:S01]  /*1cd60*/  IMAD R30, R30, c[0x0][0x3a4], R34 ;  /* 0x0000e9001e1e7a24 */ /* 0x000fe200078e0222 */
[----:B------:R-:W-:Y:S01]  /*1cd70*/  MOV R6, R2 ;  /* 0x0000000200067202 */ /* 0x000fe20000000f00 */
[----:B------:R1:W3:Y:S01]  /*1cd80*/  LDS.128 R36, [R234+0x1080] ;  /* 0x00108000ea247984 */ /* 0x0002e20000000c00 */
[----:B------:R-:W-:-:S02]  /*1cd90*/  IADD3 R0, R209, R0, RZ ;  /* 0x00000000d1007210 */ /* 0x000fc40007ffe0ff */
[----:B------:R-:W-:Y:S01]  /*1cda0*/  IADD3 R7, R3, R30, RZ ;  /* 0x0000001e03077210 */ /* 0x000fe20007ffe0ff */
[----:B------:R1:W4:Y:S01]  /*1cdb0*/  LDS.128 R24, [R234+0x3080] ;  /* 0x00308000ea187984 */ /* 0x0003220000000c00 */
[----:B------:R-:W-:Y:S01]  /*1cdc0*/  SHF.R.S32.HI R3, RZ, 0x1f, R35 ;  /* 0x0000001fff037819 */ /* 0x000fe20000011423 */
[----:B------:R-:W-:Y:S01]  /*1cdd0*/  @P3 IMAD.HI.U32 R4, R0, c[0x0][0x4ec], RZ ;  /* 0x00013b0000043a27 */ /* 0x000fe200078e00ff */
[----:B------:R-:W-:Y:S01]  /*1cde0*/  MOV R2, R0 ;  /* 0x0000000000027202 */ /* 0x000fe20000000f00 */
[----:B------:R1:W1:Y:S02]  /*1cdf0*/  LDS.128 R20, [R234+0x4080] ;  /* 0x00408000ea147984 */ /* 0x0002640000000c00 */
[C---:B------:R-:W-:Y:S01]  /*1ce00*/  IMAD.WIDE.U32 R6, R227.reuse, c[0x0][0x3e8], R6 ;  /* 0x0000fa00e3067a25 */ /* 0x040fe200078e0006 */
[----:B------:R-:W-:Y:S01]  /*1ce10*/  @P3 SHF.R.U32.HI R2, RZ, c[0x0][0x4f0], R4 ;  /* 0x00013c00ff023a19 */ /* 0x000fe20000011604 */
[----:B------:R1:W1:Y:S02]  /*1ce20*/  LDS.128 R16, [R234+0x5080] ;  /* 0x00508000ea107984 */ /* 0x0002640000000c00 */
[----:B------:R-:W-:Y:S01]  /*1ce30*/  IMAD R7, R227, c[0x0][0x3ec], R7 ;  /* 0x0000fb00e3077a24 */ /* 0x000fe200078e0207 */
[----:B------:R-:W-:Y:S01]  /*1ce40*/  SHF.R.S32.HI R9, RZ, 0x1f, R2 ;  /* 0x0000001fff097819 */ /* 0x000fe20000011402 */
[----:B------:R-:W-:Y:S01]  /*1ce50*/  IMAD R3, R3, c[0x0][0x3f0], RZ ;  /* 0x0000fc0003037a24 */ /* 0x000fe200078e02ff */
[----:B------:R-:W-:Y:S01]  /*1ce60*/  IADD3 R8, -R2, RZ, RZ ;  /* 0x000000ff02087210 */ /* 0x000fe20007ffe1ff */
[----:B------:R-:W-:-:S02]  /*1ce70*/  IMAD.WIDE.U32 R44, R35, c[0x0][0x3f0], R6 ;  /* 0x0000fc00232c7a25 */ /* 0x000fc400078e0006 */
[----:B------:R1:W1:Y:S02]  /*1ce80*/  LDS.128 R4, [R234+0x6080] ;  /* 0x00608000ea047984 */ /* 0x0002640000000c00 */
[----:B------:R-:W-:Y:S02]  /*1ce90*/  IMAD R3, R35, c[0x0][0x3f4], R3 ;  /* 0x0000fd0023037a24 */ /* 0x000fe400078e0203 */
[----:B------:R1:W1:Y:S01]  /*1cea0*/  LDS.128 R32, [R234+0x2080] ;  /* 0x00208000ea207984 */ /* 0x0002620000000c00 */
[----:B------:R-:W-:Y:S02]  /*1ceb0*/  IMAD R9, R9, c[0x0][0x3e0], RZ ;  /* 0x0000f80009097a24 */ /* 0x000fe400078e02ff */
[----:B------:R-:W-:Y:S01]  /*1cec0*/  IADD3 R45, R45, R3, RZ ;  /* 0x000000032d2d7210 */ /* 0x000fe20007ffe0ff */
[----:B------:R-:W1:Y:S01]  /*1ced0*/  LDS.128 R232, [R234+0x7080] ;  /* 0x00708000eae87984 */ /* 0x000e620000000c00 */
[----:B------:R-:W-:Y:S02]  /*1cee0*/  IMAD R8, R8, c[0x0][0x4e8], R0 ;  /* 0x00013a0008087a24 */ /* 0x000fe400078e0200 */
[----:B------:R-:W-:-:S02]  /*1cef0*/  IMAD R9, R2, c[0x0][0x3e4], R9 ;  /* 0x0000f90002097a24 */ /* 0x000fc400078e0209 */
        /* <DEDUP_REMOVED lines=11> */
.L_x_900:
[----:B------:R-:W-:Y:S05]  /*1cfb0*/  BRA.DIV ~URZ, `(.L_x_840) ;  /* 0x000030327f007947 */ /* 0x000fea000b800000 */
[----:B------:R4:W2:Y:S02]  /*1cfc0*/  SHFL.IDX PT, R8, R0, RZ, 0x181f ;  /* 0x00181fff00087589 */ /* 0x0008a400000e0000 */
.L_x_901:
        /* <DEDUP_REMOVED lines=11> */
.L_x_842:
[----:B------:R-:W-:Y:S05]  /*1d080*/  BSYNC B0 ;  /* 0x0000000000007941 */ /* 0x000fea0003800000 */
.L_x_841:
[----:B------:R-:W-:Y:S05]  /*1d090*/  BRA.DIV ~URZ, `(.L_x_843) ;  /* 0x00002fc27f007947 */ /* 0x000fea000b800000 */
[----:B---3--:R3:W4:Y:S04]  /*1d0a0*/  SHFL.IDX PT, R3, R2, 0x1, 0x181f ;  /* 0x00381f0002037f89 */ /* 0x00872800000e0000 */
[----:B--2---:R3:W2:Y:S02]  /*1d0b0*/  SHFL.IDX PT, R9, R0, 0x1, 0x181f ;  /* 0x00381f0000097f89 */ /* 0x0046a400000e0000 */
.L_x_902:
[----:B------:R-:W-:Y:S01]  /*1d0c0*/  IADD3 R8, R29, 0x20, RZ ;  /* 0x000000201d087810 */ /* 0x000fe20007ffe0ff */
[----:B------:R-:W-:Y:S03]  /*1d0d0*/  BSSY B0, `(.L_x_844) ;  /* 0x000000b000007945 */ /* 0x000fe60003800000 */
[----:B------:R-:W-:-:S13]  /*1d0e0*/  ISETP.GE.AND P0, PT, R8, R31, PT ;  /* 0x0000001f0800720c */ /* 0x000fda0003f06270 */
[----:B------:R-:W-:Y:S05]  /*1d0f0*/  @P0 BRA `(.L_x_845) ;  /* 0x0000008000000947 */ /* 0x000fea0003800000 */
[----:B------:R-:W-:Y:S02]  /*1d100*/  ISETP.GE.AND P1, PT, R116, c[0x0][0x3c8], PT ;  /* 0x0000f20074007a0c */ /* 0x000fe40003f26270 */
[----:B------:R-:W-:-:S11]  /*1d110*/  ISETP.GE.AND P0, PT, R13, c[0x0][0x3c8], PT ;  /* 0x0000f2000d007a0c */ /* 0x000fd60003f06270 */
[CC--:B--2---:R-:W-:Y:S02]  /*1d120*/  @!P1 LEA R8, P3, R116.reuse, R9.reuse, 0x1 ;  /* 0x0000000974089211 */ /* 0x0c4fe400078608ff */
[C---:B-1----:R-:W-:Y:S02]  /*1d130*/  @!P0 LEA R20, P2, R13.reuse, R9, 0x1 ;  /* 0x000000090d148211 */ /* 0x042fe400078408ff */
[-C--:B----4-:R-:W-:Y:S02]  /*1d140*/  @!P1 LEA.HI.X R9, R116, R3.reuse, R15, 0x1, P3 ;  /* 0x0000000374099211 */ /* 0x090fe400018f0c0f */
[----:B------:R-:W-:-:S03]  /*1d150*/  @!P0 LEA.HI.X R21, R13, R3, R14, 0x1, P2 ;  /* 0x000000030d158211 */ /* 0x000fc600010f0c0e */
[----:B------:R1:W-:Y:S04]  /*1d160*/  @!P1 ST.E.128 [R8.64], R36 ;  /* 0x0000002408009985 */ /* 0x0003e8000c101d08 */
[----:B------:R1:W-:Y:S02]  /*1d170*/  @!P0 ST.E.128 [R20.64], R16 ;  /* 0x0000001014008985 */ /* 0x0003e4000c101d08 */
.L_x_845:
[----:B------:R-:W-:Y:S05]  /*1d180*/  BSYNC B0 ;  /* 0x0000000000007941 */ /* 0x000fea0003800000 */
.L_x_844:
[----:B------:R-:W-:Y:S05]  /*1d190*/  BRA.DIV ~URZ, `(.L_x_846) ;  /* 0x00002f927f007947 */ /* 0x000fea000b800000 */
[----:B----4-:R4:W3:Y:S02]  /*1d1a0*/  SHFL.IDX PT, R3, R2, 0x2, 0x181f ;  /* 0x00581f0002037f89 */ /* 0x0108e400000e0000 */
.L_x_903:
[----:B------:R-:W-:Y:S05]  /*1d1b0*/  BRA.DIV ~URZ, `(.L_x_847) ;  /* 0x00002fe27f007947 */ /* 0x000fea000b800000 */
[----:B-12---:R1:W2:Y:S02]  /*1d1c0*/  SHFL.IDX PT, R9, R0, 0x2, 0x181f ;  /* 0x00581f0000097f89 */ /* 0x0062a400000e0000 */
.L_x_904:
        /* <DEDUP_REMOVED lines=11> */
[----:B------:R2:W-:Y:S02]  /*1d280*/  @!P0 ST.E.128 [R16.64], R4 ;  /* 0x0000000410008985 */ /* 0x0005e4000c101d08 */
.L_x_849:
[----:B------:R-:W-:Y:S05]  /*1d290*/  BSYNC B0 ;  /* 0x0000000000007941 */ /* 0x000fea0003800000 */
.L_x_848:
[----:B------:R-:W-:Y:S05]  /*1d2a0*/  BRA.DIV ~URZ, `(.L_x_850) ;  /* 0x00002f627f007947 */ /* 0x000fea000b800000 */
[----:B---34-:R-:W3:Y:S04]  /*1d2b0*/  SHFL.IDX PT, R2, R2, 0x3, 0x181f ;  /* 0x00781f0002027f89 */ /* 0x018ee800000e0000 */
[----:B-1----:R-:W1:Y:S02]  /*1d2c0*/  SHFL.IDX PT, R0, R0, 0x3, 0x181f ;  /* 0x00781f0000007f89 */ /* 0x002e6400000e0000 */
.L_x_905:
[----:B------:R-:W-:-:S04]  /*1d2d0*/  IADD3 R29, R29, 0x60, RZ ;  /* 0x000000601d1d7810 */ /* 0x000fc80007ffe0ff */
[----:B------:R-:W-:-:S13]  /*1d2e0*/  ISETP.GE.AND P0, PT, R29, R31, PT ;  /* 0x0000001f1d00720c */ /* 0x000fda0003f06270 */
[----:B------:R-:W-:Y:S05]  /*1d2f0*/  @P0 BRA `(.L_x_851) ;  /* 0x0000185000000947 */ /* 0x000fea0003800000 */
[----:B------:R-:W-:-:S13]  /*1d300*/  ISETP.GE.AND P0, PT, R116, c[0x0][0x3c8], PT ;  /* 0x0000f20074007a0c */ /* 0x000fda0003f06270 */
[----:B-12---:R-:W-:-:S04]  /*1d310*/  @!P0 LEA R4, P1, R116, R0, 0x1 ;  /* 0x0000000074048211 */ /* 0x006fc800078208ff */
[----:B---3--:R-:W-:-:S05]  /*1d320*/  @!P0 LEA.HI.X R5, R116, R2, R15, 0x1, P1 ;  /* 0x0000000274058211 */ /* 0x008fca00008f0c0f */
[----:B------:R1:W-:Y:S01]  /*1d330*/  @!P0 ST.E.128 [R4.64], R24 ;  /* 0x0000001804008985 */ /* 0x0003e2000c101d08 */
[----:B------:R-:W-:-:S13]  /*1d340*/  ISETP.GE.AND P0, PT, R13, c[0x0][0x3c8], PT ;  /* 0x0000f2000d007a0c */ /* 0x000fda0003f06270 */
[----:B------:R-:W-:Y:S05]  /*1d350*/  @P0 BRA `(.L_x_851) ;  /* 0x000017f000000947 */ /* 0x000fea0003800000 */
[----:B-1----:R-:W-:-:S04]  /*1d360*/  LEA R4, P0, R13, R0, 0x1 ;  /* 0x000000000d047211 */ /* 0x002fc800078008ff */
[----:B------:R-:W-:-:S05]  /*1d370*/  LEA.HI.X R5, R13, R2, R14, 0x1, P0 ;  /* 0x000000020d057211 */ /* 0x000fca00000f0c0e */
[----:B------:R1:W-:Y:S01]  /*1d380*/  ST.E.128 [R4.64], R232 ;  /* 0x000000e804007985 */ /* 0x0003e2000c101d08 */
[----:B------:R-:W-:Y:S05]  /*1d390*/  BRA `(.L_x_851) ;  /* 0x000017b000007947 */ /* 0x000fea0003800000 */
.L_x_838:
[----:B------:R-:W-:Y:S01]  /*1d3a0*/  IMAD R34, R34, c[0x0][0x408], RZ ;  /* 0x0001020022227a24 */ /* 0x000fe200078e02ff */
[----:B------:R-:W-:Y:S01]  /*1d3b0*/  SHF.R.S32.HI R11, RZ, 0x1f, R35 ;  /* 0x0000001fff0b7819 */ /* 0x000fe20000011423 */
[----:B------:R-:W-:-:S04]  /*1d3c0*/  IMAD.WIDE.U32 R14, R30, c[0x0][0x408], RZ ;  /* 0x000102001e0e7a25 */ /* 0x000fc800078e00ff */
[----:B------:R-:W-:Y:S02]  /*1d3d0*/  IMAD R34, R30, c[0x0][0x40c], R34 ;  /* 0x000103001e227a24 */ /* 0x000fe400078e0222 */
[----:B------:R-:W-:Y:S02]  /*1d3e0*/  IMAD R11, R11, c[0x0][0x440], RZ ;  /* 0x000110000b0b7a24 */ /* 0x000fe400078e02ff */
[----:B------:R-:W-:Y:S01]  /*1d3f0*/  @P3 IMAD.HI.U32 R13, R33, c[0x0][0x4ec], RZ ;  /* 0x00013b00210d3a27 */ /* 0x000fe200078e00ff */
[----:B------:R-:W-:-:S03]  /*1d400*/  IADD3 R15, R15, R34, RZ ;  /* 0x000000220f0f7210 */ /* 0x000fc60007ffe0ff */
[----:B------:R-:W-:Y:S02]  /*1d410*/  IMAD R11, R35, c[0x0][0x444], R11 ;  /* 0x00011100230b7a24 */ /* 0x000fe400078e020b */
[----:B------:R-:W-:-:S04]  /*1d420*/  IMAD.WIDE.U32 R14, R227, c[0x0][0x438], R14 ;  /* 0x00010e00e30e7a25 */ /* 0x000fc800078e000e */
[----:B------:R-:W-:-:S04]  /*1d430*/  IMAD R15, R227, c[0x0][0x43c], R15 ;  /* 0x00010f00e30f7a24 */ /* 0x000fc800078e020f */
[----:B------:R-:W-:Y:S01]  /*1d440*/  IMAD.WIDE.U32 R28, R35, c[0x0][0x440], R14 ;  /* 0x00011000231c7a25 */ /* 0x000fe200078e000e */
[----:B------:R-:W-:Y:S02]  /*1d450*/  MOV R14, R33 ;  /* 0x00000021000e7202 */ /* 0x000fe40000000f00 */
[----:B------:R-:W-:Y:S02]  /*1d460*/  @P3 SHF.R.U32.HI R14, RZ, c[0x0][0x4f0], R13 ;  /* 0x00013c00ff0e3a19 */ /* 0x000fe4000001160d */
[----:B------:R-:W-:Y:S02]  /*1d470*/  IADD3 R29, R29, R11, RZ ;  /* 0x0000000b1d1d7210 */ /* 0x000fe40007ffe0ff */
[----:B------:R-:W-:Y:S02]  /*1d480*/  SHF.R.S32.HI R13, RZ, 0x1f, R14 ;  /* 0x0000001fff0d7819 */ /* 0x000fe4000001140e */
[----:B------:R-:W-:Y:S01]  /*1d490*/  IADD3 R11, -R14, RZ, RZ ;  /* 0x000000ff0e0b7210 */ /* 0x000fe20007ffe1ff */
[----:B------:R-:W-:-:S04]  /*1d4a0*/  IMAD.WIDE.U32 R28, R233, c[0x0][0x448], R28 ;  /* 0x00011200e91c7a25 */ /* 0x000fc800078e001c */
[----:B------:R-:W-:Y:S02]  /*1d4b0*/  IMAD R13, R13, c[0x0][0x430], RZ ;  /* 0x00010c000d0d7a24 */ /* 0x000fe400078e02ff */
[----:B------:R-:W-:Y:S02]  /*1d4c0*/  IMAD R29, R233, c[0x0][0x44c], R29 ;  /* 0x00011300e91d7a24 */ /* 0x000fe400078e021d */
        /* <DEDUP_REMOVED lines=13> */
[----:B------:R1:W2:Y:S02]  /*1d5a0*/  SHFL.IDX PT, R70, R64, RZ, 0x1c1f ;  /* 0x001c1fff40467589 */ /* 0x0002a400000e0000 */
.L_x_906:
[----:B------:R-:W-:Y:S05]  /*1d5b0*/  BRA.DIV ~URZ, `(.L_x_853) ;  /* 0x00002d927f007947 */ /* 0x000fea000b800000 */
[----:B------:R3:W4:Y:S02]  /*1d5c0*/  SHFL.IDX PT, R66, R65, RZ, 0x1c1f ;  /* 0x001c1fff41427589 */ /* 0x00072400000e0000 */
.L_x_907:
        /* <DEDUP_REMOVED lines=38> */
[----:B----4-:R-:W-:Y:S02]  /*1d830*/  @!P0 LEA R68, P2, R15, R66, 0x2 ;  /* 0x000000420f448211 */ /* 0x010fe400078410ff */
[----:B------:R-:W-:Y:S02]  /*1d840*/  @!P1 IMAD.WIDE R72, R217, 0x4, R66 ;  /* 0x00000004d9489825 */ /* 0x000fe400078e0242 */
[----:B------:R-:W-:Y:S02]  /*1d850*/  @!P0 LEA.HI.X R69, R15, R70, R14, 0x2, P2 ;  /* 0x000000460f458211 */ /* 0x000fe400010f140e */
[----:B------:R-:W-:Y:S01]  /*1d860*/  ISETP.GE.AND P2, PT, R46, c[0x0][0x3c8], PT ;  /* 0x0000f2002e007a0c */ /* 0x000fe20003f46270 */
[----:B------:R2:W-:Y:S01]  /*1d870*/  @!P1 ST.E.64 [R72.64], R112 ;  /* 0x0000007048009985 */ /* 0x0005e2000c101b08 */
[----:B------:R-:W-:-:S03]  /*1d880*/  ISETP.GE.AND P1, PT, R42, c[0x0][0x3c8], PT ;  /* 0x0000f2002a007a0c */ /* 0x000fc60003f26270 */
[----:B------:R4:W-:Y:S01]  /*1d890*/  @!P0 ST.E.64 [R68.64], R108 ;  /* 0x0000006c44008985 */ /* 0x0009e2000c101b08 */
[CC--:B--2---:R-:W-:Y:S02]  /*1d8a0*/  @!P3 LEA R72, P5, R51.reuse, R66.reuse, 0x2 ;  /* 0x000000423348b211 */ /* 0x0c4fe400078a10ff */
[C---:B----4-:R-:W-:Y:S02]  /*1d8b0*/  @!P4 LEA R68, P0, R50.reuse, R66, 0x2 ;  /* 0x000000423244c211 */ /* 0x050fe400078010ff */
        /* <DEDUP_REMOVED lines=14> */
[----:B--2---:R-:W-:-:S04]  /*1d9a0*/  @!P3 LEA R2, P5, R40, R66, 0x2 ;  /* 0x000000422802b211 */ /* 0x004fc800078a10ff */
[----:B------:R-:W-:Y:S02]  /*1d9b0*/  @!P3 LEA.HI.X R3, R40, R70, R39, 0x2, P5 ;  /* 0x000000462803b211 */ /* 0x000fe400028f1427 */
[C---:B----4-:R-:W-:Y:S02]  /*1d9c0*/  @!P4 LEA R4, P0, R38.reuse, R66, 0x2 ;  /* 0x000000422604c211 */ /* 0x050fe400078010ff */
[----:B------:R-:W-:Y:S01]  /*1d9d0*/  ISETP.GE.AND P5, PT, R29, c[0x0][0x3c8], PT ;  /* 0x0000f2001d007a0c */ /* 0x000fe20003fa6270 */
[----:B------:R2:W-:Y:S01]  /*1d9e0*/  @!P3 ST.E.64 [R2.64], R84 ;  /* 0x000000540200b985 */ /* 0x0005e2000c101b08 */
[----:B------:R-:W-:Y:S02]  /*1d9f0*/  @!P4 LEA.HI.X R5, R38, R70, R37, 0x2, P0 ;  /* 0x000000462605c211 */ /* 0x000fe400000f1425 */
[----:B------:R-:W-:-:S03]  /*1da00*/  @!P1 LEA R6, P3, R34, R66, 0x2 ;  /* 0x0000004222069211 */ /* 0x000fc600078610ff */
[----:B------:R4:W-:Y:S01]  /*1da10*/  @!P4 ST.E.64 [R4.64], R88 ;  /* 0x000000580400c985 */ /* 0x0009e2000c101b08 */
[----:B------:R-:W-:Y:S02]  /*1da20*/  @!P1 LEA.HI.X R7, R34, R70, R11, 0x2, P3 ;  /* 0x0000004622079211 */ /* 0x000fe400018f140b */
[----:B------:R-:W-:Y:S02]  /*1da30*/  ISETP.GE.AND P4, PT, R63, c[0x0][0x3c8], PT ;  /* 0x0000f2003f007a0c */ /* 0x000fe40003f86270 */
[----:B--2---:R-:W-:-:S04]  /*1da40*/  @!P2 LEA R2, P0, R31, R66, 0x2 ;  /* 0x000000421f02a211 */ /* 0x004fc800078010ff */
[----:B------:R-:W-:Y:S02]  /*1da50*/  @!P2 LEA.HI.X R3, R31, R70, R30, 0x2, P0 ;  /* 0x000000461f03a211 */ /* 0x000fe400000f141e */
[----:B----4-:R-:W-:-:S03]  /*1da60*/  @!P6 LEA R4, P0, R33, R66, 0x2 ;  /* 0x000000422104e211 */ /* 0x010fc600078010ff */
[----:B------:R2:W-:Y:S01]  /*1da70*/  @!P2 ST.E.64 [R2.64], R92 ;  /* 0x0000005c0200a985 */ /* 0x0005e2000c101b08 */
[----:B------:R-:W-:Y:S02]  /*1da80*/  ISETP.GE.AND P2, PT, R48, c[0x0][0x3c8], PT ;  /* 0x0000f20030007a0c */ /* 0x000fe40003f46270 */
[----:B------:R-:W-:Y:S01]  /*1da90*/  @!P6 LEA.HI.X R5, R33, R70, R32, 0x2, P0 ;  /* 0x000000462105e211 */ /* 0x000fe200000f1420 */
[----:B------:R4:W-:Y:S01]  /*1daa0*/  @!P1 ST.E.64 [R6.64], R96 ;  /* 0x0000006006009985 */ /* 0x0009e2000c101b08 */
[----:B------:R-:W-:Y:S02]  /*1dab0*/  ISETP.GE.AND P1, PT, R44, c[0x0][0x3c8], PT ;  /* 0x0000f2002c007a0c */ /* 0x000fe40003f26270 */
[----:B------:R-:W-:Y:S01]  /*1dac0*/  ISETP.GE.AND P0, PT, R36, c[0x0][0x3c8], PT ;  /* 0x0000f20024007a0c */ /* 0x000fe20003f06270 */
[----:B------:R5:W-:Y:S01]  /*1dad0*/  @!P6 ST.E.64 [R4.64], R100 ;  /* 0x000000640400e985 */ /* 0x000be2000c101b08 */
[----:B--2---:R-:W-:-:S04]  /*1dae0*/  @!P5 LEA R2, P3, R29, R66, 0x2 ;  /* 0x000000421d02d211 */ /* 0x004fc800078610ff */
[----:B------:R-:W-:Y:S02]  /*1daf0*/  @!P5 LEA.HI.X R3, R29, R70, R28, 0x2, P3 ;  /* 0x000000461d03d211 */ /* 0x000fe400018f141c */
[CC--:B----4-:R-:W-:Y:S02]  /*1db00*/  @!P2 LEA R6, P3, R48.reuse, R66.reuse, 0x2 ;  /* 0x000000423006a211 */ /* 0x0d0fe400078610ff */
[C---:B-----5:R-:W-:Y:S01]  /*1db10*/  @!P4 LEA R4, P6, R63.reuse, R66, 0x2 ;  /* 0x000000423f04c211 */ /* 0x060fe200078c10ff */
        /* <DEDUP_REMOVED lines=11> */
.L_x_855:
[----:B------:R-:W-:Y:S05]  /*1dbd0*/  BSYNC B0 ;  /* 0x0000000000007941 */ /* 0x000fea0003800000 */
.L_x_854:
[----:B------:R-:W-:Y:S05]  /*1dbe0*/  BRA.DIV ~URZ, `(.L_x_856) ;  /* 0x000027d27f007947 */ /* 0x000fea000b800000 */
[----:B-1----:R-:W1:Y:S04]  /*1dbf0*/  SHFL.IDX PT, R64, R64, 0x1, 0x1c1f ;  /* 0x003c1f0040407f89 */ /* 0x002e6800000e0000 */
[----:B---3--:R-:W3:Y:S02]  /*1dc00*/  SHFL.IDX PT, R65, R65, 0x1, 0x1c1f ;  /* 0x003c1f0041417f89 */ /* 0x008ee400000e0000 */
.L_x_908:
[----:B------:R-:W-:-:S13]  /*1dc10*/  ISETP.NE.AND P0, PT, R0, RZ, PT ;  /* 0x000000ff0000720c */ /* 0x000fda0003f05270 */
[----:B------:R-:W-:Y:S05]  /*1dc20*/  @P0 BRA `(.L_x_851) ;  /* 0x00000f2000000947 */ /* 0x000fea0003800000 */
[----:B------:R-:W-:Y:S02]  /*1dc30*/  ISETP.GE.AND P1, PT, R15, c[0x0][0x3c8], PT ;  /* 0x0000f2000f007a0c */ /* 0x000fe40003f26270 */
[----:B------:R-:W-:Y:S02]  /*1dc40*/  ISETP.GE.AND P2, PT, R217, c[0x0][0x3c8], PT ;  /* 0x0000f200d9007a0c */ /* 0x000fe40003f46270 */
[----:B------:R-:W-:Y:S02]  /*1dc50*/  ISETP.GE.AND P0, PT, R51, c[0x0][0x3c8], PT ;  /* 0x0000f20033007a0c */ /* 0x000fe40003f06270 */
[----:B------:R-:W-:Y:S02]  /*1dc60*/  ISETP.GE.AND P5, PT, R50, c[0x0][0x3c8], PT ;  /* 0x0000f20032007a0c */ /* 0x000fe40003fa6270 */
[----:B------:R-:W-:-:S05]  /*1dc70*/  ISETP.GE.AND P6, PT, R46, c[0x0][0x3c8], PT ;  /* 0x0000f2002e007a0c */ /* 0x000fca0003fc6270 */
[-C--:B---34-:R-:W-:Y:S02]  /*1dc80*/  @!P1 LEA R4, P4, R15, R65.reuse, 0x2 ;  /* 0x000000410f049211 */ /* 0x098fe400078810ff */
[----:B------:R-:W-:Y:S02]  /*1dc90*/  @!P2 IMAD.MOV.U32 R6, RZ, RZ, R65 ;  /* 0x000000ffff06a224 */ /* 0x000fe400078e0041 */
[----:B-1----:R-:W-:Y:S01]  /*1dca0*/  @!P2 IMAD.MOV.U32 R7, RZ, RZ, R64 ;  /* 0x000000ffff07a224 */ /* 0x002fe200078e0040 */
[----:B------:R-:W-:Y:S02]  /*1dcb0*/  @!P0 LEA R2, P3, R51, R65, 0x2 ;  /* 0x0000004133028211 */ /* 0x000fe400078610ff */
[-C--:B------:R-:W-:Y:S01]  /*1dcc0*/  @!P1 LEA.HI.X R5, R15, R64.reuse, R14, 0x2, P4 ;  /* 0x000000400f059211 */ /* 0x080fe200020f140e */
[----:B------:R-:W-:Y:S01]  /*1dcd0*/  @!P2 IMAD.WIDE R6, R217, 0x4, R6 ;  /* 0x00000004d906a825 */ /* 0x000fe200078e0206 */
[----:B------:R-:W-:Y:S02]  /*1dce0*/  ISETP.GE.AND P4, PT, R42, c[0x0][0x3c8], PT ;  /* 0x0000f2002a007a0c */ /* 0x000fe40003f86270 */
[----:B------:R-:W-:-:S02]  /*1dcf0*/  @!P0 LEA.HI.X R3, R51, R64, R13, 0x2, P3 ;  /* 0x0000004033038211 */ /* 0x000fc400018f140d */
[----:B------:R-:W-:Y:S01]  /*1dd00*/  @!P2 ST.E.64 [R6.64], R114 ;  /* 0x000000720600a985 */ /* 0x000fe2000c101b08 */
[----:B------:R-:W-:Y:S02]  /*1dd10*/  ISETP.GE.AND P3, PT, R40, c[0x0][0x3c8], PT ;  /* 0x0000f20028007a0c */ /* 0x000fe40003f66270 */
[----:B------:R-:W-:Y:S01]  /*1dd20*/  ISETP.GE.AND P2, PT, R38, c[0x0][0x3c8], PT ;  /* 0x0000f20026007a0c */ /* 0x000fe20003f46270 */
[----:B------:R1:W-:Y:S04]  /*1dd30*/  @!P1 ST.E.64 [R4.64], R110 ;  /* 0x0000006e04009985 */ /* 0x0003e8000c101b08 */
[----:B------:R3:W-:Y:S01]  /*1dd40*/  @!P0 ST.E.64 [R2.64], R18 ;  /* 0x0000001202008985 */ /* 0x0007e2000c101b08 */
[-C--:B-1----:R-:W-:Y:S02]  /*1dd50*/  @!P5 LEA R4, P0, R50, R65.reuse, 0x2 ;  /* 0x000000413204d211 */ /* 0x082fe400078010ff */
[----:B---3--:R-:W-:-:S02]  /*1dd60*/  @!P6 LEA R2, P1, R46, R65, 0x2 ;  /* 0x000000412e02e211 */ /* 0x008fc400078210ff */
[-C--:B------:R-:W-:Y:S02]  /*1dd70*/  @!P5 LEA.HI.X R5, R50, R64.reuse, R49, 0x2, P0 ;  /* 0x000000403205d211 */ /* 0x080fe400000f1431 */
[-C--:B------:R-:W-:Y:S02]  /*1dd80*/  @!P4 LEA R6, P0, R42, R65.reuse, 0x2 ;  /* 0x000000412a06c211 */ /* 0x080fe400078010ff */
[-C--:B------:R-:W-:Y:S01]  /*1dd90*/  @!P6 LEA.HI.X R3, R46, R64.reuse, R45, 0x2, P1 ;  /* 0x000000402e03e211 */ /* 0x080fe200008f142d */
[----:B------:R1:W-:Y:S01]  /*1dda0*/  @!P5 ST.E.64 [R4.64], R20 ;  /* 0x000000140400d985 */ /* 0x0003e2000c101b08 */
[----:B------:R-:W-:Y:S02]  /*1ddb0*/  ISETP.GE.AND P1, PT, R31, c[0x0][0x3c8], PT ;  /* 0x0000f2001f007a0c */ /* 0x000fe40003f26270 */
[----:B------:R-:W-:Y:S02]  /*1ddc0*/  @!P4 LEA.HI.X R7, R42, R64, R41, 0x2, P0 ;  /* 0x000000402a07c211 */ /* 0x000fe400000f1429 */
[----:B------:R-:W-:-:S02]  /*1ddd0*/  @!P3 LEA R8, P0, R40, R65, 0x2 ;  /* 0x000000412808b211 */ /* 0x000fc400078010ff */
[----:B------:R-:W-:Y:S02]  /*1dde0*/  ISETP.GE.AND P6, PT, R34, c[0x0][0x3c8], PT ;  /* 0x0000f20022007a0c */ /* 0x000fe40003fc6270 */
[-C--:B------:R-:W-:Y:S02]  /*1ddf0*/  @!P3 LEA.HI.X R9, R40, R64.reuse, R39, 0x2, P0 ;  /* 0x000000402809b211 */ /* 0x080fe400000f1427 */
[CC--:B------:R-:W-:Y:S02]  /*1de00*/  @!P2 LEA R14, P0, R38.reuse, R65.reuse, 0x2 ;  /* 0x00000041260ea211 */ /* 0x0c0fe400078010ff */
[----:B------:R-:W-:Y:S02]  /*1de10*/  ISETP.GE.AND P5, PT, R33, c[0x0][0x3c8], PT ;  /* 0x0000f20021007a0c */ /* 0x000fe40003fa6270 */
[----:B------:R-:W-:Y:S02]  /*1de20*/  @!P2 LEA.HI.X R15, R38, R64, R37, 0x2, P0 ;  /* 0x00000040260fa211 */ /* 0x000fe400000f1425 */
[----:B------:R-:W-:-:S04]  /*1de30*/  @!P1 LEA R16, P0, R31, R65, 0x2 ;  /* 0x000000411f109211 */ /* 0x000fc800078010ff */
[----:B------:R-:W-:Y:S02]  /*1de40*/  @!P1 LEA.HI.X R17, R31, R64, R30, 0x2, P0 ;  /* 0x000000401f119211 */ /* 0x000fe400000f141e */
[----:B------:R-:W-:-:S13]  /*1de50*/  ISETP.GE.AND P0, PT, R46, c[0x0][0x3c8], PT ;  /* 0x0000f2002e007a0c */ /* 0x000fda0003f06270 */
[----:B------:R3:W-:Y:S01]  /*1de60*/  @!P0 ST.E.64 [R2.64], R22 ;  /* 0x0000001602008985 */ /* 0x0007e2000c101b08 */
[----:B-1----:R-:W-:-:S03]  /*1de70*/  @!P6 LEA R4, P0, R34, R65, 0x2 ;  /* 0x000000412204e211 */ /* 0x002fc600078010ff */
[----:B------:R1:W-:Y:S01]  /*1de80*/  @!P4 ST.E.64 [R6.64], R82 ;  /* 0x000000520600c985 */ /* 0x0003e2000c101b08 */
[----:B------:R-:W-:Y:S02]  /*1de90*/  ISETP.GE.AND P4, PT, R29, c[0x0][0x3c8], PT ;  /* 0x0000f2001d007a0c */ /* 0x000fe40003f86270 */
[----:B------:R-:W-:Y:S01]  /*1dea0*/  @!P6 LEA.HI.X R5, R34, R64, R11, 0x2, P0 ;  /* 0x000000402205e211 */ /* 0x000fe200000f140b */
[----:B------:R4:W-:Y:S01]  /*1deb0*/  @!P3 ST.E.64 [R8.64], R86 ;  /* 0x000000560800b985 */ /* 0x0009e2000c101b08 */
[----:B------:R-:W-:-:S03]  /*1dec0*/  ISETP.GE.AND P3, PT, R63, c[0x0][0x3c8], PT ;  /* 0x0000f2003f007a0c */ /* 0x000fc60003f66270 */
[----:B------:R5:W-:Y:S01]  /*1ded0*/  @!P2 ST.E.64 [R14.64], R90 ;  /* 0x0000005a0e00a985 */ /* 0x000be2000c101b08 */
[----:B------:R-:W-:-:S03]  /*1dee0*/  ISETP.GE.AND P2, PT, R48, c[0x0][0x3c8], PT ;  /* 0x0000f20030007a0c */ /* 0x000fc60003f46270 */
[----:B------:R2:W-:Y:S04]  /*1def0*/  @!P1 ST.E.64 [R16.64], R94 ;  /* 0x0000005e10009985 */ /* 0x0005e8000c101b08 */
[----:B------:R2:W-:Y:S01]  /*1df00*/  @!P6 ST.E.64 [R4.64], R98 ;  /* 0x000000620400e985 */ /* 0x0005e2000c101b08 */
[-C--:B---3--:R-:W-:Y:S02]  /*1df10*/  @!P5 LEA R2, P1, R33, R65.reuse, 0x2 ;  /* 0x000000412102d211 */ /* 0x088fe400078210ff */
[----:B-1----:R-:W-:Y:S02]  /*1df20*/  @!P4 LEA R6, P0, R29, R65, 0x2 ;  /* 0x000000411d06c211 */ /* 0x002fe400078010ff */
[----:B------:R-:W-:Y:S02]  /*1df30*/  @!P5 LEA.HI.X R3, R33, R64, R32, 0x2, P1 ;  /* 0x000000402103d211 */ /* 0x000fe400008f1420 */
[----:B------:R-:W-:-:S02]  /*1df40*/  ISETP.GE.AND P1, PT, R44, c[0x0][0x3c8], PT ;  /* 0x0000f2002c007a0c */ /* 0x000fc40003f26270 */
[----:B------:R-:W-:Y:S01]  /*1df50*/  @!P4 LEA.HI.X R7, R29, R64, R28, 0x2, P0 ;  /* 0x000000401d07c211 */ /* 0x000fe200000f141c */
[----:B------:R1:W-:Y:S01]  /*1df60*/  @!P5 ST.E.64 [R2.64], R102 ;  /* 0x000000660200d985 */ /* 0x0003e2000c101b08 */
[----:B----4-:R-:W-:-:S03]  /*1df70*/  @!P3 LEA R8, P0, R63, R65, 0x2 ;  /* 0x000000413f08b211 */ /* 0x010fc600078010ff */
[----:B------:R1:W-:Y:S01]  /*1df80*/  @!P4 ST.E.64 [R6.64], R106 ;  /* 0x0000006a0600c985 */ /* 0x0003e2000c101b08 */
[----:B------:R-:W-:Y:S02]  /*1df90*/  @!P3 LEA.HI.X R9, R63, R64, R62, 0x2, P0 ;  /* 0x000000403f09b211 */ /* 0x000fe400000f143e */
[----:B-----5:R-:W-:-:S03]  /*1dfa0*/  @!P2 LEA R14, P0, R48, R65, 0x2 ;  /* 0x00000041300ea211 */ /* 0x020fc600078010ff */
[----:B------:R1:W-:Y:S01]  /*1dfb0*/  @!P3 ST.E.64 [R8.64], R54 ;  /* 0x000000360800b985 */ /* 0x0003e2000c101b08 */
[----:B------:R-:W-:Y:S02]  /*1dfc0*/  @!P2 LEA.HI.X R15, R48, R64, R47, 0x2, P0 ;  /* 0x00000040300fa211 */ /* 0x000fe400000f142f */
[----:B--2---:R-:W-:-:S03]  /*1dfd0*/  @!P1 LEA R16, P0, R44, R65, 0x2 ;  /* 0x000000412c109211 */ /* 0x004fc600078010ff */
[----:B------:R1:W-:Y:S01]  /*1dfe0*/  @!P2 ST.E.64 [R14.64], R58 ;  /* 0x0000003a0e00a985 */ /* 0x0003e2000c101b08 */
[----:B------:R-:W-:Y:S02]  /*1dff0*/  @!P1 LEA.HI.X R17, R44, R64, R43, 0x2, P0 ;  /* 0x000000402c119211 */ /* 0x000fe400000f142b */
[----:B------:R-:W-:-:S03]  /*1e000*/  ISETP.GE.AND P0, PT, R36, c[0x0][0x3c8], PT ;  /* 0x0000f20024007a0c */ /* 0x000fc60003f06270 */
[----:B------:R1:W-:Y:S10]  /*1e010*/  @!P1 ST.E.64 [R16.64], R24 ;  /* 0x0000001810009985 */ /* 0x0003f4000c101b08 */
[----:B------:R-:W-:Y:S05]  /*1e020*/  @P0 BRA `(.L_x_851) ;  /* 0x00000b2000000947 */ /* 0x000fea0003800000 */
[----:B-1----:R-:W-:-:S04]  /*1e030*/  LEA R2, P0, R36, R65, 0x2 ;  /* 0x0000004124027211 */ /* 0x002fc800078010ff */
[----:B------:R-:W-:-:S05]  /*1e040*/  LEA.HI.X R3, R36, R64, R35, 0x2, P0 ;  /* 0x0000004024037211 */ /* 0x000fca00000f1423 */
[----:B------:R1:W-:Y:S01]  /*1e050*/  ST.E.64 [R2.64], R26 ;  /* 0x0000001a02007985 */ /* 0x0003e2000c101b08 */
[----:B------:R-:W-:Y:S05]  /*1e060*/  BRA `(.L_x_851) ;  /* 0x00000ae000007947 */ /* 0x000fea0003800000 */
.L_x_836:
[----:B------:R-:W-:Y:S01]  /*1e070*/  ISETP.NE.U32.AND P0, PT, RZ, c[0x0][0x508], PT ;  /* 0x00014200ff007a0c */ /* 0x000fe20003f05070 */
[----:B------:R-:W-:Y:S01]  /*1e080*/  IMAD.MOV.U32 R3, RZ, RZ, 0x4 ;  /* 0x00000004ff037424 */ /* 0x000fe200078e00ff */
[----:B------:R-:W-:Y:S01]  /*1e090*/  ISETP.NE.U32.AND P2, PT, RZ, c[0x0][0x500], PT ;  /* 0x00014000ff007a0c */ /* 0x000fe20003f45070 */
[----:B------:R-:W-:Y:S01]  /*1e0a0*/  IMAD.MOV.U32 R0, RZ, RZ, c[0x0][0x388] ;  /* 0x0000e200ff007624 */ /* 0x000fe200078e00ff */
[----:B------:R-:W-:Y:S01]  /*1e0b0*/  ISETP.NE.AND.EX P0, PT, RZ, c[0x0][0x50c], PT, P0 ;  /* 0x00014300ff007a0c */ /* 0x000fe20003f05300 */
[----:B------:R-:W-:Y:S01]  /*1e0c0*/  IMAD.MOV.U32 R2, RZ, RZ, RZ ;  /* 0x000000ffff027224 */ /* 0x000fe200078e00ff */
[----:B------:R-:W-:Y:S01]  /*1e0d0*/  ISETP.NE.AND.EX P2, PT, RZ, c[0x0][0x504], PT, P2 ;  /* 0x00014100ff007a0c */ /* 0x000fe20003f45320 */
[----:B------:R-:W-:-:S10]  /*1e0e0*/  IMAD.WIDE R4, R211, R3, c[0x0][0x500] ;  /* 0x00014000d3047625 */ /* 0x000fd400078e0203 */
[----:B------:R-:W-:Y:S02]  /*1e0f0*/  @P0 IMAD.WIDE R6, R211, R3, c[0x0][0x508] ;  /* 0x00014200d3060625 */ /* 0x000fe400078e0203 */
[----:B------:R1:W5:Y:S04]  /*1e100*/  @P2 LDG.E R2, [R4.64] ;  /* 0x0000000804022981 */ /* 0x000368000c1e1900 */
        /* <DEDUP_REMOVED lines=8> */
.L_x_857:
[----:B------:R-:W-:Y:S01]  /*1e190*/  ISETP.GT.AND P0, PT, R10, 0x7f, PT ;  /* 0x0000007f0a00780c */ /* 0x000fe20003f04270 */
[----:B------:R-:W-:Y:S01]  /*1e1a0*/  BSSY B0, `(.L_x_858) ;  /* 0x0000035000007945 */ /* 0x000fe20003800000 */
[----:B-1----:R-:W-:Y:S02]  /*1e1b0*/  SHF.R.S32.HI R4, RZ, 0x1f, R211 ;  /* 0x0000001fff047819 */ /* 0x002fe400000114d3 */
[----:B-----5:R-:W-:-:S02]  /*1e1c0*/  SHF.R.S32.HI R6, RZ, 0x1f, R2 ;  /* 0x0000001fff067819 */ /* 0x020fc40000011402 */
[----:B------:R-:W-:Y:S02]  /*1e1d0*/  SEL R5, R211, RZ, !P2 ;  /* 0x000000ffd3057207 */ /* 0x000fe40005000000 */
[----:B------:R-:W-:-:S05]  /*1e1e0*/  SEL R4, R4, RZ, !P2 ;  /* 0x000000ff04047207 */ /* 0x000fca0005000000 */
[----:B------:R-:W-:Y:S05]  /*1e1f0*/  @P0 BRA `(.L_x_859) ;  /* 0x000002f000000947 */ /* 0x000fea0003800000 */
[----:B------:R-:W-:Y:S01]  /*1e200*/  IMAD R7, R0, c[0x0][0x4e8], RZ ;  /* 0x00013a0000077a24 */ /* 0x000fe200078e02ff */
[----:B------:R-:W-:-:S04]  /*1e210*/  IADD3 R3, R209, R10, RZ ;  /* 0x0000000ad1037210 */ /* 0x000fc80007ffe0ff */
        /* <DEDUP_REMOVED lines=45> */
.L_x_859:
[----:B------:R-:W-:Y:S05]  /*1e4f0*/  BSYNC B0 ;  /* 0x0000000000007941 */ /* 0x000fea0003800000 */
.L_x_858:
[----:B------:R-:W-:-:S13]  /*1e500*/  ISETP.GT.AND P0, PT, R210, 0x1, PT ;  /* 0x00000001d200780c */ /* 0x000fda0003f04270 */
[----:B------:R-:W-:Y:S05]  /*1e510*/  @P0 BRA `(.L_x_851) ;  /* 0x0000063000000947 */ /* 0x000fea0003800000 */
[----:B-1----:R-:W-:Y:S01]  /*1e520*/  MOV R3, c[0x0][0x4e8] ;  /* 0x00013a0000037a02 */ /* 0x002fe20000000f00 */
[----:B------:R-:W-:Y:S01]  /*1e530*/  IMAD R6, R6, c[0x0][0x3a0], RZ ;  /* 0x0000e80006067a24 */ /* 0x000fe200078e02ff */
[----:B------:R-:W-:Y:S01]  /*1e540*/  LEA R28, R28, R29, 0x5 ;  /* 0x0000001d1c1c7211 */ /* 0x000fe200078e28ff */
[----:B------:R-:W-:Y:S01]  /*1e550*/  IMAD R4, R4, c[0x0][0x3f0], RZ ;  /* 0x0000fc0004047a24 */ /* 0x000fe200078e02ff */
[----:B------:R-:W-:Y:S01]  /*1e560*/  ISETP.NE.AND P0, PT, R3, 0x1, PT ;  /* 0x000000010300780c */ /* 0x000fe20003f05270 */
[C---:B------:R-:W-:Y:S01]  /*1e570*/  IMAD R6, R2.reuse, c[0x0][0x3a4], R6 ;  /* 0x0000e90002067a24 */ /* 0x040fe200078e0206 */
[----:B------:R-:W-:Y:S01]  /*1e580*/  IADD3 R28, R209, R28, RZ ;  /* 0x0000001cd11c7210 */ /* 0x000fe20007ffe0ff */
[----:B------:R-:W-:Y:S01]  /*1e590*/  IMAD.WIDE.U32 R2, R2, c[0x0][0x3a0], RZ ;  /* 0x0000e80002027a25 */ /* 0x000fe200078e00ff */
[----:B------:R-:W-:-:S03]  /*1e5a0*/  IADD3 R29, R29, R209, RZ ;  /* 0x000000d11d1d7210 */ /* 0x000fc60007ffe0ff */
[----:B------:R-:W-:Y:S01]  /*1e5b0*/  IMAD R4, R5, c[0x0][0x3f4], R4 ;  /* 0x0000fd0005047a24 */ /* 0x000fe200078e0204 */
[----:B------:R-:W-:Y:S02]  /*1e5c0*/  IADD3 R9, R3, R6, RZ ;  /* 0x0000000603097210 */ /* 0x000fe40007ffe0ff */
[----:B------:R-:W-:Y:S02]  /*1e5d0*/  MOV R8, R2 ;  /* 0x0000000200087202 */ /* 0x000fe40000000f00 */
[----:B------:R-:W-:Y:S01]  /*1e5e0*/  MOV R6, R28 ;  /* 0x0000001c00067202 */ /* 0x000fe20000000f00 */
        /* <DEDUP_REMOVED lines=9> */
[----:B------:R-:W-:Y:S01]  /*1e680*/  IMAD R3, R3, c[0x0][0x4e8], R28 ;  /* 0x00013a0003037a24 */ /* 0x000fe200078e021c */
[----:B------:R-:W-:Y:S01]  /*1e690*/  MOV R4, R8 ;  /* 0x0000000800047202 */ /* 0x000fe20000000f00 */
[----:B------:R-:W-:-:S04]  /*1e6a0*/  IMAD R2, R6, c[0x0][0x3e4], R2 ;  /* 0x0000f90006027a24 */ /* 0x000fc800078e0202 */
        /* <DEDUP_REMOVED lines=11> */
[----:B------:R1:W3:Y:S02]  /*1e760*/  SHFL.IDX PT, R4, R3, RZ, 0x181f ;  /* 0x00181fff03047589 */ /* 0x0002e400000e0000 */
.L_x_909:
[----:B------:R-:W-:Y:S05]  /*1e770*/  BRA.DIV ~URZ, `(.L_x_861) ;  /* 0x00001d827f007947 */ /* 0x000fea000b800000 */
[----:B------:R4:W1:Y:S02]  /*1e780*/  SHFL.IDX PT, R5, R2, RZ, 0x181f ;  /* 0x00181fff02057589 */ /* 0x00086400000e0000 */
.L_x_910:
[----:B------:R-:W-:Y:S01]  /*1e790*/  IMAD R0, R0, c[0x0][0x4e8], RZ ;  /* 0x00013a0000007a24 */ /* 0x000fe200078e02ff */
[----:B------:R-:W-:Y:S04]  /*1e7a0*/  BSSY B0, `(.L_x_862) ;  /* 0x000000b000007945 */ /* 0x000fe80003800000 */
[----:B------:R-:W-:-:S13]  /*1e7b0*/  ISETP.GE.AND P0, PT, R29, R0, PT ;  /* 0x000000001d00720c */ /* 0x000fda0003f06270 */
[----:B------:R-:W-:Y:S05]  /*1e7c0*/  @P0 BRA `(.L_x_863) ;  /* 0x0000008000000947 */ /* 0x000fea0003800000 */
[----:B------:R-:W-:Y:S02]  /*1e7d0*/  ISETP.GE.AND P1, PT, R116, c[0x0][0x3c8], PT ;  /* 0x0000f20074007a0c */ /* 0x000fe40003f26270 */
[----:B------:R-:W-:-:S11]  /*1e7e0*/  ISETP.GE.AND P0, PT, R13, c[0x0][0x3c8], PT ;  /* 0x0000f2000d007a0c */ /* 0x000fd60003f06270 */
[CC--:B-1----:R-:W-:Y:S02]  /*1e7f0*/  @!P1 LEA R6, P3, R116.reuse, R5.reuse, 0x1 ;  /* 0x0000000574069211 */ /* 0x0c2fe400078608ff */
[C---:B------:R-:W-:Y:S02]  /*1e800*/  @!P0 LEA R8, P2, R13.reuse, R5, 0x1 ;  /* 0x000000050d088211 */ /* 0x040fe400078408ff */
[-C--:B---3--:R-:W-:Y:S02]  /*1e810*/  @!P1 LEA.HI.X R7, R116, R4.reuse, R15, 0x1, P3 ;  /* 0x0000000474079211 */ /* 0x088fe400018f0c0f */
[----:B------:R-:W-:-:S03]  /*1e820*/  @!P0 LEA.HI.X R9, R13, R4, R14, 0x1, P2 ;  /* 0x000000040d098211 */ /* 0x000fc600010f0c0e */
[----:B------:R1:W-:Y:S04]  /*1e830*/  @!P1 ST.E.128 [R6.64], RZ ;  /* 0x000000ff06009985 */ /* 0x0003e8000c101d08 */
[----:B------:R1:W-:Y:S02]  /*1e840*/  @!P0 ST.E.128 [R8.64], RZ ;  /* 0x000000ff08008985 */ /* 0x0003e4000c101d08 */
.L_x_863:
[----:B------:R-:W-:Y:S05]  /*1e850*/  BSYNC B0 ;  /* 0x0000000000007941 */ /* 0x000fea0003800000 */
.L_x_862:
[----:B------:R-:W-:Y:S05]  /*1e860*/  BRA.DIV ~URZ, `(.L_x_864) ;  /* 0x00001d027f007947 */ /* 0x000fea000b800000 */
[----:B---3--:R3:W2:Y:S04]  /*1e870*/  SHFL.IDX PT, R4, R3, 0x1, 0x181f ;  /* 0x00381f0003047f89 */ /* 0x0086a800000e0000 */
[----:B-1----:R3:W1:Y:S02]  /*1e880*/  SHFL.IDX PT, R6, R2, 0x1, 0x181f ;  /* 0x00381f0002067f89 */ /* 0x00266400000e0000 */
.L_x_911:
        /* <DEDUP_REMOVED lines=12> */
.L_x_866:
[----:B------:R-:W-:Y:S05]  /*1e950*/  BSYNC B0 ;  /* 0x0000000000007941 */ /* 0x000fea0003800000 */
.L_x_865:
[----:B------:R-:W-:Y:S05]  /*1e960*/  BRA.DIV ~URZ, `(.L_x_867) ;  /* 0x00001cd27f007947 */ /* 0x000fea000b800000 */
[----:B--2---:R2:W3:Y:S02]  /*1e970*/  SHFL.IDX PT, R4, R3, 0x2, 0x181f ;  /* 0x00581f0003047f89 */ /* 0x0044e400000e0000 */
.L_x_912:
[----:B------:R-:W-:Y:S05]  /*1e980*/  BRA.DIV ~URZ, `(.L_x_868) ;  /* 0x00001d227f007947 */ /* 0x000fea000b800000 */
[----:B-1----:R1:W2:Y:S02]  /*1e990*/  SHFL.IDX PT, R6, R2, 0x2, 0x181f ;  /* 0x00581f0002067f89 */ /* 0x0022a400000e0000 */
.L_x_913:
        /* <DEDUP_REMOVED lines=10> */
[----:B------:R2:W-:Y:S04]  /*1ea40*/  @!P1 ST.E.128 [R8.64], RZ ;  /* 0x000000ff08009985 */ /* 0x0005e8000c101d08 */
[----:B------:R2:W-:Y:S02]  /*1ea50*/  @!P0 ST.E.128 [R6.64], RZ ;  /* 0x000000ff06008985 */ /* 0x0005e4000c101d08 */
.L_x_870:
[----:B------:R-:W-:Y:S05]  /*1ea60*/  BSYNC B0 ;  /* 0x0000000000007941 */ /* 0x000fea0003800000 */
.L_x_869:
[----:B------:R-:W-:Y:S05]  /*1ea70*/  BRA.DIV ~URZ, `(.L_x_871) ;  /* 0x00001ca27f007947 */ /* 0x000fea000b800000 */
[----:B--23--:R-:W2:Y:S04]  /*1ea80*/  SHFL.IDX PT, R3, R3, 0x3, 0x181f ;  /* 0x00781f0003037f89 */ /* 0x00cea800000e0000 */
[----:B-1--4-:R-:W1:Y:S02]  /*1ea90*/  SHFL.IDX PT, R2, R2, 0x3, 0x181f ;  /* 0x00781f0002027f89 */ /* 0x012e6400000e0000 */
.L_x_914:
[----:B------:R-:W-:-:S04]  /*1eaa0*/  IADD3 R29, R29, 0x60, RZ ;  /* 0x000000601d1d7810 */ /* 0x000fc80007ffe0ff */
        /* <DEDUP_REMOVED lines=10> */
.L_x_851:
[----:B------:R-:W-:Y:S05]  /*1eb50*/  BSYNC B1 ;  /* 0x0000000000017941 */ /* 0x000fea0003800000 */
.L_x_835:
[----:B------:R-:W-:-:S13]  /*1eb60*/  ISETP.NE.AND P0, PT, R220, RZ, PT ;  /* 0x000000ffdc00720c */ /* 0x000fda0003f05270 */
[----:B------:R-:W-:Y:S01]  /*1eb70*/  @P0 WARPSYNC 0xffffffff ;  /* 0xffffffff00000948 */ /* 0x000fe20003800000 */
[----:B------:R-:W-:Y:S06]  /*1eb80*/  @P0 BAR.SYNC.DEFER_BLOCKING 0x5, 0x100 ;  /* 0x0144000000000b1d */ /* 0x000fec0000010000 */
[----:B------:R-:W4:Y:S04]  /*1eb90*/  @P0 LDS.128 R208, [0xe100] ;  /* 0x00e10000ffd00984 */ /* 0x000f280000000c00 */
[----:B------:R-:W-:Y:S06]  /*1eba0*/  @P0 BAR.ARV 0x4, 0x100 ;  /* 0x0104000000000b1d */ /* 0x000fec0000002000 */
[----:B------:R-:W-:Y:S05]  /*1ebb0*/  @P0 BRA `(.L_x_872) ;  /* 0x00000ea000000947 */ /* 0x000fea0003800000 */
[----:B------:R-:W-:Y:S01]  /*1ebc0*/  LOP3.LUT R10, R10, 0x1f, RZ, 0xc0, !PT ;  /* 0x0000001f0a0a7812 */ /* 0x000fe200078ec0ff */
[----:B-1-34-:R-:W-:-:S03]  /*1ebd0*/  IMAD.MOV.U32 R2, RZ, RZ, RZ ;  /* 0x000000ffff027224 */ /* 0x01afc600078e00ff */
[----:B------:R-:W-:Y:S01]  /*1ebe0*/  ISETP.NE.AND P6, PT, R10, 0x1f, PT ;  /* 0x0000001f0a00780c */ /* 0x000fe20003fc5270 */
[----:B------:R-:W-:Y:S10]  /*1ebf0*/  BRA.DIV ~URZ, `(.L_x_873) ;  /* 0x00001bf27f007947 */ /* 0x000ff4000b800000 */
[----:B------:R1:W3:Y:S02]  /*1ec00*/  SHFL.IDX PT, R0, R12, RZ, 0x1f ;  /* 0x00001fff0c007589 */ /* 0x0002e400000e0000 */
.L_x_915:
[----:B------:R-:W-:Y:S05]  /*1ec10*/  BRA.DIV ~URZ, `(.L_x_874) ;  /* 0x00001c427f007947 */ /* 0x000fea000b800000 */
[----:B-1----:R-:W1:Y:S02]  /*1ec20*/  SHFL.IDX PT, R12, R12, 0x1, 0x1f ;  /* 0x00201f000c0c7f89 */ /* 0x002e6400000e0000 */
.L_x_916:
[----:B--2---:R-:W-:Y:S02]  /*1ec30*/  IMAD.IADD R5, R211, 0x1, R10 ;  /* 0x00000001d3057824 */ /* 0x004fe400078e020a */
[----:B------:R-:W-:-:S03]  /*1ec40*/  IMAD.MOV.U32 R209, RZ, RZ, RZ ;  /* 0x000000ffffd17224 */ /* 0x000fc600078e00ff */
[----:B------:R-:W-:-:S13]  /*1ec50*/  ISETP.GE.OR P0, PT, R5, c[0x0][0x53c], !P6 ;  /* 0x00014f0005007a0c */ /* 0x000fda0007706670 */
[----:B------:R-:W-:Y:S01]  /*1ec60*/  @!P0 IMAD.MOV.U32 R4, RZ, RZ, 0x4 ;  /* 0x00000004ff048424 */ /* 0x000fe200078e00ff */
[----:B------:R-:W-:-:S03]  /*1ec70*/  @!P0 MOV R3, 0x4 ;  /* 0x0000000400038802 */ /* 0x000fc60000000f00 */
[----:B------:R-:W-:-:S04]  /*1ec80*/  @!P0 IMAD.WIDE R6, R5, R4, c[0x0][0x580] ;  /* 0x0001600005068625 */ /* 0x000fc800078e0204 */
[----:B------:R-:W-:Y:S01]  /*1ec90*/  @!P0 IMAD.WIDE R4, R5, R3, c[0x0][0x578] ;  /* 0x00015e0005048625 */ /* 0x000fe200078e0203 */
[----:B------:R-:W2:Y:S04]  /*1eca0*/  @!P0 LDG.E R209, [R6.64] ;  /* 0x0000000806d18981 */ /* 0x000ea8000c1e1900 */
[----:B------:R4:W2:Y:S01]  /*1ecb0*/  @!P0 LDG.E R2, [R4.64] ;  /* 0x0000000804028981 */ /* 0x0008a2000c1e1900 */
[C---:B------:R-:W-:Y:S02]  /*1ecc0*/  ISETP.GE.U32.AND P4, PT, R10.reuse, 0x10, PT ;  /* 0x000000100a00780c */ /* 0x040fe40003f86070 */
[C---:B------:R-:W-:Y:S02]  /*1ecd0*/  ISETP.GE.U32.AND P3, PT, R10.reuse, 0x8, PT ;  /* 0x000000080a00780c */ /* 0x040fe40003f66070 */
[----:B------:R-:W-:-:S02]  /*1ece0*/  ISETP.GE.U32.AND P2, PT, R10, 0x4, PT ;  /* 0x000000040a00780c */ /* 0x000fc40003f46070 */
[C---:B------:R-:W-:Y:S02]  /*1ecf0*/  ISETP.GE.U32.AND P1, PT, R10.reuse, 0x2, PT ;  /* 0x000000020a00780c */ /* 0x040fe40003f26070 */
[----:B------:R-:W-:Y:S02]  /*1ed00*/  ISETP.NE.AND P5, PT, R10, RZ, PT ;  /* 0x000000ff0a00720c */ /* 0x000fe40003fa5270 */
[----:B----4-:R-:W-:Y:S01]  /*1ed10*/  MOV R5, RZ ;  /* 0x000000ff00057202 */ /* 0x010fe20000000f00 */
[----:B--2---:R-:W-:Y:S01]  /*1ed20*/  IMAD R6, R2, R209, RZ ;  /* 0x000000d102067224 */ /* 0x004fe200078e02ff */
[----:B------:R-:W-:Y:S07]  /*1ed30*/  BRA.DIV ~URZ, `(.L_x_875) ;  /* 0x00001b927f007947 */ /* 0x000fee000b800000 */
[----:B------:R2:W4:Y:S02]  /*1ed40*/  SHFL.UP PT, R3, R6, 0x1, RZ ;  /* 0x0420000006037989 */ /* 0x00052400000e00ff */
.L_x_917:
[----:B----4-:R-:W-:-:S04]  /*1ed50*/  SEL R3, R3, RZ, P5 ;  /* 0x000000ff03037207 */ /* 0x010fc80002800000 */
[----:B--2---:R-:W-:Y:S01]  /*1ed60*/  IADD3 R6, R6, R3, RZ ;  /* 0x0000000306067210 */ /* 0x004fe20007ffe0ff */
[----:B------:R-:W-:Y:S05]  /*1ed70*/  BRA.DIV ~URZ, `(.L_x_876) ;  /* 0x00001ba27f007947 */ /* 0x000fea000b800000 */
        /* <DEDUP_REMOVED lines=12> */
[----:B------:R2:W4:Y:S02]  /*1ee40*/  SHFL.IDX PT, R3, R4, 0x1f, 0x1f ;  /* 0x03e01f0004037f89 */ /* 0x00052400000e0000 */
.L_x_918:
[----:B----4-:R-:W-:Y:S01]  /*1ee50*/  IMAD R3, R3, c[0x0][0x538], RZ ;  /* 0x00014e0003037a24 */ /* 0x010fe200078e02ff */
[----:B------:R-:W-:Y:S04]  /*1ee60*/  BSSY B1, `(.L_x_877) ;  /* 0x00000ba000017945 */ /* 0x000fe80003800000 */
[----:B-1----:R-:W-:-:S04]  /*1ee70*/  IADD3 R208, R3, R12, RZ ;  /* 0x0000000c03d07210 */ /* 0x002fc80007ffe0ff */
[----:B---3--:R-:W-:-:S13]  /*1ee80*/  ISETP.GT.AND P0, PT, R208, R0, PT ;  /* 0x00000000d000720c */ /* 0x008fda0003f04270 */
[----:B------:R-:W-:Y:S05]  /*1ee90*/  @P0 BRA `(.L_x_878) ;  /* 0x0000024000000947 */ /* 0x000fea0003800000 */
.L_x_882:
[----:B------:R-:W-:-:S04]  /*1eea0*/  IADD3 R211, R211, 0x1f, RZ ;  /* 0x0000001fd3d37810 */ /* 0x000fc80007ffe0ff */
[----:B------:R-:W-:-:S13]  /*1eeb0*/  ISETP.GE.AND P0, PT, R211, c[0x0][0x53c], PT ;  /* 0x00014f00d3007a0c */ /* 0x000fda0003f06270 */
[----:B------:R-:W-:Y:S05]  /*1eec0*/  @P0 BRA `(.L_x_879) ;  /* 0x00000af000000947 */ /* 0x000fea0003800000 */
[----:B------:R-:W-:Y:S02]  /*1eed0*/  IADD3 R6, R211, R10, RZ ;  /* 0x0000000ad3067210 */ /* 0x000fe40007ffe0ff */
[----:B------:R-:W-:Y:S02]  /*1eee0*/  MOV R209, RZ ;  /* 0x000000ff00d17202 */ /* 0x000fe40000000f00 */
[----:B------:R-:W-:Y:S02]  /*1eef0*/  ISETP.GE.OR P0, PT, R6, c[0x0][0x53c], !P6 ;  /* 0x00014f0006007a0c */ /* 0x000fe40007706670 */
[----:B------:R-:W-:-:S11]  /*1ef00*/  MOV R2, RZ ;  /* 0x000000ff00027202 */ /* 0x000fd60000000f00 */
[----:B--2---:R-:W-:Y:S02]  /*1ef10*/  @!P0 MOV R4, 0x4 ;  /* 0x0000000400048802 */ /* 0x004fe40000000f00 */
        /* <DEDUP_REMOVED lines=8> */
.L_x_919:
        /* <DEDUP_REMOVED lines=16> */
.L_x_920:
[----:B--2---:R-:W-:-:S05]  /*1f0a0*/  IMAD R3, R3, c[0x0][0x538], RZ ;  /* 0x00014e0003037a24 */ /* 0x004fca00078e02ff */
[----:B------:R-:W-:-:S04]  /*1f0b0*/  IADD3 R208, R3, R208, RZ ;  /* 0x000000d003d07210 */ /* 0x000fc80007ffe0ff */
[----:B------:R-:W-:-:S13]  /*1f0c0*/  ISETP.GT.AND P0, PT, R208, R0, PT ;  /* 0x00000000d000720c */ /* 0x000fda0003f04270 */
[----:B-1----:R-:W-:Y:S05]  /*1f0d0*/  @!P0 BRA `(.L_x_882) ;  /* 0xfffffdc000008947 */ /* 0x002fea000383ffff */
.L_x_878:
[----:B------:R-:W-:-:S05]  /*1f0e0*/  IADD3 R208, -R3, R208, RZ ;  /* 0x000000d003d07210 */ /* 0x000fca0007ffe1ff */
[----:B------:R-:W-:-:S05]  /*1f0f0*/  IMAD R3, R4, c[0x0][0x538], R208 ;  /* 0x00014e0004037a24 */ /* 0x000fca00078e02d0 */
[----:B------:R-:W-:Y:S01]  /*1f100*/  ISETP.GT.AND P0, PT, R3, R0, PT ;  /* 0x000000000300720c */ /* 0x000fe20003f04270 */
[----:B------:R-:W-:-:S12]  /*1f110*/  BRA.DIV ~URZ, `(.L_x_883) ;  /* 0x00001bb27f007947 */ /* 0x000fd8000b800000 */
[----:B------:R-:W-:-:S04]  /*1f120*/  VOTE.ANY R3, PT, !P0 ;  /* 0x0000000000037806 */ /* 0x000fc800040e0100 */
.L_x_921:
[----:B------:R-:W1:Y:S02]  /*1f130*/  POPC R6, R3 ;  /* 0x0000000300067309 */ /* 0x000e640000000000 */
[----:B-1----:R-:W-:Y:S01]  /*1f140*/  IADD3 R211, R6, R211, RZ ;  /* 0x000000d306d37210 */ /* 0x002fe20007ffe0ff */
[----:B------:R-:W-:Y:S05]  /*1f150*/  BRA.DIV ~URZ, `(.L_x_884) ;  /* 0x00001bc27f007947 */ /* 0x000fea000b800000 */
[----:B------:R1:W3:Y:S04]  /*1f160*/  SHFL.IDX PT, R209, R209, R6, 0x1f ;  /* 0x00001f06d1d17589 */ /* 0x0002e800000e0000 */
[----:B------:R1:W4:Y:S02]  /*1f170*/  SHFL.IDX PT, R2, R2, R6, 0x1f ;  /* 0x00001f0602027589 */ /* 0x00032400000e0000 */
.L_x_922:
[----:B------:R-:W-:Y:S01]  /*1f180*/  ISETP.NE.AND P0, PT, R3, RZ, PT ;  /* 0x000000ff0300720c */ /* 0x000fe20003f05270 */
[----:B------:R-:W-:-:S12]  /*1f190*/  BSSY B0, `(.L_x_885) ;  /* 0x0000005000007945 */ /* 0x000fd80003800000 */
[----:B------:R-:W-:Y:S05]  /*1f1a0*/  @!P0 BRA `(.L_x_886) ;  /* 0x0000003000008947 */ /* 0x000fea0003800000 */
[----:B------:R-:W-:Y:S01]  /*1f1b0*/  IADD3 R5, R6, -0x1, RZ ;  /* 0xffffffff06057810 */ /* 0x000fe20007ffe0ff */
[----:B------:R-:W-:Y:S05]  /*1f1c0*/  BRA.DIV ~URZ, `(.L_x_887) ;  /* 0x00001c227f007947 */ /* 0x000fea000b800000 */
[----:B------:R1:W2:Y:S02]  /*1f1d0*/  SHFL.IDX PT, R5, R4, R5, 0x1f ;  /* 0x00001f0504057589 */ /* 0x0002a400000e0000 */
.L_x_886:
[----:B------:R-:W-:Y:S05]  /*1f1e0*/  BSYNC B0 ;  /* 0x0000000000007941 */ /* 0x000fea0003800000 */
.L_x_885:
[----:B----4-:R-:W-:Y:S01]  /*1f1f0*/  ISETP.NE.AND P0, PT, R2, 0x1, PT ;  /* 0x000000010200780c */ /* 0x010fe20003f05270 */
[----:B--2---:R-:W-:Y:S01]  /*1f200*/  IMAD R208, R5, c[0x0][0x538], R208 ;  /* 0x00014e0005d07a24 */ /* 0x004fe200078e02d0 */
[----:B------:R-:W-:Y:S04]  /*1f210*/  BSSY B0, `(.L_x_888) ;  /* 0x0000077000007945 */ /* 0x000fe80003800000 */
[----:B------:R-:W-:-:S07]  /*1f220*/  IADD3 R5, -R208, R0, RZ ;  /* 0x00000000d0057210 */ /* 0x000fce0007ffe1ff */
[----:B------:R-:W-:Y:S05]  /*1f230*/  @!P0 BRA `(.L_x_889) ;  /* 0x0000037000008947 */ /* 0x000fea0003800000 */
[----:B-1-3--:R-:W-:Y:S02]  /*1f240*/  IABS R6, R209 ;  /* 0x000000d100067213 */ /* 0x00afe40000000000 */
[----:B------:R-:W-:Y:S02]  /*1f250*/  IABS R7, R2 ;  /* 0x0000000200077213 */ /* 0x000fe40000000000 */
[----:B------:R-:W1:Y:S01]  /*1f260*/  I2F.RP R12, R6 ;  /* 0x00000006000c7306 */ /* 0x000e620000209400 */
[----:B------:R-:W-:Y:S02]  /*1f270*/  IABS R3, R5 ;  /* 0x0000000500037213 */ /* 0x000fe40000000000 */
[----:B------:R-:W-:-:S05]  /*1f280*/  IABS R0, R209 ;  /* 0x000000d100007213 */ /* 0x000fca0000000000 */
[----:B------:R-:W2:Y:S01]  /*1f290*/  I2F.RP R8, R7 ;  /* 0x0000000700087306 */ /* 0x000ea20000209400 */
[----:B------:R-:W-:-:S07]  /*1f2a0*/  IMAD.MOV R0, RZ, RZ, -R0 ;  /* 0x000000ffff007224 */ /* 0x000fce00078e0a00 */
        /* <DEDUP_REMOVED lines=9> */
[----:B------:R-:W-:-:S04]  /*1f340*/  IMAD.HI.U32 R4, R13, R4, R12 ;  /* 0x000000040d047227 */ /* 0x000fc800078e000c */
[----:B--2---:R-:W-:Y:S02]  /*1f350*/  IMAD.MOV.U32 R8, RZ, RZ, RZ ;  /* 0x000000ffff087224 */ /* 0x004fe400078e00ff */
[----:B------:R-:W-:-:S04]  /*1f360*/  IMAD.HI.U32 R4, R4, R3, RZ ;  /* 0x0000000304047227 */ /* 0x000fc800078e00ff */
[----:B------:R-:W-:-:S05]  /*1f370*/  IMAD R0, R4, R0, R3 ;  /* 0x0000000004007224 */ /* 0x000fca00078e0203 */
[----:B------:R-:W-:-:S13]  /*1f380*/  ISETP.GT.U32.AND P0, PT, R6, R0, PT ;  /* 0x000000000600720c */ /* 0x000fda0003f04070 */
[----:B------:R-:W-:Y:S01]  /*1f390*/  @!P0 IMAD.IADD R0, R0, 0x1, -R6 ;  /* 0x0000000100008824 */ /* 0x000fe200078e0a06 */
[----:B------:R-:W-:Y:S02]  /*1f3a0*/  @!P0 IADD3 R4, R4, 0x1, RZ ;  /* 0x0000000104048810 */ /* 0x000fe40007ffe0ff */
[----:B------:R-:W-:Y:S02]  /*1f3b0*/  ISETP.NE.AND P0, PT, R209, RZ, PT ;  /* 0x000000ffd100720c */ /* 0x000fe40003f05270 */
[----:B------:R-:W-:Y:S01]  /*1f3c0*/  ISETP.GE.U32.AND P2, PT, R0, R6, PT ;  /* 0x000000060000720c */ /* 0x000fe20003f46070 */
[----:B---3--:R-:W-:Y:S01]  /*1f3d0*/  IMAD.MOV R6, RZ, RZ, -R9 ;  /* 0x000000ffff067224 */ /* 0x008fe200078e0a09 */
        /* <DEDUP_REMOVED lines=29> */
.L_x_889:
[----:B------:R-:W-:-:S04]  /*1f5b0*/  IMAD.MOV.U32 R0, RZ, RZ, 0x4 ;  /* 0x00000004ff007424 */ /* 0x000fc800078e00ff */
[----:B------:R-:W-:-:S06]  /*1f5c0*/  IMAD.WIDE R2, R211, R0, c[0x0][0x590] ;  /* 0x00016400d3027625 */ /* 0x000fcc00078e0200 */
[----:B------:R-:W2:Y:S01]  /*1f5d0*/  LDG.E R3, [R2.64] ;  /* 0x0000000802037981 */ /* 0x000ea2000c1e1900 */
        /* <DEDUP_REMOVED lines=31> */
[----:B------:R-:W-:Y:S01]  /*1f7d0*/  IABS R7, R3 ;  /* 0x0000000300077213 */ /* 0x000fe20000000000 */
[----:B------:R-:W-:Y:S01]  /*1f7e0*/  IMAD.MOV R210, RZ, RZ, -R3 ;  /* 0x000000ffffd27224 */ /* 0x000fe200078e0a03 */
[----:B------:R-:W-:Y:S02]  /*1f7f0*/  IADD3 R4, R4, 0x1000000, R5 ;  /* 0x0100000004047810 */ /* 0x000fe40007ffe005 */
[----:B------:R-:W1:Y:S08]  /*1f800*/  I2F.RP R8, R7 ;  /* 0x0000000700087306 */ /* 0x000e700000209400 */
[----:B-1----:R-:W1:Y:S02]  /*1f810*/  MUFU.RCP R8, R8 ;  /* 0x0000000800087308 */ /* 0x002e640000001000 */
[----:B-1----:R-:W-:-:S06]  /*1f820*/  IADD3 R8, R8, 0xffffffe, RZ ;  /* 0x0ffffffe08087810 */ /* 0x002fcc0007ffe0ff */
[----:B------:R-:W1:Y:S02]  /*1f830*/  F2I.FTZ.U32.TRUNC.NTZ R9, R8 ;  /* 0x0000000800097305 */ /* 0x000e64000021f000 */
[----:B-1----:R-:W-:Y:S02]  /*1f840*/  IMAD.MOV R0, RZ, RZ, -R9 ;  /* 0x000000ffff007224 */ /* 0x002fe400078e0a09 */
[----:B------:R-:W-:Y:S02]  /*1f850*/  IMAD.MOV.U32 R8, RZ, RZ, RZ ;  /* 0x000000ffff087224 */ /* 0x000fe400078e00ff */
        /* <DEDUP_REMOVED lines=16> */
[----:B------:R-:W-:Y:S02]  /*1f960*/  IMAD R210, R6, R210, R4 ;  /* 0x000000d206d27224 */ /* 0x000fe400078e0204 */
[----:B------:R-:W-:Y:S02]  /*1f970*/  IMAD.MOV.U32 R3, RZ, RZ, R6 ;  /* 0x000000ffff037224 */ /* 0x000fe400078e0006 */
.L_x_890:
[----:B------:R-:W-:Y:S05]  /*1f980*/  BSYNC B0 ;  /* 0x0000000000007941 */ /* 0x000fea0003800000 */
.L_x_888:
[----:B------:R-:W-:-:S04]  /*1f990*/  LOP3.LUT R3, RZ, R3, RZ, 0x33, !PT ;  /* 0x00000003ff037212 */ /* 0x000fc800078e33ff */
[----:B------:R-:W-:Y:S01]  /*1f9a0*/  IADD3 R209, R3, R209, RZ ;  /* 0x000000d103d17210 */ /* 0x000fe20007ffe0ff */
[----:B------:R-:W-:Y:S05]  /*1f9b0*/  BRA `(.L_x_891) ;  /* 0x0000004000007947 */ /* 0x000fea0003800000 */
.L_x_879:
[----:B------:R-:W-:Y:S01]  /*1f9c0*/  IMAD.MOV.U32 R208, RZ, RZ, R0 ;  /* 0x000000ffffd07224 */ /* 0x000fe200078e0000 */
[----:B------:R-:W-:Y:S01]  /*1f9d0*/  MOV R210, RZ ;  /* 0x000000ff00d27202 */ /* 0x000fe20000000f00 */
[----:B------:R-:W-:Y:S01]  /*1f9e0*/  IMAD.MOV.U32 R209, RZ, RZ, RZ ;  /* 0x000000ffffd17224 */ /* 0x000fe200078e00ff */
[----:B------:R-:W-:Y:S02]  /*1f9f0*/  MOV R211, c[0x0][0x53c] ;  /* 0x00014f0000d37a02 */ /* 0x000fe40000000f00 */
.L_x_891:
[----:B------:R-:W-:Y:S05]  /*1fa00*/  BSYNC B1 ;  /* 0x0000000000017941 */ /* 0x000fea0003800000 */
.L_x_877:
[----:B------:R-:W-:Y:S01]  /*1fa10*/  WARPSYNC 0xffffffff ;  /* 0xffffffff00007948 */ /* 0x000fe20003800000 */
[----:B------:R-:W-:Y:S01]  /*1fa20*/  BAR.SYNC.DEFER_BLOCKING 0x4, 0x100 ;  /* 0x0104000000007b1d */ /* 0x000fe20000010000 */
[----:B------:R-:W-:-:S13]  /*1fa30*/  ISETP.NE.AND P0, PT, R10, RZ, PT ;  /* 0x000000ff0a00720c */ /* 0x000fda0003f05270 */
[----:B------:R1:W-:Y:S04]  /*1fa40*/  @!P0 STS.128 [0xe100], R208 ;  /* 0x00e100d0ff008388 */ /* 0x0003e80000000c00 */
[----:B------:R-:W-:Y:S06]  /*1fa50*/  BAR.ARV 0x5, 0x100 ;  /* 0x0144000000007b1d */ /* 0x000fec0000002000 */
.L_x_872:
[----:B----4-:R-:W-:-:S13]  /*1fa60*/  ISETP.GE.AND P0, PT, R211, c[0x0][0x53c], PT ;  /* 0x00014f00d3007a0c */ /* 0x010fda0003f06270 */
[----:B-123--:R-:W-:Y:S01]  /*1fa70*/  @P0 CALL.REL.NOINC `(.L_x_892) ;  /* 0x0000001000000944 */ /* 0x00efe20003c00000 */
[----:B------:R-:W-:Y:S05]  /*1fa80*/  BRA `(.L_x_893) ;  /* 0xfffe1b2000007947 */ /* 0x000fea000383ffff */
.L_x_892:
[----:B------:R-:W-:Y:S05]  /*1fa90*/  EXIT ;  /* 0x000000000000794d */ /* 0x000fea0003800000 */
.L_x_683:
[----:B------:R-:W-:Y:S02]  /*1faa0*/  MOV R4, 0x1 ;  /* 0x0000000100047802 */ /* 0x000fe40000000f00 */
[----:B------:R-:W-:Y:S02]  /*1fab0*/  MOV R3, 0x1fad0 ;  /* 0x0001fad000037802 */ /* 0x000fe40000000f00 */
[----:B------:R-:W-:Y:S05]  /*1fac0*/  CALL.REL.NOINC `($__internal_16_$__cuda_sm70_shflsync_up_p) ;  /* 0x0000143000007944 */ /* 0x000fea0003c00000 */
[----:B--2---:R-:W-:Y:S01]  /*1fad0*/  MOV R3, R4 ;  /* 0x0000000400037202 */ /* 0x004fe20000000f00 */
[----:B-1----:R-:W-:Y:S05]  /*1fae0*/  BRA `(.L_x_894) ;  /* 0xfffe098000007947 */ /* 0x002fea000383ffff */
.L_x_684:
[----:B------:R-:W-:Y:S02]  /*1faf0*/  MOV R4, 0x2 ;  /* 0x0000000200047802 */ /* 0x000fe40000000f00 */
[----:B------:R-:W-:Y:S02]  /*1fb00*/  MOV R3, 0x1fb20 ;  /* 0x0001fb2000037802 */ /* 0x000fe40000000f00 */
[----:B------:R-:W-:Y:S05]  /*1fb10*/  CALL.REL.NOINC `($__internal_16_$__cuda_sm70_shflsync_up_p) ;  /* 0x000013e000007944 */ /* 0x000fea0003c00000 */
[----:B--2---:R-:W-:Y:S02]  /*1fb20*/  SEL R4, R4, RZ, P4 ;  /* 0x000000ff04047207 */ /* 0x004fe40002000000 */
[----:B------:R-:W-:-:S03]  /*1fb30*/  MOV R3, 0x1fb70 ;  /* 0x0001fb7000037802 */ /* 0x000fc60000000f00 */
[----:B-1----:R-:W-:Y:S02]  /*1fb40*/  IMAD.IADD R6, R6, 0x1, R4 ;  /* 0x0000000106067824 */ /* 0x002fe400078e0204 */
[----:B------:R-:W-:Y:S02]  /*1fb50*/  IMAD.MOV.U32 R4, RZ, RZ, 0x4 ;  /* 0x00000004ff047424 */ /* 0x000fe400078e00ff */
        /* <DEDUP_REMOVED lines=11> */
[----:B--2---:R-:W-:Y:S01]  /*1fc10*/  SEL R4, R4, RZ, P1 ;  /* 0x000000ff04047207 */ /* 0x004fe20000800000 */
[----:B------:R-:W-:Y:S01]  /*1fc20*/  IMAD.MOV.U32 R68, RZ, RZ, 0x1f ;  /* 0x0000001fff447424 */ /* 0x000fe200078e00ff */
[----:B------:R-:W-:Y:S02]  /*1fc30*/  MOV R67, 0x1f ;  /* 0x0000001f00437802 */ /* 0x000fe40000000f00 */
[----:B------:R-:W-:Y:S01]  /*1fc40*/  MOV R66, 0x1fc80 ;  /* 0x0001fc8000427802 */ /* 0x000fe20000000f00 */
[----:B------:R-:W-:-:S04]  /*1fc50*/  IMAD.IADD R4, R6, 0x1, R4 ;  /* 0x0000000106047824 */ /* 0x000fc800078e0204 */
[----:B------:R-:W-:Y:S02]  /*1fc60*/  IMAD.MOV.U32 R69, RZ, RZ, R4 ;  /* 0x000000ffff457224 */ /* 0x000fe400078e0004 */
[----:B-1----:R-:W-:Y:S05]  /*1fc70*/  CALL.REL.NOINC `($__internal_15_$__cuda_sm70_shflsync_idx_p) ;  /* 0x0000123000007944 */ /* 0x002fea0003c00000 */
[----:B------:R-:W-:Y:S05]  /*1fc80*/  BRA `(.L_x_895) ;  /* 0xfffe08e000007947 */ /* 0x000fea000383ffff */
.L_x_686:
[----:B------:R-:W-:Y:S02]  /*1fc90*/  SEL R6, RZ, 0x1, P0 ;  /* 0x00000001ff067807 */ /* 0x000fe40000000000 */
[----:B------:R-:W-:Y:S02]  /*1fca0*/  MOV R3, 0x1fcc0 ;  /* 0x0001fcc000037802 */ /* 0x000fe40000000f00 */
[----:B------:R-:W-:Y:S05]  /*1fcb0*/  CALL.REL.NOINC `($__internal_17_$__cuda_sm70_votesync_ballot) ;  /* 0x0000129000007944 */ /* 0x000fea0003c00000 */
[----:B------:R-:W-:Y:S05]  /*1fcc0*/  BRA `(.L_x_896) ;  /* 0xfffe093000007947 */ /* 0x000fea000383ffff */
.L_x_687:
[----:B------:R-:W-:Y:S01]  /*1fcd0*/  IMAD.MOV.U32 R69, RZ, RZ, R7 ;  /* 0x000000ffff457224 */ /* 0x000fe200078e0007 */
[----:B------:R-:W-:Y:S01]  /*1fce0*/  MOV R68, R3 ;  /* 0x0000000300447202 */ /* 0x000fe20000000f00 */
[----:B------:R-:W-:Y:S01]  /*1fcf0*/  IMAD.MOV.U32 R67, RZ, RZ, 0x1f ;  /* 0x0000001fff437424 */ /* 0x000fe200078e00ff */
[----:B------:R-:W-:Y:S02]  /*1fd00*/  MOV R66, 0x1fd20 ;  /* 0x0001fd2000427802 */ /* 0x000fe40000000f00 */
[----:B------:R-:W-:Y:S05]  /*1fd10*/  CALL.REL.NOINC `($__internal_15_$__cuda_sm70_shflsync_idx_p) ;  /* 0x0000119000007944 */ /* 0x000fea0003c00000 */
[----:B------:R-:W-:Y:S01]  /*1fd20*/  IMAD.MOV.U32 R7, RZ, RZ, R67 ;  /* 0x000000ffff077224 */ /* 0x000fe200078e0043 */
[----:B------:R-:W-:Y:S01]  /*1fd30*/  MOV R69, R5 ;  /* 0x0000000500457202 */ /* 0x000fe20000000f00 */
[----:B------:R-:W-:Y:S01]  /*1fd40*/  IMAD.MOV.U32 R8, RZ, RZ, RZ ;  /* 0x000000ffff087224 */ /* 0x000fe200078e00ff */
[----:B------:R-:W-:Y:S01]  /*1fd50*/  MOV R68, R3 ;  /* 0x0000000300447202 */ /* 0x000fe20000000f00 */
[----:B------:R-:W-:Y:S01]  /*1fd60*/  IMAD.MOV.U32 R67, RZ, RZ, 0x1f ;  /* 0x0000001fff437424 */ /* 0x000fe200078e00ff */
[----:B------:R-:W-:-:S02]  /*1fd70*/  MOV R66, 0x1fd90 ;  /* 0x0001fd9000427802 */ /* 0x000fc40000000f00 */
[----:B------:R-:W-:Y:S05]  /*1fd80*/  CALL.REL.NOINC `($__internal_15_$__cuda_sm70_shflsync_idx_p) ;  /* 0x0000112000007944 */ /* 0x000fea0003c00000 */
[----:B------:R-:W-:Y:S01]  /*1fd90*/  MOV R5, R67 ;  /* 0x0000004300057202 */ /* 0x000fe20000000f00 */
[----:B------:R-:W-:Y:S05]  /*1fda0*/  BRA `(.L_x_897) ;  /* 0xfffe08b000007947 */ /* 0x000fea000383ffff */
.L_x_690:
[----:B------:R-:W-:Y:S01]  /*1fdb0*/  IMAD.MOV.U32 R69, RZ, RZ, R4 ;  /* 0x000000ffff457224 */ /* 0x000fe200078e0004 */
[----:B------:R-:W-:Y:S01]  /*1fdc0*/  MOV R68, R3 ;  /* 0x0000000300447202 */ /* 0x000fe20000000f00 */
[----:B------:R-:W-:Y:S01]  /*1fdd0*/  IMAD.MOV.U32 R67, RZ, RZ, 0x1f ;  /* 0x0000001fff437424 */ /* 0x000fe200078e00ff */
[----:B------:R-:W-:-:S02]  /*1fde0*/  MOV R66, 0x1fe00 ;  /* 0x0001fe0000427802 */ /* 0x000fc40000000f00 */
[----:B--23--:R-:W-:Y:S05]  /*1fdf0*/  CALL.REL.NOINC `($__internal_15_$__cuda_sm70_shflsync_idx_p) ;  /* 0x000010b000007944 */ /* 0x00cfea0003c00000 */
[----:B------:R-:W-:Y:S01]  /*1fe00*/  MOV R8, R67 ;  /* 0x0000004300087202 */ /* 0x000fe20000000f00 */
[----:B------:R-:W-:Y:S05]  /*1fe10*/  BRA `(.L_x_689) ;  /* 0xfffe08a000007947 */ /* 0x000fea000383ffff */
.L_x_831:
[----:B------:R-:W-:Y:S01]  /*1fe20*/  IMAD.MOV.U32 R7, RZ, RZ, R243 ;  /* 0x000000ffff077224 */ /* 0x000fe200078e00f3 */
[----:B------:R-:W-:-:S02]  /*1fe30*/  MOV R6, 0x2 ;  /* 0x0000000200067802 */ /* 0x000fc40000000f00 */
[----:B------:R-:W-:Y:S02]  /*1fe40*/  MOV R5, 0x1fe60 ;  /* 0x0001fe6000057802 */ /* 0x000fe40000000f00 */
[----:B------:R-:W-:Y:S05]  /*1fe50*/  CALL.REL.NOINC `($__internal_14_$__cuda_sm70_shflsync_bfly_p) ;  /* 0x0000100000007944 */ /* 0x000fea0003c00000 */
[----:B--2---:R-:W-:Y:S01]  /*1fe60*/  MOV R2, R6 ;  /* 0x0000000600027202 */ /* 0x004fe20000000f00 */
[----:B-1----:R-:W-:Y:S05]  /*1fe70*/  BRA `(.L_x_898) ;  /* 0xffffbbf000007947 */ /* 0x002fea000383ffff */
.L_x_832:
[----:B------:R-:W-:Y:S01]  /*1fe80*/  IMAD.MOV.U32 R7, RZ, RZ, R2 ;  /* 0x000000ffff077224 */ /* 0x000fe200078e0002 */
[----:B------:R-:W-:Y:S02]  /*1fe90*/  MOV R6, 0x1 ;  /* 0x0000000100067802 */ /* 0x000fe40000000f00 */
[----:B------:R-:W-:Y:S02]  /*1fea0*/  MOV R5, 0x1fec0 ;  /* 0x0001fec000057802 */ /* 0x000fe40000000f00 */
[----:B-1----:R-:W-:Y:S05]  /*1feb0*/  CALL.REL.NOINC `($__internal_14_$__cuda_sm70_shflsync_bfly_p) ;  /* 0x00000fa000007944 */ /* 0x002fea0003c00000 */
[----:B--2---:R-:W-:Y:S01]  /*1fec0*/  FADD.FTZ R2, R2, R6 ;  /* 0x0000000602027221 */ /* 0x004fe20000010000 */
[----:B-1----:R-:W-:Y:S02]  /*1fed0*/  MOV R7, R242 ;  /* 0x000000f200077202 */ /* 0x002fe40000000f00 */
[----:B------:R-:W-:Y:S02]  /*1fee0*/  MOV R6, 0x2 ;  /* 0x0000000200067802 */ /* 0x000fe40000000f00 */
[----:B------:R-:W-:Y:S02]  /*1fef0*/  MOV R5, 0x1ff10 ;  /* 0x0001ff1000057802 */ /* 0x000fe40000000f00 */
[----:B------:R-:W-:Y:S05]  /*1ff00*/  CALL.REL.NOINC `($__internal_14_$__cuda_sm70_shflsync_bfly_p) ;  /* 0x00000f5000007944 */ /* 0x000fea0003c00000 */
[----:B--2---:R-:W-:Y:S01]  /*1ff10*/  FADD.FTZ R242, R242, R6 ;  /* 0x00000006f2f27221 */ /* 0x004fe20000010000 */
[----:B------:R-:W-:-:S02]  /*1ff20*/  MOV R6, 0x1 ;  /* 0x0000000100067802 */ /* 0x000fc40000000f00 */
[----:B------:R-:W-:Y:S02]  /*1ff30*/  MOV R5, 0x1ff60 ;  /* 0x0001ff6000057802 */ /* 0x000fe40000000f00 */
[----:B-1----:R-:W-:Y:S02]  /*1ff40*/  MOV R7, R242 ;  /* 0x000000f200077202 */ /* 0x002fe40000000f00 */
[----:B------:R-:W-:Y:S05]  /*1ff50*/  CALL.REL.NOINC `($__internal_14_$__cuda_sm70_shflsync_bfly_p) ;  /* 0x00000f0000007944 */ /* 0x000fea0003c00000 */
[----:B--2---:R-:W-:Y:S01]  /*1ff60*/  MOV R10, R6 ;  /* 0x00000006000a7202 */ /* 0x004fe20000000f00 */
[----:B-1----:R-:W-:Y:S05]  /*1ff70*/  BRA `(.L_x_899) ;  /* 0xffffbb6000007947 */ /* 0x002fea000383ffff */
.L_x_839:
[----:B--234-:R-:W-:Y:S01]  /*1ff80*/  IMAD.MOV.U32 R69, RZ, RZ, R2 ;  /* 0x000000ffff457224 */ /* 0x01cfe200078e0002 */
[----:B------:R-:W-:Y:S01]  /*1ff90*/  MOV R68, RZ ;  /* 0x000000ff00447202 */ /* 0x000fe20000000f00 */
[----:B------:R-:W-:Y:S01]  /*1ffa0*/  IMAD.MOV.U32 R67, RZ, RZ, 0x181f ;  /* 0x0000181fff437424 */ /* 0x000fe200078e00ff */
[----:B------:R-:W-:Y:S02]  /*1ffb0*/  MOV R66, 0x1ffd0 ;  /* 0x0001ffd000427802 */ /* 0x000fe40000000f00 */
[----:B-1----:R-:W-:Y:S05]  /*1ffc0*/  CALL.REL.NOINC `($__internal_15_$__cuda_sm70_shflsync_idx_p) ;  /* 0x00000ee000007944 */ /* 0x002fea0003c00000 */
[----:B------:R-:W-:Y:S01]  /*1ffd0*/  MOV R3, R67 ;  /* 0x0000004300037202 */ /* 0x000fe20000000f00 */
[----:B------:R-:W-:Y:S05]  /*1ffe0*/  BRA `(.L_x_900) ;  /* 0xffffcfc000007947 */ /* 0x000fea000383ffff */
.L_x_840:
[----:B------:R-:W-:Y:S01]  /*1fff0*/  IMAD.MOV.U32 R69, RZ, RZ, R0 ;  /* 0x000000ffff457224 */ /* 0x000fe200078e0000 */
[----:B------:R-:W-:Y:S01]  /*20000*/  MOV R68, RZ ;  /* 0x000000ff00447202 */ /* 0x000fe20000000f00 */
[----:B------:R-:W-:Y:S01]  /*20010*/  IMAD.MOV.U32 R67, RZ, RZ, 0x181f ;  /* 0x0000181fff437424 */ /* 0x000fe200078e00ff */
[----:B------:R-:W-:-:S02]  /*20020*/  MOV R66, 0x20040 ;  /* 0x0002004000427802 */ /* 0x000fc40000000f00 */
[----:B-123--:R-:W-:Y:S05]  /*20030*/  CALL.REL.NOINC `($__internal_15_$__cuda_sm70_shflsync_idx_p) ;  /* 0x00000e7000007944 */ /* 0x00efea0003c00000 */
[----:B------:R-:W-:Y:S01]  /*20040*/  MOV R8, R67 ;  /* 0x0000004300087202 */ /* 0x000fe20000000f00 */
[----:B------:R-:W-:Y:S05]  /*20050*/  BRA `(.L_x_901) ;  /* 0xffffcf7000007947 */ /* 0x000fea000383ffff */
.L_x_843:
[----:B------:R-:W-:Y:S01]  /*20060*/  IMAD.MOV.U32 R69, RZ, RZ, R2 ;  /* 0x000000ffff457224 */ /* 0x000fe200078e0002 */
[----:B------:R-:W-:Y:S01]  /*20070*/  MOV R68, 0x1 ;  /* 0x0000000100447802 */ /* 0x000fe20000000f00 */
[----:B------:R-:W-:Y:S01]  /*20080*/  IMAD.MOV.U32 R67, RZ, RZ, 0x181f ;  /* 0x0000181fff437424 */ /* 0x000fe200078e00ff */
[----:B------:R-:W-:-:S02]  /*20090*/  MOV R66, 0x200b0 ;  /* 0x000200b000427802 */ /* 0x000fc40000000f00 */
[----:B-1234-:R-:W-:Y:S05]  /*200a0*/  CALL.REL.NOINC `($__internal_15_$__cuda_sm70_shflsync_idx_p) ;  /* 0x00000e0000007944 */ /* 0x01efea0003c00000 */
[----:B------:R-:W-:Y:S01]  /*200b0*/  IMAD.MOV.U32 R3, RZ, RZ, R67 ;  /* 0x000000ffff037224 */ /* 0x000fe200078e0043 */
[----:B------:R-:W-:Y:S01]  /*200c0*/  MOV R68, 0x1 ;  /* 0x0000000100447802 */ /* 0x000fe20000000f00 */
[----:B------:R-:W-:Y:S01]  /*200d0*/  IMAD.MOV.U32 R69, RZ, RZ, R0 ;  /* 0x000000ffff457224 */ /* 0x000fe200078e0000 */
[----:B------:R-:W-:-:S02]  /*200e0*/  MOV R67, 0x181f ;  /* 0x0000181f00437802 */ /* 0x000fc40000000f00 */
[----:B------:R-:W-:Y:S02]  /*200f0*/  MOV R66, 0x20110 ;  /* 0x0002011000427802 */ /* 0x000fe40000000f00 */
[----:B------:R-:W-:Y:S05]  /*20100*/  CALL.REL.NOINC `($__internal_15_$__cuda_sm70_shflsync_idx_p) ;  /* 0x00000da000007944 */ /* 0x000fea0003c00000 */
[----:B------:R-:W-:Y:S01]  /*20110*/  MOV R9, R67 ;  /* 0x0000004300097202 */ /* 0x000fe20000000f00 */
[----:B------:R-:W-:Y:S05]  /*20120*/  BRA `(.L_x_902) ;  /* 0xffffcf9000007947 */ /* 0x000fea000383ffff */
.L_x_846:
[----:B------:R-:W-:Y:S01]  /*20130*/  IMAD.MOV.U32 R69, RZ, RZ, R2 ;  /* 0x000000ffff457224 */ /* 0x000fe200078e0002 */
[----:B------:R-:W-:Y:S01]  /*20140*/  MOV R68, 0x2 ;  /* 0x0000000200447802 */ /* 0x000fe20000000f00 */
[----:B------:R-:W-:Y:S01]  /*20150*/  IMAD.MOV.U32 R67, RZ, RZ, 0x181f ;  /* 0x0000181fff437424 */ /* 0x000fe200078e00ff */
[----:B------:R-:W-:Y:S02]  /*20160*/  MOV R66, 0x20180 ;  /* 0x0002018000427802 */ /* 0x000fe40000000f00 */
[----:B-1234-:R-:W-:Y:S05]  /*20170*/  CALL.REL.NOINC `($__internal_15_$__cuda_sm70_shflsync_idx_p) ;  /* 0x00000d3000007944 */ /* 0x01efea0003c00000 */
[----:B------:R-:W-:Y:S01]  /*20180*/  MOV R3, R67 ;  /* 0x0000004300037202 */ /* 0x000fe20000000f00 */
[----:B------:R-:W-:Y:S05]  /*20190*/  BRA `(.L_x_903) ;  /* 0xffffd01000007947 */ /* 0x000fea000383ffff */
.L_x_847:
[----:B------:R-:W-:Y:S01]  /*201a0*/  IMAD.MOV.U32 R69, RZ, RZ, R0 ;  /* 0x000000ffff457224 */ /* 0x000fe200078e0000 */
[----:B------:R-:W-:Y:S01]  /*201b0*/  MOV R68, 0x2 ;  /* 0x0000000200447802 */ /* 0x000fe20000000f00 */
[----:B------:R-:W-:Y:S01]  /*201c0*/  IMAD.MOV.U32 R67, RZ, RZ, 0x181f ;  /* 0x0000181fff437424 */ /* 0x000fe200078e00ff */
[----:B------:R-:W-:Y:S02]  /*201d0*/  MOV R66, 0x201f0 ;  /* 0x000201f000427802 */ /* 0x000fe40000000f00 */
[----:B-1234-:R-:W-:Y:S05]  /*201e0*/  CALL.REL.NOINC `($__internal_15_$__cuda_sm70_shflsync_idx_p) ;  /* 0x00000cc000007944 */ /* 0x01efea0003c00000 */
[----:B------:R-:W-:Y:S01]  /*201f0*/  MOV R9, R67 ;  /* 0x0000004300097202 */ /* 0x000fe20000000f00 */
[----:B------:R-:W-:Y:S05]  /*20200*/  BRA `(.L_x_904) ;  /* 0xffffcfc000007947 */ /* 0x000fea000383ffff */
.L_x_850:
        /* <DEDUP_REMOVED lines=13> */
.L_x_852:
[----:B------:R-:W-:Y:S01]  /*202e0*/  IMAD.MOV.U32 R69, RZ, RZ, R64 ;  /* 0x000000ffff457224 */ /* 0x000fe200078e0040 */
[----:B------:R-:W-:Y:S01]  /*202f0*/  MOV R68, RZ ;  /* 0x000000ff00447202 */ /* 0x000fe20000000f00 */
[----:B------:R-:W-:Y:S01]  /*20300*/  IMAD.MOV.U32 R67, RZ, RZ, 0x1c1f ;  /* 0x00001c1fff437424 */ /* 0x000fe200078e00ff */
[----:B------:R-:W-:Y:S02]  /*20310*/  MOV R66, 0x20330 ;  /* 0x0002033000427802 */ /* 0x000fe40000000f00 */
[----:B------:R-:W-:Y:S05]  /*20320*/  CALL.REL.NOINC `($__internal_15_$__cuda_sm70_shflsync_idx_p) ;  /* 0x00000b8000007944 */ /* 0x000fea0003c00000 */
[----:B------:R-:W-:Y:S01]  /*20330*/  MOV R70, R67 ;  /* 0x0000004300467202 */ /* 0x000fe20000000f00 */
[----:B------:R-:W-:Y:S05]  /*20340*/  BRA `(.L_x_906) ;  /* 0xffffd26000007947 */ /* 0x000fea000383ffff */
.L_x_853:
[----:B------:R-:W-:Y:S01]  /*20350*/  IMAD.MOV.U32 R69, RZ, RZ, R65 ;  /* 0x000000ffff457224 */ /* 0x000fe200078e0041 */
[----:B------:R-:W-:Y:S01]  /*20360*/  MOV R68, RZ ;  /* 0x000000ff00447202 */ /* 0x000fe20000000f00 */
[----:B------:R-:W-:Y:S01]  /*20370*/  IMAD.MOV.U32 R67, RZ, RZ, 0x1c1f ;  /* 0x00001c1fff437424 */ /* 0x000fe200078e00ff */
[----:B------:R-:W-:Y:S02]  /*20380*/  MOV R66, 0x203a0 ;  /* 0x000203a000427802 */ /* 0x000fe40000000f00 */
[----:B-12---:R-:W-:Y:S05]  /*20390*/  CALL.REL.NOINC `($__internal_15_$__cuda_sm70_shflsync_idx_p) ;  /* 0x00000b1000007944 */ /* 0x006fea0003c00000 */
[----:B------:R-:W-:Y:S01]  /*203a0*/  MOV R66, R67 ;  /* 0x0000004300427202 */ /* 0x000fe20000000f00 */
[----:B------:R-:W-:Y:S05]  /*203b0*/  BRA `(.L_x_907) ;  /* 0xffffd21000007947 */ /* 0x000fea000383ffff */
.L_x_856:
[----:B------:R-:W-:Y:S01]  /*203c0*/  IMAD.MOV.U32 R69, RZ, RZ, R64 ;  /* 0x000000ffff457224 */ /* 0x000fe200078e0040 */
[----:B------:R-:W-:Y:S01]  /*203d0*/  MOV R68, 0x1 ;  /* 0x0000000100447802 */ /* 0x000fe20000000f00 */
[----:B----4-:R-:W-:Y:S01]  /*203e0*/  IMAD.MOV.U32 R67, RZ, RZ, 0x1c1f ;  /* 0x00001c1fff437424 */ /* 0x010fe200078e00ff */
[----:B------:R-:W-:-:S02]  /*203f0*/  MOV R66, 0x20410 ;  /* 0x0002041000427802 */ /* 0x000fc40000000f00 */
[----:B-123--:R-:W-:Y:S05]  /*20400*/  CALL.REL.NOINC `($__internal_15_$__cuda_sm70_shflsync_idx_p) ;  /* 0x00000aa000007944 */ /* 0x00efea0003c00000 */
        /* <DEDUP_REMOVED lines=8> */
.L_x_860:
[----:B------:R-:W-:Y:S01]  /*20490*/  IMAD.MOV.U32 R69, RZ, RZ, R3 ;  /* 0x000000ffff457224 */ /* 0x000fe200078e0003 */
[----:B------:R-:W-:Y:S01]  /*204a0*/  MOV R68, RZ ;  /* 0x000000ff00447202 */ /* 0x000fe20000000f00 */
[----:B------:R-:W-:Y:S01]  /*204b0*/  IMAD.MOV.U32 R67, RZ, RZ, 0x181f ;  /* 0x0000181fff437424 */ /* 0x000fe200078e00ff */
[----:B------:R-:W-:Y:S02]  /*204c0*/  MOV R66, 0x204e0 ;  /* 0x000204e000427802 */ /* 0x000fe40000000f00 */
[----:B--2---:R-:W-:Y:S05]  /*204d0*/  CALL.REL.NOINC `($__internal_15_$__cuda_sm70_shflsync_idx_p) ;  /* 0x000009d000007944 */ /* 0x004fea0003c00000 */
[----:B------:R-:W-:Y:S01]  /*204e0*/  MOV R4, R67 ;  /* 0x0000004300047202 */ /* 0x000fe20000000f00 */
[----:B------:R-:W-:Y:S05]  /*204f0*/  BRA `(.L_x_909) ;  /* 0xffffe27000007947 */ /* 0x000fea000383ffff */
.L_x_861:
[----:B------:R-:W-:Y:S01]  /*20500*/  IMAD.MOV.U32 R69, RZ, RZ, R2 ;  /* 0x000000ffff457224 */ /* 0x000fe200078e0002 */
[----:B------:R-:W-:Y:S01]  /*20510*/  MOV R68, RZ ;  /* 0x000000ff00447202 */ /* 0x000fe20000000f00 */
[----:B------:R-:W-:Y:S01]  /*20520*/  IMAD.MOV.U32 R67, RZ, RZ, 0x181f ;  /* 0x0000181fff437424 */ /* 0x000fe200078e00ff */
[----:B------:R-:W-:Y:S02]  /*20530*/  MOV R66, 0x20550 ;  /* 0x0002055000427802 */ /* 0x000fe40000000f00 */
[----:B-123--:R-:W-:Y:S05]  /*20540*/  CALL.REL.NOINC `($__internal_15_$__cuda_sm70_shflsync_idx_p) ;  /* 0x0000096000007944 */ /* 0x00efea0003c00000 */
[----:B------:R-:W-:Y:S01]  /*20550*/  MOV R5, R67 ;  /* 0x0000004300057202 */ /* 0x000fe20000000f00 */
[----:B------:R-:W-:Y:S05]  /*20560*/  BRA `(.L_x_910) ;  /* 0xffffe22000007947 */ /* 0x000fea000383ffff */
.L_x_864:
        /* <DEDUP_REMOVED lines=13> */
.L_x_867:
[----:B------:R-:W-:Y:S01]  /*20640*/  IMAD.MOV.U32 R69, RZ, RZ, R3 ;  /* 0x000000ffff457224 */ /* 0x000fe200078e0003 */
[----:B------:R-:W-:Y:S01]  /*20650*/  MOV R68, 0x2 ;  /* 0x0000000200447802 */ /* 0x000fe20000000f00 */
[----:B------:R-:W-:Y:S01]  /*20660*/  IMAD.MOV.U32 R67, RZ, RZ, 0x181f ;  /* 0x0000181fff437424 */ /* 0x000fe200078e00ff */
[----:B------:R-:W-:Y:S02]  /*20670*/  MOV R66, 0x20690 ;  /* 0x0002069000427802 */ /* 0x000fe40000000f00 */
[----:B-1234-:R-:W-:Y:S05]  /*20680*/  CALL.REL.NOINC `($__internal_15_$__cuda_sm70_shflsync_idx_p) ;  /* 0x0000082000007944 */ /* 0x01efea0003c00000 */
[----:B------:R-:W-:Y:S01]  /*20690*/  MOV R4, R67 ;  /* 0x0000004300047202 */ /* 0x000fe20000000f00 */
[----:B------:R-:W-:Y:S05]  /*206a0*/  BRA `(.L_x_912) ;  /* 0xffffe2d000007947 */ /* 0x000fea000383ffff */
.L_x_868:
[----:B------:R-:W-:Y:S01]  /*206b0*/  IMAD.MOV.U32 R69, RZ, RZ, R2 ;  /* 0x000000ffff457224 */ /* 0x000fe200078e0002 */
[----:B------:R-:W-:Y:S01]  /*206c0*/  MOV R68, 0x2 ;  /* 0x0000000200447802 */ /* 0x000fe20000000f00 */
[----:B------:R-:W-:Y:S01]  /*206d0*/  IMAD.MOV.U32 R67, RZ, RZ, 0x181f ;  /* 0x0000181fff437424 */ /* 0x000fe200078e00ff */
[----:B------:R-:W-:Y:S02]  /*206e0*/  MOV R66, 0x20700 ;  /* 0x0002070000427802 */ /* 0x000fe40000000f00 */
[----:B-1234-:R-:W-:Y:S05]  /*206f0*/  CALL.REL.NOINC `($__internal_15_$__cuda_sm70_shflsync_idx_p) ;  /* 0x000007b000007944 */ /* 0x01efea0003c00000 */
[----:B------:R-:W-:Y:S01]  /*20700*/  MOV R6, R67 ;  /* 0x0000004300067202 */ /* 0x000fe20000000f00 */
[----:B------:R-:W-:Y:S05]  /*20710*/  BRA `(.L_x_913) ;  /* 0xffffe28000007947 */ /* 0x000fea000383ffff */
.L_x_871:
        /* <DEDUP_REMOVED lines=13> */
.L_x_873:
[----:B------:R-:W-:Y:S01]  /*207f0*/  IMAD.MOV.U32 R69, RZ, RZ, R12 ;  /* 0x000000ffff457224 */ /* 0x000fe200078e000c */
[----:B------:R-:W-:Y:S01]  /*20800*/  MOV R68, RZ ;  /* 0x000000ff00447202 */ /* 0x000fe20000000f00 */
[----:B------:R-:W-:Y:S01]  /*20810*/  IMAD.MOV.U32 R67, RZ, RZ, 0x1f ;  /* 0x0000001fff437424 */ /* 0x000fe200078e00ff */
[----:B------:R-:W-:Y:S02]  /*20820*/  MOV R66, 0x20840 ;  /* 0x0002084000427802 */ /* 0x000fe40000000f00 */
[----:B--2---:R-:W-:Y:S05]  /*20830*/  CALL.REL.NOINC `($__internal_15_$__cuda_sm70_shflsync_idx_p) ;  /* 0x0000067000007944 */ /* 0x004fea0003c00000 */
[----:B------:R-:W-:Y:S01]  /*20840*/  MOV R0, R67 ;  /* 0x0000004300007202 */ /* 0x000fe20000000f00 */
[----:B------:R-:W-:Y:S05]  /*20850*/  BRA `(.L_x_915) ;  /* 0xffffe3b000007947 */ /* 0x000fea000383ffff */
.L_x_874:
[----:B------:R-:W-:Y:S01]  /*20860*/  IMAD.MOV.U32 R69, RZ, RZ, R12 ;  /* 0x000000ffff457224 */ /* 0x000fe200078e000c */
[----:B------:R-:W-:Y:S01]  /*20870*/  MOV R68, 0x1 ;  /* 0x0000000100447802 */ /* 0x000fe20000000f00 */
[----:B------:R-:W-:Y:S01]  /*20880*/  IMAD.MOV.U32 R67, RZ, RZ, 0x1f ;  /* 0x0000001fff437424 */ /* 0x000fe200078e00ff */
[----:B------:R-:W-:Y:S02]  /*20890*/  MOV R66, 0x208b0 ;  /* 0x000208b000427802 */ /* 0x000fe40000000f00 */
[----:B-123--:R-:W-:Y:S05]  /*208a0*/  CALL.REL.NOINC `($__internal_15_$__cuda_sm70_shflsync_idx_p) ;  /* 0x0000060000007944 */ /* 0x00efea0003c00000 */
[----:B------:R-:W-:Y:S01]  /*208b0*/  MOV R12, R67 ;  /* 0x00000043000c7202 */ /* 0x000fe20000000f00 */
[----:B------:R-:W-:Y:S05]  /*208c0*/  BRA `(.L_x_916) ;  /* 0xffffe36000007947 */ /* 0x000fea000383ffff */
.L_x_875:
[----:B------:R-:W-:Y:S02]  /*208d0*/  MOV R4, 0x1 ;  /* 0x0000000100047802 */ /* 0x000fe40000000f00 */
[----:B------:R-:W-:-:S02]  /*208e0*/  MOV R3, 0x20900 ;  /* 0x0002090000037802 */ /* 0x000fc40000000f00 */
[----:B-1-3--:R-:W-:Y:S05]  /*208f0*/  CALL.REL.NOINC `($__internal_16_$__cuda_sm70_shflsync_up_p) ;  /* 0x0000060000007944 */ /* 0x00afea0003c00000 */
[----:B--2---:R-:W-:Y:S01]  /*20900*/  MOV R3, R4 ;  /* 0x0000000400037202 */ /* 0x004fe20000000f00 */
[----:B-1----:R-:W-:Y:S05]  /*20910*/  BRA `(.L_x_917) ;  /* 0xffffe43000007947 */ /* 0x002fea000383ffff */
.L_x_876:
[----:B------:R-:W-:Y:S02]  /*20920*/  MOV R4, 0x2 ;  /* 0x0000000200047802 */ /* 0x000fe40000000f00 */
[----:B------:R-:W-:-:S02]  /*20930*/  MOV R3, 0x20950 ;  /* 0x0002095000037802 */ /* 0x000fc40000000f00 */
[----:B-1-3--:R-:W-:Y:S05]  /*20940*/  CALL.REL.NOINC `($__internal_16_$__cuda_sm70_shflsync_up_p) ;  /* 0x000005b000007944 */ /* 0x00afea0003c00000 */
        /* <DEDUP_REMOVED lines=22> */
[----:B------:R-:W-:Y:S01]  /*20ab0*/  MOV R3, R67 ;  /* 0x0000004300037202 */ /* 0x000fe20000000f00 */
[----:B------:R-:W-:Y:S05]  /*20ac0*/  BRA `(.L_x_918) ;  /* 0xffffe38000007947 */ /* 0x000fea000383ffff */
.L_x_880:
[----:B------:R-:W-:Y:S02]  /*20ad0*/  MOV R4, 0x1 ;  /* 0x0000000100047802 */ /* 0x000fe40000000f00 */
[----:B------:R-:W-:Y:S02]  /*20ae0*/  MOV R3, 0x20b00 ;  /* 0x00020b0000037802 */ /* 0x000fe40000000f00 */
[----:B------:R-:W-:Y:S05]  /*20af0*/  CALL.REL.NOINC `($__internal_16_$__cuda_sm70_shflsync_up_p) ;  /* 0x0000040000007944 */ /* 0x000fea0003c00000 */
[----:B--2---:R-:W-:Y:S01]  /*20b00*/  MOV R3, R4 ;  /* 0x0000000400037202 */ /* 0x004fe20000000f00 */
[----:B-1----:R-:W-:Y:S05]  /*20b10*/  BRA `(.L_x_919) ;  /* 0xffffe48000007947 */ /* 0x002fea000383ffff */
.L_x_881:
        /* <DEDUP_REMOVED lines=27> */
.L_x_883:
[----:B------:R-:W-:Y:S02]  /*20cd0*/  SEL R6, RZ, 0x1, P0 ;  /* 0x00000001ff067807 */ /* 0x000fe40000000000 */
[----:B------:R-:W-:Y:S02]  /*20ce0*/  MOV R3, 0x20d00 ;  /* 0x00020d0000037802 */ /* 0x000fe40000000f00 */
[----:B--2---:R-:W-:Y:S05]  /*20cf0*/  CALL.REL.NOINC `($__internal_17_$__cuda_sm70_votesync_ballot) ;  /* 0x0000025000007944 */ /* 0x004fea0003c00000 */
[----:B------:R-:W-:Y:S01]  /*20d00*/  MOV R3, R6 ;  /* 0x0000000600037202 */ /* 0x000fe20000000f00 */
[----:B------:R-:W-:Y:S05]  /*20d10*/  BRA `(.L_x_921) ;  /* 0xffffe41000007947 */ /* 0x000fea000383ffff */
.L_x_884:
[----:B------:R-:W-:Y:S01]  /*20d20*/  IMAD.MOV.U32 R69, RZ, RZ, R209 ;  /* 0x000000ffff457224 */ /* 0x000fe200078e00d1 */
[----:B------:R-:W-:Y:S01]  /*20d30*/  MOV R68, R6 ;  /* 0x0000000600447202 */ /* 0x000fe20000000f00 */
[----:B------:R-:W-:Y:S01]  /*20d40*/  IMAD.MOV.U32 R67, RZ, RZ, 0x1f ;  /* 0x0000001fff437424 */ /* 0x000fe200078e00ff */
[----:B------:R-:W-:Y:S02]  /*20d50*/  MOV R66, 0x20d70 ;  /* 0x00020d7000427802 */ /* 0x000fe40000000f00 */
[----:B--2---:R-:W-:Y:S05]  /*20d60*/  CALL.REL.NOINC `($__internal_15_$__cuda_sm70_shflsync_idx_p) ;  /* 0x0000014000007944 */ /* 0x004fea0003c00000 */
[----:B------:R-:W-:Y:S01]  /*20d70*/  IMAD.MOV.U32 R209, RZ, RZ, R67 ;  /* 0x000000ffffd17224 */ /* 0x000fe200078e0043 */
[----:B------:R-:W-:Y:S01]  /*20d80*/  MOV R68, R6 ;  /* 0x0000000600447202 */ /* 0x000fe20000000f00 */
[----:B------:R-:W-:Y:S01]  /*20d90*/  IMAD.MOV.U32 R69, RZ, RZ, R2 ;  /* 0x000000ffff457224 */ /* 0x000fe200078e0002 */
[----:B------:R-:W-:-:S02]  /*20da0*/  MOV R67, 0x1f ;  /* 0x0000001f00437802 */ /* 0x000fc40000000f00 */
[----:B------:R-:W-:Y:S02]  /*20db0*/  MOV R66, 0x20dd0 ;  /* 0x00020dd000427802 */ /* 0x000fe40000000f00 */
[----:B------:R-:W-:Y:S05]  /*20dc0*/  CALL.REL.NOINC `($__internal_15_$__cuda_sm70_shflsync_idx_p) ;  /* 0x000000e000007944 */ /* 0x000fea0003c00000 */
[----:B------:R-:W-:Y:S01]  /*20dd0*/  MOV R2, R67 ;  /* 0x0000004300027202 */ /* 0x000fe20000000f00 */
[----:B------:R-:W-:Y:S05]  /*20de0*/  BRA `(.L_x_922) ;  /* 0xffffe39000007947 */ /* 0x000fea000383ffff */
.L_x_887:
[----:B------:R-:W-:Y:S01]  /*20df0*/  IMAD.MOV.U32 R69, RZ, RZ, R4 ;  /* 0x000000ffff457224 */ /* 0x000fe200078e0004 */
[----:B------:R-:W-:Y:S01]  /*20e00*/  MOV R68, R5 ;  /* 0x0000000500447202 */ /* 0x000fe20000000f00 */
[----:B------:R-:W-:Y:S01]  /*20e10*/  IMAD.MOV.U32 R67, RZ, RZ, 0x1f ;  /* 0x0000001fff437424 */ /* 0x000fe200078e00ff */
[----:B------:R-:W-:Y:S02]  /*20e20*/  MOV R66, 0x20e40 ;  /* 0x00020e4000427802 */ /* 0x000fe40000000f00 */
[----:B-1234-:R-:W-:Y:S05]  /*20e30*/  CALL.REL.NOINC `($__internal_15_$__cuda_sm70_shflsync_idx_p) ;  /* 0x0000007000007944 */ /* 0x01efea0003c00000 */
[----:B------:R-:W-:Y:S01]  /*20e40*/  MOV R5, R67 ;  /* 0x0000004300057202 */ /* 0x000fe20000000f00 */
[----:B------:R-:W-:Y:S05]  /*20e50*/  BRA `(.L_x_886) ;  /* 0xffffe38000007947 */ /* 0x000fea000383ffff */
        .weak           $__internal_14_$__cuda_sm70_shflsync_bfly_p
        .type           $__internal_14_$__cuda_sm70_shflsync_bfly_p,@function
        .size           $__internal_14_$__cuda_sm70_shflsync_bfly_p,($__internal_15_$__cuda_sm70_shflsync_idx_p - $__internal_14_$__cuda_sm70_shflsync_bfly_p)
$__internal_14_$__cuda_sm70_shflsync_bfly_p:
[----:B------:R-:W-:Y:S01]  /*20e60*/  MOV R8, R5 ;  /* 0x0000000500087202 */ /* 0x000fe20000000f00 */
[----:B------:R-:W-:Y:S04]  /*20e70*/  WARPSYNC R3 ;  /* 0x0000000300007348 */ /* 0x000fe80003800000 */
[----:B------:R-:W-:Y:S01]  /*20e80*/  MOV R9, 0x0 ;  /* 0x0000000000097802 */ /* 0x000fe20000000f00 */
[----:B------:R1:W2:Y:S03]  /*20e90*/  SHFL.BFLY PT, R6, R7, R6, R4 ;  /* 0x0c00000607067389 */ /* 0x0002a600000e0004 */
[----:B------:R-:W-:Y:S05]  /*20ea0*/  RET.REL.NODEC R8 `(_ZN7cutlass13device_kernelIN5flash19enable_sm80_to_sm89INS1_16FlashAttnFwdSm80INS1_25CollectiveMainloopFwdSm80ILi8ELi1ELb1EN4cute5tupleIJNS5_1CILi128EEENS7_ILi96EEES8_EEELi128ENS_10bfloat16_tEfNS_4arch4Sm80ELb0ELb1ELb0ELb1ELb0ELb1ELb1ELb1EEENS1_21CollectiveEpilogueFwdINS6_IJS8_S8_S9_EEENS6_IJNS7_ILi1EEESH_SH_EEESB_SD_Li256ELb1ELb1ELb1ELb0EEENS1_36VarlenDynamicPersistentTileSchedulerILi128ELi96ELi256ELi256ELb1ELb1ELb0ELb1ELb0ELb1EEEEEEEEEvNT_6ParamsE) ;  /* 0xfffdf15008007950 */ /* 0x000fea0003c3ffff */
        .weak           $__internal_15_$__cuda_sm70_shflsync_idx_p
        .type           $__internal_15_$__cuda_sm70_shflsync_idx_p,@function
        .size           $__internal_15_$__cuda_sm70_shflsync_idx_p,($__internal_16_$__cuda_sm70_shflsync_up_p - $__internal_15_$__cuda_sm70_shflsync_idx_p)
$__internal_15_$__cuda_sm70_shflsync_idx_p:
[----:B------:R-:W-:Y:S04]  /*20eb0*/  WARPSYNC R213 ;  /* 0x000000d500007348 */ /* 0x000fe80003800000 */
[----:B------:R1:W2:Y:S02]  /*20ec0*/  SHFL.IDX PT, R67, R69, R68, R67 ;  /* 0x0000004445437389 */ /* 0x0002a400000e0043 */
[----:B-1----:R-:W-:-:S02]  /*20ed0*/  MOV R68, R66 ;  /* 0x0000004200447202 */ /* 0x002fc40000000f00 */
[----:B------:R-:W-:-:S04]  /*20ee0*/  MOV R69, 0x0 ;  /* 0x0000000000457802 */ /* 0x000fc80000000f00 */
[----:B--2---:R-:W-:Y:S05]  /*20ef0*/  RET.REL.NODEC R68 `(_ZN7cutlass13device_kernelIN5flash19enable_sm80_to_sm89INS1_16FlashAttnFwdSm80INS1_25CollectiveMainloopFwdSm80ILi8ELi1ELb1EN4cute5tupleIJNS5_1CILi128EEENS7_ILi96EEES8_EEELi128ENS_10bfloat16_tEfNS_4arch4Sm80ELb0ELb1ELb0ELb1ELb0ELb1ELb1ELb1EEENS1_21CollectiveEpilogueFwdINS6_IJS8_S8_S9_EEENS6_IJNS7_ILi1EEESH_SH_EEESB_SD_Li256ELb1ELb1ELb1ELb0EEENS1_36VarlenDynamicPersistentTileSchedulerILi128ELi96ELi256ELi256ELb1ELb1ELb0ELb1ELb0ELb1EEEEEEEEEvNT_6ParamsE) ;  /* 0xfffdf10044007950 */ /* 0x004fea0003c3ffff */
        .weak           $__internal_16_$__cuda_sm70_shflsync_up_p
        .type           $__internal_16_$__cuda_sm70_shflsync_up_p,@function
        .size           $__internal_16_$__cuda_sm70_shflsync_up_p,($__internal_17_$__cuda_sm70_votesync_ballot - $__internal_16_$__cuda_sm70_shflsync_up_p)
$__internal_16_$__cuda_sm70_shflsync_up_p:
[----:B------:R-:W-:Y:S01]  /*20f00*/  MOV R8, R3 ;  /* 0x0000000300087202 */ /* 0x000fe20000000f00 */
[----:B------:R-:W-:Y:S04]  /*20f10*/  WARPSYNC R214 ;  /* 0x000000d600007348 */ /* 0x000fe80003800000 */
[----:B------:R-:W-:Y:S01]  /*20f20*/  MOV R9, 0x0 ;  /* 0x0000000000097802 */ /* 0x000fe20000000f00 */
[----:B------:R1:W2:Y:S03]  /*20f30*/  SHFL.UP PT, R4, R6, R4, R215 ;  /* 0x0400000406047389 */ /* 0x0002a600000e00d7 */
[----:B------:R-:W-:Y:S05]  /*20f40*/  RET.REL.NODEC R8 `(_ZN7cutlass13device_kernelIN5flash19enable_sm80_to_sm89INS1_16FlashAttnFwdSm80INS1_25CollectiveMainloopFwdSm80ILi8ELi1ELb1EN4cute5tupleIJNS5_1CILi128EEENS7_ILi96EEES8_EEELi128ENS_10bfloat16_tEfNS_4arch4Sm80ELb0ELb1ELb0ELb1ELb0ELb1ELb1ELb1EEENS1_21CollectiveEpilogueFwdINS6_IJS8_S8_S9_EEENS6_IJNS7_ILi1EEESH_SH_EEESB_SD_Li256ELb1ELb1ELb1ELb0EEENS1_36VarlenDynamicPersistentTileSchedulerILi128ELi96ELi256ELi256ELb1ELb1ELb0ELb1ELb0ELb1EEEEEEEEEvNT_6ParamsE) ;  /* 0xfffdf0b008007950 */ /* 0x000fea0003c3ffff */
        .weak           $__internal_17_$__cuda_sm70_votesync_ballot
        .type           $__internal_17_$__cuda_sm70_votesync_ballot,@function
        .size           $__internal_17_$__cuda_sm70_votesync_ballot,(.L_x_1358 - $__internal_17_$__cuda_sm70_votesync_ballot)
$__internal_17_$__cuda_sm70_votesync_ballot:
[----:B------:R-:W-:Y:S01]  /*20f50*/  ISETP.NE.U32.AND P0, PT, R6, 0x1, PT ;  /* 0x000000010600780c */ /* 0x000fe20003f05070 */
[----:B------:R-:W-:Y:S01]  /*20f60*/  IMAD.MOV.U32 R8, RZ, RZ, R3 ;  /* 0x000000ffff087224 */ /* 0x000fe200078e0003 */
[----:B------:R-:W-:Y:S04]  /*20f70*/  WARPSYNC R212 ;  /* 0x000000d400007348 */ /* 0x000fe80003800000 */
[----:B------:R-:W-:-:S07]  /*20f80*/  IMAD.MOV.U32 R9, RZ, RZ, 0x0 ;  /* 0x00000000ff097424 */ /* 0x000fce00078e00ff */
[----:B------:R-:W-:-:S04]  /*20f90*/  VOTE.ANY R6, PT, !P0 ;  /* 0x0000000000067806 */ /* 0x000fc800040e0100 */
[----:B------:R-:W-:Y:S01]  /*20fa0*/  LOP3.LUT R6, R6, R212, RZ, 0xc0, !PT ;  /* 0x000000d406067212 */ /* 0x000fe200078ec0ff */
[----:B------:R-:W-:Y:S06]  /*20fb0*/  RET.REL.NODEC R8 `(_ZN7cutlass13device_kernelIN5flash19enable_sm80_to_sm89INS1_16FlashAttnFwdSm80INS1_25CollectiveMainloopFwdSm80ILi8ELi1ELb1EN4cute5tupleIJNS5_1CILi128EEENS7_ILi96EEES8_EEELi128ENS_10bfloat16_tEfNS_4arch4Sm80ELb0ELb1ELb0ELb1ELb0ELb1ELb1ELb1EEENS1_21CollectiveEpilogueFwdINS6_IJS8_S8_S9_EEENS6_IJNS7_ILi1EEESH_SH_EEESB_SD_Li256ELb1ELb1ELb1ELb0EEENS1_36VarlenDynamicPersistentTileSchedulerILi128ELi96ELi256ELi256ELb1ELb1ELb0ELb1ELb0ELb1EEEEEEEEEvNT_6ParamsE) ;  /* 0xfffdf04008007950 */ /* 0x000fec0003c3ffff */
.L_x_923:
        /* <DEDUP_REMOVED lines=12> */
.L_x_1358:


//--------------------- .text._ZN7cutlass13device_kernelIN5flash19enable_sm80_to_sm89INS1_16FlashAttnFwdSm80INS1_25CollectiveMainloopFwdSm80ILi4ELi1ELb0EN4cute5tupleIJNS5_1CILi128EEENS7_ILi64EEES8_EEELi128ENS_10bfloat16_tEfNS_4arch4Sm80ELb1ELb0ELb0ELb0ELb0ELb0ELb1ELb1EEENS1_21CollectiveEpilogueFwdINS6_IJS8_S8_S9_EEENS6_IJNS7_ILi1EEESH_SH_EEESB_SD_Li128ELb0ELb1ELb1ELb0EEENS1_30DynamicPersistentTileSchedulerILi128ELi128ELb1ELb1ELb0EEEEEEEEEvNT_6ParamsE --------------------------
	.section	.text._ZN7cutlass13device_kernelIN5flash19enable_sm80_to_sm89INS1_16FlashAttnFwdSm80INS1_25CollectiveMainloopFwdSm80ILi4ELi1ELb0EN4cute5tupleIJNS5_1CILi128EEENS7_ILi64EEES8_EEELi128ENS_10bfloat16_tEfNS_4arch4Sm80ELb1ELb0ELb0ELb0ELb0ELb0ELb1ELb1EEENS1_21CollectiveEpilogueFwdINS6_IJS8_S8_S9_EEENS6_IJNS7_ILi1EEESH_SH_EEESB_SD_Li128ELb0ELb1ELb1ELb0EEENS1_30DynamicPersistentTileSchedulerILi128ELi128ELb1ELb1ELb0EEEEEEEEEvNT_6ParamsE,"ax",@progbits
	.sectioninfo	@"SHI_REGISTERS=255"
	.align	128
.text._ZN7cutlass13device_kernelIN5flash19enable_sm80_to_sm89INS1_16FlashAttnFwdSm80INS1_25CollectiveMainloopFwdSm80ILi4ELi1ELb0EN4cute5tupleIJNS5_1CILi128EEENS7_ILi64EEES8_EEELi128ENS_10bfloat16_tEfNS_4arch4Sm80ELb1ELb0ELb0ELb0ELb0ELb0ELb1ELb1EEENS1_21CollectiveEpilogueFwdINS6_IJS8_S8_S9_EEENS6_IJNS7_ILi1EEESH_SH_EEESB_SD_Li128ELb0ELb1ELb1ELb0EEENS1_30DynamicPersistentTileSchedulerILi128ELi128ELb1ELb1ELb0EEEEEEEEEvNT_6ParamsE:
        .type           _ZN7cutlass13device_kernelIN5flash19enable_sm80_to_sm89INS1_16FlashAttnFwdSm80INS1_25CollectiveMainloopFwdSm80ILi4ELi1ELb0EN4cute5tupleIJNS5_1CILi128EEENS7_ILi64EEES8_EEELi128ENS_10bfloat16_tEfNS_4arch4Sm80ELb1ELb0ELb0ELb0ELb0ELb0ELb1ELb1EEENS1_21CollectiveEpilogueFwdINS6_IJS8_S8_S9_EEENS6_IJNS7_ILi1EEESH_SH_EEESB_SD_Li128ELb0ELb1ELb1ELb0EEENS1_30DynamicPersistentTileSchedulerILi128ELi128ELb1ELb1ELb0EEEEEEEEEvNT_6ParamsE,@function
        .size           _ZN7cutlass13device_kernelIN5flash19enable_sm80_to_sm89INS1_16FlashAttnFwdSm80INS1_25CollectiveMainloopFwdSm80ILi4ELi1ELb0EN4cute5tupleIJNS5_1CILi128EEENS7_ILi64EEES8_EEELi128ENS_10bfloat16_tEfNS_4arch4Sm80ELb1ELb0ELb0ELb0ELb0ELb0ELb1ELb1EEENS1_21CollectiveEpilogueFwdINS6_IJS8_S8_S9_EEENS6_IJNS7_ILi1EEESH_SH_EEESB_SD_Li128ELb0ELb1ELb1ELb0EEENS1_30DynamicPersistentTileSchedulerILi128ELi128ELb1ELb1ELb0EEEEEEEEEvNT_6ParamsE,(.L_x_1363 - _ZN7cutlass13device_kernelIN5flash19enable_sm80_to_sm89INS1_16FlashAttnFwdSm80INS1_25CollectiveMainloopFwdSm80ILi4ELi1ELb0EN4cute5tupleIJNS5_1CILi128EEENS7_ILi64EEES8_EEELi128ENS_10bfloat16_tEfNS_4arch4Sm80ELb1ELb0ELb0ELb0ELb0ELb0ELb1ELb1EEENS1_21CollectiveEpilogueFwdINS6_IJS8_S8_S9_EEENS6_IJNS7_ILi1EEESH_SH_EEESB_SD_Li128ELb0ELb1ELb1ELb0EEENS1_30DynamicPersistentTileSchedulerILi128ELi128ELb1ELb1ELb0EEEEEEEEEvNT_6ParamsE)
        .other          _ZN7cutlass13device_kernelIN5flash19enable_sm80_to_sm89INS1_16FlashAttnFwdSm80INS1_25CollectiveMainloopFwdSm80ILi4ELi1ELb0EN4cute5tupleIJNS5_1CILi128EEENS7_ILi64EEES8_EEELi128ENS_10bfloat16_tEfNS_4arch4Sm80ELb1ELb0ELb0ELb0ELb0ELb0ELb1ELb1EEENS1_21CollectiveEpilogueFwdINS6_IJS8_S8_S9_EEENS6_IJNS7_ILi1EEESH_SH_EEESB_SD_Li128ELb0ELb1ELb1ELb0EEENS1_30DynamicPersistentTileSchedulerILi128ELi128ELb1ELb1ELb0EEEEEEEEEvNT_6ParamsE,@"STO_CUDA_ENTRY STV_DEFAULT"
_ZN7cutlass13device_kernelIN5flash19enable_sm80_to_sm89INS1_16FlashAttnFwdSm80INS1_25CollectiveMainloopFwdSm80ILi4ELi1ELb0EN4cute5tupleIJNS5_1CILi128EEENS7_ILi64EEES8_EEELi128ENS_10bfloat16_tEfNS_4arch4Sm80ELb1ELb0ELb0ELb0ELb0ELb0ELb1ELb1EEENS1_21CollectiveEpilogueFwdINS6_IJS8_S8_S9_EEENS6_IJNS7_ILi1EEESH_SH_EEESB_SD_Li128ELb0ELb1ELb1ELb0EEENS1_30DynamicPersistentTileSchedulerILi128ELi128ELb1ELb1ELb0EEEEEEEEEvNT_6ParamsE:
[----:B------:R-:W-:-:S03]  /*0000*/  MOV R1, c[0x0][0x28] ;  /* 0x00000a0000017a02 */ /* 0x000fc60000000f00 */
[----:B------:R-:W1:Y:S01]  /*0010*/  S2R R17, SR_TID.X ;  /* 0x0000000000117919 */ /* 0x000e620000002100 */
[----:B------:R-:W-:-:S03]  /*0020*/  IADD3 R1, R1, -0x90, RZ ;  /* 0xffffff7001017810 */ /* 0x000fc60007ffe0ff */
[----:B------:R-:W2:Y:S01]  /*0030*/  S2R R16, SR_CTAID.X ;  /* 0x0000000000107919 */ /* 0x000ea20000002500 */
[----:B-1----:R-:W-:-:S05]  /*0040*/  SHF.R.U32.HI R0, RZ, 0x5, R17 ;  /* 0x00000005ff007819 */ /* 0x002fca0000011611 */
[----:B------:R-:W1:Y:S04]  /*0050*/  SHFL.IDX PT, R2, R0, RZ, 0x1f ;  /* 0x00001fff00027589 */ /* 0x000e6800000e0000 */
[----:B------:R-:W3:Y:S01]  /*0060*/  SHFL.IDX PT, R0, R0, RZ, 0x1f ;  /* 0x00001fff00007589 */ /* 0x000ee200000e0000 */
[----:B-1----:R-:W-:Y:S01]  /*0070*/  ISETP.GE.AND P0, PT, R2, 0x1, PT ;  /* 0x000000010200780c */ /* 0x002fe20003f06270 */
[----:B---3--:R1:W3:-:S12]  /*0080*/  R2UR UR6, R0 ;  /* 0x00000000000673c2 */ /* 0x0082d800000e0000 */
[----:B------:R-:W-:Y:S06]  /*0090*/  @P0 BAR.ARV 0x4, 0x80 ;  /* 0x0102000000000b1d */ /* 0x000fec0000002000 */
[----:B--2---:R-:W-:-:S13]  /*00a0*/  ISETP.GE.AND P0, PT, R16, c[0x0][0x538], PT ;  /* 0x00014e0010007a0c */ /* 0x004fda0003f06270 */
[----:B------:R-:W-:Y:S05]  /*00b0*/  @P0 EXIT ;  /* 0x000000000000094d */ /* 0x000fea0003800000 */
[----:B-1-3--:R-:W-:Y:S01]  /*00c0*/  SHF.R.S32.HI R15, RZ, 0x1f, R17 ;  /* 0x0000001fff0f7819 */ /* 0x00afe20000011411 */
[----:B------:R-:W-:Y:S01]  /*00d0*/  IMAD.MOV.U32 R228, RZ, RZ, 0x40 ;  /* 0x00000040ffe47424 */ /* 0x000fe200078e00ff */
[----:B------:R-:W-:Y:S02]  /*00e0*/  ULDC.64 UR8, c[0x0][0x118] ;  /* 0x0000460000087ab9 */ /* 0x000fe40000000a00 */
[CC--:B------:R-:W-:Y:S02]  /*00f0*/  LEA.HI R12, R15.reuse, R17.reuse, RZ, 0x3 ;  /* 0x000000110f0c7211 */ /* 0x0c0fe400078f18ff */
[CC--:B------:R-:W-:Y:S02]  /*0100*/  LEA.HI R4, R15.reuse, R17.reuse, RZ, 0x4 ;  /* 0x000000110f047211 */ /* 0x0c0fe400078f20ff */
[----:B------:R-:W-:Y:S02]  /*0110*/  LEA.HI R0, R15, R17, RZ, 0x2 ;  /* 0x000000110f007211 */ /* 0x000fe400078f10ff */
[----:B------:R-:W-:-:S02]  /*0120*/  SHF.R.S32.HI R20, RZ, 0x3, R12 ;  /* 0x00000003ff147819 */ /* 0x000fc4000001140c */
[----:B------:R-:W-:Y:S02]  /*0130*/  LOP3.LUT R2, R4, 0xfffffff0, RZ, 0xc0, !PT ;  /* 0xfffffff004027812 */ /* 0x000fe400078ec0ff */
[----:B------:R-:W-:Y:S01]  /*0140*/  LOP3.LUT R3, R12, 0xfffffff8, RZ, 0xc0, !PT ;  /* 0xfffffff80c037812 */ /* 0x000fe200078ec0ff */
[----:B------:R-:W-:Y:S01]  /*0150*/  IMAD.SHL.U32 R6, R20, 0x40, RZ ;  /* 0x0000004014067824 */ /* 0x000fe200078e00ff */
[----:B------:R-:W-:Y:S01]  /*0160*/  LOP3.LUT R0, R0, 0xfffffffc, RZ, 0xc0, !PT ;  /* 0xfffffffc00007812 */ /* 0x000fe200078ec0ff */
[C---:B------:R-:W-:Y:S01]  /*0170*/  IMAD.IADD R2, R17.reuse, 0x1, -R2 ;  /* 0x0000000111027824 */ /* 0x040fe200078e0a02 */
[----:B------:R-:W-:Y:S01]  /*0180*/  SHF.R.S32.HI R5, RZ, 0x4, R4 ;  /* 0x00000004ff057819 */ /* 0x000fe20000011404 */
[C---:B------:R-:W-:Y:S02]  /*0190*/  IMAD.IADD R9, R17.reuse, 0x1, -R3 ;  /* 0x0000000111097824 */ /* 0x040fe400078e0a03 */
[----:B------:R-:W-:Y:S01]  /*01a0*/  IMAD.IADD R3, R17, 0x1, -R0 ;  /* 0x0000000111037824 */ /* 0x000fe200078e0a00 */
[----:B------:R-:W-:Y:S01]  /*01b0*/  LEA.HI R4, R4, R5, RZ, 0x1 ;  /* 0x0000000504047211 */ /* 0x000fe200078f08ff */
[----:B------:R-:W-:Y:S01]  /*01c0*/  IMAD.SHL.U32 R18, R9, 0x8, RZ ;  /* 0x0000000809127824 */ /* 0x000fe200078e00ff */
[----:B------:R-:W-:-:S02]  /*01d0*/  LOP3.LUT R0, R6, 0x1c0, RZ, 0xc0, !PT ;  /* 0x000001c006007812 */ /* 0x000fc400078ec0ff */
[----:B------:R-:W-:Y:S02]  /*01e0*/  LOP3.LUT R6, R4, 0xfffffffe, RZ, 0xc0, !PT ;  /* 0xfffffffe04067812 */ /* 0x000fe400078ec0ff */
[----:B------:R-:W-:Y:S01]  /*01f0*/  SHF.R.S32.HI R4, RZ, 0x1f, R2 ;  /* 0x0000001fff047819 */ /* 0x000fe20000011402 */
[----:B------:R-:W-:Y:S01]  /*0200*/  STL [R1+0x40], R18 ;  /* 0x0000401201007387 */ /* 0x000fe20000100800 */
[----:B------:R-:W-:Y:S01]  /*0210*/  LEA.HI R8, R3, R3, RZ, 0x1 ;  /* 0x0000000303087211 */ /* 0x000fe200078f08ff */
[----:B------:R-:W-:Y:S01]  /*0220*/  IMAD.IADD R13, R5, 0x1, -R6 ;  /* 0x00000001050d7824 */ /* 0x000fe200078e0a06 */
[----:B------:R-:W-:Y:S02]  /*0230*/  LOP3.LUT R7, R0, 0x38, R18, 0xf8, !PT ;  /* 0x0000003800077812 */ /* 0x000fe400078ef812 */
[----:B------:R-:W-:Y:S02]  /*0240*/  LEA.HI R11, R4, R2, RZ, 0x3 ;  /* 0x00000002040b7211 */ /* 0x000fe400078f18ff */
[----:B------:R-:W-:-:S02]  /*0250*/  SHF.R.U32.HI R0, RZ, 0x3, R0 ;  /* 0x00000003ff007819 */ /* 0x000fc40000011600 */
[----:B------:R-:W-:Y:S02]  /*0260*/  LOP3.LUT R4, R8, 0x1ffffffe, RZ, 0xc0, !PT ;  /* 0x1ffffffe08047812 */ /* 0x000fe400078ec0ff */
[----:B------:R-:W-:Y:S02]  /*0270*/  LOP3.LUT R10, R7, R0, RZ, 0x3c, !PT ;  /* 0x00000000070a7212 */ /* 0x000fe400078e3cff */
[----:B------:R-:W-:Y:S01]  /*0280*/  LOP3.LUT R0, R11, 0xfffffff8, RZ, 0xc0, !PT ;  /* 0xfffffff80b007812 */ /* 0x000fe200078ec0ff */
[----:B------:R-:W-:Y:S01]  /*0290*/  IMAD.IADD R14, R3, 0x1, -R4 ;  /* 0x00000001030e7824 */ /* 0x000fe200078e0a04 */
[-C--:B------:R-:W-:Y:S01]  /*02a0*/  LEA.HI R5, R15, R17.reuse, RZ, 0x5 ;  /* 0x000000110f057211 */ /* 0x080fe200078f28ff */
[----:B------:R-:W-:Y:S01]  /*02b0*/  IMAD.SHL.U32 R3, R9, 0x40, RZ ;  /* 0x0000004009037824 */ /* 0x000fe200078e00ff */
[----:B------:R-:W-:Y:S01]  /*02c0*/  LEA.HI R4, R15, R17, RZ, 0x6 ;  /* 0x000000110f047211 */ /* 0x000fe200078f30ff */
[----:B------:R-:W-:Y:S01]  /*02d0*/  IMAD.IADD R7, R2, 0x1, -R0 ;  /* 0x0000000102077824 */ /* 0x000fe200078e0a00 */
[----:B------:R-:W-:-:S02]  /*02e0*/  SHF.R.S32.HI R231, RZ, 0x5, R5 ;  /* 0x00000005ffe77819 */ /* 0x000fc40000011405 */
[----:B------:R-:W-:Y:S01]  /*02f0*/  LOP3.LUT R0, R3, 0x1c0, RZ, 0xc0, !PT ;  /* 0x000001c003007812 */ /* 0x000fe200078ec0ff */
[----:B------:R-:W-:Y:S01]  /*0300*/  IMAD.SHL.U32 R4, R4, 0x8, RZ ;  /* 0x0000000804047824 */ /* 0x000fe200078e00ff */
[----:B------:R-:W-:Y:S02]  /*0310*/  SHF.R.S32.HI R2, RZ, 0x1f, R5 ;  /* 0x0000001fff027819 */ /* 0x000fe40000011405 */
[----:B------:R-:W-:Y:S02]  /*0320*/  LOP3.LUT R6, R0, 0x8, R12, 0xf8, !PT ;  /* 0x0000000800067812 */ /* 0x000fe400078ef80c */
[----:B------:R-:W-:Y:S02]  /*0330*/  SHF.R.U32.HI R3, RZ, 0x3, R0 ;  /* 0x00000003ff037819 */ /* 0x000fe40000011600 */
[----:B------:R-:W-:Y:S01]  /*0340*/  LEA.HI R0, R2, R231, RZ, 0x2 ;  /* 0x000000e702007211 */ /* 0x000fe200078f10ff */
[----:B------:R-:W-:Y:S01]  /*0350*/  IMAD.SHL.U32 R2, R13, 0x8, RZ ;  /* 0x000000080d027824 */ /* 0x000fe200078e00ff */
[----:B------:R-:W-:-:S02]  /*0360*/  LOP3.LUT R5, R5, 0xffffffe0, RZ, 0xc0, !PT ;  /* 0xffffffe005057812 */ /* 0x000fc400078ec0ff */
[----:B------:R-:W-:Y:S01]  /*0370*/  LOP3.LUT R12, R6, R3, RZ, 0x3c, !PT ;  /* 0x00000003060c7212 */ /* 0x000fe200078e3cff */
[----:B------:R-:W-:Y:S01]  /*0380*/  IMAD.SHL.U32 R3, R7, 0x40, RZ ;  /* 0x0000004007037824 */ /* 0x000fe200078e00ff */
[----:B------:R-:W-:Y:S01]  /*0390*/  LOP3.LUT R0, R0, 0xffffffc, RZ, 0xc0, !PT ;  /* 0x0ffffffc00007812 */ /* 0x000fe200078ec0ff */
[----:B------:R-:W-:Y:S01]  /*03a0*/  IMAD.IADD R17, R17, 0x1, -R5 ;  /* 0x0000000111117824 */ /* 0x000fe200078e0a05 */
[----:B------:R-:W-:Y:S01]  /*03b0*/  LOP3.LUT R10, R10, 0x7ffffe00, R4, 0xf8, !PT ;  /* 0x7ffffe000a0a7812 */ /* 0x000fe200078ef804 */
[----:B------:R-:W-:Y:S01]  /*03c0*/  IMAD.SHL.U32 R4, R8, 0x20, RZ ;  /* 0x0000002008047824 */ /* 0x000fe200078e00ff */
[----:B------:R-:W-:Y:S01]  /*03d0*/  LOP3.LUT P3, RZ, R7, 0x2, RZ, 0xc0, !PT ;  /* 0x0000000207ff7812 */ /* 0x000fe2000786c0ff */
[----:B------:R-:W-:Y:S01]  /*03e0*/  IMAD.IADD R8, R231, 0x1, -R0 ;  /* 0x00000001e7087824 */ /* 0x000fe200078e0a00 */
[----:B------:R-:W-:Y:S01]  /*03f0*/  LOP3.LUT R0, R3, 0x1c0, RZ, 0xc0, !PT ;  /* 0x000001c003007812 */ /* 0x000fe200078ec0ff */
[----:B------:R-:W-:Y:S01]  /*0400*/  IMAD.SHL.U32 R3, R11, 0x40, RZ ;  /* 0x000000400b037824 */ /* 0x000fe200078e00ff */
[----:B------:R-:W-:Y:S01]  /*0410*/  SHF.R.S32.HI R6, RZ, 0x1f, R17 ;  /* 0x0000001fff067819 */ /* 0x000fe20000011411 */
[----:B------:R-:W-:Y:S01]  /*0420*/  IMAD.SHL.U32 R244, R10, 0x2, RZ ;  /* 0x000000020af47824 */ /* 0x000fe200078e00ff */
[----:B------:R-:W-:-:S02]  /*0430*/  LOP3.LUT R2, R0, 0x8, R2, 0xf8, !PT ;  /* 0x0000000800027812 */ /* 0x000fc400078ef802 */
[----:B------:R-:W-:Y:S02]  /*0440*/  SHF.R.U32.HI R0, RZ, 0x3, R0 ;  /* 0x00000003ff007819 */ /* 0x000fe40000011600 */
[----:B------:R-:W-:Y:S02]  /*0450*/  LOP3.LUT R3, R3, 0xfffffe00, RZ, 0xc0, !PT ;  /* 0xfffffe0003037812 */ /* 0x000fe400078ec0ff */
[----:B------:R-:W-:Y:S02]  /*0460*/  LEA.HI R6, R6, R17, RZ, 0x2 ;  /* 0x0000001106067211 */ /* 0x000fe400078f10ff */
[----:B------:R-:W-:Y:S01]  /*0470*/  LOP3.LUT R225, R2, R0, RZ, 0x3c, !PT ;  /* 0x0000000002e17212 */ /* 0x000fe200078e3cff */
[----:B------:R-:W-:Y:S01]  /*0480*/  IMAD R231, R231, 0x400, R3 ;  /* 0x00000400e7e77824 */ /* 0x000fe200078e0203 */
[----:B------:R-:W-:Y:S01]  /*0490*/  SHF.R.S32.HI R5, RZ, 0x2, R6 ;  /* 0x00000002ff057819 */ /* 0x000fe20000011406 */
[----:B------:R-:W-:Y:S01]  /*04a0*/  IMAD R0, R13, 0x200, R12 ;  /* 0x000002000d007824 */ /* 0x000fe200078e020c */
[----:B------:R-:W-:Y:S01]  /*04b0*/  IADD3 R2, R18, 0x40, RZ ;  /* 0x0000004012027810 */ /* 0x000fe20007ffe0ff */
[----:B------:R-:W-:Y:S01]  /*04c0*/  IMAD.IADD R231, R231, 0x1, R225 ;  /* 0x00000001e7e77824 */ /* 0x000fe200078e02e1 */
[----:B------:R-:W-:Y:S01]  /*04d0*/  LOP3.LUT R4, R4, 0xffffffc0, RZ, 0xc0, !PT ;  /* 0xffffffc004047812 */ /* 0x000fe200078ec0ff */
[----:B------:R-:W-:Y:S01]  /*04e0*/  IMAD R15, R8, 0x10, R5 ;  /* 0x00000010080f7824 */ /* 0x000fe200078e0205 */
[----:B------:R-:W-:Y:S01]  /*04f0*/  LOP3.LUT R225, R225, R3, RZ, 0xfc, !PT ;  /* 0x00000003e1e17212 */ /* 0x000fe200078efcff */
[----:B------:R-:W-:Y:S01]  /*0500*/  IMAD.MOV.U32 R5, RZ, RZ, 0x20 ;  /* 0x00000020ff057424 */ /* 0x000fe200078e00ff */
[----:B------:R-:W-:Y:S01]  /*0510*/  LOP3.LUT P0, RZ, R7, 0x4, RZ, 0xc0, !PT ;  /* 0x0000000407ff7812 */ /* 0x000fe2000780c0ff */
[----:B------:R-:W-:Y:S01]  /*0520*/  IMAD R7, R9, 0x10, R20 ;  /* 0x0000001009077824 */ /* 0x000fe200078e0214 */
[----:B------:R-:W-:Y:S01]  /*0530*/  LOP3.LUT R3, R6, 0x7ffffffc, RZ, 0xc0, !PT ;  /* 0x7ffffffc06037812 */ /* 0x000fe200078ec0ff */
[----:B------:R-:W-:Y:S01]  /*0540*/  IMAD R4, R14, 0x8, R4 ;  /* 0x000000080e047824 */ /* 0x000fe200078e0204 */
[----:B------:R-:W-:Y:S01]  /*0550*/  SHF.R.S32.HI R2, RZ, 0x1f, R2 ;  /* 0x0000001fff027819 */ /* 0x000fe20000011402 */
[----:B------:R-:W-:Y:S01]  /*0560*/  STL [R1+0x64], R15 ;  /* 0x0000640f01007387 */ /* 0x000fe20000100800 */
[----:B------:R-:W-:Y:S01]  /*0570*/  LEA R224, R0, 0x4100, 0x1 ;  /* 0x0000410000e07811 */ /* 0x000fe200078e08ff */
[----:B------:R-:W-:Y:S01]  /*0580*/  IMAD.IADD R0, R17, 0x1, -R3 ;  /* 0x0000000111007824 */ /* 0x000fe200078e0a03 */
[----:B------:R-:W-:Y:S01]  /*0590*/  R2P PR, R9, 0x6 ;  /* 0x0000000609007804 */ /* 0x000fe20000000000 */
[----:B------:R-:W-:Y:S01]  /*05a0*/  STL [R1+0x58], R16 ;  /* 0x0000581001007387 */ /* 0x000fe20000100800 */
[----:B------:R-:W-:Y:S01]  /*05b0*/  LEA R231, R231, 0x8100, 0x1 ;  /* 0x00008100e7e77811 */ /* 0x000fe200078e08ff */
[----:B------:R-:W-:Y:S01]  /*05c0*/  IMAD.SHL.U32 R0, R0, 0x2, RZ ;  /* 0x0000000200007824 */ /* 0x000fe200078e00ff */
[----:B------:R-:W-:Y:S01]  /*05d0*/  LEA R225, R225, 0x100, 0x1 ;  /* 0x00000100e1e17811 */ /* 0x000fe200078e08ff */
[----:B------:R-:W-:Y:S01]  /*05e0*/  STL [R1+0x68], R7 ;  /* 0x0000680701007387 */ /* 0x000fe20000100800 */
[----:B------:R-:W-:-:S02]  /*05f0*/  SEL R227, R228, 0xffffffc0, !P2 ;  /* 0xffffffc0e4e37807 */ /* 0x000fc40005000000 */
[----:B------:R-:W-:Y:S01]  /*0600*/  SEL R228, R228, 0xffffffc0, !P0 ;  /* 0xffffffc0e4e47807 */ /* 0x000fe20004000000 */
[----:B------:R1:W-:Y:S01]  /*0610*/  STL [R1+0x5c], R2 ;  /* 0x00005c0201007387 */ /* 0x0003e20000100800 */
[C---:B------:R-:W-:Y:S01]  /*0620*/  IADD3 R235, R224.reuse, 0x20, RZ ;  /* 0x00000020e0eb7810 */ /* 0x040fe20007ffe0ff */
[C---:B------:R-:W-:Y:S02]  /*0630*/  IMAD.IADD R230, R224.reuse, 0x1, R227 ;  /* 0x00000001e0e67824 */ /* 0x040fe400078e02e3 */
[----:B------:R-:W-:Y:S01]  /*0640*/  @P1 IADD3 R235, R224, -0x20, RZ ;  /* 0xffffffe0e0eb1810 */ /* 0x000fe20007ffe0ff */
[----:B------:R-:W-:Y:S02]  /*0650*/  IMAD.IADD R232, R231, 0x1, R228 ;  /* 0x00000001e7e87824 */ /* 0x000fe400078e02e4 */
[----:B------:R-:W-:Y:S01]  /*0660*/  IMAD.IADD R229, R228, 0x1, R225 ;  /* 0x00000001e4e57824 */ /* 0x000fe200078e02e1 */
[----:B------:R-:W-:Y:S01]  /*0670*/  IADD3 R243, R235, 0x800, RZ ;  /* 0x00000800ebf37810 */ /* 0x000fe20007ffe0ff */
[----:B------:R-:W-:Y:S01]  /*0680*/  IMAD.IADD R227, R227, 0x1, R235 ;  /* 0x00000001e3e37824 */ /* 0x000fe200078e02eb */
[----:B------:R-:W-:-:S02]  /*0690*/  IADD3 R242, R235, 0x1000, RZ ;  /* 0x00001000ebf27810 */ /* 0x000fc40007ffe0ff */
[C---:B------:R-:W-:Y:S02]  /*06a0*/  IADD3 R241, R235.reuse, 0x1800, RZ ;  /* 0x00001800ebf17810 */ /* 0x040fe40007ffe0ff */
[C---:B------:R-:W-:Y:S02]  /*06b0*/  IADD3 R240, R235.reuse, 0x2000, RZ ;  /* 0x00002000ebf07810 */ /* 0x040fe40007ffe0ff */
[C---:B------:R-:W-:Y:S02]  /*06c0*/  IADD3 R239, R235.reuse, 0x2800, RZ ;  /* 0x00002800ebef7810 */ /* 0x040fe40007ffe0ff */
[C---:B------:R-:W-:Y:S02]  /*06d0*/  IADD3 R238, R235.reuse, 0x3000, RZ ;  /* 0x00003000ebee7810 */ /* 0x040fe40007ffe0ff */
[----:B------:R-:W-:Y:S01]  /*06e0*/  IADD3 R237, R235, 0x3800, RZ ;  /* 0x00003800ebed7810 */ /* 0x000fe20007ffe0ff */
[----:B-1----:R-:W-:-:S05]  /*06f0*/  IMAD.IADD R2, R15, 0x1, R4 ;  /* 0x000000010f027824 */ /* 0x002fca00078e0204 */
[----:B------:R-:W-:Y:S04]  /*0700*/  STL [R1+0x60], R2 ;  /* 0x0000600201007387 */ /* 0x000fe80000100800 */
[----:B------:R1:W-:Y:S02]  /*0710*/  STL [R1+0x3c], R0 ;  /* 0x00003c0001007387 */ /* 0x0003e40000100800 */
[----:B-1----:R-:W-:-:S05]  /*0720*/  SEL R0, R5, 0xffffffe0, !P3 ;  /* 0xffffffe005007807 */ /* 0x002fca0005800000 */
[----:B------:R-:W-:Y:S02]  /*0730*/  IMAD.IADD R233, R231, 0x1, R0 ;  /* 0x00000001e7e97824 */ /* 0x000fe400078e0200 */
[C---:B------:R-:W-:Y:S02]  /*0740*/  IMAD.IADD R226, R0.reuse, 0x1, R225 ;  /* 0x0000000100e27824 */ /* 0x040fe400078e02e1 */
[----:B------:R-:W-:Y:S02]  /*0750*/  IMAD.IADD R234, R233, 0x1, R228 ;  /* 0x00000001e9ea7824 */ /* 0x000fe400078e02e4 */
[----:B------:R-:W-:Y:S02]  /*0760*/  IMAD.IADD R236, R0, 0x1, R232 ;  /* 0x0000000100ec7824 */ /* 0x000fe400078e02e8 */
[----:B------:R-:W-:Y:S02]  /*0770*/  IMAD.IADD R228, R228, 0x1, R226 ;  /* 0x00000001e4e47824 */ /* 0x000fe400078e02e2 */
.L_x_979:
        /* <DEDUP_REMOVED lines=19> */
.L_x_925:
[----:B------:R-:W-:-:S04]  /*08b0*/  MOV R0, c[0x0][0x554] ;  /* 0x0001550000007a02 */ /* 0x000fc80000000f00 */
[----:B------:R-:W-:Y:S02]  /*08c0*/  ISETP.NE.AND P0, PT, R0, 0x1, PT ;  /* 0x000000010000780c */ /* 0x000fe40003f05270 */
[----:B------:R-:W-:-:S11]  /*08d0*/  MOV R0, R2 ;  /* 0x0000000200007202 */ /* 0x000fd60000000f00 */
[----:B------:R-:W-:-:S05]  /*08e0*/  @P0 IMAD.HI.U32 R4, R2, c[0x0][0x558], RZ ;  /* 0x0001560002040a27 */ /* 0x000fca00078e00ff */
[----:B------:R-:W-:-:S05]  /*08f0*/  @P0 SHF.R.U32.HI R0, RZ, c[0x0][0x55c], R4 ;  /* 0x00015700ff000a19 */ /* 0x000fca0000011604 */
[----:B------:R-:W-:Y:S02]  /*0900*/  IMAD R4, R0, c[0x0][0x554], RZ ;  /* 0x0001550000047a24 */ /* 0x000fe400078e02ff */
.L_x_926:
[----:B------:R-:W-:Y:S05]  /*0910*/  BSYNC B0 ;  /* 0x0000000000007941 */ /* 0x000fea0003800000 */
.L_x_924:
[----:B------:R-:W-:Y:S01]  /*0920*/  IMAD.MOV.U32 R5, RZ, RZ, c[0x0][0x53c] ;  /* 0x00014f00ff057624 */ /* 0x000fe200078e00ff */
[----:B------:R-:W-:Y:S01]  /*0930*/  ULDC UR5, c[0x0][0x1d0] ;  /* 0x0000740000057ab9 */ /* 0x000fe20000000800 */
[----:B------:R-:W-:Y:S01]  /*0940*/  IMAD.MOV.U32 R11, RZ, RZ, R0 ;  /* 0x000000ffff0b7224 */ /* 0x000fe200078e0000 */
[----:B------:R-:W-:Y:S01]  /*0950*/  UIADD3 UR5, UR5, 0x3f, URZ ;  /* 0x0000003f05057890 */ /* 0x000fe2000fffe03f */
[----:B------:R-:W-:Y:S01]  /*0960*/  IMAD.MOV.U32 R7, RZ, RZ, c[0x0][0x548] ;  /* 0x00015200ff077624 */ /* 0x000fe200078e00ff */
[----:B------:R-:W-:Y:S01]  /*0970*/  ISETP.NE.AND P0, PT, R5, 0x1, PT ;  /* 0x000000010500780c */ /* 0x000fe20003f05270 */
[----:B------:R-:W-:Y:S01]  /*0980*/  IMAD.IADD R4, R2, 0x1, -R4 ;  /* 0x0000000102047824 */ /* 0x000fe200078e0a04 */
[----:B------:R-:W-:Y:S01]  /*0990*/  LOP3.LUT R5, RZ, R0, RZ, 0x33, !PT ;  /* 0x00000000ff057212 */ /* 0x000fe200078e33ff */
[----:B------:R-:W-:Y:S01]  /*09a0*/  USHF.R.S32.HI UR4, URZ, 0x1f, UR5 ;  /* 0x0000001f3f047899 */ /* 0x000fe20008011405 */
[----:B------:R-:W-:Y:S01]  /*09b0*/  BSSY B0, `(.L_x_927) ;  /* 0x0000041000007945 */ /* 0x000fe20003800000 */
[----:B------:R-:W-:-:S02]  /*09c0*/  IMAD R3, R3, c[0x0][0x554], R4 ;  /* 0x0001550003037a24 */ /* 0x000fc400078e0204 */
[----:B------:R-:W-:Y:S01]  /*09d0*/  ULEA.HI UR4, UR4, UR5, URZ, 0x6 ;  /* 0x0000000504047291 */ /* 0x000fe2000f8f303f */
[----:B------:R-:W-:Y:S02]  /*09e0*/  IMAD.MOV.U32 R2, RZ, RZ, RZ ;  /* 0x000000ffff027224 */ /* 0x000fe400078e00ff */
[----:B------:R-:W-:Y:S01]  /*09f0*/  IMAD.MOV.U32 R25, RZ, RZ, R3 ;  /* 0x000000ffff197224 */ /* 0x000fe200078e0003 */
[----:B------:R-:W-:Y:S02]  /*0a00*/  USHF.R.S32.HI UR4, URZ, 0x6, UR4 ;  /* 0x000000063f047899 */ /* 0x000fe40008011404 */
[----:B------:R-:W-:Y:S01]  /*0a10*/  @P0 IMAD.HI.U32 R6, R0, c[0x0][0x540], RZ ;  /* 0x0001500000060a27 */ /* 0x000fe200078e00ff */
[----:B------:R-:W-:-:S03]  /*0a20*/  IADD3 R0, R5, c[0x0][0x53c], RZ ;  /* 0x00014f0005007a10 */ /* 0x000fc60007ffe0ff */
[----:B------:R-:W-:Y:S01]  /*0a30*/  IMAD.MOV.U32 R5, RZ, RZ, c[0x0][0x2c4] ;  /* 0x0000b100ff057624 */ /* 0x000fe200078e00ff */
[----:B------:R-:W-:Y:S01]  /*0a40*/  @P0 SHF.R.U32.HI R11, RZ, c[0x0][0x544], R6 ;  /* 0x00015100ff0b0a19 */ /* 0x000fe20000011606 */
[----:B------:R-:W-:Y:S01]  /*0a50*/  IMAD.MOV.U32 R6, RZ, RZ, 0x40 ;  /* 0x00000040ff067424 */ /* 0x000fe200078e00ff */
[----:B------:R-:W-:Y:S02]  /*0a60*/  ISETP.NE.AND P0, PT, R7, 0x1, PT ;  /* 0x000000010700780c */ /* 0x000fe40003f05270 */
[----:B------:R-:W-:Y:S01]  /*0a70*/  ISETP.NE.AND P3, PT, R5, 0x1, PT ;  /* 0x000000010500780c */ /* 0x000fe20003f65270 */
        /* <DEDUP_REMOVED lines=52> */
.L_x_928:
[----:B------:R-:W-:Y:S05]  /*0dc0*/  BSYNC B0 ;  /* 0x0000000000007941 */ /* 0x000fea0003800000 */
.L_x_927:
[----:B------:R-:W-:Y:S01]  /*0dd0*/  LOP3.LUT R0, R11, 0xffff, RZ, 0xc0, !PT ;  /* 0x0000ffff0b007812 */ /* 0x000fe200078ec0ff */
[----:B------:R-:W-:Y:S01]  /*0de0*/  CS2R R18, SRZ ;  /* 0x0000000000127805 */ /* 0x000fe2000001ff00 */
[----:B------:R-:W-:Y:S01]  /*0df0*/  CS2R R20, SRZ ;  /* 0x0000000000147805 */ /* 0x000fe2000001ff00 */
[----:B------:R-:W-:Y:S01]  /*0e00*/  CS2R R126, SRZ ;  /* 0x00000000007e7805 */ /* 0x000fe2000001ff00 */
[----:B------:R-:W-:Y:S01]  /*0e10*/  CS2R R124, SRZ ;  /* 0x00000000007c7805 */ /* 0x000fe2000001ff00 */
[----:B------:R-:W-:Y:S01]  /*0e20*/  IMAD R3, R0, R2, RZ ;  /* 0x0000000200037224 */ /* 0x000fe200078e02ff */
[----:B------:R-:W-:Y:S01]  /*0e30*/  PRMT R0, RZ, 0x7610, R0 ;  /* 0x00007610ff007816 */ /* 0x000fe20000000000 */
[----:B------:R-:W-:Y:S01]  /*0e40*/  CS2R R130, SRZ ;  /* 0x0000000000827805 */ /* 0x000fe2000001ff00 */
[----:B------:R-:W-:Y:S01]  /*0e50*/  CS2R R128, SRZ ;  /* 0x0000000000807805 */ /* 0x000fe2000001ff00 */
[----:B------:R-:W-:Y:S01]  /*0e60*/  IMAD.IADD R2, R3, 0x1, R2 ;  /* 0x0000000103027824 */ /* 0x000fe200078e0202 */
[----:B------:R2:W-:Y:S01]  /*0e70*/  STL [R1+0x18], R3 ;  /* 0x0000180301007387 */ /* 0x0005e20000100800 */
        /* <DEDUP_REMOVED lines=8> */
[----:B------:R2:W-:Y:S01]  /*0f00*/  STL [R1+0xc], R24 ;  /* 0x00000c1801007387 */ /* 0x0005e20000100800 */
        /* <DEDUP_REMOVED lines=55> */
[----:B--2---:R-:W2:Y:S04]  /*1280*/  LDL R4, [R1+0x68] ;  /* 0x0000680001047983 */ /* 0x004ea80000100800 */
[----:B------:R-:W3:Y:S04]  /*1290*/  LDL.64 R8, [R1+0x40] ;  /* 0x0000400001087983 */ /* 0x000ee80000100a00 */
[----:B------:R4:W3:Y:S01]  /*12a0*/  LDL.64 R26, [R1+0x40] ;  /* 0x00004000011a7983 */ /* 0x0008e20000100a00 */
[----:B------:R-:W-:-:S04]  /*12b0*/  ISETP.NE.U32.AND P0, PT, RZ, c[0x0][0x340], PT ;  /* 0x0000d000ff007a0c */ /* 0x000fc80003f05070 */
[----:B------:R-:W-:-:S13]  /*12c0*/  ISETP.NE.AND.EX P0, PT, RZ, c[0x0][0x344], PT, P0 ;  /* 0x0000d100ff007a0c */ /* 0x000fda0003f05300 */
[----:B------:R-:W-:-:S05]  /*12d0*/  @P0 MOV R2, 0x4 ;  /* 0x0000000400020802 */ /* 0x000fca0000000f00 */
[----:B------:R-:W-:-:S05]  /*12e0*/  @P0 IMAD.WIDE R2, R25, R2, c[0x0][0x340] ;  /* 0x0000d00019020625 */ /* 0x000fca00078e0202 */
[----:B------:R5:W4:Y:S01]  /*12f0*/  @P0 LDG.E R18, [R2.64] ;  /* 0x0000000802120981 */ /* 0x000b22000c1e1900 */
[----:B------:R-:W-:Y:S02]  /*1300*/  SHF.R.S32.HI R13, RZ, 0x1f, R28 ;  /* 0x0000001fff0d7819 */ /* 0x000fe4000001141c */
[----:B------:R-:W-:Y:S01]  /*1310*/  SHF.R.S32.HI R17, RZ, 0x1f, R25 ;  /* 0x0000001fff117819 */ /* 0x000fe20000011419 */
[----:B------:R-:W1:Y:S01]  /*1320*/  S2R R7, SR_TID.X ;  /* 0x0000000000077919 */ /* 0x000e620000002100 */
[----:B------:R-:W-:-:S03]  /*1330*/  IADD3 R60, R24, -0x1, RZ ;  /* 0xffffffff183c7810 */ /* 0x000fc60007ffe0ff */
[----:B------:R-:W-:-:S04]  /*1340*/  IMAD R10, R17, c[0x0][0x1c0], RZ ;  /* 0x00007000110a7a24 */ /* 0x000fc800078e02ff */
[----:B------:R-:W-:Y:S02]  /*1350*/  IMAD R10, R25, c[0x0][0x1c4], R10 ;  /* 0x00007100190a7a24 */ /* 0x000fe400078e020a */
[----:B-----5:R-:W-:Y:S01]  /*1360*/  IMAD R3, R13, c[0x0][0x1b8], RZ ;  /* 0x00006e000d037a24 */ /* 0x020fe200078e02ff */
[----:B-1----:R-:W-:-:S03]  /*1370*/  SHF.R.S32.HI R22, RZ, 0x1f, R7 ;  /* 0x0000001fff167819 */ /* 0x002fc60000011407 */
[----:B------:R-:W-:Y:S01]  /*1380*/  IMAD R3, R28, c[0x0][0x1bc], R3 ;  /* 0x00006f001c037a24 */ /* 0x000fe200078e0203 */
[----:B------:R-:W-:-:S04]  /*1390*/  LEA.HI R22, R22, R7, RZ, 0x3 ;  /* 0x0000000716167211 */ /* 0x000fc800078f18ff */
[----:B------:R-:W-:Y:S02]  /*13a0*/  SHF.R.S32.HI R22, RZ, 0x3, R22 ;  /* 0x00000003ff167819 */ /* 0x000fe40000011416 */
[----:B--2---:R-:W-:Y:S01]  /*13b0*/  IADD3 R0, R4, R23, RZ ;  /* 0x0000001704007210 */ /* 0x004fe20007ffe0ff */
[----:B------:R-:W-:-:S04]  /*13c0*/  IMAD.WIDE.U32 R4, R28, c[0x0][0x1b8], RZ ;  /* 0x00006e001c047a25 */ /* 0x000fc800078e00ff */
[----:B------:R-:W-:Y:S01]  /*13d0*/  @P3 IMAD.HI.U32 R6, R0, c[0x0][0x2c8], RZ ;  /* 0x0000b20000063a27 */ /* 0x000fe200078e00ff */
[----:B------:R-:W-:Y:S02]  /*13e0*/  IADD3 R5, R5, R3, RZ ;  /* 0x0000000305057210 */ /* 0x000fe40007ffe0ff */
[----:B------:R-:W-:Y:S01]  /*13f0*/  SHF.R.S32.HI R3, RZ, 0x1f, R22 ;  /* 0x0000001fff037819 */ /* 0x000fe20000011416 */
[----:B------:R-:W-:Y:S01]  /*1400*/  IMAD.MOV.U32 R2, RZ, RZ, R0 ;  /* 0x000000ffff027224 */ /* 0x000fe200078e0000 */
[----:B---3--:R-:W-:Y:S01]  /*1410*/  MOV R26, R8 ;  /* 0x00000008001a7202 */ /* 0x008fe20000000f00 */
[----:B------:R-:W-:Y:S01]  /*1420*/  IMAD.WIDE.U32 R4, R25, c[0x0][0x1c0], R4 ;  /* 0x0000700019047a25 */ /* 0x000fe200078e0004 */
[----:B------:R-:W-:Y:S02]  /*1430*/  @P3 SHF.R.U32.HI R2, RZ, c[0x0][0x2cc], R6 ;  /* 0x0000b300ff023a19 */ /* 0x000fe40000011606 */
[----:B------:R-:W-:Y:S01]  /*1440*/  SHF.R.S32.HI R27, RZ, 0x1f, R26 ;  /* 0x0000001fff1b7819 */ /* 0x000fe2000001141a */
[C---:B------:R-:W-:Y:S01]  /*1450*/  IMAD R6, R3.reuse, c[0x0][0x1e0], RZ ;  /* 0x0000780003067a24 */ /* 0x040fe200078e02ff */
[----:B------:R-:W-:Y:S01]  /*1460*/  IADD3 R12, -R2, RZ, RZ ;  /* 0x000000ff020c7210 */ /* 0x000fe20007ffe1ff */
[----:B------:R-:W-:Y:S01]  /*1470*/  IMAD R3, R3, c[0x0][0x208], RZ ;  /* 0x0000820003037a24 */ /* 0x000fe200078e02ff */
[----:B------:R-:W-:Y:S01]  /*1480*/  ISETP.GE.AND P6, PT, R26, c[0x0][0x1d4], PT ;  /* 0x000075001a007a0c */ /* 0x000fe20003fc6270 */
[C---:B------:R-:W-:Y:S01]  /*1490*/  IMAD R11, R22.reuse, c[0x0][0x1e4], R6 ;  /* 0x00007900160b7a24 */ /* 0x040fe200078e0206 */
[----:B------:R1:W-:Y:S01]  /*14a0*/  STL [R1+0x44], R27 ;  /* 0x0000441b01007387 */ /* 0x0003e20000100800 */
[C---:B------:R-:W-:Y:S01]  /*14b0*/  IMAD R3, R22.reuse, c[0x0][0x20c], R3 ;  /* 0x0000830016037a24 */ /* 0x040fe200078e0203 */
[----:B------:R-:W-:Y:S01]  /*14c0*/  SEL R16, RZ, 0x1, P6 ;  /* 0x00000001ff107807 */ /* 0x000fe20003000000 */
[----:B------:R-:W-:Y:S01]  /*14d0*/  IMAD.WIDE.U32 R6, R22, c[0x0][0x208], R26 ;  /* 0x0000820016067a25 */ /* 0x000fe200078e001a */
[----:B------:R-:W-:-:S03]  /*14e0*/  ISETP.GE.AND P4, PT, R26, c[0x0][0x198], PT ;  /* 0x000066001a007a0c */ /* 0x000fc60003f86270 */
[----:B------:R-:W-:Y:S01]  /*14f0*/  IMAD.WIDE.U32 R8, R22, c[0x0][0x1e0], R26 ;  /* 0x0000780016087a25 */ /* 0x000fe200078e001a */
[----:B------:R-:W-:Y:S02]  /*1500*/  IADD3 R7, R7, R3, RZ ;  /* 0x0000000307077210 */ /* 0x000fe40007ffe0ff */
[----:B------:R-:W-:Y:S01]  /*1510*/  SHF.R.S32.HI R3, RZ, 0x1f, R2 ;  /* 0x0000001fff037819 */ /* 0x000fe20000011402 */
[----:B------:R-:W-:Y:S02]  /*1520*/  IMAD.IADD R9, R9, 0x1, R11 ;  /* 0x0000000109097824 */ /* 0x000fe400078e020b */
[----:B------:R-:W-:Y:S02]  /*1530*/  IMAD.IADD R5, R5, 0x1, R10 ;  /* 0x0000000105057824 */ /* 0x000fe400078e020a */
[----:B------:R-:W-:Y:S01]  /*1540*/  IMAD R12, R12, c[0x0][0x2c4], R0 ;  /* 0x0000b1000c0c7a24 */ /* 0x000fe200078e0200 */
[----:B------:R-:W-:Y:S01]  /*1550*/  IADD3 R0, R26, 0x40, RZ ;  /* 0x000000401a007810 */ /* 0x000fe20007ffe0ff */
[----:B------:R-:W-:-:S02]  /*1560*/  IMAD R10, R13, c[0x0][0x1e8], RZ ;  /* 0x00007a000d0a7a24 */ /* 0x000fc400078e02ff */
[----:B------:R-:W-:Y:S01]  /*1570*/  IMAD R11, R13, c[0x0][0x210], RZ ;  /* 0x000084000d0b7a24 */ /* 0x000fe200078e02ff */
[C---:B------:R-:W-:Y:S01]  /*1580*/  ISETP.GE.AND P5, PT, R0.reuse, c[0x0][0x1d4], PT ;  /* 0x0000750000007a0c */ /* 0x040fe20003fa6270 */
[----:B------:R-:W-:Y:S01]  /*1590*/  IMAD R3, R3, c[0x0][0x1b0], RZ ;  /* 0x00006c0003037a24 */ /* 0x000fe200078e02ff */
[----:B------:R-:W-:Y:S01]  /*15a0*/  ISETP.GE.AND P2, PT, R0, c[0x0][0x198], PT ;  /* 0x0000660000007a0c */ /* 0x000fe20003f46270 */
[C---:B------:R-:W-:Y:S01]  /*15b0*/  IMAD R14, R28.reuse, c[0x0][0x1ec], R10 ;  /* 0x00007b001c0e7a24 */ /* 0x040fe200078e020a */
[----:B------:R-:W-:Y:S01]  /*15c0*/  SEL R13, RZ, 0xffffffff, P5 ;  /* 0xffffffffff0d7807 */ /* 0x000fe20002800000 */
[C---:B------:R-:W-:Y:S02]  /*15d0*/  IMAD R15, R28.reuse, c[0x0][0x214], R11 ;  /* 0x000085001c0f7a24 */ /* 0x040fe400078e020b */
[----:B------:R-:W-:Y:S01]  /*15e0*/  IMAD.WIDE.U32 R10, R28, c[0x0][0x1e8], R8 ;  /* 0x00007a001c0a7a25 */ /* 0x000fe200078e0008 */
[----:B------:R-:W-:-:S03]  /*15f0*/  SHF.L.U32 R13, R13, 0x1, RZ ;  /* 0x000000010d0d7819 */ /* 0x000fc600000006ff */
[C---:B------:R-:W-:Y:S02]  /*1600*/  IMAD R3, R2.reuse, c[0x0][0x1b4], R3 ;  /* 0x00006d0002037a24 */ /* 0x040fe400078e0203 */
[----:B------:R-:W-:Y:S01]  /*1610*/  IMAD.WIDE.U32 R4, R2, c[0x0][0x1b0], R4 ;  /* 0x00006c0002047a25 */ /* 0x000fe200078e0004 */
[----:B------:R-:W-:-:S03]  /*1620*/  SHF.R.S32.HI R2, RZ, 0x1f, R12 ;  /* 0x0000001fff027819 */ /* 0x000fc6000001140c */
[----:B------:R-:W-:Y:S01]  /*1630*/  IMAD.WIDE.U32 R8, R28, c[0x0][0x210], R6 ;  /* 0x000084001c087a25 */ /* 0x000fe200078e0006 */
[----:B------:R-:W-:Y:S02]  /*1640*/  MOV R6, R10 ;  /* 0x0000000a00067202 */ /* 0x000fe40000000f00 */
[----:B------:R-:W-:Y:S01]  /*1650*/  IADD3 R5, R5, R3, RZ ;  /* 0x0000000305057210 */ /* 0x000fe20007ffe0ff */
[----:B------:R-:W-:Y:S01]  /*1660*/  IMAD R10, R2, c[0x0][0x1a8], RZ ;  /* 0x00006a00020a7a24 */ /* 0x000fe200078e02ff */
[----:B------:R-:W-:Y:S01]  /*1670*/  IADD3 R7, R11, R14, RZ ;  /* 0x0000000e0b077210 */ /* 0x000fe20007ffe0ff */
[--C-:B----4-:R-:W-:Y:S01]  /*1680*/  @P0 IMAD.MOV.U32 R2, RZ, RZ, R18.reuse ;  /* 0x000000ffff020224 */ /* 0x110fe200078e0012 */
[----:B------:R-:W-:Y:S01]  /*1690*/  @P0 SHF.R.S32.HI R3, RZ, 0x1f, R18 ;  /* 0x0000001fff030819 */ /* 0x000fe20000011412 */
[C---:B------:R-:W-:Y:S01]  /*16a0*/  IMAD R10, R12.reuse, c[0x0][0x1ac], R10 ;  /* 0x00006b000c0a7a24 */ /* 0x040fe200078e020a */
[----:B------:R-:W-:Y:S01]  /*16b0*/  @!P0 MOV R2, R25 ;  /* 0x0000001900028202 */ /* 0x000fe20000000f00 */
[----:B------:R-:W-:Y:S01]  /*16c0*/  IMAD.WIDE.U32 R4, R12, c[0x0][0x1a8], R4 ;  /* 0x00006a000c047a25 */ /* 0x000fe200078e0004 */
[----:B------:R-:W-:-:S02]  /*16d0*/  @!P0 MOV R3, R17 ;  /* 0x0000001100038202 */ /* 0x000fc40000000f00 */
[----:B------:R-:W-:Y:S01]  /*16e0*/  LOP3.LUT R28, R13, 0x2, R16, 0xe2, !PT ;  /* 0x000000020d1c7812 */ /* 0x000fe200078ee210 */
[----:B------:R-:W-:Y:S01]  /*16f0*/  IMAD.WIDE.U32 R12, R2, c[0x0][0x1f0], R6 ;  /* 0x00007c00020c7a25 */ /* 0x000fe200078e0006 */
[----:B------:R-:W-:-:S03]  /*1700*/  LEA R6, P0, R4, c[0x0][0x160], 0x1 ;  /* 0x0000580004067a11 */ /* 0x000fc600078008ff */
[----:B------:R-:W-:Y:S01]  /*1710*/  IMAD.IADD R9, R9, 0x1, R15 ;  /* 0x0000000109097824 */ /* 0x000fe200078e020f */
[----:B------:R1:W-:Y:S01]  /*1720*/  STL.64 [R1+0x20], R12 ;  /* 0x0000200c01007387 */ /* 0x0003e20000100a00 */
[C---:B------:R-:W-:Y:S02]  /*1730*/  IMAD R7, R3.reuse, c[0x0][0x1f0], RZ ;  /* 0x00007c0003077a24 */ /* 0x040fe400078e02ff */
[----:B------:R-:W-:Y:S02]  /*1740*/  IMAD R3, R3, c[0x0][0x218], RZ ;  /* 0x0000860003037a24 */ /* 0x000fe400078e02ff */
[----:B------:R-:W-:-:S04]  /*1750*/  IMAD.WIDE.U32 R8, R2, c[0x0][0x218], R8 ;  /* 0x0000860002087a25 */ /* 0x000fc800078e0008 */
[C---:B------:R-:W-:Y:S01]  /*1760*/  IMAD R7, R2.reuse, c[0x0][0x1f4], R7 ;  /* 0x00007d0002077a24 */ /* 0x040fe200078e0207 */
[----:B------:R1:W-:Y:S01]  /*1770*/  STL.64 [R1+0x28], R8 ;  /* 0x0000280801007387 */ /* 0x0003e20000100a00 */
[----:B------:R-:W-:Y:S02]  /*1780*/  IMAD R2, R2, c[0x0][0x21c], R3 ;  /* 0x0000870002027a24 */ /* 0x000fe400078e0203 */
[----:B------:R-:W-:Y:S01]  /*1790*/  IMAD.IADD R5, R5, 0x1, R10 ;  /* 0x0000000105057824 */ /* 0x000fe200078e020a */
[----:B------:R-:W-:Y:S02]  /*17a0*/  IADD3 R3, R13, R7, RZ ;  /* 0x000000070d037210 */ /* 0x000fe40007ffe0ff */
[----:B------:R-:W-:Y:S02]  /*17b0*/  IADD3 R2, R9, R2, RZ ;  /* 0x0000000209027210 */ /* 0x000fe40007ffe0ff */
[----:B------:R-:W-:Y:S02]  /*17c0*/  LEA.HI.X R5, R4, c[0x0][0x164], R5, 0x1, P0 ;  /* 0x0000590004057a11 */ /* 0x000fe400000f0c05 */
[----:B------:R-:W-:Y:S01]  /*17d0*/  IADD3 R4, R22, R23, RZ ;  /* 0x0000001716047210 */ /* 0x000fe20007ffe0ff */
[----:B------:R1:W-:Y:S04]  /*17e0*/  STL [R1+0x34], R2 ;  /* 0x0000340201007387 */ /* 0x0003e80000100800 */
[----:B------:R1:W-:Y:S01]  /*17f0*/  STL [R1+0x30], R3 ;  /* 0x0000300301007387 */ /* 0x0003e20000100800 */
[----:B------:R-:W-:Y:S05]  /*1800*/  BRA.DIV ~URZ, `(.L_x_930) ;  /* 0x000108627f007947 */ /* 0x000fea000b800000 */
[----:B------:R2:W3:Y:S02]  /*1810*/  SHFL.IDX PT, R7, R5, RZ, 0x181f ;  /* 0x00181fff05077589 */ /* 0x0004e400000e0000 */
.L_x_980:
[----:B------:R-:W-:Y:S05]  /*1820*/  BRA.DIV ~URZ, `(.L_x_931) ;  /* 0x000108b27f007947 */ /* 0x000fea000b800000 */
[----:B-1----:R1:W4:Y:S02]  /*1830*/  SHFL.IDX PT, R3, R6, RZ, 0x181f ;  /* 0x00181fff06037589 */ /* 0x00232400000e0000 */
.L_x_981:
[----:B------:R-:W-:Y:S01]  /*1840*/  MOV R10, c[0x0][0x2c4] ;  /* 0x0000b100000a7a02 */ /* 0x000fe20000000f00 */
[----:B------:R-:W-:Y:S04]  /*1850*/  BSSY B0, `(.L_x_932) ;  /* 0x0000010000007945 */ /* 0x000fe80003800000 */
[----:B------:R-:W-:-:S05]  /*1860*/  IMAD R10, R10, c[0x0][0x168], RZ ;  /* 0x00005a000a0a7a24 */ /* 0x000fca00078e02ff */
[----:B------:R-:W-:-:S13]  /*1870*/  ISETP.GE.AND P0, PT, R4, R10, PT ;  /* 0x0000000a0400720c */ /* 0x000fda0003f06270 */
[----:B------:R-:W-:Y:S05]  /*1880*/  @P0 BRA `(.L_x_933) ;  /* 0x000000c000000947 */ /* 0x000fea0003800000 */
[----:B------:R-:W5:Y:S04]  /*1890*/  LDL.64 R12, [R1+0x40] ;  /* 0x00004000010c7983 */ /* 0x000f680000100a00 */
[----:B--2---:R-:W2:Y:S01]  /*18a0*/  LDL R11, [R1+0x5c] ;  /* 0x00005c00010b7983 */ /* 0x004ea20000100800 */
[----:B---3--:R-:W-:Y:S01]  /*18b0*/  MOV R9, R7 ;  /* 0x0000000700097202 */ /* 0x008fe20000000f00 */
[----:B----4-:R-:W-:Y:S01]  /*18c0*/  IMAD.MOV.U32 R8, RZ, RZ, R3 ;  /* 0x000000ffff087224 */ /* 0x010fe200078e0003 */
[----:B------:R-:W-:-:S03]  /*18d0*/  LEA R2, P0, R0, R3, 0x1 ;  /* 0x0000000300027211 */ /* 0x000fc600078008ff */
[----:B-----5:R-:W-:Y:S01]  /*18e0*/  IMAD.WIDE R8, R12, 0x2, R8 ;  /* 0x000000020c087825 */ /* 0x020fe200078e0208 */
[----:B--2---:R-:W-:-:S04]  /*18f0*/  LEA.HI.X R3, R0, R7, R11, 0x1, P0 ;  /* 0x0000000700037211 */ /* 0x004fc800000f0c0b */
[----:B------:R-:W-:Y:S01]  /*1900*/  @!PT LDS RZ, [RZ] ;  /* 0x00000000fffff984 */ /* 0x000fe20000000800 */
[----:B------:R-:W-:Y:S01]  /*1910*/  @!PT LDS RZ, [RZ] ;  /* 0x00000000fffff984 */ /* 0x000fe20000000800 */
[----:B------:R-:W-:Y:S01]  /*1920*/  @!PT LDS RZ, [RZ] ;  /* 0x00000000fffff984 */ /* 0x000fe20000000800 */
[----:B------:R2:W-:Y:S04]  /*1930*/  LDGSTS.E.BYPASS.LTC128B.128 [R244+0x8100], [R8.64], !P4 ;  /* 0x0810000008f47fae */ /* 0x0005e8000e101d48 */
[----:B------:R2:W-:Y:S02]  /*1940*/  LDGSTS.E.BYPASS.LTC128B.128 [R244+0xc100], [R2.64], !P2 ;  /* 0x0c10000002f47fae */ /* 0x0005e4000d101d48 */
.L_x_933:
[----:B------:R-:W-:Y:S05]  /*1950*/  BSYNC B0 ;  /* 0x0000000000007941 */ /* 0x000fea0003800000 */
.L_x_932:
[----:B------:R-:W-:Y:S05]  /*1960*/  BRA.DIV ~URZ, `(.L_x_934) ;  /* 0x000107e27f007947 */ /* 0x000fea000b800000 */
[----:B---3--:R3:W1:Y:S04]  /*1970*/  SHFL.IDX PT, R7, R5, 0x1, 0x181f ;  /* 0x00381f0005077f89 */ /* 0x00866800000e0000 */
[----:B--2-4-:R3:W2:Y:S02]  /*1980*/  SHFL.IDX PT, R3, R6, 0x1, 0x181f ;  /* 0x00381f0006037f89 */ /* 0x0146a400000e0000 */
.L_x_982:
[----:B------:R-:W-:Y:S01]  /*1990*/  IADD3 R2, R4, 0x10, RZ ;  /* 0x0000001004027810 */ /* 0x000fe20007ffe0ff */
[----:B------:R-:W-:Y:S03]  /*19a0*/  BSSY B0, `(.L_x_935) ;  /* 0x000000f000007945 */ /* 0x000fe60003800000 */
[----:B------:R-:W-:-:S13]  /*19b0*/  ISETP.GE.AND P0, PT, R2, R10, PT ;  /* 0x0000000a0200720c */ /* 0x000fda0003f06270 */
[----:B------:R-:W-:Y:S05]  /*19c0*/  @P0 BRA `(.L_x_936) ;  /* 0x000000c000000947 */ /* 0x000fea0003800000 */
[----:B------:R-:W4:Y:S04]  /*19d0*/  LDL.64 R12, [R1+0x40] ;  /* 0x00004000010c7983 */ /* 0x000f280000100a00 */
[----:B------:R-:W5:Y:S01]  /*19e0*/  LDL R11, [R1+0x5c] ;  /* 0x00005c00010b7983 */ /* 0x000f620000100800 */
[----:B-1----:R-:W-:Y:S01]  /*19f0*/  MOV R9, R7 ;  /* 0x0000000700097202 */ /* 0x002fe20000000f00 */
[----:B--2---:R-:W-:Y:S01]  /*1a00*/  IMAD.MOV.U32 R8, RZ, RZ, R3 ;  /* 0x000000ffff087224 */ /* 0x004fe200078e0003 */
[----:B------:R-:W-:-:S03]  /*1a10*/  LEA R2, P0, R0, R3, 0x1 ;  /* 0x0000000300027211 */ /* 0x000fc600078008ff */
[----:B----4-:R-:W-:Y:S01]  /*1a20*/  IMAD.WIDE R8, R12, 0x2, R8 ;  /* 0x000000020c087825 */ /* 0x010fe200078e0208 */
[----:B-----5:R-:W-:-:S04]  /*1a30*/  LEA.HI.X R3, R0, R7, R11, 0x1, P0 ;  /* 0x0000000700037211 */ /* 0x020fc800000f0c0b */
[----:B------:R-:W-:Y:S01]  /*1a40*/  @!PT LDS RZ, [RZ] ;  /* 0x00000000fffff984 */ /* 0x000fe20000000800 */
[----:B------:R-:W-:Y:S01]  /*1a50*/  @!PT LDS RZ, [RZ] ;  /* 0x00000000fffff984 */ /* 0x000fe20000000800 */
[----:B------:R-:W-:Y:S01]  /*1a60*/  @!PT LDS RZ, [RZ] ;  /* 0x00000000fffff984 */ /* 0x000fe20000000800 */
[----:B------:R1:W-:Y:S04]  /*1a70*/  LDGSTS.E.BYPASS.LTC128B.128 [R244+0x8900], [R8.64], !P4 ;  /* 0x0890000008f47fae */ /* 0x0003e8000e101d48 */
[----:B------:R1:W-:Y:S02]  /*1a80*/  LDGSTS.E.BYPASS.LTC128B.128 [R244+0xc900], [R2.64], !P2 ;  /* 0x0c90000002f47fae */ /* 0x0003e4000d101d48 */
.L_x_936:
[----:B------:R-:W-:Y:S05]  /*1a90*/  BSYNC B0 ;  /* 0x0000000000007941 */ /* 0x000fea0003800000 */
.L_x_935:
[----:B------:R-:W-:Y:S05]  /*1aa0*/  BRA.DIV ~URZ, `(.L_x_937) ;  /* 0x000107727f007947 */ /* 0x000fea000b800000 */
[----:B-1----:R1:W4:Y:S02]  /*1ab0*/  SHFL.IDX PT, R7, R5, 0x2, 0x181f ;  /* 0x00581f0005077f89 */ /* 0x00232400000e0000 */
.L_x_983:
[----:B------:R-:W-:Y:S05]  /*1ac0*/  BRA.DIV ~URZ, `(.L_x_938) ;  /* 0x000107c27f007947 */ /* 0x000fea000b800000 */
[----:B--2---:R2:W1:Y:S02]  /*1ad0*/  SHFL.IDX PT, R3, R6, 0x2, 0x181f ;  /* 0x00581f0006037f89 */ /* 0x00446400000e0000 */
.L_x_984:
[----:B------:R-:W-:Y:S01]  /*1ae0*/  IADD3 R2, R4, 0x20, RZ ;  /* 0x0000002004027810 */ /* 0x000fe20007ffe0ff */
[----:B------:R-:W-:Y:S03]  /*1af0*/  BSSY B0, `(.L_x_939) ;  /* 0x000000f000007945 */ /* 0x000fe60003800000 */
[----:B------:R-:W-:-:S13]  /*1b00*/  ISETP.GE.AND P0, PT, R2, R10, PT ;  /* 0x0000000a0200720c */ /* 0x000fda0003f06270 */
[----:B------:R-:W-:Y:S05]  /*1b10*/  @P0 BRA `(.L_x_940) ;  /* 0x000000c000000947 */ /* 0x000fea0003800000 */
[----:B------:R-:W5:Y:S04]  /*1b20*/  LDL.64 R12, [R1+0x40] ;  /* 0x00004000010c7983 */ /* 0x000f680000100a00 */
[----:B--2---:R-:W2:Y:S01]  /*1b30*/  LDL R11, [R1+0x5c] ;  /* 0x00005c00010b7983 */ /* 0x004ea20000100800 */
[----:B----4-:R-:W-:Y:S01]  /*1b40*/  MOV R9, R7 ;  /* 0x0000000700097202 */ /* 0x010fe20000000f00 */
[----:B-1----:R-:W-:Y:S01]  /*1b50*/  IMAD.MOV.U32 R8, RZ, RZ, R3 ;  /* 0x000000ffff087224 */ /* 0x002fe200078e0003 */
        /* <DEDUP_REMOVED lines=8> */
.L_x_940:
[----:B------:R-:W-:Y:S05]  /*1be0*/  BSYNC B0 ;  /* 0x0000000000007941 */ /* 0x000fea0003800000 */
.L_x_939:
[----:B------:R-:W-:Y:S05]  /*1bf0*/  BRA.DIV ~URZ, `(.L_x_941) ;  /* 0x000107027f007947 */ /* 0x000fea000b800000 */
[----:B----4-:R4:W2:Y:S04]  /*1c00*/  SHFL.IDX PT, R7, R5, 0x3, 0x181f ;  /* 0x00781f0005077f89 */ /* 0x0108a800000e0000 */
[----:B-1----:R4:W1:Y:S02]  /*1c10*/  SHFL.IDX PT, R3, R6, 0x3, 0x181f ;  /* 0x00781f0006037f89 */ /* 0x00286400000e0000 */
.L_x_985:
[----:B------:R-:W-:Y:S01]  /*1c20*/  IADD3 R2, R4, 0x30, RZ ;  /* 0x0000003004027810 */ /* 0x000fe20007ffe0ff */
[----:B------:R-:W-:Y:S03]  /*1c30*/  BSSY B0, `(.L_x_942) ;  /* 0x000000f000007945 */ /* 0x000fe60003800000 */
[----:B------:R-:W-:-:S13]  /*1c40*/  ISETP.GE.AND P0, PT, R2, R10, PT ;  /* 0x0000000a0200720c */ /* 0x000fda0003f06270 */
[----:B------:R-:W-:Y:S05]  /*1c50*/  @P0 BRA `(.L_x_943) ;  /* 0x000000c000000947 */ /* 0x000fea0003800000 */
[----:B------:R-:W5:Y:S04]  /*1c60*/  LDL.64 R12, [R1+0x40] ;  /* 0x00004000010c7983 */ /* 0x000f680000100a00 */
[----:B---3--:R-:W3:Y:S01]  /*1c70*/  LDL R11, [R1+0x5c] ;  /* 0x00005c00010b7983 */ /* 0x008ee20000100800 */
[----:B--2---:R-:W-:Y:S01]  /*1c80*/  MOV R9, R7 ;  /* 0x0000000700097202 */ /* 0x004fe20000000f00 */
[----:B-1----:R-:W-:Y:S01]  /*1c90*/  IMAD.MOV.U32 R8, RZ, RZ, R3 ;  /* 0x000000ffff087224 */ /* 0x002fe200078e0003 */
[----:B------:R-:W-:-:S03]  /*1ca0*/  LEA R2, P0, R0, R3, 0x1 ;  /* 0x0000000300027211 */ /* 0x000fc600078008ff */
[----:B-----5:R-:W-:Y:S01]  /*1cb0*/  IMAD.WIDE R8, R12, 0x2, R8 ;  /* 0x000000020c087825 */ /* 0x020fe200078e0208 */
[----:B---3--:R-:W-:-:S04]  /*1cc0*/  LEA.HI.X R3, R0, R7, R11, 0x1, P0 ;  /* 0x0000000700037211 */ /* 0x008fc800000f0c0b */
[----:B------:R-:W-:Y:S01]  /*1cd0*/  @!PT LDS RZ, [RZ] ;  /* 0x00000000fffff984 */ /* 0x000fe20000000800 */
[----:B------:R-:W-:Y:S01]  /*1ce0*/  @!PT LDS RZ, [RZ] ;  /* 0x00000000fffff984 */ /* 0x000fe20000000800 */
[----:B------:R-:W-:Y:S01]  /*1cf0*/  @!PT LDS RZ, [RZ] ;  /* 0x00000000fffff984 */ /* 0x000fe20000000800 */
[----:B------:R1:W-:Y:S04]  /*1d00*/  LDGSTS.E.BYPASS.LTC128B.128 [R244+0x9900], [R8.64], !P4 ;  /* 0x0990000008f47fae */ /* 0x0003e8000e101d48 */
[----:B------:R1:W-:Y:S02]  /*1d10*/  LDGSTS.E.BYPASS.LTC128B.128 [R244+0xd900], [R2.64], !P2 ;  /* 0x0d90000002f47fae */ /* 0x0003e4000d101d48 */
.L_x_943:
[----:B------:R-:W-:Y:S05]  /*1d20*/  BSYNC B0 ;  /* 0x0000000000007941 */ /* 0x000fea0003800000 */
.L_x_942:
[----:B------:R-:W-:Y:S05]  /*1d30*/  BRA.DIV ~URZ, `(.L_x_944) ;  /* 0x000106927f007947 */ /* 0x000fea000b800000 */
[----:B--2---:R2:W3:Y:S02]  /*1d40*/  SHFL.IDX PT, R7, R5, 0x4, 0x181f ;  /* 0x00981f0005077f89 */ /* 0x0044e400000e0000 */
.L_x_986:
[----:B------:R-:W-:Y:S05]  /*1d50*/  BRA.DIV ~URZ, `(.L_x_945) ;  /* 0x000106e27f007947 */ /* 0x000fea000b800000 */
[----:B-1----:R1:W2:Y:S02]  /*1d60*/  SHFL.IDX PT, R3, R6, 0x4, 0x181f ;  /* 0x00981f0006037f89 */ /* 0x0022a400000e0000 */
.L_x_987:
[----:B------:R-:W-:Y:S01]  /*1d70*/  IADD3 R2, R4, 0x40, RZ ;  /* 0x0000004004027810 */ /* 0x000fe20007ffe0ff */
[----:B------:R-:W-:Y:S03]  /*1d80*/  BSSY B0, `(.L_x_946) ;  /* 0x000000f000007945 */ /* 0x000fe60003800000 */
[----:B------:R-:W-:-:S13]  /*1d90*/  ISETP.GE.AND P0, PT, R2, R10, PT ;  /* 0x0000000a0200720c */ /* 0x000fda0003f06270 */
[----:B------:R-:W-:Y:S05]  /*1da0*/  @P0 BRA `(.L_x_947) ;  /* 0x000000c000000947 */ /* 0x000fea0003800000 */
[----:B------:R-:W5:Y:S04]  /*1db0*/  LDL.64 R12, [R1+0x40] ;  /* 0x00004000010c7983 */ /* 0x000f680000100a00 */
[----:B----4-:R-:W4:Y:S01]  /*1dc0*/  LDL R11, [R1+0x5c] ;  /* 0x00005c00010b7983 */ /* 0x010f220000100800 */
[----:B---3--:R-:W-:Y:S01]  /*1dd0*/  MOV R9, R7 ;  /* 0x0000000700097202 */ /* 0x008fe20000000f00 */
[----:B--2---:R-:W-:Y:S01]  /*1de0*/  IMAD.MOV.U32 R8, RZ, RZ, R3 ;  /* 0x000000ffff087224 */ /* 0x004fe200078e0003 */
[----:B------:R-:W-:-:S03]  /*1df0*/  LEA R2, P0, R0, R3, 0x1 ;  /* 0x0000000300027211 */ /* 0x000fc600078008ff */
[----:B-----5:R-:W-:Y:S01]  /*1e00*/  IMAD.WIDE R8, R12, 0x2, R8 ;  /* 0x000000020c087825 */ /* 0x020fe200078e0208 */
[----:B----4-:R-:W-:-:S04]  /*1e10*/  LEA.HI.X R3, R0, R7, R11, 0x1, P0 ;  /* 0x0000000700037211 */ /* 0x010fc800000f0c0b */
[----:B------:R-:W-:Y:S01]  /*1e20*/  @!PT LDS RZ, [RZ] ;  /* 0x00000000fffff984 */ /* 0x000fe20000000800 */
[----:B------:R-:W-:Y:S01]  /*1e30*/  @!PT LDS RZ, [RZ] ;  /* 0x00000000fffff984 */ /* 0x000fe20000000800 */
[----:B------:R-:W-:Y:S01]  /*1e40*/  @!PT LDS RZ, [RZ] ;  /* 0x00000000fffff984 */ /* 0x000fe20000000800 */
[----:B------:R2:W-:Y:S04]  /*1e50*/  LDGSTS.E.BYPASS.LTC128B.128 [R244+0xa100], [R8.64], !P4 ;  /* 0x0a10000008f47fae */ /* 0x0005e8000e101d48 */
[----:B------:R2:W-:Y:S02]  /*1e60*/  LDGSTS.E.BYPASS.LTC128B.128 [R244+0xe100], [R2.64], !P2 ;  /* 0x0e10000002f47fae */ /* 0x0005e4000d101d48 */
.L_x_947:
[----:B------:R-:W-:Y:S05]  /*1e70*/  BSYNC B0 ;  /* 0x0000000000007941 */ /* 0x000fea0003800000 */
.L_x_946:
[----:B------:R-:W-:Y:S05]  /*1e80*/  BRA.DIV ~URZ, `(.L_x_948) ;  /* 0x000106227f007947 */ /* 0x000fea000b800000 */
[----:B---3--:R3:W1:Y:S04]  /*1e90*/  SHFL.IDX PT, R7, R5, 0x5, 0x181f ;  /* 0x00b81f0005077f89 */ /* 0x00866800000e0000 */
[----:B--2---:R3:W2:Y:S02]  /*1ea0*/  SHFL.IDX PT, R3, R6, 0x5, 0x181f ;  /* 0x00b81f0006037f89 */ /* 0x0046a400000e0000 */
.L_x_988:
[----:B------:R-:W-:Y:S01]  /*1eb0*/  IADD3 R2, R4, 0x50, RZ ;  /* 0x0000005004027810 */ /* 0x000fe20007ffe0ff */
[----:B------:R-:W-:Y:S03]  /*1ec0*/  BSSY B0, `(.L_x_949) ;  /* 0x000000f000007945 */ /* 0x000fe60003800000 */
[----:B------:R-:W-:-:S13]  /*1ed0*/  ISETP.GE.AND P0, PT, R2, R10, PT ;  /* 0x0000000a0200720c */ /* 0x000fda0003f06270 */
[----:B------:R-:W-:Y:S05]  /*1ee0*/  @P0 BRA `(.L_x_950) ;  /* 0x000000c000000947 */ /* 0x000fea0003800000 */
[----:B------:R-:W5:Y:S04]  /*1ef0*/  LDL.64 R12, [R1+0x40] ;  /* 0x00004000010c7983 */ /* 0x000f680000100a00 */
[----:B---3--:R-:W3:Y:S01]  /*1f00*/  LDL R11, [R1+0x5c] ;  /* 0x00005c00010b7983 */ /* 0x008ee20000100800 */
[----:B-1----:R-:W-:Y:S01]  /*1f10*/  MOV R9, R7 ;  /* 0x0000000700097202 */ /* 0x002fe20000000f00 */
[----:B--2---:R-:W-:Y:S01]  /*1f20*/  IMAD.MOV.U32 R8, RZ, RZ, R3 ;  /* 0x000000ffff087224 */ /* 0x004fe200078e0003 */
        /* <DEDUP_REMOVED lines=8> */
.L_x_950:
[----:B------:R-:W-:Y:S05]  /*1fb0*/  BSYNC B0 ;  /* 0x0000000000007941 */ /* 0x000fea0003800000 */
.L_x_949:
[----:B------:R-:W-:Y:S05]  /*1fc0*/  BRA.DIV ~URZ, `(.L_x_951) ;  /* 0x000105b27f007947 */ /* 0x000fea000b800000 */
[----:B-1----:R1:W3:Y:S02]  /*1fd0*/  SHFL.IDX PT, R7, R5, 0x6, 0x181f ;  /* 0x00d81f0005077f89 */ /* 0x0022e400000e0000 */
.L_x_989:
[----:B------:R-:W-:Y:S05]  /*1fe0*/  BRA.DIV ~URZ, `(.L_x_952) ;  /* 0x000106027f007947 */ /* 0x000fea000b800000 */
[----:B--2---:R2:W1:Y:S02]  /*1ff0*/  SHFL.IDX PT, R3, R6, 0x6, 0x181f ;  /* 0x00d81f0006037f89 */ /* 0x00446400000e0000 */
.L_x_990:
[----:B------:R-:W-:Y:S01]  /*2000*/  IADD3 R2, R4, 0x60, RZ ;  /* 0x0000006004027810 */ /* 0x000fe20007ffe0ff */
[----:B------:R-:W-:Y:S03]  /*2010*/  BSSY B0, `(.L_x_953) ;  /* 0x000000f000007945 */ /* 0x000fe60003800000 */
[----:B------:R-:W-:-:S13]  /*2020*/  ISETP.GE.AND P0, PT, R2, R10, PT ;  /* 0x0000000a0200720c */ /* 0x000fda0003f06270 */
[----:B------:R-:W-:Y:S05]  /*2030*/  @P0 BRA `(.L_x_954) ;  /* 0x000000c000000947 */ /* 0x000fea0003800000 */
[----:B------:R-:W5:Y:S04]  /*2040*/  LDL.64 R12, [R1+0x40] ;  /* 0x00004000010c7983 */ /* 0x000f680000100a00 */
[----:B--2---:R-:W2:Y:S01]  /*2050*/  LDL R11, [R1+0x5c] ;  /* 0x00005c00010b7983 */ /* 0x004ea20000100800 */
[----:B---3--:R-:W-:Y:S01]  /*2060*/  MOV R9, R7 ;  /* 0x0000000700097202 */ /* 0x008fe20000000f00 */
        /* <DEDUP_REMOVED lines=9> */
.L_x_954:
[----:B------:R-:W-:Y:S05]  /*2100*/  BSYNC B0 ;  /* 0x0000000000007941 */ /* 0x000fea0003800000 */
.L_x_953:
[----:B------:R-:W-:Y:S05]  /*2110*/  BRA.DIV ~URZ, `(.L_x_955) ;  /* 0x000105427f007947 */ /* 0x000fea000b800000 */
[----:B-1-34-:R-:W1:Y:S04]  /*2120*/  SHFL.IDX PT, R5, R5, 0x7, 0x181f ;  /* 0x00f81f0005057f89 */ /* 0x01ae6800000e0000 */
[----:B--2---:R-:W2:Y:S02]  /*2130*/  SHFL.IDX PT, R6, R6, 0x7, 0x181f ;  /* 0x00f81f0006067f89 */ /* 0x004ea400000e0000 */
.L_x_991:
[----:B------:R-:W3:Y:S04]  /*2140*/  LDL.64 R154, [R1+0x40] ;  /* 0x00004000019a7983 */ /* 0x000ee80000100a00 */
[----:B------:R-:W4:Y:S01]  /*2150*/  LDL R8, [R1+0x5c] ;  /* 0x00005c0001087983 */ /* 0x000f220000100800 */
[----:B------:R-:W-:-:S04]  /*2160*/  IADD3 R4, R4, 0x70, RZ ;  /* 0x0000007004047810 */ /* 0x000fc80007ffe0ff */
[----:B------:R-:W-:Y:S01]  /*2170*/  ISETP.GE.AND P1, PT, R4, R10, PT ;  /* 0x0000000a0400720c */ /* 0x000fe20003f26270 */
[----:B-1----:R-:W-:-:S12]  /*2180*/  IMAD.MOV.U32 R7, RZ, RZ, R5 ;  /* 0x000000ffff077224 */ /* 0x002fd800078e0005 */
[----:B--2---:R-:W-:Y:S01]  /*2190*/  @!P1 LEA R2, P0, R0, R6, 0x1 ;  /* 0x0000000600029211 */ /* 0x004fe200078008ff */
[----:B---3--:R-:W-:-:S03]  /*21a0*/  @!P1 IMAD.WIDE R6, R154, 0x2, R6 ;  /* 0x000000029a069825 */ /* 0x008fc600078e0206 */
[----:B----4-:R-:W-:Y:S02]  /*21b0*/  @!P1 LEA.HI.X R3, R0, R5, R8, 0x1, P0 ;  /* 0x0000000500039211 */ /* 0x010fe400000f0c08 */
[----:B------:R-:W-:Y:S01]  /*21c0*/  @!PT LDS RZ, [RZ] ;  /* 0x00000000fffff984 */ /* 0x000fe20000000800 */
[----:B------:R-:W-:Y:S01]  /*21d0*/  @!PT LDS RZ, [RZ] ;  /* 0x00000000fffff984 */ /* 0x000fe20000000800 */
[----:B------:R-:W-:Y:S01]  /*21e0*/  @!PT LDS RZ, [RZ] ;  /* 0x00000000fffff984 */ /* 0x000fe20000000800 */
[----:B------:R1:W-:Y:S04]  /*21f0*/  @!P1 LDGSTS.E.BYPASS.LTC128B.128 [R244+0xb900], [R6.64], !P4 ;  /* 0x0b90000006f49fae */ /* 0x0003e8000e101d48 */
[----:B------:R1:W-:Y:S04]  /*2200*/  @!P1 LDGSTS.E.BYPASS.LTC128B.128 [R244+0xf900], [R2.64], !P2 ;  /* 0x0f90000002f49fae */ /* 0x0003e8000d101d48 */
[----:B------:R-:W0:Y:S01]  /*2210*/  LDGDEPBAR ;  /* 0x00000000000079af */ /* 0x000e220000000000 */
[----:B------:R-:W-:Y:S02]  /*2220*/  WARPSYNC 0xffffffff ;  /* 0xffffffff00007948 */ /* 0x000fe40003800000 */
[----:B------:R-:W2:Y:S04]  /*2230*/  LDL.64 R156, [R1+0x20] ;  /* 0x00002000019c7983 */ /* 0x000ea80000100a00 */
[----:B------:R-:W3:Y:S04]  /*2240*/  LDL R153, [R1+0x30] ;  /* 0x0000300001997983 */ /* 0x000ee80000100800 */
[----:B------:R-:W4:Y:S04]  /*2250*/  LDL.64 R30, [R1+0x28] ;  /* 0x00002800011e7983 */ /* 0x000f280000100a00 */
[----:B------:R-:W4:Y:S04]  /*2260*/  LDL R18, [R1+0x34] ;  /* 0x0000340001127983 */ /* 0x000f280000100800 */
[----:B------:R-:W1:Y:S01]  /*2270*/  S2R R8, SR_TID.X ;  /* 0x0000000000087919 */ /* 0x000e620000002100 */
[----:B------:R-:W-:Y:S01]  /*2280*/  SHF.R.S32.HI R16, RZ, 0x1f, R60 ;  /* 0x0000001fff107819 */ /* 0x000fe2000001143c */
[----:B------:R-:W-:-:S02]  /*2290*/  IMAD.WIDE.U32 R4, R60, c[0x0][0x1e0], RZ ;  /* 0x000078003c047a25 */ /* 0x000fc400078e00ff */
[----:B------:R-:W4:Y:S02]  /*22a0*/  LDL R209, [R1+0x18] ;  /* 0x0000180001d17983 */ /* 0x000f240000100800 */
[----:B------:R-:W-:Y:S02]  /*22b0*/  IMAD.MOV.U32 R62, RZ, RZ, c[0x0][0x1e0] ;  /* 0x00007800ff3e7624 */ /* 0x000fe400078e00ff */
[----:B------:R-:W-:Y:S01]  /*22c0*/  IMAD.MOV.U32 R63, RZ, RZ, c[0x0][0x1e4] ;  /* 0x00007900ff3f7624 */ /* 0x000fe200078e00ff */
[----:B------:R2:W5:Y:S01]  /*22d0*/  LDL R208, [R1+0xc] ;  /* 0x00000c0001d07983 */ /* 0x0005620000100800 */
[----:B-1----:R-:W-:-:S04]  /*22e0*/  SHF.R.S32.HI R17, RZ, 0x1f, R8 ;  /* 0x0000001fff117819 */ /* 0x002fc80000011408 */
[----:B------:R-:W-:-:S04]  /*22f0*/  LEA.HI R17, R17, R8, RZ, 0x3 ;  /* 0x0000000811117211 */ /* 0x000fc800078f18ff */
[----:B------:R-:W-:-:S04]  /*2300*/  SHF.R.S32.HI R17, RZ, 0x3, R17 ;  /* 0x00000003ff117819 */ /* 0x000fc80000011411 */
[----:B------:R-:W-:-:S05]  /*2310*/  IADD3 R0, -R17, c[0x0][0x1d0], RZ ;  /* 0x0000740011007a10 */ /* 0x000fca0007ffe1ff */
[----:B------:R-:W-:Y:S02]  /*2320*/  IMAD R0, R60, -0x40, R0 ;  /* 0xffffffc03c007824 */ /* 0x000fe400078e0200 */
[----:B------:R-:W-:-:S03]  /*2330*/  IMAD R2, R16, c[0x0][0x1e0], RZ ;  /* 0x0000780010027a24 */ /* 0x000fc600078e02ff */
[----:B------:R-:W-:Y:S01]  /*2340*/  ISETP.GE.AND P1, PT, R0, 0x1, PT ;  /* 0x000000010000780c */ /* 0x000fe20003f26270 */
[----:B------:R-:W-:Y:S01]  /*2350*/  IMAD R3, R60, c[0x0][0x1e4], R2 ;  /* 0x000079003c037a24 */ /* 0x000fe200078e0202 */
[----:B------:R-:W-:-:S03]  /*2360*/  ISETP.GE.AND P4, PT, R0, 0x11, PT ;  /* 0x000000110000780c */ /* 0x000fc60003f86270 */
[----:B------:R-:W-:Y:S01]  /*2370*/  IMAD.IADD R3, R5, 0x1, R3 ;  /* 0x0000000105037824 */ /* 0x000fe200078e0203 */
[----:B------:R-:W-:Y:S07]  /*2380*/  BAR.SYNC.DEFER_BLOCKING 0x0 ;  /* 0x0000000000007b1d */ /* 0x000fee0000010000 */
[----:B------:R-:W-:Y:S02]  /*2390*/  @P1 ISETP.GE.AND P6, PT, R154, c[0x0][0x1d4], PT ;  /* 0x000075009a001a0c */ /* 0x000fe40003fc6270 */
[----:B------:R-:W-:Y:S01]  /*23a0*/  ISETP.GE.AND P2, PT, R0, 0x21, PT ;  /* 0x000000210000780c */ /* 0x000fe20003f46270 */
[----:B------:R-:W-:-:S04]  /*23b0*/  IMAD.WIDE.U32 R10, R62, 0x20, RZ ;  /* 0x000000203e0a7825 */ /* 0x000fc800078e00ff */
[----:B------:R-:W-:Y:S02]  /*23c0*/  IMAD.MOV.U32 R52, RZ, RZ, c[0x0][0x208] ;  /* 0x00008200ff347624 */ /* 0x000fe400078e00ff */
[----:B------:R-:W-:Y:S02]  /*23d0*/  IMAD.MOV.U32 R152, RZ, RZ, -0x40 ;  /* 0xffffffc0ff987424 */ /* 0x000fe400078e00ff */
[----:B------:R-:W-:Y:S02]  /*23e0*/  IMAD.SHL.U32 R53, R52, 0x20, RZ ;  /* 0x0000002034357824 */ /* 0x000fe400078e00ff */
[----:B------:R-:W-:Y:S01]  /*23f0*/  IMAD R61, R60, R152, c[0x0][0x1d0] ;  /* 0x000074003c3d7624 */ /* 0x000fe200078e0298 */
[----:B--2---:R-:W-:-:S04]  /*2400*/  LEA R2, P0, R4, R156, 0x6 ;  /* 0x0000009c04027211 */ /* 0x004fc800078030ff */
[----:B---3--:R-:W-:Y:S02]  /*2410*/  LEA.HI.X R3, R4, R153, R3, 0x6, P0 ;  /* 0x0000009904037211 */ /* 0x008fe400000f3403 */
[----:B------:R-:W-:-:S04]  /*2420*/  @P1 LEA R4, P0, R2, c[0x0][0x1c8], 0x1 ;  /* 0x0000720002041a11 */ /* 0x000fc800078008ff */
[----:B------:R-:W-:Y:S02]  /*2430*/  @P1 LEA.HI.X R5, R2, c[0x0][0x1cc], R3, 0x1, P0 ;  /* 0x0000730002051a11 */ /* 0x000fe400000f0c03 */
[----:B------:R-:W-:-:S03]  /*2440*/  @P4 LEA R6, P0, R62, R2, 0x4 ;  /* 0x000000023e064211 */ /* 0x000fc600078020ff */
[----:B------:R-:W-:Y:S01]  /*2450*/  @!PT LDS RZ, [RZ] ;  /* 0x00000000fffff984 */ /* 0x000fe20000000800 */
[----:B------:R-:W-:Y:S01]  /*2460*/  @!PT LDS RZ, [RZ] ;  /* 0x00000000fffff984 */ /* 0x000fe20000000800 */
[----:B------:R-:W-:Y:S01]  /*2470*/  @!PT LDS RZ, [RZ] ;  /* 0x00000000fffff984 */ /* 0x000fe20000000800 */
[----:B------:R1:W-:Y:S01]  /*2480*/  @P1 LDGSTS.E.BYPASS.LTC128B.128 [R244+0x4100], [R4.64], !P6 ;  /* 0x0410000004f41fae */ /* 0x0003e2000f101d48 */
[----:B------:R-:W-:Y:S02]  /*2490*/  @P4 ISETP.GE.AND P6, PT, R154, c[0x0][0x1d4], PT ;  /* 0x000075009a004a0c */ /* 0x000fe40003fc6270 */
[----:B------:R-:W-:Y:S01]  /*24a0*/  @P4 LEA.HI.X R7, R62, R3, R63, 0x4, P0 ;  /* 0x000000033e074211 */ /* 0x000fe200000f243f */
[----:B------:R1:W-:Y:S01]  /*24b0*/  @P1 LDGSTS.E.BYPASS.LTC128B.128 [R244+0x6100], [R4.64+0x80], !P5 ;  /* 0x0610008004f41fae */ /* 0x0003e2000e901d48 */
[----:B------:R-:W-:-:S04]  /*24c0*/  @P4 LEA R8, P0, R6, c[0x0][0x1c8], 0x1 ;  /* 0x0000720006084a11 */ /* 0x000fc800078008ff */
[----:B------:R-:W-:Y:S02]  /*24d0*/  @P4 LEA.HI.X R9, R6, c[0x0][0x1cc], R7, 0x1, P0 ;  /* 0x0000730006094a11 */ /* 0x000fe400000f0c07 */
[----:B------:R-:W-:Y:S02]  /*24e0*/  ISETP.GE.AND P1, PT, R0, 0x31, PT ;  /* 0x000000310000780c */ /* 0x000fe40003f26270 */
[----:B------:R-:W-:Y:S01]  /*24f0*/  @P2 IADD3 R0, P0, R2, R10, RZ ;  /* 0x0000000a02002210 */ /* 0x000fe20007f1e0ff */
[----:B------:R2:W-:Y:S01]  /*2500*/  @P4 LDGSTS.E.BYPASS.LTC128B.128 [R244+0x4900], [R8.64], !P6 ;  /* 0x0490000008f44fae */ /* 0x0005e2000f101d48 */
[----:B------:R-:W-:-:S03]  /*2510*/  @P2 ISETP.GE.AND P6, PT, R154, c[0x0][0x1d4], PT ;  /* 0x000075009a002a0c */ /* 0x000fc60003fc6270 */
[----:B------:R2:W-:Y:S01]  /*2520*/  @P4 LDGSTS.E.BYPASS.LTC128B.128 [R244+0x6900], [R8.64+0x80], !P5 ;  /* 0x0690008008f44fae */ /* 0x0005e2000e901d48 */
[----:B-1----:R-:W-:-:S05]  /*2530*/  IMAD.SHL.U32 R4, R63, 0x20, RZ ;  /* 0x000000203f047824 */ /* 0x002fca00078e00ff */
[----:B------:R-:W-:Y:S02]  /*2540*/  @P2 IADD3.X R4, R3, R11, R4, P0, !PT ;  /* 0x0000000b03042210 */ /* 0x000fe400007fe404 */
[----:B------:R-:W-:-:S04]  /*2550*/  @P2 LEA R6, P0, R0, c[0x0][0x1c8], 0x1 ;  /* 0x0000720000062a11 */ /* 0x000fc800078008ff */
[----:B------:R-:W-:Y:S01]  /*2560*/  @P2 LEA.HI.X R7, R0, c[0x0][0x1cc], R4, 0x1, P0 ;  /* 0x0000730000072a11 */ /* 0x000fe200000f0c04 */
[----:B------:R-:W-:Y:S02]  /*2570*/  @P1 IMAD R0, R63, 0x30, RZ ;  /* 0x000000303f001824 */ /* 0x000fe400078e02ff */
[----:B------:R-:W-:Y:S02]  /*2580*/  @P1 IMAD.WIDE.U32 R2, R62, 0x30, R2 ;  /* 0x000000303e021825 */ /* 0x000fe400078e0002 */
[----:B------:R1:W-:Y:S01]  /*2590*/  @P2 LDGSTS.E.BYPASS.LTC128B.128 [R244+0x5100], [R6.64], !P6 ;  /* 0x0510000006f42fae */ /* 0x0003e2000f101d48 */
[----:B------:R-:W-:Y:S01]  /*25a0*/  @P1 ISETP.GE.AND P6, PT, R154, c[0x0][0x1d4], PT ;  /* 0x000075009a001a0c */ /* 0x000fe20003fc6270 */
[----:B------:R-:W-:Y:S01]  /*25b0*/  @P1 IMAD.IADD R0, R3, 0x1, R0 ;  /* 0x0000000103001824 */ /* 0x000fe200078e0200 */
[C---:B------:R-:W-:Y:S01]  /*25c0*/  @P1 LEA R4, P0, R2.reuse, c[0x0][0x1c8], 0x1 ;  /* 0x0000720002041a11 */ /* 0x040fe200078008ff */
[----:B------:R1:W-:Y:S03]  /*25d0*/  @P2 LDGSTS.E.BYPASS.LTC128B.128 [R244+0x7100], [R6.64+0x80], !P5 ;  /* 0x0710008006f42fae */ /* 0x0003e6000e901d48 */
[----:B------:R-:W-:-:S07]  /*25e0*/  @P1 LEA.HI.X R5, R2, c[0x0][0x1cc], R0, 0x1, P0 ;  /* 0x0000730002051a11 */ /* 0x000fce00000f0c00 */
[----:B------:R1:W-:Y:S04]  /*25f0*/  @P1 LDGSTS.E.BYPASS.LTC128B.128 [R244+0x5900], [R4.64], !P6 ;  /* 0x0590000004f41fae */ /* 0x0003e8000f101d48 */
[----:B------:R1:W-:Y:S04]  /*2600*/  @P1 LDGSTS.E.BYPASS.LTC128B.128 [R244+0x7900], [R4.64+0x80], !P5 ;  /* 0x0790008004f41fae */ /* 0x0003e8000e901d48 */
[----:B------:R-:W0:Y:S01]  /*2610*/  LDGDEPBAR ;  /* 0x00000000000079af */ /* 0x000e220000000000 */
[----:B------:R-:W-:-:S04]  /*2620*/  DEPBAR.LE SB0, 0x1 ;  /* 0x000080400000791a */ /* 0x000fc80000000000 */
[----:B------:R-:W-:-:S04]  /*2630*/  DEPBAR.LE SB0, 0x0 ;  /* 0x000080000000791a */ /* 0x000fc80000000000 */
[----:B------:R-:W-:Y:S06]  /*2640*/  BAR.SYNC.DEFER_BLOCKING 0x0 ;  /* 0x0000000000007b1d */ /* 0x000fec0000010000 */
[----:B-1----:R-:W-:Y:S04]  /*2650*/  LDSM.16.M88.4 R4, [R231+0x2000] ;  /* 0x00200000e704783b */ /* 0x002fe80000000200 */
[----:B--2---:R-:W1:Y:S04]  /*2660*/  LDSM.16.M88.4 R8, [R224] ;  /* 0x00000000e008783b */ /* 0x004e680000000200 */
[----:B------:R-:W2:Y:S04]  /*2670*/  LDSM.16.M88.4 R20, [R224+0x800] ;  /* 0x00080000e014783b */ /* 0x000ea80000000200 */
[----:B------:R-:W3:Y:S04]  /*2680*/  LDSM.16.M88.4 R24, [R224+0x1000] ;  /* 0x00100000e018783b */ /* 0x000ee80000000200 */
[----:B------:R-:W3:Y:S04]  /*2690*/  LDSM.16.M88.4 R40, [R224+0x1800] ;  /* 0x00180000e028783b */ /* 0x000ee80000000200 */
[----:B------:R-:W3:Y:S01]  /*26a0*/  LDSM.16.M88.4 R12, [R231] ;  /* 0x00000000e70c783b */ /* 0x000ee20000000200 */
[----:B------:R-:W-:-:S02]  /*26b0*/  IMAD R0, R16, c[0x0][0x208], RZ ;  /* 0x0000820010007a24 */ /* 0x000fc400078e02ff */
[C---:B------:R-:W-:Y:S01]  /*26c0*/  IMAD.WIDE.U32 R2, R60.reuse, c[0x0][0x208], RZ ;  /* 0x000082003c027a25 */ /* 0x040fe200078e00ff */
[----:B------:R-:W-:Y:S04]  /*26d0*/  LDSM.16.M88.4 R32, [R243] ;  /* 0x00000000f320783b */ /* 0x000fe80000000200 */
[----:B------:R-:W-:Y:S01]  /*26e0*/  LDSM.16.M88.4 R36, [R235] ;  /* 0x00000000eb24783b */ /* 0x000fe20000000200 */
[C---:B-1----:R-:W-:Y:S08]  /*26f0*/  HMMA.16816.F32.BF16 R44, R4.reuse, R8, RZ ;  /* 0x00000008042c723c */ /* 0x042ff000000418ff */
[C---:B--2---:R-:W-:Y:S08]  /*2700*/  HMMA.16816.F32.BF16 R48, R4.reuse, R20, RZ ;  /* 0x000000140430723c */ /* 0x044ff000000418ff */
[C---:B---3--:R-:W-:Y:S08]  /*2710*/  HMMA.16816.F32.BF16 R68, R4.reuse, R24, RZ ;  /* 0x000000180444723c */ /* 0x048ff000000418ff */
[C---:B------:R-:W-:Y:S08]  /*2720*/  HMMA.16816.F32.BF16 R80, R4.reuse, R40, RZ ;  /* 0x000000280450723c */ /* 0x040ff000000418ff */
[C---:B------:R-:W-:Y:S08]  /*2730*/  HMMA.16816.F32.BF16 R96, R4.reuse, R10, RZ ;  /* 0x0000000a0460723c */ /* 0x040ff000000418ff */
[C---:B------:R-:W-:Y:S08]  /*2740*/  HMMA.16816.F32.BF16 R108, R4.reuse, R22, RZ ;  /* 0x00000016046c723c */ /* 0x040ff000000418ff */
[C---:B------:R-:W-:Y:S08]  /*2750*/  HMMA.16816.F32.BF16 R112, R4.reuse, R26, RZ ;  /* 0x0000001a0470723c */ /* 0x040ff000000418ff */
[----:B------:R-:W-:Y:S07]  /*2760*/  HMMA.16816.F32.BF16 R104, R4, R42, RZ ;  /* 0x0000002a0468723c */ /* 0x000fee00000418ff */
[----:B------:R-:W-:Y:S01]  /*2770*/  IMAD R4, R60, c[0x0][0x20c], R0 ;  /* 0x000083003c047a24 */ /* 0x000fe200078e0200 */
[----:B----4-:R-:W-:-:S03]  /*2780*/  LEA R0, P0, R2, R30, 0x6 ;  /* 0x0000001e02007211 */ /* 0x010fc600078030ff */
[----:B------:R-:W-:Y:S02]  /*2790*/  IMAD.IADD R3, R3, 0x1, R4 ;  /* 0x0000000103037824 */ /* 0x000fe400078e0204 */
[----:B------:R-:W-:-:S03]  /*27a0*/  IMAD.MOV.U32 R5, RZ, RZ, 0x5 ;  /* 0x00000005ff057424 */ /* 0x000fc600078e00ff */
[----:B------:R-:W-:Y:S02]  /*27b0*/  LEA.HI.X R3, R2, R18, R3, 0x6, P0 ;  /* 0x0000001202037211 */ /* 0x000fe400000f3403 */
[----:B------:R-:W-:Y:S02]  /*27c0*/  LEA R2, P0, R0, c[0x0][0x1f8], 0x1 ;  /* 0x00007e0000027a11 */ /* 0x000fe400078008ff */
[----:B------:R-:W-:Y:S01]  /*27d0*/  LOP3.LUT R4, R28, 0x1, RZ, 0xc0, !PT ;  /* 0x000000011c047812 */ /* 0x000fe200078ec0ff */
[----:B------:R-:W-:Y:S01]  /*27e0*/  HMMA.16816.F32.BF16 R88, R12, R20, RZ ;  /* 0x000000140c58723c */ /* 0x000fe200000418ff */
[----:B------:R-:W-:Y:S02]  /*27f0*/  SHF.L.U64.HI R52, R52, R5, c[0x0][0x20c] ;  /* 0x0000830034347619 */ /* 0x000fe40000010205 */
[----:B------:R-:W-:Y:S02]  /*2800*/  LEA.HI.X R3, R0, c[0x0][0x1fc], R3, 0x1, P0 ;  /* 0x00007f0000037a11 */ /* 0x000fe400000f0c03 */
[----:B------:R-:W-:Y:S01]  /*2810*/  IADD3 R18, P4, R53, R2, RZ ;  /* 0x0000000235127210 */ /* 0x000fe20007f9e0ff */
[----:B------:R-:W-:Y:S01]  /*2820*/  IMAD.IADD R0, R61, 0x1, -R17 ;  /* 0x000000013d007824 */ /* 0x000fe200078e0a11 */
[----:B------:R-:W-:-:S02]  /*2830*/  IADD3 R20, P1, P0, R53, 0x80, R2 ;  /* 0x0000008035147810 */ /* 0x000fc4000783e002 */
[----:B------:R-:W-:Y:S01]  /*2840*/  ISETP.NE.U32.AND P2, PT, R4, 0x1, PT ;  /* 0x000000010400780c */ /* 0x000fe20003f45070 */
[--C-:B------:R-:W-:Y:S01]  /*2850*/  IMAD.X R19, R52, 0x1, R3.reuse, P4 ;  /* 0x0000000134137824 */ /* 0x100fe200020e0603 */
[----:B------:R-:W-:Y:S01]  /*2860*/  IADD3 R16, P4, R18, R53, RZ ;  /* 0x0000003512107210 */ /* 0x000fe20007f9e0ff */
[----:B------:R-:W1:Y:S01]  /*2870*/  LDSM.16.M88.4 R4, [R233+0x2000] ;  /* 0x00200000e904783b */ /* 0x000e620000000200 */
[----:B------:R-:W-:Y:S02]  /*2880*/  IADD3.X R21, R52, RZ, R3, P1, P0 ;  /* 0x000000ff34157210 */ /* 0x000fe40000fe0403 */
[----:B------:R-:W-:Y:S02]  /*2890*/  ISETP.LT.OR P0, PT, R0, 0x1, P2 ;  /* 0x000000010000780c */ /* 0x000fe40001701670 */
[----:B------:R-:W-:Y:S01]  /*28a0*/  LOP3.LUT P1, RZ, R28, 0x2, RZ, 0xc0, !PT ;  /* 0x000000021cff7812 */ /* 0x000fe2000782c0ff */
[----:B------:R-:W-:Y:S01]  /*28b0*/  IMAD.X R17, R19, 0x1, R52, P4 ;  /* 0x0000000113117824 */ /* 0x000fe200020e0634 */
[----:B------:R-:W-:Y:S01]  /*28c0*/  HMMA.16816.F32.BF16 R100, R12, R8, RZ ;  /* 0x000000080c64723c */ /* 0x000fe200000418ff */
[----:B------:R-:W2:Y:S01]  /*28d0*/  LDSM.16.M88.4 R28, [R242] ;  /* 0x00000000f21c783b */ /* 0x000ea20000000200 */
[----:B------:R-:W-:-:S06]  /*28e0*/  ISETP.LT.OR P4, PT, R0, 0x1, !P1 ;  /* 0x000000010000780c */ /* 0x000fcc0004f81670 */
[C---:B------:R-:W-:Y:S01]  /*28f0*/  HMMA.16816.F32.BF16 R92, R12.reuse, R10, RZ ;  /* 0x0000000a0c5c723c */ /* 0x040fe200000418ff */
[----:B------:R-:W3:Y:S07]  /*2900*/  LDSM.16.M88.4 R8, [R233] ;  /* 0x00000000e908783b */ /* 0x000eee0000000200 */
[C---:B------:R-:W-:Y:S08]  /*2910*/  HMMA.16816.F32.BF16 R72, R12.reuse, R24, RZ ;  /* 0x000000180c48723c */ /* 0x040ff000000418ff */
[----:B------:R-:W-:Y:S01]  /*2920*/  HMMA.16816.F32.BF16 R76, R12, R26, RZ ;  /* 0x0000001a0c4c723c */ /* 0x000fe200000418ff */
[----:B------:R-:W4:Y:S04]  /*2930*/  LDSM.16.M88.4 R24, [R241] ;  /* 0x00000000f118783b */ /* 0x000f280000000200 */
[----:B------:R-:W-:Y:S01]  /*2940*/  @!PT LDS RZ, [RZ] ;  /* 0x00000000fffff984 */ /* 0x000fe20000000800 */
[----:B------:R-:W-:Y:S01]  /*2950*/  @!PT LDS RZ, [RZ] ;  /* 0x00000000fffff984 */ /* 0x000fe20000000800 */
[----:B------:R-:W-:Y:S01]  /*2960*/  @!PT LDS RZ, [RZ] ;  /* 0x00000000fffff984 */ /* 0x000fe20000000800 */
[----:B------:R1:W-:Y:S01]  /*2970*/  LDGSTS.E.BYPASS.LTC128B.128 [R244+0x100], [R2.64], !P0 ;  /* 0x0010000002f47fae */ /* 0x0003e2000c101d48 */
[----:B------:R-:W-:-:S03]  /*2980*/  ISETP.LT.OR P0, PT, R0, 0x11, P2 ;  /* 0x000000110000780c */ /* 0x000fc60001701670 */
[----:B------:R1:W-:Y:S01]  /*2990*/  LDGSTS.E.BYPASS.LTC128B.128 [R244+0x2100], [R2.64+0x80], !P4 ;  /* 0x0210008002f47fae */ /* 0x0003e2000e101d48 */
[----:B------:R-:W-:-:S09]  /*29a0*/  ISETP.LT.OR P4, PT, R0, 0x11, !P1 ;  /* 0x000000110000780c */ /* 0x000fd20004f81670 */
[----:B------:R2:W-:Y:S04]  /*29b0*/  LDGSTS.E.BYPASS.LTC128B.128 [R244+0x900], [R18.64], !P0 ;  /* 0x0090000012f47fae */ /* 0x0005e8000c101d48 */
[----:B------:R2:W-:Y:S01]  /*29c0*/  LDGSTS.E.BYPASS.LTC128B.128 [R244+0x2900], [R20.64], !P4 ;  /* 0x0290000014f47fae */ /* 0x0005e2000e101d48 */
[C---:B------:R-:W-:Y:S02]  /*29d0*/  ISETP.LT.OR P4, PT, R0.reuse, 0x21, P2 ;  /* 0x000000210000780c */ /* 0x040fe40001781670 */
[----:B------:R-:W-:Y:S02]  /*29e0*/  ISETP.LT.OR P2, PT, R0, 0x31, P2 ;  /* 0x000000310000780c */ /* 0x000fe40001741670 */
[----:B-1----:R-:W-:Y:S01]  /*29f0*/  IADD3 R2, P0, R16, R53, RZ ;  /* 0x0000003510027210 */ /* 0x002fe20007f1e0ff */
[----:B------:R-:W-:Y:S08]  /*2a00*/  HMMA.16816.F32.BF16 R64, R12, R40, RZ ;  /* 0x000000280c40723c */ /* 0x000ff000000418ff */
[----:B------:R1:W-:Y:S01]  /*2a10*/  LDGSTS.E.BYPASS.LTC128B.128 [R244+0x1100], [R16.64], !P4 ;  /* 0x0110000010f47fae */ /* 0x0003e2000e101d48 */
[----:B------:R-:W-:Y:S01]  /*2a20*/  IMAD.X R3, R17, 0x1, R52, P0 ;  /* 0x0000000111037824 */ /* 0x000fe200000e0634 */
[----:B------:R-:W-:-:S02]  /*2a30*/  ISETP.LT.OR P0, PT, R0, 0x21, !P1 ;  /* 0x000000210000780c */ /* 0x000fc40004f01670 */
[----:B------:R-:W-:Y:S01]  /*2a40*/  ISETP.LT.OR P1, PT, R0, 0x31, !P1 ;  /* 0x000000310000780c */ /* 0x000fe20004f21670 */
[C---:B------:R-:W-:Y:S08]  /*2a50*/  HMMA.16816.F32.BF16 R84, R12.reuse, R22, RZ ;  /* 0x000000160c54723c */ /* 0x040ff000000418ff */
[----:B------:R-:W-:Y:S02]  /*2a60*/  HMMA.16816.F32.BF16 R56, R12, R42, RZ ;  /* 0x0000002a0c38723c */ /* 0x000fe400000418ff */
[----:B------:R1:W-:Y:S04]  /*2a70*/  LDGSTS.E.BYPASS.LTC128B.128 [R244+0x3100], [R16.64+0x80], !P0 ;  /* 0x0310008010f47fae */ /* 0x0003e8000c101d48 */
[----:B------:R3:W-:Y:S02]  /*2a80*/  LDGSTS.E.BYPASS.LTC128B.128 [R244+0x1900], [R2.64], !P2 ;  /* 0x0190000002f47fae */ /* 0x0007e4000d101d48 */
[C---:B--2---:R-:W-:Y:S02]  /*2a90*/  HMMA.16816.F32.BF16 R20, R4.reuse, R32, R48 ;  /* 0x000000200414723c */ /* 0x044fe40000041830 */
[----:B------:R2:W-:Y:S04]  /*2aa0*/  LDGSTS.E.BYPASS.LTC128B.128 [R244+0x3900], [R2.64+0x80], !P1 ;  /* 0x0390008002f47fae */ /* 0x0005e8000c901d48 */
[----:B------:R-:W-:Y:S04]  /*2ab0*/  LDSM.16.M88.4 R52, [R230] ;  /* 0x00000000e634783b */ /* 0x000fe80000000200 */
[----:B------:R-:W-:Y:S01]  /*2ac0*/  LDSM.16.M88.4 R48, [R230+0x800] ;  /* 0x00080000e630783b */ /* 0x000fe20000000200 */
[C---:B------:R-:W-:Y:S03]  /*2ad0*/  HMMA.16816.F32.BF16 R136, R4.reuse, R38, R96 ;  /* 0x000000260488723c */ /* 0x040fe60000041860 */
[----:B------:R-:W-:Y:S04]  /*2ae0*/  LDSM.16.M88.4 R40, [R230+0x1800] ;  /* 0x00180000e628783b */ /* 0x000fe80000000200 */
[----:B------:R-:W0:Y:S04]  /*2af0*/  LDGDEPBAR ;  /* 0x00000000000079af */ /* 0x000e280000000000 */
[----:B-1----:R-:W1:Y:S01]  /*2b00*/  LDSM.16.M88.4 R16, [R232+0x2000] ;  /* 0x00200000e810783b */ /* 0x002e620000000200 */
[C---:B------:R-:W-:Y:S08]  /*2b10*/  HMMA.16816.F32.BF16 R128, R4.reuse, R34, R108 ;  /* 0x000000220480723c */ /* 0x040ff0000004186c */
[----:B------:R-:W-:Y:S08]  /*2b20*/  HMMA.16816.F32.BF16 R124, R4, R30, R112 ;  /* 0x0000001e047c723c */ /* 0x000ff00000041870 */
[C---:B---3--:R-:W-:Y:S08]  /*2b30*/  HMMA.16816.F32.BF16 R132, R8.reuse, R32, R88 ;  /* 0x000000200884723c */ /* 0x048ff00000041858 */
[C---:B----4-:R-:W-:Y:S08]  /*2b40*/  HMMA.16816.F32.BF16 R144, R8.reuse, R24, R64 ;  /* 0x000000180890723c */ /* 0x050ff00000041840 */
[C---:B------:R-:W-:Y:S08]  /*2b50*/  HMMA.16816.F32.BF16 R96, R8.reuse, R36, R100 ;  /* 0x000000240860723c */ /* 0x040ff00000041864 */
[C---:B------:R-:W-:Y:S08]  /*2b60*/  HMMA.16816.F32.BF16 R140, R8.reuse, R28, R72 ;  /* 0x0000001c088c723c */ /* 0x040ff00000041848 */
[C---:B------:R-:W-:Y:S08]  /*2b70*/  HMMA.16816.F32.BF16 R64, R8.reuse, R38, R92 ;  /* 0x000000260840723c */ /* 0x040ff0000004185c */
[C---:B------:R-:W-:Y:S08]  /*2b80*/  HMMA.16816.F32.BF16 R32, R8.reuse, R34, R84 ;  /* 0x000000220820723c */ /* 0x040ff00000041854 */
[C---:B------:R-:W-:Y:S08]  /*2b90*/  HMMA.16816.F32.BF16 R116, R8.reuse, R30, R76 ;  /* 0x0000001e0874723c */ /* 0x040ff0000004184c */
[----:B------:R-:W-:Y:S01]  /*2ba0*/  HMMA.16816.F32.BF16 R112, R8, R26, R56 ;  /* 0x0000001a0870723c */ /* 0x000fe20000041838 */
[----:B------:R-:W3:Y:S07]  /*2bb0*/  LDSM.16.M88.4 R8, [R232] ;  /* 0x00000000e808783b */ /* 0x000eee0000000200 */
[C---:B------:R-:W-:Y:S01]  /*2bc0*/  HMMA.16816.F32.BF16 R12, R4.reuse, R36, R44 ;  /* 0x00000024040c723c */ /* 0x040fe2000004182c */
[----:B------:R-:W4:Y:S04]  /*2bd0*/  LDSM.16.M88.4 R44, [R230+0x1000] ;  /* 0x00100000e62c783b */ /* 0x000f280000000200 */
[----:B------:R-:W-:Y:S03]  /*2be0*/  LDSM.16.M88.4 R36, [R227+0x1800] ;  /* 0x00180000e324783b */ /* 0x000fe60000000200 */
[C---:B------:R-:W-:Y:S01]  /*2bf0*/  HMMA.16816.F32.BF16 R68, R4.reuse, R28, R68 ;  /* 0x0000001c0444723c */ /* 0x040fe20000041844 */
[----:B------:R-:W-:Y:S07]  /*2c00*/  LDSM.16.M88.4 R28, [R227] ;  /* 0x00000000e31c783b */ /* 0x000fee0000000200 */
[C---:B------:R-:W-:Y:S08]  /*2c10*/  HMMA.16816.F32.BF16 R80, R4.reuse, R24, R80 ;  /* 0x000000180450723c */ /* 0x040ff00000041850 */
[----:B------:R-:W-:Y:S01]  /*2c20*/  HMMA.16816.F32.BF16 R120, R4, R26, R104 ;  /* 0x0000001a0478723c */ /* 0x000fe20000041868 */
[----:B------:R-:W2:Y:S04]  /*2c30*/  LDSM.16.M88.4 R4, [R234+0x2000] ;  /* 0x00200000ea04783b */ /* 0x000ea80000000200 */
[----:B------:R-:W2:Y:S03]  /*2c40*/  LDSM.16.M88.4 R24, [R227+0x800] ;  /* 0x00080000e318783b */ /* 0x000ea60000000200 */
[C---:B-1----:R-:W-:Y:S01]  /*2c50*/  HMMA.16816.F32.BF16 R108, R16.reuse, R52, R12 ;  /* 0x00000034106c723c */ /* 0x042fe2000004180c */
[----:B------:R-:W1:Y:S07]  /*2c60*/  LDSM.16.M88.4 R12, [R234] ;  /* 0x00000000ea0c783b */ /* 0x000e6e0000000200 */
[----:B------:R-:W-:Y:S01]  /*2c70*/  HMMA.16816.F32.BF16 R104, R16, R48, R20 ;  /* 0x000000301068723c */ /* 0x000fe20000041814 */
[----:B------:R-:W1:Y:S07]  /*2c80*/  LDSM.16.M88.4 R20, [R227+0x1000] ;  /* 0x00100000e314783b */ /* 0x000e6e0000000200 */
[----:B---3--:R-:W-:Y:S08]  /*2c90*/  HMMA.16816.F32.BF16 R76, R8, R54, R64 ;  /* 0x00000036084c723c */ /* 0x008ff00000041840 */
[C---:B----4-:R-:W-:Y:S08]  /*2ca0*/  HMMA.16816.F32.BF16 R100, R16.reuse, R44, R68 ;  /* 0x0000002c1064723c */ /* 0x050ff00000041844 */
        /* <DEDUP_REMOVED lines=9> */
[C---:B------:R-:W-:Y:S01]  /*2d40*/  HMMA.16816.F32.BF16 R32, R8.reuse, R46, R116 ;  /* 0x0000002e0820723c */ /* 0x040fe20000041874 */
[----:B------:R-:W-:Y:S07]  /*2d50*/  LDSM.16.M88.4 R44, [R224+0x2000] ;  /* 0x00200000e02c783b */ /* 0x000fee0000000200 */
[C---:B------:R-:W-:Y:S08]  /*2d60*/  HMMA.16816.F32.BF16 R48, R8.reuse, R40, R144 ;  /* 0x000000280830723c */ /* 0x040ff00000041890 */
[----:B------:R-:W-:Y:S01]  /*2d70*/  HMMA.16816.F32.BF16 R16, R8, R42, R112 ;  /* 0x0000002a0810723c */ /* 0x000fe20000041870 */
[----:B------:R-:W-:Y:S04]  /*2d80*/  LDSM.16.M88.4 R40, [R224+0x2800] ;  /* 0x00280000e028783b */ /* 0x000fe80000000200 */
[----:B------:R-:W3:Y:S03]  /*2d90*/  LDSM.16.M88.4 R8, [R231+0x6000] ;  /* 0x00600000e708783b */ /* 0x000ee60000000200 */
[C---:B--2---:R-:W-:Y:S08]  /*2da0*/  HMMA.16816.F32.BF16 R68, R4.reuse, R28, R108 ;  /* 0x0000001c0444723c */ /* 0x044ff0000004186c */
[C---:B------:R-:W-:Y:S08]  /*2db0*/  HMMA.16816.F32.BF16 R116, R4.reuse, R30, R92 ;  /* 0x0000001e0474723c */ /* 0x040ff0000004185c */
[C---:B------:R-:W-:Y:S08]  /*2dc0*/  HMMA.16816.F32.BF16 R124, R4.reuse, R24, R104 ;  /* 0x00000018047c723c */ /* 0x040ff00000041868 */
[----:B------:R-:W-:Y:S08]  /*2dd0*/  HMMA.16816.F32.BF16 R136, R4, R36, R80 ;  /* 0x000000240488723c */ /* 0x000ff00000041850 */
[C---:B-1----:R-:W-:Y:S08]  /*2de0*/  HMMA.16816.F32.BF16 R132, R12.reuse, R28, R96 ;  /* 0x0000001c0c84723c */ /* 0x042ff00000041860 */
[C---:B------:R-:W-:Y:S01]  /*2df0*/  HMMA.16816.F32.BF16 R128, R12.reuse, R30, R76 ;  /* 0x0000001e0c80723c */ /* 0x040fe2000004184c */
[----:B------:R-:W-:Y:S07]  /*2e00*/  LDSM.16.M88.4 R28, [R240] ;  /* 0x00000000f01c783b */ /* 0x000fee0000000200 */
[C---:B------:R-:W-:Y:S08]  /*2e10*/  HMMA.16816.F32.BF16 R120, R12.reuse, R24, R64 ;  /* 0x000000180c78723c */ /* 0x040ff00000041840 */
[C---:B------:R-:W-:Y:S01]  /*2e20*/  HMMA.16816.F32.BF16 R112, R12.reuse, R26, R56 ;  /* 0x0000001a0c70723c */ /* 0x040fe20000041838 */
[----:B------:R-:W-:Y:S07]  /*2e30*/  LDSM.16.M88.4 R56, [R237] ;  /* 0x00000000ed38783b */ /* 0x000fee0000000200 */
[C---:B------:R-:W-:Y:S08]  /*2e40*/  HMMA.16816.F32.BF16 R108, R12.reuse, R20, R52 ;  /* 0x000000140c6c723c */ /* 0x040ff00000041834 */
[C---:B------:R-:W-:Y:S01]  /*2e50*/  HMMA.16816.F32.BF16 R104, R12.reuse, R22, R32 ;  /* 0x000000160c68723c */ /* 0x040fe20000041820 */
[----:B------:R-:W-:Y:S07]  /*2e60*/  LDSM.16.M88.4 R32, [R224+0x3000] ;  /* 0x00300000e020783b */ /* 0x000fee0000000200 */
[C---:B------:R-:W-:Y:S01]  /*2e70*/  HMMA.16816.F32.BF16 R92, R12.reuse, R36, R48 ;  /* 0x000000240c5c723c */ /* 0x040fe20000041830 */
[----:B------:R-:W-:Y:S07]  /*2e80*/  LDSM.16.M88.4 R48, [R238] ;  /* 0x00000000ee30783b */ /* 0x000fee0000000200 */
[----:B------:R-:W-:Y:S01]  /*2e90*/  HMMA.16816.F32.BF16 R80, R12, R38, R16 ;  /* 0x000000260c50723c */ /* 0x000fe20000041810 */
[----:B------:R-:W1:Y:S04]  /*2ea0*/  LDSM.16.M88.4 R12, [R231+0x4000] ;  /* 0x00400000e70c783b */ /* 0x000e680000000200 */
[----:B------:R-:W2:Y:S03]  /*2eb0*/  LDSM.16.M88.4 R16, [R224+0x3800] ;  /* 0x00380000e010783b */ /* 0x000ea60000000200 */
[C---:B------:R-:W-:Y:S01]  /*2ec0*/  HMMA.16816.F32.BF16 R88, R4.reuse, R26, R88 ;  /* 0x0000001a0458723c */ /* 0x040fe20000041858 */
[----:B------:R-:W-:Y:S07]  /*2ed0*/  LDSM.16.M88.4 R24, [R239] ;  /* 0x00000000ef18783b */ /* 0x000fee0000000200 */
[C---:B------:R-:W-:Y:S08]  /*2ee0*/  HMMA.16816.F32.BF16 R140, R4.reuse, R20, R100 ;  /* 0x00000014048c723c */ /* 0x040ff00000041864 */
[C---:B------:R-:W-:Y:S01]  /*2ef0*/  HMMA.16816.F32.BF16 R100, R4.reuse, R22, R84 ;  /* 0x000000160464723c */ /* 0x040fe20000041854 */
[----:B------:R-:W4:Y:S07]  /*2f00*/  LDSM.16.M88.4 R20, [R233+0x4000] ;  /* 0x00400000e914783b */ /* 0x000f2e0000000200 */
[----:B------:R-:W-:Y:S01]  /*2f10*/  HMMA.16816.F32.BF16 R84, R4, R38, R72 ;  /* 0x000000260454723c */ /* 0x000fe20000041848 */
[----:B------:R-:W2:Y:S07]  /*2f20*/  LDSM.16.M88.4 R4, [R233+0x6000] ;  /* 0x00600000e904783b */ /* 0x000eae0000000200 */
[----:B---3--:R-:W-:Y:S08]  /*2f30*/  HMMA.16816.F32.BF16 R72, R8, R44, R68 ;  /* 0x0000002c0848723c */ /* 0x008ff00000041844 */
[----:B-1----:R-:W-:Y:S08]  /*2f40*/  HMMA.16816.F32.BF16 R36, R12, R40, R120 ;  /* 0x000000280c24723c */ /* 0x002ff00000041878 */
[C---:B------:R-:W-:Y:S08]  /*2f50*/  HMMA.16816.F32.BF16 R52, R8.reuse, R42, R88 ;  /* 0x0000002a0834723c */ /* 0x040ff00000041858 */
[C---:B------:R-:W-:Y:S08]  /*2f60*/  HMMA.16816.F32.BF16 R68, R8.reuse, R46, R116 ;  /* 0x0000002e0844723c */ /* 0x040ff00000041874 */
[----:B------:R-:W-:Y:S08]  /*2f70*/  HMMA.16816.F32.BF16 R64, R8, R40, R124 ;  /* 0x000000280840723c */ /* 0x000ff0000004187c */
[C---:B------:R-:W-:Y:S08]  /*2f80*/  HMMA.16816.F32.BF16 R76, R12.reuse, R44, R132 ;  /* 0x0000002c0c4c723c */ /* 0x040ff00000041884 */
[C---:B------:R-:W-:Y:S08]  /*2f90*/  HMMA.16816.F32.BF16 R44, R12.reuse, R46, R128 ;  /* 0x0000002e0c2c723c */ /* 0x040ff00000041880 */
[----:B------:R-:W-:Y:S08]  /*2fa0*/  HMMA.16816.F32.BF16 R40, R12, R42, R112 ;  /* 0x0000002a0c28723c */ /* 0x000ff00000041870 */
[C---:B--2---:R-:W-:Y:S08]  /*2fb0*/  HMMA.16816.F32.BF16 R84, R8.reuse, R18, R84 ;  /* 0x000000120854723c */ /* 0x044ff00000041854 */
[C---:B------:R-:W-:Y:S08]  /*2fc0*/  HMMA.16816.F32.BF16 R88, R8.reuse, R32, R140 ;  /* 0x000000200858723c */ /* 0x040ff0000004188c */
[C---:B------:R-:W-:Y:S08]  /*2fd0*/  HMMA.16816.F32.BF16 R100, R8.reuse, R34, R100 ;  /* 0x000000220864723c */ /* 0x040ff00000041864 */
[----:B------:R-:W-:Y:S08]  /*2fe0*/  HMMA.16816.F32.BF16 R96, R8, R16, R136 ;  /* 0x000000100860723c */ /* 0x000ff00000041888 */
[C---:B------:R-:W-:Y:S08]  /*2ff0*/  HMMA.16816.F32.BF16 R8, R12.reuse, R32, R108 ;  /* 0x000000200c08723c */ /* 0x040ff0000004186c */
[C---:B------:R-:W-:Y:S08]  /*3000*/  HMMA.16816.F32.BF16 R32, R12.reuse, R34, R104 ;  /* 0x000000220c20723c */ /* 0x040ff00000041868 */
[C---:B------:R-:W-:Y:S08]  /*3010*/  HMMA.16816.F32.BF16 R92, R12.reuse, R16, R92 ;  /* 0x000000100c5c723c */ /* 0x040ff0000004185c */
[----:B------:R-:W-:Y:S01]  /*3020*/  HMMA.16816.F32.BF16 R80, R12, R18, R80 ;  /* 0x000000120c50723c */ /* 0x000fe20000041850 */
[----:B------:R-:W-:Y:S04]  /*3030*/  LDSM.16.M88.4 R16, [R232+0x6000] ;  /* 0x00600000e810783b */ /* 0x000fe80000000200 */
[----:B------:R-:W-:Y:S03]  /*3040*/  LDSM.16.M88.4 R12, [R232+0x4000] ;  /* 0x00400000e80c783b */ /* 0x000fe60000000200 */
[----:B----4-:R-:W-:Y:S01]  /*3050*/  HMMA.16816.F32.BF16 R116, R20, R24, R36 ;  /* 0x000000181474723c */ /* 0x010fe20000041824 */
[----:B------:R-:W1:Y:S07]  /*3060*/  LDSM.16.M88.4 R36, [R230+0x3800] ;  /* 0x00380000e624783b */ /* 0x000e6e0000000200 */
[----:B------:R-:W-:Y:S01]  /*3070*/  HMMA.16816.F32.BF16 R140, R4, R26, R52 ;  /* 0x0000001a048c723c */ /* 0x000fe20000041834 */
[----:B------:R-:W2:Y:S07]  /*3080*/  LDSM.16.M88.4 R52, [R230+0x2000] ;  /* 0x00200000e634783b */ /* 0x000eae0000000200 */
[C---:B------:R-:W-:Y:S01]  /*3090*/  HMMA.16816.F32.BF16 R120, R20.reuse, R30, R44 ;  /* 0x0000001e1478723c */ /* 0x040fe2000004182c */
[----:B------:R-:W3:Y:S07]  /*30a0*/  LDSM.16.M88.4 R44, [R230+0x2800] ;  /* 0x00280000e62c783b */ /* 0x000eee0000000200 */
[----:B------:R-:W-:Y:S01]  /*30b0*/  HMMA.16816.F32.BF16 R112, R20, R26, R40 ;  /* 0x0000001a1470723c */ /* 0x000fe20000041828 */
[----:B------:R-:W4:Y:S07]  /*30c0*/  LDSM.16.M88.4 R40, [R230+0x3000] ;  /* 0x00300000e628783b */ /* 0x000f2e0000000200 */
[C---:B------:R-:W-:Y:S01]  /*30d0*/  HMMA.16816.F32.BF16 R144, R4.reuse, R24, R64 ;  /* 0x000000180490723c */ /* 0x040fe20000041840 */
[----:B------:R-:W-:Y:S07]  /*30e0*/  LDSM.16.M88.4 R24, [R227+0x3000] ;  /* 0x00300000e318783b */ /* 0x000fee0000000200 */
[C---:B------:R-:W-:Y:S08]  /*30f0*/  HMMA.16816.F32.BF16 R64, R4.reuse, R58, R84 ;  /* 0x0000003a0440723c */ /* 0x040ff00000041854 */
[C---:B------:R-:W-:Y:S08]  /*3100*/  HMMA.16816.F32.BF16 R72, R4.reuse, R28, R72 ;  /* 0x0000001c0448723c */ /* 0x040ff00000041848 */
[----:B------:R-:W-:Y:S08]  /*3110*/  HMMA.16816.F32.BF16 R148, R4, R30, R68 ;  /* 0x0000001e0494723c */ /* 0x000ff00000041844 */
[----:B------:R-:W-:Y:S01]  /*3120*/  HMMA.16816.F32.BF16 R124, R20, R28, R76 ;  /* 0x0000001c147c723c */ /* 0x000fe2000004184c */
[----:B------:R-:W-:Y:S07]  /*3130*/  LDSM.16.M88.4 R28, [R227+0x2800] ;  /* 0x00280000e31c783b */ /* 0x000fee0000000200 */
[C---:B------:R-:W-:Y:S08]  /*3140*/  HMMA.16816.F32.BF16 R136, R4.reuse, R48, R88 ;  /* 0x000000300488723c */ /* 0x040ff00000041858 */
[C---:B------:R-:W-:Y:S08]  /*3150*/  HMMA.16816.F32.BF16 R132, R4.reuse, R50, R100 ;  /* 0x000000320484723c */ /* 0x040ff00000041864 */
[----:B------:R-:W-:Y:S01]  /*3160*/  HMMA.16816.F32.BF16 R128, R4, R56, R96 ;  /* 0x000000380480723c */ /* 0x000fe20000041860 */
[----:B------:R-:W-:Y:S07]  /*3170*/  LDSM.16.M88.4 R4, [R236+0x6000] ;  /* 0x00600000ec04783b */ /* 0x000fee0000000200 */
[C---:B------:R-:W-:Y:S01]  /*3180*/  HMMA.16816.F32.BF16 R108, R20.reuse, R48, R8 ;  /* 0x00000030146c723c */ /* 0x040fe20000041808 */
[----:B------:R-:W-:Y:S07]  /*3190*/  LDSM.16.M88.4 R8, [R234+0x4000] ;  /* 0x00400000ea08783b */ /* 0x000fee0000000200 */
[C---:B------:R-:W-:Y:S01]  /*31a0*/  HMMA.16816.F32.BF16 R104, R20.reuse, R50, R32 ;  /* 0x000000321468723c */ /* 0x040fe20000041820 */
[----:B------:R-:W-:Y:S07]  /*31b0*/  LDSM.16.M88.4 R32, [R227+0x2000] ;  /* 0x00200000e320783b */ /* 0x000fee0000000200 */
[C---:B------:R-:W-:Y:S08]  /*31c0*/  HMMA.16816.F32.BF16 R100, R20.reuse, R56, R92 ;  /* 0x000000381464723c */ /* 0x040ff0000004185c */
[----:B------:R-:W-:Y:S01]  /*31d0*/  HMMA.16816.F32.BF16 R68, R20, R58, R80 ;  /* 0x0000003a1444723c */ /* 0x000fe20000041850 */
[----:B------:R-:W3:Y:S01]  /*31e0*/  LDSM.16.M88.4 R20, [R227+0x3800] ;  /* 0x00380000e314783b */ /* 0x000ee20000000200 */
[----:B------:R-:W-:Y:S01]  /*31f0*/  ISETP.GT.AND P0, PT, R60, R209, PT ;  /* 0x000000d13c00720c */ /* 0x000fe20003f04270 */
[----:B------:R-:W-:-:S05]  /*3200*/  DEPBAR.LE SB0, 0x0 ;  /* 0x000080000000791a */ /* 0x000fca0000000000 */
[C---:B-1----:R-:W-:Y:S08]  /*3210*/  HMMA.16816.F32.BF16 R64, R16.reuse, R38, R64 ;  /* 0x000000261040723c */ /* 0x042ff00000041840 */
[C---:B--2---:R-:W-:Y:S08]  /*3220*/  HMMA.16816.F32.BF16 R96, R16.reuse, R52, R72 ;  /* 0x000000341060723c */ /* 0x044ff00000041848 */
[----:B------:R-:W-:Y:S08]  /*3230*/  HMMA.16816.F32.BF16 R92, R16, R54, R148 ;  /* 0x00000036105c723c */ /* 0x000ff00000041894 */
[C---:B------:R-:W-:Y:S08]  /*3240*/  HMMA.16816.F32.BF16 R56, R12.reuse, R52, R124 ;  /* 0x000000340c38723c */ /* 0x040ff0000004187c */
[----:B------:R-:W-:Y:S08]  /*3250*/  HMMA.16816.F32.BF16 R52, R12, R54, R120 ;  /* 0x000000360c34723c */ /* 0x000ff00000041878 */
[C---:B---3--:R-:W-:Y:S08]  /*3260*/  HMMA.16816.F32.BF16 R88, R16.reuse, R44, R144 ;  /* 0x0000002c1058723c */ /* 0x048ff00000041890 */
[C---:B------:R-:W-:Y:S08]  /*3270*/  HMMA.16816.F32.BF16 R84, R16.reuse, R46, R140 ;  /* 0x0000002e1054723c */ /* 0x040ff0000004188c */
[C---:B----4-:R-:W-:Y:S08]  /*3280*/  HMMA.16816.F32.BF16 R80, R16.reuse, R40, R136 ;  /* 0x000000281050723c */ /* 0x050ff00000041888 */
[C---:B------:R-:W-:Y:S08]  /*3290*/  HMMA.16816.F32.BF16 R76, R16.reuse, R42, R132 ;  /* 0x0000002a104c723c */ /* 0x040ff00000041884 */
[----:B------:R-:W-:Y:S08]  /*32a0*/  HMMA.16816.F32.BF16 R72, R16, R36, R128 ;  /* 0x000000241048723c */ /* 0x000ff00000041880 */
[C---:B------:R-:W-:Y:S08]  /*32b0*/  HMMA.16816.F32.BF16 R48, R12.reuse, R44, R116 ;  /* 0x0000002c0c30723c */ /* 0x040ff00000041874 */
[C---:B------:R-:W-:Y:S08]  /*32c0*/  HMMA.16816.F32.BF16 R44, R12.reuse, R46, R112 ;  /* 0x0000002e0c2c723c */ /* 0x040ff00000041870 */
[C---:B------:R-:W-:Y:S08]  /*32d0*/  HMMA.16816.F32.BF16 R16, R12.reuse, R40, R108 ;  /* 0x000000280c10723c */ /* 0x040ff0000004186c */
[C---:B------:R-:W-:Y:S08]  /*32e0*/  HMMA.16816.F32.BF16 R104, R12.reuse, R42, R104 ;  /* 0x0000002a0c68723c */ /* 0x040ff00000041868 */
[C---:B------:R-:W-:Y:S08]  /*32f0*/  HMMA.16816.F32.BF16 R100, R12.reuse, R36, R100 ;  /* 0x000000240c64723c */ /* 0x040ff00000041864 */
[----:B------:R-:W-:Y:S01]  /*3300*/  HMMA.16816.F32.BF16 R12, R12, R38, R68 ;  /* 0x000000260c0c723c */ /* 0x000fe20000041844 */
[----:B------:R-:W-:Y:S07]  /*3310*/  BSSY B0, `(.L_x_956) ;  /* 0x0000034000007945 */ /* 0x000fee0003800000 */
[----:B------:R-:W-:Y:S08]  /*3320*/  HMMA.16816.F32.BF16 R68, R4, R22, R64 ;  /* 0x000000160444723c */ /* 0x000ff00000041840 */
[C---:B------:R-:W-:Y:S08]  /*3330*/  HMMA.16816.F32.BF16 R64, R8.reuse, R32, R56 ;  /* 0x000000200840723c */ /* 0x040ff00000041838 */
[C---:B------:R-:W-:Y:S08]  /*3340*/  HMMA.16816.F32.BF16 R56, R8.reuse, R34, R52 ;  /* 0x000000220838723c */ /* 0x040ff00000041834 */
[----:B------:R-:W-:Y:S08]  /*3350*/  HMMA.16816.F32.BF16 R52, R8, R28, R48 ;  /* 0x0000001c0834723c */ /* 0x000ff00000041830 */
[C---:B------:R-:W-:Y:S08]  /*3360*/  HMMA.16816.F32.BF16 R96, R4.reuse, R32, R96 ;  /* 0x000000200460723c */ /* 0x040ff00000041860 */
[----:B------:R-:W-:Y:S08]  /*3370*/  HMMA.16816.F32.BF16 R92, R4, R34, R92 ;  /* 0x00000022045c723c */ /* 0x000ff0000004185c */
[----:B------:R-:W-:Y:S08]  /*3380*/  HMMA.16816.F32.BF16 R48, R8, R30, R44 ;  /* 0x0000001e0830723c */ /* 0x000ff0000004182c */
        /* <DEDUP_REMOVED lines=8> */
[----:B------:R-:W-:Y:S01]  /*3410*/  HMMA.16816.F32.BF16 R32, R8, R22, R12 ;  /* 0x000000160820723c */ /* 0x000fe2000004180c */
[----:B------:R-:W-:Y:S06]  /*3420*/  BAR.SYNC.DEFER_BLOCKING 0x0 ;  /* 0x0000000000007b1d */ /* 0x000fec0000010000 */
[----:B------:R-:W-:Y:S01]  /*3430*/  @!UPT UIADD3 URZ, URZ, URZ, URZ ;  /* 0x0000003f3f3ff290 */ /* 0x000fe2000fffe03f */
[----:B------:R-:W-:Y:S11]  /*3440*/  @!P0 BRA `(.L_x_957) ;  /* 0x0000020000008947 */ /* 0x000ff60003800000 */
[----:B-----5:R-:W-:Y:S01]  /*3450*/  IADD3 R0, R208, -0x2, RZ ;  /* 0xfffffffed0007810 */ /* 0x020fe20007ffe0ff */
[----:B------:R-:W-:Y:S01]  /*3460*/  IMAD.SHL.U32 R8, R62, 0x20, RZ ;  /* 0x000000203e087824 */ /* 0x000fe200078e00ff */
[----:B------:R-:W-:-:S02]  /*3470*/  ISETP.GE.AND P6, PT, R154, c[0x0][0x1d4], PT ;  /* 0x000075009a007a0c */ /* 0x000fc40003fc6270 */
[----:B------:R-:W-:Y:S01]  /*3480*/  SHF.R.S32.HI R2, RZ, 0x1f, R0 ;  /* 0x0000001fff027819 */ /* 0x000fe20000011400 */
[----:B------:R-:W-:Y:S01]  /*3490*/  IMAD.WIDE.U32 R4, R0, c[0x0][0x1e0], RZ ;  /* 0x0000780000047a25 */ /* 0x000fe200078e00ff */
[----:B------:R-:W-:-:S03]  /*34a0*/  SHF.L.U64.HI R9, R62, 0x5, R63 ;  /* 0x000000053e097819 */ /* 0x000fc6000001023f */
        /* <DEDUP_REMOVED lines=8> */
[-C--:B------:R-:W-:Y:S02]  /*3530*/  IADD3 R4, P1, R6, R8.reuse, RZ ;  /* 0x0000000806047210 */ /* 0x080fe40007f3e0ff */
[----:B------:R-:W-:Y:S01]  /*3540*/  IADD3 R10, P4, P2, R8, 0x80, R2 ;  /* 0x00000080080a7810 */ /* 0x000fe20007a9e002 */
[C-C-:B------:R-:W-:Y:S01]  /*3550*/  IMAD.X R7, R9.reuse, 0x1, R3.reuse, P0 ;  /* 0x0000000109077824 */ /* 0x140fe200000e0603 */
[----:B------:R-:W-:Y:S01]  /*3560*/  IADD3 R8, P0, R4, R8, RZ ;  /* 0x0000000804087210 */ /* 0x000fe20007f1e0ff */
[----:B------:R-:W-:Y:S01]  /*3570*/  @!PT LDS RZ, [RZ] ;  /* 0x00000000fffff984 */ /* 0x000fe20000000800 */
[----:B------:R-:W-:Y:S01]  /*3580*/  @!PT LDS RZ, [RZ] ;  /* 0x00000000fffff984 */ /* 0x000fe20000000800 */
[----:B------:R-:W-:Y:S01]  /*3590*/  @!PT LDS RZ, [RZ] ;  /* 0x00000000fffff984 */ /* 0x000fe20000000800 */
[----:B------:R1:W-:Y:S01]  /*35a0*/  LDGSTS.E.BYPASS.LTC128B.128 [R244+0x4100], [R2.64], !P6 ;  /* 0x0410000002f47fae */ /* 0x0003e2000f101d48 */
[----:B------:R-:W-:Y:S01]  /*35b0*/  IADD3.X R11, R9, RZ, R3, P4, P2 ;  /* 0x000000ff090b7210 */ /* 0x000fe200027e4403 */
        /* <DEDUP_REMOVED lines=9> */
.L_x_957:
[----:B------:R-:W-:Y:S05]  /*3650*/  BSYNC B0 ;  /* 0x0000000000007941 */ /* 0x000fea0003800000 */
.L_x_956:
[----:B------:R-:W2:Y:S04]  /*3660*/  LDL R0, [R1+0x60] ;  /* 0x0000600001007983 */ /* 0x000ea80000100800 */
[----:B------:R-:W2:Y:S04]  /*3670*/  LDL R180, [R1+0x54] ;  /* 0x0000540001b47983 */ /* 0x000ea80000100800 */
[----:B-1----:R-:W3:Y:S04]  /*3680*/  LDL R4, [R1+0x3c] ;  /* 0x00003c0001047983 */ /* 0x002ee80000100800 */
[----:B------:R-:W-:Y:S04]  /*3690*/  STL [R1+0x84], R234 ;  /* 0x000084ea01007387 */ /* 0x000fe80000100800 */
[----:B------:R-:W-:Y:S04]  /*36a0*/  STL [R1+0x80], R233 ;  /* 0x000080e901007387 */ /* 0x000fe80000100800 */
[----:B------:R-:W-:Y:S04]  /*36b0*/  STL [R1+0x7c], R232 ;  /* 0x00007ce801007387 */ /* 0x000fe80000100800 */
[----:B------:R-:W-:Y:S04]  /*36c0*/  STL [R1+0x78], R231 ;  /* 0x000078e701007387 */ /* 0x000fe80000100800 */
[----:B------:R-:W-:Y:S04]  /*36d0*/  STL [R1+0x74], R230 ;  /* 0x000074e601007387 */ /* 0x000fe80000100800 */
[----:B------:R-:W-:Y:S04]  /*36e0*/  STL [R1+0x70], R227 ;  /* 0x000070e301007387 */ /* 0x000fe80000100800 */
[----:B------:R-:W-:Y:S04]  /*36f0*/  STL [R1+0x6c], R224 ;  /* 0x00006ce001007387 */ /* 0x000fe80000100800 */
[----:B------:R-:W-:Y:S04]  /*3700*/  LDSM.16.MT88.4 R104, [R228+0x2000] ;  /* 0x00200000e468783b */ /* 0x000fe80000004200 */
[----:B------:R-:W0:Y:S01]  /*3710*/  LDGDEPBAR ;  /* 0x00000000000079af */ /* 0x000e220000000000 */
[----:B--2---:R-:W-:-:S04]  /*3720*/  IMAD.IADD R0, R0, 0x1, R180 ;  /* 0x0000000100007824 */ /* 0x004fc800078e02b4 */
[----:B------:R-:W-:Y:S01]  /*3730*/  @P3 IMAD.HI.U32 R2, R0, c[0x0][0x2c8], RZ ;  /* 0x0000b20000023a27 */ /* 0x000fe200078e00ff */
[----:B------:R1:W-:Y:S04]  /*3740*/  STL [R1+0x1c], R0 ;  /* 0x00001c0001007387 */ /* 0x0003e80000100800 */
[----:B-1----:R-:W-:-:S05]  /*3750*/  @P3 SHF.R.U32.HI R0, RZ, c[0x0][0x2cc], R2 ;  /* 0x0000b300ff003a19 */ /* 0x002fca0000011602 */
[----:B------:R-:W1:Y:S04]  /*3760*/  SHFL.IDX PT, R2, R0, RZ, 0x1c1f ;  /* 0x001c1fff00027589 */ /* 0x000e6800000e0000 */
[----:B------:R-:W2:Y:S04]  /*3770*/  SHFL.IDX PT, R3, R0, 0x1, 0x1c1f ;  /* 0x003c1f0000037f89 */ /* 0x000ea800000e0000 */
[----:B------:R-:W4:Y:S04]  /*3780*/  SHFL.IDX PT, R7, R0, 0x2, 0x1c1f ;  /* 0x005c1f0000077f89 */ /* 0x000f2800000e0000 */
[----:B------:R1:W2:Y:S02]  /*3790*/  SHFL.IDX PT, R5, R0, 0x3, 0x1c1f ;  /* 0x007c1f0000057f89 */ /* 0x0002a400000e0000 */
[----:B-1----:R-:W-:-:S05]  /*37a0*/  IMAD R0, R60, R152, 0x1 ;  /* 0x000000013c007424 */ /* 0x002fca00078e0298 */
[----:B---3--:R-:W-:-:S04]  /*37b0*/  IADD3 R0, -R4, c[0x0][0x1d0], R0 ;  /* 0x0000740004007a10 */ /* 0x008fc80007ffe100 */
[----:B------:R-:W-:Y:S01]  /*37c0*/  IADD3 R0, R0, -c[0x0][0x168], RZ ;  /* 0x80005a0000007a10 */ /* 0x000fe20007ffe0ff */
[----:B------:R-:W-:Y:S02]  /*37d0*/  IMAD.IADD R4, R61, 0x1, -R4 ;  /* 0x000000013d047824 */ /* 0x000fe400078e0a04 */
[----:B------:R-:W-:Y:S02]  /*37e0*/  LDSM.16.MT88.4 R60, [R225+0x2000] ;  /* 0x00200000e13c783b */ /* 0x000fe40000004200 */
[----:B------:R-:W-:-:S05]  /*37f0*/  IMAD.IADD R2, R0, 0x1, R2 ;  /* 0x0000000100027824 */ /* 0x000fca00078e0202 */
[----:B------:R-:W-:Y:S01]  /*3800*/  IMNMX R2, R4, R2, PT ;  /* 0x0000000204027217 */ /* 0x000fe20003800200 */
[C---:B--2---:R-:W-:Y:S02]  /*3810*/  IMAD.IADD R6, R0.reuse, 0x1, R3 ;  /* 0x0000000100067824 */ /* 0x044fe400078e0203 */
[----:B----4-:R-:W-:Y:S01]  /*3820*/  IMAD.IADD R3, R0, 0x1, R7 ;  /* 0x0000000100037824 */ /* 0x010fe200078e0207 */
[C---:B------:R-:W-:Y:S02]  /*3830*/  ISETP.GT.AND P2, PT, R2.reuse, RZ, PT ;  /* 0x000000ff0200720c */ /* 0x040fe40003f44270 */
[----:B------:R-:W-:Y:S01]  /*3840*/  ISETP.GT.AND P0, PT, R2, 0x1, PT ;  /* 0x000000010200780c */ /* 0x000fe20003f04270 */
[----:B------:R-:W-:Y:S01]  /*3850*/  IMAD.IADD R5, R0, 0x1, R5 ;  /* 0x0000000100057824 */ /* 0x000fe200078e0205 */
[----:B------:R-:W-:Y:S02]  /*3860*/  ISETP.GT.AND P1, PT, R2, 0x8, PT ;  /* 0x000000080200780c */ /* 0x000fe40003f24270 */
[----:B------:R-:W-:-:S02]  /*3870*/  FSEL R7, R64, -INF , P2 ;  /* 0xff80000040077808 */ /* 0x000fc40001000000 */
[----:B------:R-:W-:Y:S02]  /*3880*/  FSEL R8, R65, -INF , P0 ;  /* 0xff80000041087808 */ /* 0x000fe40000000000 */
[C---:B------:R-:W-:Y:S02]  /*3890*/  IMNMX R0, R4.reuse, R6, PT ;  /* 0x0000000604007217 */ /* 0x040fe40003800200 */
[C---:B------:R-:W-:Y:S02]  /*38a0*/  IMNMX R3, R4.reuse, R3, PT ;  /* 0x0000000304037217 */ /* 0x040fe40003800200 */
[----:B------:R-:W-:Y:S02]  /*38b0*/  IMNMX R4, R4, R5, PT ;  /* 0x0000000504047217 */ /* 0x000fe40003800200 */
[----:B------:R-:W-:Y:S02]  /*38c0*/  ISETP.GT.AND P0, PT, R2, 0x9, PT ;  /* 0x000000090200780c */ /* 0x000fe40003f04270 */
[----:B------:R-:W-:-:S02]  /*38d0*/  FSEL R9, R56, -INF , P1 ;  /* 0xff80000038097808 */ /* 0x000fc40000800000 */
[----:B------:R-:W-:Y:S02]  /*38e0*/  FMNMX.FTZ R5, R7, R8, !PT ;  /* 0x0000000807057209 */ /* 0x000fe40007810000 */
[C---:B------:R-:W-:Y:S02]  /*38f0*/  ISETP.GT.AND P1, PT, R2.reuse, 0x10, PT ;  /* 0x000000100200780c */ /* 0x040fe40003f24270 */
[----:B------:R-:W-:Y:S02]  /*3900*/  FSEL R10, R57, -INF , P0 ;  /* 0xff800000390a7808 */ /* 0x000fe40000000000 */
[----:B------:R-:W-:Y:S02]  /*3910*/  FMNMX.FTZ R5, R9, R5, !PT ;  /* 0x0000000509057209 */ /* 0x000fe40007810000 */
[----:B------:R-:W-:Y:S02]  /*3920*/  ISETP.GT.AND P4, PT, R2, 0x11, PT ;  /* 0x000000110200780c */ /* 0x000fe40003f84270 */
[----:B------:R-:W-:-:S02]  /*3930*/  FSEL R11, R52, -INF , P1 ;  /* 0xff800000340b7808 */ /* 0x000fc40000800000 */
[----:B------:R-:W-:Y:S02]  /*3940*/  FMNMX.FTZ R5, R10, R5, !PT ;  /* 0x000000050a057209 */ /* 0x000fe40007810000 */
[----:B------:R-:W-:Y:S02]  /*3950*/  ISETP.GT.AND P2, PT, R0, RZ, PT ;  /* 0x000000ff0000720c */ /* 0x000fe40003f44270 */
[----:B------:R-:W-:Y:S02]  /*3960*/  ISETP.GT.AND P0, PT, R2, 0x18, PT ;  /* 0x000000180200780c */ /* 0x000fe40003f04270 */
[----:B------:R-:W-:Y:S02]  /*3970*/  FSEL R12, R53, -INF , P4 ;  /* 0xff800000350c7808 */ /* 0x000fe40002000000 */
[----:B------:R-:W-:Y:S02]  /*3980*/  FMNMX.FTZ R5, R11, R5, !PT ;  /* 0x000000050b057209 */ /* 0x000fe40007810000 */
[----:B------:R-:W-:-:S02]  /*3990*/  ISETP.GT.AND P1, PT, R0, 0x1, PT ;  /* 0x000000010000780c */ /* 0x000fc40003f24270 */
[----:B------:R-:W-:Y:S02]  /*39a0*/  FSEL R24, R66, -INF , P2 ;  /* 0xff80000042187808 */ /* 0x000fe40001000000 */
[----:B------:R-:W-:Y:S02]  /*39b0*/  ISETP.GT.AND P2, PT, R2, 0x19, PT ;  /* 0x000000190200780c */ /* 0x000fe40003f44270 */
[----:B------:R-:W-:Y:S02]  /*39c0*/  FSEL R13, R48, -INF , P0 ;  /* 0xff800000300d7808 */ /* 0x000fe40000000000 */
[----:B------:R-:W-:Y:S02]  /*39d0*/  FMNMX.FTZ R5, R12, R5, !PT ;  /* 0x000000050c057209 */ /* 0x000fe40007810000 */
[----:B------:R-:W-:Y:S02]  /*39e0*/  FSEL R28, R67, -INF , P1 ;  /* 0xff800000431c7808 */ /* 0x000fe40000800000 */
[----:B------:R-:W-:-:S02]  /*39f0*/  ISETP.GT.AND P1, PT, R2, 0x20, PT ;  /* 0x000000200200780c */ /* 0x000fc40003f24270 */
[----:B------:R-:W-:Y:S02]  /*3a00*/  FSEL R14, R49, -INF , P2 ;  /* 0xff800000310e7808 */ /* 0x000fe40001000000 */
[----:B------:R-:W-:Y:S02]  /*3a10*/  FMNMX.FTZ R5, R13, R5, !PT ;  /* 0x000000050d057209 */ /* 0x000fe40007810000 */
[----:B------:R-:W-:Y:S02]  /*3a20*/  ISETP.GT.AND P0, PT, R2, 0x21, PT ;  /* 0x000000210200780c */ /* 0x000fe40003f04270 */
[----:B------:R-:W-:Y:S02]  /*3a30*/  FSEL R162, R40, -INF , P1 ;  /* 0xff80000028a27808 */ /* 0x000fe40000800000 */
[----:B------:R-:W-:Y:S02]  /*3a40*/  FMNMX.FTZ R5, R14, R5, !PT ;  /* 0x000000050e057209 */ /* 0x000fe40007810000 */
[----:B------:R-:W-:-:S02]  /*3a50*/  ISETP.GT.AND P2, PT, R0, 0x8, PT ;  /* 0x000000080000780c */ /* 0x000fc40003f44270 */
[----:B------:R-:W-:Y:S02]  /*3a60*/  FSEL R161, R41, -INF , P0 ;  /* 0xff80000029a17808 */ /* 0x000fe40000000000 */
[----:B------:R-:W-:Y:S02]  /*3a70*/  ISETP.GT.AND P0, PT, R2, 0x28, PT ;  /* 0x000000280200780c */ /* 0x000fe40003f04270 */
[----:B------:R-:W-:Y:S02]  /*3a80*/  FMNMX.FTZ R5, R162, R5, !PT ;  /* 0x00000005a2057209 */ /* 0x000fe40007810000 */
[----:B------:R-:W-:Y:S02]  /*3a90*/  ISETP.GT.AND P1, PT, R0, 0x9, PT ;  /* 0x000000090000780c */ /* 0x000fe40003f24270 */
[----:B------:R-:W-:Y:S02]  /*3aa0*/  FSEL R27, R58, -INF , P2 ;  /* 0xff8000003a1b7808 */ /* 0x000fe40001000000 */
[----:B------:R-:W-:-:S02]  /*3ab0*/  ISETP.GT.AND P2, PT, R2, 0x29, PT ;  /* 0x000000290200780c */ /* 0x000fc40003f44270 */
[----:B------:R-:W-:Y:S02]  /*3ac0*/  FSEL R160, R44, -INF , P0 ;  /* 0xff8000002ca07808 */ /* 0x000fe40000000000 */
[----:B------:R-:W-:Y:S02]  /*3ad0*/  FMNMX.FTZ R5, R161, R5, !PT ;  /* 0x00000005a1057209 */ /* 0x000fe40007810000 */
[----:B------:R-:W-:Y:S02]  /*3ae0*/  FSEL R26, R59, -INF , P1 ;  /* 0xff8000003b1a7808 */ /* 0x000fe40000800000 */
[----:B------:R-:W-:Y:S02]  /*3af0*/  ISETP.GT.AND P1, PT, R2, 0x30, PT ;  /* 0x000000300200780c */ /* 0x000fe40003f24270 */
[----:B------:R-:W-:Y:S02]  /*3b00*/  FSEL R159, R45, -INF , P2 ;  /* 0xff8000002d9f7808 */ /* 0x000fe40001000000 */
[----:B------:R-:W-:-:S02]  /*3b10*/  FMNMX.FTZ R5, R160, R5, !PT ;  /* 0x00000005a0057209 */ /* 0x000fc40007810000 */
[----:B------:R-:W-:Y:S02]  /*3b20*/  ISETP.GT.AND P0, PT, R2, 0x31, PT ;  /* 0x000000310200780c */ /* 0x000fe40003f04270 */
[----:B------:R-:W-:Y:S02]  /*3b30*/  FSEL R170, R36, -INF , P1 ;  /* 0xff80000024aa7808 */ /* 0x000fe40000800000 */
[----:B------:R-:W-:Y:S02]  /*3b40*/  FMNMX.FTZ R5, R159, R5, !PT ;  /* 0x000000059f057209 */ /* 0x000fe40007810000 */
[C---:B------:R-:W-:Y:S02]  /*3b50*/  ISETP.GT.AND P4, PT, R2.reuse, 0x38, PT ;  /* 0x000000380200780c */ /* 0x040fe40003f84270 */
[----:B------:R-:W-:Y:S02]  /*3b60*/  ISETP.GT.AND P2, PT, R2, 0x39, PT ;  /* 0x000000390200780c */ /* 0x000fe40003f44270 */
[----:B------:R-:W-:-:S02]  /*3b70*/  FSEL R169, R37, -INF , P0 ;  /* 0xff80000025a97808 */ /* 0x000fc40000000000 */
[----:B------:R-:W-:Y:S02]  /*3b80*/  FMNMX.FTZ R2, R170, R5, !PT ;  /* 0x00000005aa027209 */ /* 0x000fe40007810000 */
[----:B------:R-:W-:Y:S02]  /*3b90*/  FSEL R168, R32, -INF , P4 ;  /* 0xff80000020a87808 */ /* 0x000fe40002000000 */
[----:B------:R-:W-:Y:S02]  /*3ba0*/  FMNMX.FTZ R2, R169, R2, !PT ;  /* 0x00000002a9027209 */ /* 0x000fe40007810000 */
[----:B------:R-:W-:Y:S02]  /*3bb0*/  FSEL R167, R33, -INF , P2 ;  /* 0xff80000021a77808 */ /* 0x000fe40001000000 */
[----:B------:R-:W-:Y:S02]  /*3bc0*/  FMNMX.FTZ R2, R168, R2, !PT ;  /* 0x00000002a8027209 */ /* 0x000fe40007810000 */
[----:B------:R-:W-:-:S02]  /*3bd0*/  ISETP.GT.AND P1, PT, R0, 0x10, PT ;  /* 0x000000100000780c */ /* 0x000fc40003f24270 */
[----:B------:R-:W-:Y:S02]  /*3be0*/  ISETP.GT.AND P0, PT, R0, 0x11, PT ;  /* 0x000000110000780c */ /* 0x000fe40003f04270 */
[----:B------:R-:W-:Y:S02]  /*3bf0*/  FMNMX.FTZ R2, R167, R2, !PT ;  /* 0x00000002a7027209 */ /* 0x000fe40007810000 */
[----:B------:R-:W-:Y:S02]  /*3c00*/  FSEL R16, R54, -INF , P1 ;  /* 0xff80000036107808 */ /* 0x000fe40000800000 */
[----:B------:R-:W-:Y:S02]  /*3c10*/  FSEL R18, R55, -INF , P0 ;  /* 0xff80000037127808 */ /* 0x000fe40000000000 */
[C---:B------:R-:W-:Y:S02]  /*3c20*/  ISETP.GT.AND P1, PT, R0.reuse, 0x18, PT ;  /* 0x000000180000780c */ /* 0x040fe40003f24270 */
[----:B------:R-:W-:Y:S01]  /*3c30*/  ISETP.GT.AND P0, PT, R0, 0x19, PT ;  /* 0x000000190000780c */ /* 0x000fe20003f04270 */
[----:B------:R-:W1:Y:S01]  /*3c40*/  SHFL.BFLY PT, R6, R2, 0x2, 0x1f ;  /* 0x0c401f0002067f89 */ /* 0x000e6200000e0000 */
[----:B------:R-:W-:-:S02]  /*3c50*/  FSEL R23, R50, -INF , P1 ;  /* 0xff80000032177808 */ /* 0x000fc40000800000 */
[----:B------:R-:W-:Y:S02]  /*3c60*/  FSEL R29, R51, -INF , P0 ;  /* 0xff800000331d7808 */ /* 0x000fe40000000000 */
[C---:B------:R-:W-:Y:S01]  /*3c70*/  ISETP.GT.AND P4, PT, R0.reuse, 0x20, PT ;  /* 0x000000200000780c */ /* 0x040fe20003f84270 */
[----:B------:R-:W-:Y:S01]  /*3c80*/  LDSM.16.MT88.4 R48, [R225] ;  /* 0x00000000e130783b */ /* 0x000fe20000004200 */
[C---:B------:R-:W-:Y:S02]  /*3c90*/  ISETP.GT.AND P2, PT, R0.reuse, 0x21, PT ;  /* 0x000000210000780c */ /* 0x040fe40003f44270 */
[C---:B------:R-:W-:Y:S02]  /*3ca0*/  ISETP.GT.AND P1, PT, R0.reuse, 0x28, PT ;  /* 0x000000280000780c */ /* 0x040fe40003f24270 */
[----:B------:R-:W-:Y:S02]  /*3cb0*/  ISETP.GT.AND P0, PT, R0, 0x29, PT ;  /* 0x000000290000780c */ /* 0x000fe40003f04270 */
[----:B------:R-:W-:-:S02]  /*3cc0*/  FSEL R155, R42, -INF , P4 ;  /* 0xff8000002a9b7808 */ /* 0x000fc40002000000 */
[----:B------:R-:W-:Y:S02]  /*3cd0*/  FSEL R156, R43, -INF , P2 ;  /* 0xff8000002b9c7808 */ /* 0x000fe40001000000 */
[----:B------:R-:W-:Y:S01]  /*3ce0*/  FSEL R158, R46, -INF , P1 ;  /* 0xff8000002e9e7808 */ /* 0x000fe20000800000 */
[----:B------:R-:W-:Y:S01]  /*3cf0*/  LDSM.16.MT88.4 R40, [R226+0x800] ;  /* 0x00080000e228783b */ /* 0x000fe20000004200 */
[----:B------:R-:W-:Y:S02]  /*3d00*/  FSEL R157, R47, -INF , P0 ;  /* 0xff8000002f9d7808 */ /* 0x000fe40000000000 */
[C---:B------:R-:W-:Y:S01]  /*3d10*/  ISETP.GT.AND P4, PT, R0.reuse, 0x30, PT ;  /* 0x000000300000780c */ /* 0x040fe20003f84270 */
[----:B------:R-:W-:Y:S01]  /*3d20*/  LDSM.16.MT88.4 R44, [R225+0x800] ;  /* 0x00080000e12c783b */ /* 0x000fe20000004200 */
[C---:B------:R-:W-:Y:S02]  /*3d30*/  ISETP.GT.AND P2, PT, R0.reuse, 0x31, PT ;  /* 0x000000310000780c */ /* 0x040fe40003f44270 */
[----:B------:R-:W-:-:S02]  /*3d40*/  ISETP.GT.AND P1, PT, R0, 0x38, PT ;  /* 0x000000380000780c */ /* 0x000fc40003f24270 */
[----:B------:R-:W-:Y:S02]  /*3d50*/  ISETP.GT.AND P0, PT, R0, 0x39, PT ;  /* 0x000000390000780c */ /* 0x000fe40003f04270 */
[----:B------:R-:W-:-:S04]  /*3d60*/  FMNMX.FTZ R0, R24, R28, !PT ;  /* 0x0000001c18007209 */ /* 0x000fc80007810000 */
[----:B------:R-:W-:-:S04]  /*3d70*/  FMNMX.FTZ R0, R27, R0, !PT ;  /* 0x000000001b007209 */ /* 0x000fc80007810000 */
[----:B------:R-:W-:-:S04]  /*3d80*/  FMNMX.FTZ R0, R26, R0, !PT ;  /* 0x000000001a007209 */ /* 0x000fc80007810000 */
[----:B------:R-:W-:Y:S02]  /*3d90*/  FMNMX.FTZ R5, R16, R0, !PT ;  /* 0x0000000010057209 */ /* 0x000fe40007810000 */
[----:B-1----:R-:W-:Y:S02]  /*3da0*/  FMNMX.FTZ R0, R2, R6, !PT ;  /* 0x0000000602007209 */ /* 0x002fe40007810000 */
[----:B------:R-:W-:-:S04]  /*3db0*/  FMNMX.FTZ R2, R18, R5, !PT ;  /* 0x0000000512027209 */ /* 0x000fc80007810000 */
[----:B------:R-:W-:Y:S01]  /*3dc0*/  FMNMX.FTZ R2, R23, R2, !PT ;  /* 0x0000000217027209 */ /* 0x000fe20007810000 */
[----:B------:R-:W1:Y:S03]  /*3dd0*/  SHFL.BFLY PT, R5, R0, 0x1, 0x1f ;  /* 0x0c201f0000057f89 */ /* 0x000e6600000e0000 */
[----:B------:R-:W-:-:S04]  /*3de0*/  FMNMX.FTZ R2, R29, R2, !PT ;  /* 0x000000021d027209 */ /* 0x000fc80007810000 */
[----:B------:R-:W-:-:S04]  /*3df0*/  FMNMX.FTZ R2, R155, R2, !PT ;  /* 0x000000029b027209 */ /* 0x000fc80007810000 */
[----:B------:R-:W-:Y:S02]  /*3e00*/  FMNMX.FTZ R2, R156, R2, !PT ;  /* 0x000000029c027209 */ /* 0x000fe40007810000 */
[----:B------:R-:W-:Y:S02]  /*3e10*/  FSEL R165, R34, -INF , P1 ;  /* 0xff80000022a57808 */ /* 0x000fe40000800000 */
[----:B------:R-:W-:Y:S02]  /*3e20*/  FMNMX.FTZ R2, R158, R2, !PT ;  /* 0x000000029e027209 */ /* 0x000fe40007810000 */
[----:B------:R-:W-:Y:S02]  /*3e30*/  ISETP.GT.AND P1, PT, R4, RZ, PT ;  /* 0x000000ff0400720c */ /* 0x000fe40003f24270 */
[----:B------:R-:W-:Y:S02]  /*3e40*/  FSEL R164, R35, -INF , P0 ;  /* 0xff80000023a47808 */ /* 0x000fe40000000000 */
[----:B------:R-:W-:-:S02]  /*3e50*/  FSEL R163, R38, -INF , P4 ;  /* 0xff80000026a37808 */ /* 0x000fc40002000000 */
[----:B------:R-:W-:Y:S02]  /*3e60*/  ISETP.GT.AND P0, PT, R4, 0x1, PT ;  /* 0x000000010400780c */ /* 0x000fe40003f04270 */
[----:B------:R-:W-:Y:S02]  /*3e70*/  FMNMX.FTZ R2, R157, R2, !PT ;  /* 0x000000029d027209 */ /* 0x000fe40007810000 */
[----:B------:R-:W-:Y:S02]  /*3e80*/  FSEL R32, R98, -INF , P1 ;  /* 0xff80000062207808 */ /* 0x000fe40000800000 */
[----:B------:R-:W-:Y:S02]  /*3e90*/  ISETP.GT.AND P1, PT, R4, 0x8, PT ;  /* 0x000000080400780c */ /* 0x000fe40003f24270 */
[----:B------:R-:W-:Y:S02]  /*3ea0*/  FSEL R166, R39, -INF , P2 ;  /* 0xff80000027a67808 */ /* 0x000fe40001000000 */
[----:B------:R-:W-:-:S02]  /*3eb0*/  FSEL R33, R99, -INF , P0 ;  /* 0xff80000063217808 */ /* 0x000fc40000000000 */
[----:B------:R-:W-:Y:S02]  /*3ec0*/  FMNMX.FTZ R2, R163, R2, !PT ;  /* 0x00000002a3027209 */ /* 0x000fe40007810000 */
[C---:B------:R-:W-:Y:S02]  /*3ed0*/  ISETP.GT.AND P4, PT, R3.reuse, RZ, PT ;  /* 0x000000ff0300720c */ /* 0x040fe40003f84270 */
[C---:B------:R-:W-:Y:S02]  /*3ee0*/  ISETP.GT.AND P2, PT, R3.reuse, 0x1, PT ;  /* 0x000000010300780c */ /* 0x040fe40003f44270 */
[----:B------:R-:W-:Y:S02]  /*3ef0*/  ISETP.GT.AND P0, PT, R3, 0x8, PT ;  /* 0x000000080300780c */ /* 0x000fe40003f04270 */
[----:B------:R-:W-:Y:S02]  /*3f00*/  FSEL R30, R94, -INF , P1 ;  /* 0xff8000005e1e7808 */ /* 0x000fe40000800000 */
[----:B------:R-:W-:-:S02]  /*3f10*/  ISETP.GT.AND P1, PT, R4, 0x10, PT ;  /* 0x000000100400780c */ /* 0x000fc40003f24270 */
[----:B------:R-:W-:Y:S02]  /*3f20*/  FMNMX.FTZ R2, R166, R2, !PT ;  /* 0x00000002a6027209 */ /* 0x000fe40007810000 */
[----:B------:R-:W-:Y:S02]  /*3f30*/  FSEL R22, R96, -INF , P4 ;  /* 0xff80000060167808 */ /* 0x000fe40002000000 */
[----:B------:R-:W-:Y:S02]  /*3f40*/  FSEL R25, R97, -INF , P2 ;  /* 0xff80000061197808 */ /* 0x000fe40001000000 */
[----:B------:R-:W-:Y:S02]  /*3f50*/  FSEL R15, R92, -INF , P0 ;  /* 0xff8000005c0f7808 */ /* 0x000fe40000000000 */
[----:B------:R-:W-:Y:S02]  /*3f60*/  ISETP.GT.AND P0, PT, R4, 0x9, PT ;  /* 0x000000090400780c */ /* 0x000fe40003f04270 */
[----:B-1----:R-:W-:-:S02]  /*3f70*/  FMNMX.FTZ R137, R0, R5, !PT ;  /* 0x0000000500897209 */ /* 0x002fc40007810000 */
[----:B------:R-:W-:Y:S02]  /*3f80*/  FSEL R38, R90, -INF , P1 ;  /* 0xff8000005a267808 */ /* 0x000fe40000800000 */
[----:B------:R-:W-:Y:S02]  /*3f90*/  FMNMX.FTZ R0, R165, R2, !PT ;  /* 0x00000002a5007209 */ /* 0x000fe40007810000 */
[----:B------:R-:W-:Y:S02]  /*3fa0*/  ISETP.GT.AND P2, PT, R3, 0x9, PT ;  /* 0x000000090300780c */ /* 0x000fe40003f44270 */
[----:B------:R-:W-:Y:S02]  /*3fb0*/  ISETP.GT.AND P1, PT, R4, 0x18, PT ;  /* 0x000000180400780c */ /* 0x000fe40003f24270 */
        /* <DEDUP_REMOVED lines=8> */
[----:B------:R-:W-:Y:S01]  /*4040*/  FSEL R17, R88, -INF , P0 ;  /* 0xff80000058117808 */ /* 0x000fe20000000000 */
[----:B------:R-:W1:Y:S01]  /*4050*/  SHFL.BFLY PT, R6, R0, 0x2, 0x1f ;  /* 0x0c401f0000067f89 */ /* 0x000e6200000e0000 */
[----:B------:R-:W-:Y:S02]  /*4060*/  ISETP.GT.AND P0, PT, R4, 0x11, PT ;  /* 0x000000110400780c */ /* 0x000fe40003f04270 */
[----:B------:R-:W-:Y:S02]  /*4070*/  ISETP.GT.AND P2, PT, R3, 0x11, PT ;  /* 0x000000110300780c */ /* 0x000fe40003f44270 */
[----:B------:R-:W-:Y:S02]  /*4080*/  FMNMX.FTZ R2, R19, R2, !PT ;  /* 0x0000000213027209 */ /* 0x000fe40007810000 */
[----:B------:R-:W-:Y:S02]  /*4090*/  FSEL R151, R80, -INF , P1 ;  /* 0xff80000050977808 */ /* 0x000fe40000800000 */
[----:B------:R-:W-:-:S02]  /*40a0*/  ISETP.GT.AND P1, PT, R3, 0x29, PT ;  /* 0x000000290300780c */ /* 0x000fc40003f24270 */
[----:B------:R-:W-:Y:S02]  /*40b0*/  FSEL R39, R91, -INF , P0 ;  /* 0xff8000005b277808 */ /* 0x000fe40000000000 */
[----:B------:R-:W-:Y:S02]  /*40c0*/  FSEL R21, R89, -INF , P2 ;  /* 0xff80000059157808 */ /* 0x000fe40001000000 */
[----:B------:R-:W-:Y:S02]  /*40d0*/  ISETP.GT.AND P0, PT, R3, 0x18, PT ;  /* 0x000000180300780c */ /* 0x000fe40003f04270 */
[----:B------:R-:W-:Y:S01]  /*40e0*/  FMNMX.FTZ R5, R17, R2, !PT ;  /* 0x0000000211057209 */ /* 0x000fe20007810000 */
[----:B------:R-:W-:Y:S01]  /*40f0*/  FMUL.FTZ R2, R137, c[0x0][0x2d0] ;  /* 0x0000b40089027a20 */ /* 0x000fe20000410000 */
[----:B------:R-:W-:Y:S02]  /*4100*/  FSEL R147, R77, -INF , P1 ;  /* 0xff8000004d937808 */ /* 0x000fe40000800000 */
[----:B------:R-:W-:-:S02]  /*4110*/  FSETP.NEU.FTZ.AND P1, PT, R137, -INF , PT ;  /* 0xff8000008900780b */ /* 0x000fc40003f3d000 */
[----:B------:R-:W-:Y:S02]  /*4120*/  ISETP.GT.AND P2, PT, R3, 0x19, PT ;  /* 0x000000190300780c */ /* 0x000fe40003f44270 */
[----:B------:R-:W-:Y:S02]  /*4130*/  FSEL R31, R84, -INF , P0 ;  /* 0xff800000541f7808 */ /* 0x000fe40000000000 */
[----:B------:R-:W-:Y:S02]  /*4140*/  FMNMX.FTZ R5, R21, R5, !PT ;  /* 0x0000000515057209 */ /* 0x000fe40007810000 */
[----:B------:R-:W-:Y:S02]  /*4150*/  ISETP.GT.AND P0, PT, R4, 0x19, PT ;  /* 0x000000190400780c */ /* 0x000fe40003f04270 */
[----:B------:R-:W-:Y:S02]  /*4160*/  FSEL R20, R2, RZ, P1 ;  /* 0x000000ff02147208 */ /* 0x000fe40000800000 */
[----:B------:R-:W-:-:S02]  /*4170*/  FSEL R37, R85, -INF , P2 ;  /* 0xff80000055257808 */ /* 0x000fc40001000000 */
[----:B------:R-:W-:Y:S02]  /*4180*/  FMNMX.FTZ R2, R31, R5, !PT ;  /* 0x000000051f027209 */ /* 0x000fe40007810000 */
[----:B------:R-:W-:Y:S02]  /*4190*/  FSEL R57, R87, -INF , P0 ;  /* 0xff80000057397808 */ /* 0x000fe40000000000 */
[C---:B------:R-:W-:Y:S02]  /*41a0*/  ISETP.GT.AND P0, PT, R3.reuse, 0x21, PT ;  /* 0x000000210300780c */ /* 0x040fe40003f04270 */
[----:B------:R-:W-:Y:S01]  /*41b0*/  ISETP.GT.AND P2, PT, R3, 0x28, PT ;  /* 0x000000280300780c */ /* 0x000fe20003f44270 */
[----:B------:R-:W-:Y:S01]  /*41c0*/  FFMA.FTZ R5, R7, c[0x0][0x2d0], -R20 ;  /* 0x0000b40007057a23 */ /* 0x000fe20000010814 */
[----:B------:R-:W-:Y:S02]  /*41d0*/  FMNMX.FTZ R2, R37, R2, !PT ;  /* 0x0000000225027209 */ /* 0x000fe40007810000 */
[----:B------:R-:W-:-:S02]  /*41e0*/  FSEL R150, R81, -INF , P0 ;  /* 0xff80000051967808 */ /* 0x000fc40000000000 */
[----:B------:R-:W-:Y:S01]  /*41f0*/  FSEL R148, R76, -INF , P2 ;  /* 0xff8000004c947808 */ /* 0x000fe20001000000 */
[----:B------:R2:W-:Y:S01]  /*4200*/  MUFU.EX2 R154, R5 ;  /* 0x00000005009a7308 */ /* 0x0005e20000000800 */
[C---:B------:R-:W-:Y:S02]  /*4210*/  ISETP.GT.AND P0, PT, R3.reuse, 0x30, PT ;  /* 0x000000300300780c */ /* 0x040fe40003f04270 */
[C---:B------:R-:W-:Y:S02]  /*4220*/  ISETP.GT.AND P4, PT, R3.reuse, 0x31, PT ;  /* 0x000000310300780c */ /* 0x040fe40003f84270 */
[C---:B------:R-:W-:Y:S02]  /*4230*/  ISETP.GT.AND P2, PT, R3.reuse, 0x38, PT ;  /* 0x000000380300780c */ /* 0x040fe40003f44270 */
[----:B------:R-:W-:Y:S02]  /*4240*/  ISETP.GT.AND P1, PT, R3, 0x39, PT ;  /* 0x000000390300780c */ /* 0x000fe40003f24270 */
[----:B------:R-:W-:Y:S01]  /*4250*/  FMNMX.FTZ R3, R151, R2, !PT ;  /* 0x0000000297037209 */ /* 0x000fe20007810000 */
[----:B------:R-:W-:Y:S01]  /*4260*/  FFMA.FTZ R2, R8, c[0x0][0x2d0], -R20 ;  /* 0x0000b40008027a23 */ /* 0x000fe20000010814 */
[----:B-1----:R-:W-:-:S02]  /*4270*/  FMNMX.FTZ R0, R0, R6, !PT ;  /* 0x0000000600007209 */ /* 0x002fc40007810000 */
[----:B------:R-:W-:Y:S02]  /*4280*/  FMNMX.FTZ R3, R150, R3, !PT ;  /* 0x0000000396037209 */ /* 0x000fe40007810000 */
[----:B--2---:R-:W-:Y:S01]  /*4290*/  FMNMX.FTZ R5, R32, R33, !PT ;  /* 0x0000002120057209 */ /* 0x004fe20007810000 */
[----:B------:R1:W-:Y:S03]  /*42a0*/  MUFU.EX2 R152, R2 ;  /* 0x0000000200987308 */ /* 0x0003e60000000800 */
[----:B------:R-:W-:Y:S01]  /*42b0*/  FMNMX.FTZ R5, R30, R5, !PT ;  /* 0x000000051e057209 */ /* 0x000fe20007810000 */
[----:B------:R-:W2:Y:S01]  /*42c0*/  SHFL.BFLY PT, R6, R0, 0x1, 0x1f ;  /* 0x0c201f0000067f89 */ /* 0x000ea200000e0000 */
[----:B------:R-:W-:Y:S02]  /*42d0*/  FSEL R153, R72, -INF , P0 ;  /* 0xff80000048997808 */ /* 0x000fe40000000000 */
[----:B------:R-:W-:-:S02]  /*42e0*/  FSEL R146, R73, -INF , P4 ;  /* 0xff80000049927808 */ /* 0x000fc40002000000 */
[----:B-1----:R-:W-:Y:S02]  /*42f0*/  FMNMX.FTZ R2, R148, R3, !PT ;  /* 0x0000000394027209 */ /* 0x002fe40007810000 */
[----:B------:R-:W-:Y:S02]  /*4300*/  FMNMX.FTZ R3, R36, R5, !PT ;  /* 0x0000000524037209 */ /* 0x000fe40007810000 */
[----:B------:R-:W-:Y:S02]  /*4310*/  FMNMX.FTZ R2, R147, R2, !PT ;  /* 0x0000000293027209 */ /* 0x000fe40007810000 */
[----:B------:R-:W-:Y:S02]  /*4320*/  FMNMX.FTZ R3, R38, R3, !PT ;  /* 0x0000000326037209 */ /* 0x000fe40007810000 */
[----:B------:R-:W-:Y:S02]  /*4330*/  FMNMX.FTZ R2, R153, R2, !PT ;  /* 0x0000000299027209 */ /* 0x000fe40007810000 */
[----:B------:R-:W-:-:S02]  /*4340*/  FMNMX.FTZ R3, R39, R3, !PT ;  /* 0x0000000327037209 */ /* 0x000fc40007810000 */
[----:B------:R-:W-:Y:S02]  /*4350*/  FMNMX.FTZ R135, R146, R2, !PT ;  /* 0x0000000292877209 */ /* 0x000fe40007810000 */
[----:B------:R-:W-:Y:S02]  /*4360*/  ISETP.GT.AND P0, PT, R4, 0x20, PT ;  /* 0x000000200400780c */ /* 0x000fe40003f04270 */
[----:B------:R-:W-:Y:S02]  /*4370*/  FSEL R144, R68, -INF , P2 ;  /* 0xff80000044907808 */ /* 0x000fe40001000000 */
[----:B------:R-:W-:Y:S01]  /*4380*/  FMNMX.FTZ R2, R56, R3, !PT ;  /* 0x0000000338027209 */ /* 0x000fe20007810000 */
[----:B------:R-:W-:Y:S01]  /*4390*/  FFMA.FTZ R5, R9, c[0x0][0x2d0], -R20 ;  /* 0x0000b40009057a23 */ /* 0x000fe20000010814 */
[----:B------:R-:W-:Y:S02]  /*43a0*/  FSEL R145, R82, -INF , P0 ;  /* 0xff80000052917808 */ /* 0x000fe40000000000 */
[----:B------:R-:W-:-:S02]  /*43b0*/  FSEL R143, R69, -INF , P1 ;  /* 0xff800000458f7808 */ /* 0x000fc40000800000 */
[----:B------:R-:W-:Y:S02]  /*43c0*/  FMNMX.FTZ R135, R144, R135, !PT ;  /* 0x0000008790877209 */ /* 0x000fe40007810000 */
[----:B------:R-:W-:Y:S01]  /*43d0*/  FMNMX.FTZ R3, R57, R2, !PT ;  /* 0x0000000239037209 */ /* 0x000fe20007810000 */
[--C-:B------:R-:W-:Y:S01]  /*43e0*/  FFMA.FTZ R2, R11, c[0x0][0x2d0], -R20.reuse ;  /* 0x0000b4000b027a23 */ /* 0x100fe20000010814 */
[C---:B------:R-:W-:Y:S01]  /*43f0*/  ISETP.GT.AND P0, PT, R4.reuse, 0x21, PT ;  /* 0x000000210400780c */ /* 0x040fe20003f04270 */
[----:B------:R1:W-:Y:S01]  /*4400*/  MUFU.EX2 R245, R5 ;  /* 0x0000000500f57308 */ /* 0x0003e20000000800 */
[----:B------:R-:W-:Y:S02]  /*4410*/  FMNMX.FTZ R135, R143, R135, !PT ;  /* 0x000000878f877209 */ /* 0x000fe40007810000 */
[----:B------:R-:W-:Y:S02]  /*4420*/  FSEL R149, R83, -INF , P0 ;  /* 0xff80000053957808 */ /* 0x000fe40000000000 */
[----:B------:R-:W-:Y:S01]  /*4430*/  ISETP.GT.AND P0, PT, R4, 0x28, PT ;  /* 0x000000280400780c */ /* 0x000fe20003f04270 */
[----:B------:R-:W-:Y:S02]  /*4440*/  LDSM.16.MT88.4 R80, [R226+0x2000] ;  /* 0x00200000e250783b */ /* 0x000fe40000004200 */
[----:B------:R3:W-:Y:S01]  /*4450*/  MUFU.EX2 R211, R2 ;  /* 0x0000000200d37308 */ /* 0x0007e20000000800 */
[----:B--2---:R-:W-:Y:S01]  /*4460*/  FMNMX.FTZ R136, R0, R6, !PT ;  /* 0x0000000600887209 */ /* 0x004fe20007810000 */
[----:B------:R-:W-:-:S02]  /*4470*/  FFMA.FTZ R0, R12, c[0x0][0x2d0], -R20 ;  /* 0x0000b4000c007a23 */ /* 0x000fc40000010814 */
[----:B-1----:R-:W-:Y:S01]  /*4480*/  FFMA.FTZ R5, R10, c[0x0][0x2d0], -R20 ;  /* 0x0000b4000a057a23 */ /* 0x002fe20000010814 */
[----:B------:R-:W-:-:S03]  /*4490*/  ISETP.GT.AND P1, PT, R4, 0x29, PT ;  /* 0x000000290400780c */ /* 0x000fc60003f24270 */
[----:B------:R1:W-:Y:S01]  /*44a0*/  MUFU.EX2 R210, R5 ;  /* 0x0000000500d27308 */ /* 0x0003e20000000800 */
[----:B---3--:R-:W-:Y:S02]  /*44b0*/  FMNMX.FTZ R2, R145, R3, !PT ;  /* 0x0000000391027209 */ /* 0x008fe40007810000 */
[----:B------:R-:W-:Y:S02]  /*44c0*/  FSEL R141, R78, -INF , P0 ;  /* 0xff8000004e8d7808 */ /* 0x000fe40000000000 */
[----:B------:R-:W-:-:S03]  /*44d0*/  FMNMX.FTZ R2, R149, R2, !PT ;  /* 0x0000000295027209 */ /* 0x000fc60007810000 */
[----:B------:R2:W-:Y:S01]  /*44e0*/  MUFU.EX2 R246, R0 ;  /* 0x0000000000f67308 */ /* 0x0005e20000000800 */
[----:B------:R-:W-:Y:S01]  /*44f0*/  FSEL R142, R79, -INF , P1 ;  /* 0xff8000004f8e7808 */ /* 0x000fe20000800000 */
[----:B-1----:R-:W1:Y:S01]  /*4500*/  SHFL.BFLY PT, R5, R135, 0x2, 0x1f ;  /* 0x0c401f0087057f89 */ /* 0x002e6200000e0000 */
[C---:B------:R-:W-:Y:S02]  /*4510*/  ISETP.GT.AND P1, PT, R4.reuse, 0x30, PT ;  /* 0x000000300400780c */ /* 0x040fe40003f24270 */
[C---:B------:R-:W-:Y:S02]  /*4520*/  ISETP.GT.AND P0, PT, R4.reuse, 0x31, PT ;  /* 0x000000310400780c */ /* 0x040fe40003f04270 */
[----:B------:R-:W-:Y:S01]  /*4530*/  ISETP.GT.AND P2, PT, R4, 0x38, PT ;  /* 0x000000380400780c */ /* 0x000fe20003f44270 */
[----:B------:R-:W-:Y:S01]  /*4540*/  FMUL.FTZ R3, R136, c[0x0][0x2d0] ;  /* 0x0000b40088037a20 */ /* 0x000fe20000410000 */
[----:B--2---:R-:W-:Y:S01]  /*4550*/  FMNMX.FTZ R0, R141, R2, !PT ;  /* 0x000000028d007209 */ /* 0x004fe20007810000 */
[----:B------:R-:W-:Y:S01]  /*4560*/  LDSM.16.MT88.4 R76, [R229+0x2000] ;  /* 0x00200000e54c783b */ /* 0x000fe20000004200 */
[----:B------:R-:W-:-:S02]  /*4570*/  FSEL R140, R74, -INF , P1 ;  /* 0xff8000004a8c7808 */ /* 0x000fc40000800000 */
[----:B------:R-:W-:Y:S02]  /*4580*/  FMNMX.FTZ R0, R142, R0, !PT ;  /* 0x000000008e007209 */ /* 0x000fe40007810000 */
[----:B------:R-:W-:Y:S02]  /*4590*/  FSEL R139, R75, -INF , P0 ;  /* 0xff8000004b8b7808 */ /* 0x000fe40000000000 */
[----:B------:R-:W-:Y:S01]  /*45a0*/  FMNMX.FTZ R0, R140, R0, !PT ;  /* 0x000000008c007209 */ /* 0x000fe20007810000 */
[----:B------:R-:W-:Y:S01]  /*45b0*/  FFMA.FTZ R2, R13, c[0x0][0x2d0], -R20 ;  /* 0x0000b4000d027a23 */ /* 0x000fe20000010814 */
[----:B------:R-:W-:Y:S02]  /*45c0*/  ISETP.GT.AND P1, PT, R4, 0x39, PT ;  /* 0x000000390400780c */ /* 0x000fe40003f24270 */
[----:B------:R-:W-:Y:S02]  /*45d0*/  FSEL R138, R70, -INF , P2 ;  /* 0xff800000468a7808 */ /* 0x000fe40001000000 */
[----:B------:R-:W-:-:S02]  /*45e0*/  FMNMX.FTZ R0, R139, R0, !PT ;  /* 0x000000008b007209 */ /* 0x000fc40007810000 */
[----:B------:R-:W-:Y:S01]  /*45f0*/  FSETP.NEU.FTZ.AND P0, PT, R136, -INF , PT ;  /* 0xff8000008800780b */ /* 0x000fe20003f1d000 */
[----:B------:R2:W-:Y:S01]  /*4600*/  MUFU.EX2 R204, R2 ;  /* 0x0000000200cc7308 */ /* 0x0005e20000000800 */
[----:B------:R-:W-:Y:S02]  /*4610*/  FSEL R133, R71, -INF , P1 ;  /* 0xff80000047857808 */ /* 0x000fe40000800000 */
[----:B------:R-:W-:Y:S01]  /*4620*/  FMNMX.FTZ R134, R138, R0, !PT ;  /* 0x000000008a867209 */ /* 0x000fe20007810000 */
[----:B------:R-:W-:Y:S01]  /*4630*/  LDSM.16.MT88.4 R68, [R229+0x800] ;  /* 0x00080000e544783b */ /* 0x000fe20000004200 */
[----:B------:R-:W-:Y:S02]  /*4640*/  FSEL R3, R3, RZ, P0 ;  /* 0x000000ff03037208 */ /* 0x000fe40000000000 */
[----:B-1----:R-:W-:Y:S02]  /*4650*/  FMNMX.FTZ R135, R135, R5, !PT ;  /* 0x0000000587877209 */ /* 0x002fe40007810000 */
[----:B------:R-:W-:Y:S01]  /*4660*/  FMNMX.FTZ R134, R133, R134, !PT ;  /* 0x0000008685867209 */ /* 0x000fe20007810000 */
[----:B------:R-:W-:-:S02]  /*4670*/  FFMA.FTZ R0, R24, c[0x0][0x2d0], -R3 ;  /* 0x0000b40018007a23 */ /* 0x000fc40000010803 */
[----:B--2---:R-:W-:Y:S02]  /*4680*/  FFMA.FTZ R2, R14, c[0x0][0x2d0], -R20 ;  /* 0x0000b4000e027a23 */ /* 0x004fe40000010814 */
[----:B------:R-:W-:Y:S02]  /*4690*/  SHFL.BFLY PT, R4, R134, 0x2, 0x1f ;  /* 0x0c401f0086047f89 */ /* 0x000fe400000e0000 */
[----:B------:R1:W-:Y:S08]  /*46a0*/  MUFU.EX2 R207, R2 ;  /* 0x0000000200cf7308 */ /* 0x0003f00000000800 */
[----:B------:R2:W-:Y:S01]  /*46b0*/  MUFU.EX2 R132, R0 ;  /* 0x0000000000847308 */ /* 0x0005e20000000800 */
[----:B-1----:R-:W1:Y:S01]  /*46c0*/  SHFL.BFLY PT, R2, R135, 0x1, 0x1f ;  /* 0x0c201f0087027f89 */ /* 0x002e6200000e0000 */
[----:B--2---:R-:W-:-:S06]  /*46d0*/  FFMA.FTZ R0, R28, c[0x0][0x2d0], -R3 ;  /* 0x0000b4001c007a23 */ /* 0x004fcc0000010803 */
[----:B------:R2:W-:Y:S02]  /*46e0*/  MUFU.EX2 R131, R0 ;  /* 0x0000000000837308 */ /* 0x0005e40000000800 */
[----:B--2---:R-:W-:-:S06]  /*46f0*/  FFMA.FTZ R0, R27, c[0x0][0x2d0], -R3 ;  /* 0x0000b4001b007a23 */ /* 0x004fcc0000010803 */
[----:B------:R2:W-:Y:S01]  /*4700*/  MUFU.EX2 R194, R0 ;  /* 0x0000000000c27308 */ /* 0x0005e20000000800 */
[----:B-1----:R-:W-:Y:S02]  /*4710*/  FMNMX.FTZ R135, R135, R2, !PT ;  /* 0x0000000287877209 */ /* 0x002fe40007810000 */
[----:B------:R-:W-:Y:S01]  /*4720*/  FMNMX.FTZ R134, R134, R4, !PT ;  /* 0x0000000486867209 */ /* 0x000fe20007810000 */
[----:B--2---:R-:W-:-:S04]  /*4730*/  FFMA.FTZ R0, R26, c[0x0][0x2d0], -R3 ;  /* 0x0000b4001a007a23 */ /* 0x004fc80000010803 */
[----:B------:R1:W-:Y:S01]  /*4740*/  MUFU.EX2 R195, R0 ;  /* 0x0000000000c37308 */ /* 0x0003e20000000800 */
[C---:B------:R-:W-:Y:S01]  /*4750*/  FMUL.FTZ R2, R135.reuse, c[0x0][0x2d0] ;  /* 0x0000b40087027a20 */ /* 0x040fe20000410000 */
[----:B------:R-:W-:Y:S01]  /*4760*/  FSETP.NEU.FTZ.AND P0, PT, R135, -INF , PT ;  /* 0xff8000008700780b */ /* 0x000fe20003f1d000 */
[----:B------:R-:W2:Y:S01]  /*4770*/  SHFL.BFLY PT, R4, R134, 0x1, 0x1f ;  /* 0x0c201f0086047f89 */ /* 0x000ea200000e0000 */
[----:B-1----:R-:W-:-:S04]  /*4780*/  FFMA.FTZ R0, R16, c[0x0][0x2d0], -R3 ;  /* 0x0000b40010007a23 */ /* 0x002fc80000010803 */
[----:B------:R1:W-:Y:S01]  /*4790*/  MUFU.EX2 R198, R0 ;  /* 0x0000000000c67308 */ /* 0x0003e20000000800 */
[----:B------:R-:W-:Y:S01]  /*47a0*/  FSEL R2, R2, RZ, P0 ;  /* 0x000000ff02027208 */ /* 0x000fe20000000000 */
[----:B-1----:R-:W-:-:S06]  /*47b0*/  FFMA.FTZ R0, R18, c[0x0][0x2d0], -R3 ;  /* 0x0000b40012007a23 */ /* 0x002fcc0000010803 */
[----:B------:R1:W-:Y:S02]  /*47c0*/  MUFU.EX2 R199, R0 ;  /* 0x0000000000c77308 */ /* 0x0003e40000000800 */
[----:B-1----:R-:W-:-:S06]  /*47d0*/  FFMA.FTZ R0, R23, c[0x0][0x2d0], -R3 ;  /* 0x0000b40017007a23 */ /* 0x002fcc0000010803 */
[----:B------:R1:W-:Y:S02]  /*47e0*/  MUFU.EX2 R205, R0 ;  /* 0x0000000000cd7308 */ /* 0x0003e40000000800 */
[----:B-1----:R-:W-:-:S06]  /*47f0*/  FFMA.FTZ R0, R29, c[0x0][0x2d0], -R3 ;  /* 0x0000b4001d007a23 */ /* 0x002fcc0000010803 */
[----:B------:R1:W-:Y:S01]  /*4800*/  MUFU.EX2 R224, R0 ;  /* 0x0000000000e07308 */ /* 0x0003e20000000800 */
[----:B--2---:R-:W-:Y:S01]  /*4810*/  FMNMX.FTZ R134, R134, R4, !PT ;  /* 0x0000000486867209 */ /* 0x004fe20007810000 */
[----:B-1----:R-:W-:-:S06]  /*4820*/  FFMA.FTZ R0, R22, c[0x0][0x2d0], -R2 ;  /* 0x0000b40016007a23 */ /* 0x002fcc0000010802 */
[----:B------:R1:W-:Y:S01]  /*4830*/  MUFU.EX2 R130, R0 ;  /* 0x0000000000827308 */ /* 0x0003e20000000800 */
[--C-:B------:R-:W-:Y:S02]  /*4840*/  FFMA.FTZ R4, R17, c[0x0][0x2d0], -R2.reuse ;  /* 0x0000b40011047a23 */ /* 0x100fe40000010802 */
[----:B-1----:R-:W-:Y:S01]  /*4850*/  FFMA.FTZ R0, R25, c[0x0][0x2d0], -R2 ;  /* 0x0000b40019007a23 */ /* 0x002fe20000010802 */
[----:B------:R-:W-:-:S04]  /*4860*/  FSETP.NEU.FTZ.AND P0, PT, R134, -INF , PT ;  /* 0xff8000008600780b */ /* 0x000fc80003f1d000 */
[----:B------:R-:W-:Y:S01]  /*4870*/  MUFU.EX2 R193, R4 ;  /* 0x0000000400c17308 */ /* 0x000fe20000000800 */
[----:B------:R-:W1:Y:S07]  /*4880*/  LDSM.16.MT88.4 R24, [R229] ;  /* 0x00000000e518783b */ /* 0x000e6e0000004200 */
[----:B------:R2:W3:Y:S02]  /*4890*/  MUFU.EX2 R129, R0 ;  /* 0x0000000000817308 */ /* 0x0004e40000000800 */
[----:B--2---:R-:W-:-:S06]  /*48a0*/  FFMA.FTZ R0, R15, c[0x0][0x2d0], -R2 ;  /* 0x0000b4000f007a23 */ /* 0x004fcc0000010802 */
[----:B------:R2:W-:Y:S01]  /*48b0*/  MUFU.EX2 R186, R0 ;  /* 0x0000000000ba7308 */ /* 0x0005e20000000800 */
[--C-:B------:R-:W-:Y:S02]  /*48c0*/  FFMA.FTZ R4, R21, c[0x0][0x2d0], -R2.reuse ;  /* 0x0000b40015047a23 */ /* 0x100fe40000010802 */
[----:B--2---:R-:W-:-:S05]  /*48d0*/  FFMA.FTZ R0, R19, c[0x0][0x2d0], -R2 ;  /* 0x0000b40013007a23 */ /* 0x004fca0000010802 */
[----:B------:R2:W4:Y:S02]  /*48e0*/  MUFU.EX2 R187, R0 ;  /* 0x0000000000bb7308 */ /* 0x0005240000000800 */
[----:B--2---:R-:W-:-:S06]  /*48f0*/  FMUL.FTZ R0, R134, c[0x0][0x2d0] ;  /* 0x0000b40086007a20 */ /* 0x004fcc0000410000 */
[----:B------:R2:W-:Y:S01]  /*4900*/  MUFU.EX2 R197, R4 ;  /* 0x0000000400c57308 */ /* 0x0005e20000000800 */
[----:B------:R-:W-:-:S05]  /*4910*/  FSEL R0, R0, RZ, P0 ;  /* 0x000000ff00007208 */ /* 0x000fca0000000000 */
[----:B--2---:R-:W-:-:S04]  /*4920*/  FFMA.FTZ R4, R32, c[0x0][0x2d0], -R0 ;  /* 0x0000b40020047a23 */ /* 0x004fc80000010800 */
[----:B------:R2:W-:Y:S02]  /*4930*/  MUFU.EX2 R128, R4 ;  /* 0x0000000400807308 */ /* 0x0005e40000000800 */
[--C-:B--2---:R-:W-:Y:S02]  /*4940*/  FFMA.FTZ R4, R33, c[0x0][0x2d0], -R0.reuse ;  /* 0x0000b40021047a23 */ /* 0x104fe40000010800 */
[----:B------:R-:W2:Y:S04]  /*4950*/  LDSM.16.MT88.4 R32, [R226] ;  /* 0x00000000e220783b */ /* 0x000ea80000004200 */
[----:B------:R1:W1:Y:S02]  /*4960*/  MUFU.EX2 R21, R4 ;  /* 0x0000000400157308 */ /* 0x0002640000000800 */
[----:B-1----:R-:W-:-:S06]  /*4970*/  FFMA.FTZ R4, R30, c[0x0][0x2d0], -R0 ;  /* 0x0000b4001e047a23 */ /* 0x002fcc0000010800 */
[----:B------:R1:W-:Y:S02]  /*4980*/  MUFU.EX2 R184, R4 ;  /* 0x0000000400b87308 */ /* 0x0003e40000000800 */
[----:B-1----:R-:W-:-:S06]  /*4990*/  FFMA.FTZ R4, R36, c[0x0][0x2d0], -R0 ;  /* 0x0000b40024047a23 */ /* 0x002fcc0000010800 */
[----:B------:R1:W1:Y:S02]  /*49a0*/  MUFU.EX2 R185, R4 ;  /* 0x0000000400b97308 */ /* 0x0002640000000800 */
[----:B-1----:R-:W-:-:S06]  /*49b0*/  FFMA.FTZ R4, R31, c[0x0][0x2d0], -R2 ;  /* 0x0000b4001f047a23 */ /* 0x002fcc0000010802 */
[----:B------:R1:W-:Y:S02]  /*49c0*/  MUFU.EX2 R181, R4 ;  /* 0x0000000400b57308 */ /* 0x0003e40000000800 */
[----:B-1----:R-:W-:-:S06]  /*49d0*/  FFMA.FTZ R4, R37, c[0x0][0x2d0], -R2 ;  /* 0x0000b40025047a23 */ /* 0x002fcc0000010802 */
[----:B------:R1:W-:Y:S01]  /*49e0*/  MUFU.EX2 R227, R4 ;  /* 0x0000000400e37308 */ /* 0x0003e20000000800 */
[----:B---3--:R-:W-:Y:S02]  /*49f0*/  F2FP.BF16.PACK_AB R12, R129, R130 ;  /* 0x00000082810c723e */ /* 0x008fe400000010ff */
[----:B----4-:R-:W-:Y:S02]  /*4a00*/  F2FP.BF16.PACK_AB R14, R187, R186 ;  /* 0x000000babb0e723e */ /* 0x010fe400000010ff */
[----:B------:R-:W-:Y:S01]  /*4a10*/  F2FP.BF16.PACK_AB R13, R21, R128 ;  /* 0x00000080150d723e */ /* 0x000fe200000010ff */
[----:B-1----:R-:W-:-:S04]  /*4a20*/  FFMA.FTZ R4, R38, c[0x0][0x2d0], -R0 ;  /* 0x0000b40026047a23 */ /* 0x002fc80000010800 */
[----:B------:R1:W-:Y:S01]  /*4a30*/  MUFU.EX2 R192, R4 ;  /* 0x0000000400c07308 */ /* 0x0003e20000000800 */
[----:B------:R-:W-:Y:S01]  /*4a40*/  F2FP.BF16.PACK_AB R15, R185, R184 ;  /* 0x000000b8b90f723e */ /* 0x000fe200000010ff */
[----:B-1----:R-:W-:-:S06]  /*4a50*/  FFMA.FTZ R4, R39, c[0x0][0x2d0], -R0 ;  /* 0x0000b40027047a23 */ /* 0x002fcc0000010800 */
[----:B------:R1:W3:Y:S01]  /*4a60*/  MUFU.EX2 R196, R4 ;  /* 0x0000000400c47308 */ /* 0x0002e20000000800 */
[----:B------:R-:W-:Y:S01]  /*4a70*/  HMMA.16816.F32.BF16 R64, R12, R48, RZ ;  /* 0x000000300c40723c */ /* 0x000fe200000418ff */
[----:B-1----:R-:W-:-:S06]  /*4a80*/  FFMA.FTZ R4, R56, c[0x0][0x2d0], -R0 ;  /* 0x0000b40038047a23 */ /* 0x002fcc0000010800 */
[----:B------:R1:W-:Y:S02]  /*4a90*/  MUFU.EX2 R247, R4 ;  /* 0x0000000400f77308 */ /* 0x0003e40000000800 */
[----:B-1----:R-:W-:Y:S01]  /*4aa0*/  FFMA.FTZ R4, R57, c[0x0][0x2d0], -R0 ;  /* 0x0000b40039047a23 */ /* 0x002fe20000010800 */
[----:B------:R-:W-:Y:S01]  /*4ab0*/  F2FP.BF16.PACK_AB R16, R152, R154 ;  /* 0x0000009a9810723e */ /* 0x000fe200000010ff */
[----:B------:R-:W-:Y:S01]  /*4ac0*/  HMMA.16816.F32.BF16 R84, R12, R24, RZ ;  /* 0x000000180c54723c */ /* 0x000fe200000418ff */
[----:B------:R-:W-:-:S03]  /*4ad0*/  F2FP.BF16.PACK_AB R18, R210, R245 ;  /* 0x000000f5d212723e */ /* 0x000fc600000010ff */
[----:B------:R1:W4:Y:S01]  /*4ae0*/  MUFU.EX2 R252, R4 ;  /* 0x0000000400fc7308 */ /* 0x0003220000000800 */
[----:B------:R-:W-:Y:S01]  /*4af0*/  F2FP.BF16.PACK_AB R17, R131, R132 ;  /* 0x000000848311723e */ /* 0x000fe200000010ff */
[----:B------:R-:W-:Y:S01]  /*4b00*/  LDSM.16.MT88.4 R56, [R228] ;  /* 0x00000000e438783b */ /* 0x000fe20000004200 */
[----:B------:R-:W-:Y:S02]  /*4b10*/  F2FP.BF16.PACK_AB R19, R195, R194 ;  /* 0x000000c2c313723e */ /* 0x000fe400000010ff */
[----:B---3--:R-:W-:Y:S02]  /*4b20*/  F2FP.BF16.PACK_AB R5, R196, R192 ;  /* 0x000000c0c405723e */ /* 0x008fe400000010ff */
[----:B------:R-:W-:-:S03]  /*4b30*/  F2FP.BF16.PACK_AB R6, R227, R181 ;  /* 0x000000b5e306723e */ /* 0x000fc600000010ff */
[----:B------:R-:W-:Y:S01]  /*4b40*/  HMMA.16816.F32.BF16 R28, R16, R24, RZ ;  /* 0x00000018101c723c */ /* 0x000fe200000418ff */
[----:B-1----:R-:W-:Y:S02]  /*4b50*/  F2FP.BF16.PACK_AB R4, R197, R193 ;  /* 0x000000c1c504723e */ /* 0x002fe400000010ff */
[----:B----4-:R-:W-:-:S05]  /*4b60*/  F2FP.BF16.PACK_AB R7, R252, R247 ;  /* 0x000000f7fc07723e */ /* 0x010fca00000010ff */
[----:B--2---:R-:W-:Y:S08]  /*4b70*/  HMMA.16816.F32.BF16 R52, R16, R32, RZ ;  /* 0x000000201034723c */ /* 0x004ff000000418ff */
[----:B------:R-:W-:Y:S01]  /*4b80*/  HMMA.16816.F32.BF16 R176, R4, R44, R64 ;  /* 0x0000002c04b0723c */ /* 0x000fe20000041840 */
[----:B------:R-:W1:Y:S01]  /*4b90*/  LDSM.16.MT88.4 R64, [R228+0x2800] ;  /* 0x00280000e440783b */ /* 0x000e620000004200 */
[----:B------:R-:W-:-:S02]  /*4ba0*/  F2FP.BF16.PACK_AB R8, R246, R211 ;  /* 0x000000d3f608723e */ /* 0x000fc400000010ff */
[----:B------:R-:W-:Y:S02]  /*4bb0*/  F2FP.BF16.PACK_AB R9, R199, R198 ;  /* 0x000000c6c709723e */ /* 0x000fe400000010ff */
[----:B------:R-:W-:Y:S02]  /*4bc0*/  F2FP.BF16.PACK_AB R10, R207, R204 ;  /* 0x000000cccf0a723e */ /* 0x000fe400000010ff */
[----:B------:R-:W-:Y:S01]  /*4bd0*/  F2FP.BF16.PACK_AB R11, R224, R205 ;  /* 0x000000cde00b723e */ /* 0x000fe200000010ff */
[----:B------:R-:W-:Y:S08]  /*4be0*/  HMMA.16816.F32.BF16 R216, R4, R68, R84 ;  /* 0x0000004404d8723c */ /* 0x000ff00000041854 */
[----:B------:R-:W-:Y:S08]  /*4bf0*/  HMMA.16816.F32.BF16 R84, R12, R104, RZ ;  /* 0x000000680c54723c */ /* 0x000ff000000418ff */
[C---:B------:R-:W-:Y:S01]  /*4c00*/  HMMA.16816.F32.BF16 R248, R8.reuse, R68, R28 ;  /* 0x0000004408f8723c */ /* 0x040fe2000004181c */
[----:B------:R-:W2:Y:S07]  /*4c10*/  LDSM.16.MT88.4 R28, [R225+0x2800] ;  /* 0x00280000e11c783b */ /* 0x000eae0000004200 */
[----:B------:R-:W-:Y:S01]  /*4c20*/  HMMA.16816.F32.BF16 R200, R8, R40, R52 ;  /* 0x0000002808c8723c */ /* 0x000fe20000041834 */
[----:B------:R-:W3:Y:S07]  /*4c30*/  LDSM.16.MT88.4 R52, [R226+0x2800] ;  /* 0x00280000e234783b */ /* 0x000eee0000004200 */
[C---:B------:R-:W-:Y:S08]  /*4c40*/  HMMA.16816.F32.BF16 R72, R16.reuse, R48, RZ ;  /* 0x000000301048723c */ /* 0x040ff000000418ff */
[C---:B------:R-:W-:Y:S08]  /*4c50*/  HMMA.16816.F32.BF16 R116, R16.reuse, R60, RZ ;  /* 0x0000003c1074723c */ /* 0x040ff000000418ff */
[C---:B------:R-:W-:Y:S08]  /*4c60*/  HMMA.16816.F32.BF16 R88, R16.reuse, R104, RZ ;  /* 0x000000681058723c */ /* 0x040ff000000418ff */
[----:B------:R-:W-:Y:S08]  /*4c70*/  HMMA.16816.F32.BF16 R108, R16, R80, RZ ;  /* 0x00000050106c723c */ /* 0x000ff000000418ff */
[----:B-1----:R-:W-:Y:S08]  /*4c80*/  HMMA.16816.F32.BF16 R84, R4, R64, R84 ;  /* 0x000000400454723c */ /* 0x002ff00000041854 */
[----:B------:R-:W-:Y:S08]  /*4c90*/  HMMA.16816.F32.BF16 R36, R12, R32, RZ ;  /* 0x000000200c24723c */ /* 0x000ff000000418ff */
[C---:B------:R-:W-:Y:S01]  /*4ca0*/  HMMA.16816.F32.BF16 R172, R8.reuse, R44, R72 ;  /* 0x0000002c08ac723c */ /* 0x040fe20000041848 */
[----:B------:R-:W1:Y:S07]  /*4cb0*/  LDSM.16.MT88.4 R72, [R229+0x2800] ;  /* 0x00280000e548783b */ /* 0x000e6e0000004200 */
[----:B--2---:R-:W-:Y:S01]  /*4cc0*/  HMMA.16816.F32.BF16 R116, R8, R28, R116 ;  /* 0x0000001c0874723c */ /* 0x004fe20000041874 */
[----:B------:R-:W-:-:S07]  /*4cd0*/  IMAD.MOV.U32 R206, RZ, RZ, R84 ;  /* 0x000000ffffce7224 */ /* 0x000fce00078e0054 */
[----:B------:R-:W-:Y:S08]  /*4ce0*/  HMMA.16816.F32.BF16 R112, R12, R60, RZ ;  /* 0x0000003c0c70723c */ /* 0x000ff000000418ff */
[-C--:B------:R-:W-:Y:S08]  /*4cf0*/  HMMA.16816.F32.BF16 R96, R16, R76.reuse, RZ ;  /* 0x0000004c1060723c */ /* 0x080ff000000418ff */
[----:B------:R-:W-:Y:S07]  /*4d00*/  HMMA.16816.F32.BF16 R92, R12, R76, RZ ;  /* 0x0000004c0c5c723c */ /* 0x000fee00000418ff */
[----:B------:R-:W-:Y:S01]  /*4d10*/  IMAD.MOV.U32 R77, RZ, RZ, R85 ;  /* 0x000000ffff4d7224 */ /* 0x000fe200078e0055 */
[----:B------:R-:W-:Y:S01]  /*4d20*/  HMMA.16816.F32.BF16 R88, R8, R64, R88 ;  /* 0x000000400858723c */ /* 0x000fe20000041858 */
[----:B------:R-:W-:-:S06]  /*4d30*/  IMAD.MOV.U32 R76, RZ, RZ, R86 ;  /* 0x000000ffff4c7224 */ /* 0x000fcc00078e0056 */
[----:B------:R-:W-:Y:S01]  /*4d40*/  IMAD.MOV.U32 R64, RZ, RZ, R87 ;  /* 0x000000ffff407224 */ /* 0x000fe200078e0057 */
[----:B---3--:R-:W-:Y:S08]  /*4d50*/  HMMA.16816.F32.BF16 R108, R8, R52, R108 ;  /* 0x00000034086c723c */ /* 0x008ff0000004186c */
[C---:B------:R-:W-:Y:S08]  /*4d60*/  HMMA.16816.F32.BF16 R84, R12.reuse, R62, RZ ;  /* 0x0000003e0c54723c */ /* 0x040ff000000418ff */
[----:B------:R-:W-:Y:S08]  /*4d70*/  HMMA.16816.F32.BF16 R100, R12, R80, RZ ;  /* 0x000000500c64723c */ /* 0x000ff000000418ff */
[----:B------:R-:W-:Y:S01]  /*4d80*/  HMMA.16816.F32.BF16 R188, R4, R40, R36 ;  /* 0x0000002804bc723c */ /* 0x000fe20000041824 */
[----:B------:R-:W2:Y:S01]  /*4d90*/  LDSM.16.MT88.4 R36, [R228+0x800] ;  /* 0x00080000e424783b */ /* 0x000ea20000004200 */
[----:B------:R-:W-:-:S02]  /*4da0*/  IMAD.MOV.U32 R61, RZ, RZ, R119 ;  /* 0x000000ffff3d7224 */ /* 0x000fc400078e0077 */
[----:B------:R-:W-:Y:S02]  /*4db0*/  IMAD.MOV.U32 R60, RZ, RZ, R118 ;  /* 0x000000ffff3c7224 */ /* 0x000fe400078e0076 */
[----:B------:R-:W-:Y:S02]  /*4dc0*/  IMAD.MOV.U32 R80, RZ, RZ, R116 ;  /* 0x000000ffff507224 */ /* 0x000fe400078e0074 */
[----:B------:R-:W-:Y:S02]  /*4dd0*/  IMAD.MOV.U32 R81, RZ, RZ, R117 ;  /* 0x000000ffff517224 */ /* 0x000fe400078e0075 */
[----:B------:R-:W-:Y:S01]  /*4de0*/  HMMA.16816.F32.BF16 R116, R4, R28, R112 ;  /* 0x0000001c0474723c */ /* 0x000fe20000041870 */
[----:B------:R-:W-:Y:S02]  /*4df0*/  IMAD.MOV.U32 R23, RZ, RZ, R111 ;  /* 0x000000ffff177224 */ /* 0x000fe400078e006f */
[----:B------:R-:W-:-:S04]  /*4e00*/  IMAD.MOV.U32 R22, RZ, RZ, R110 ;  /* 0x000000ffff167224 */ /* 0x000fc800078e006e */
[----:B------:R-:W-:Y:S01]  /*4e10*/  IMAD.MOV.U32 R29, RZ, RZ, R109 ;  /* 0x000000ffff1d7224 */ /* 0x000fe200078e006d */
[----:B------:R-:W-:Y:S01]  /*4e20*/  HMMA.16816.F32.BF16 R124, R16, R56, RZ ;  /* 0x00000038107c723c */ /* 0x000fe200000418ff */
[----:B------:R-:W-:-:S07]  /*4e30*/  IMAD.MOV.U32 R28, RZ, RZ, R108 ;  /* 0x000000ffff1c7224 */ /* 0x000fce00078e006c */
[----:B------:R-:W-:Y:S08]  /*4e40*/  HMMA.16816.F32.BF16 R120, R12, R56, RZ ;  /* 0x000000380c78723c */ /* 0x000ff000000418ff */
[C---:B------:R-:W-:Y:S08]  /*4e50*/  HMMA.16816.F32.BF16 R108, R4.reuse, R30, R84 ;  /* 0x0000001e046c723c */ /* 0x040ff00000041854 */
[----:B------:R-:W-:Y:S08]  /*4e60*/  HMMA.16816.F32.BF16 R100, R4, R52, R100 ;  /* 0x000000340464723c */ /* 0x000ff00000041864 */
[-C--:B-1----:R-:W-:Y:S08]  /*4e70*/  HMMA.16816.F32.BF16 R96, R8, R72.reuse, R96 ;  /* 0x000000480860723c */ /* 0x082ff00000041860 */
[----:B------:R-:W-:Y:S08]  /*4e80*/  HMMA.16816.F32.BF16 R92, R4, R72, R92 ;  /* 0x00000048045c723c */ /* 0x000ff0000004185c */
[----:B------:R-:W-:Y:S01]  /*4e90*/  HMMA.16816.F32.BF16 R84, R12, R82, RZ ;  /* 0x000000520c54723c */ /* 0x000fe200000418ff */
[----:B------:R-:W-:-:S02]  /*4ea0*/  IMAD.MOV.U32 R57, RZ, RZ, R102 ;  /* 0x000000ffff397224 */ /* 0x000fc400078e0066 */
[----:B------:R-:W-:Y:S02]  /*4eb0*/  IMAD.MOV.U32 R56, RZ, RZ, R103 ;  /* 0x000000ffff387224 */ /* 0x000fe400078e0067 */
[----:B------:R-:W-:Y:S02]  /*4ec0*/  IMAD.MOV.U32 R233, RZ, RZ, R88 ;  /* 0x000000ffffe97224 */ /* 0x000fe400078e0058 */
[----:B------:R-:W-:Y:S01]  /*4ed0*/  IMAD.MOV.U32 R232, RZ, RZ, R89 ;  /* 0x000000ffffe87224 */ /* 0x000fe200078e0059 */
[----:B--2---:R-:W-:Y:S01]  /*4ee0*/  HMMA.16816.F32.BF16 R220, R8, R36, R124 ;  /* 0x0000002408dc723c */ /* 0x004fe2000004187c */
[----:B------:R-:W-:Y:S02]  /*4ef0*/  IMAD.MOV.U32 R25, RZ, RZ, R98 ;  /* 0x000000ffff197224 */ /* 0x000fe400078e0062 */
[----:B------:R-:W-:Y:S02]  /*4f00*/  IMAD.MOV.U32 R171, RZ, RZ, R99 ;  /* 0x000000ffffab7224 */ /* 0x000fe400078e0063 */
[----:B------:R-:W-:-:S02]  /*4f10*/  IMAD.MOV.U32 R41, RZ, RZ, R97 ;  /* 0x000000ffff297224 */ /* 0x000fc400078e0061 */
[----:B------:R-:W-:Y:S01]  /*4f20*/  IMAD.MOV.U32 R40, RZ, RZ, R96 ;  /* 0x000000ffff287224 */ /* 0x000fe200078e0060 */
[C---:B------:R-:W-:Y:S01]  /*4f30*/  HMMA.16816.F32.BF16 R212, R4.reuse, R36, R120 ;  /* 0x0000002404d4723c */ /* 0x040fe20000041878 */
[----:B------:R-:W-:Y:S02]  /*4f40*/  IMAD.MOV.U32 R24, RZ, RZ, R94 ;  /* 0x000000ffff187224 */ /* 0x000fe400078e005e */
[----:B------:R-:W-:Y:S02]  /*4f50*/  IMAD.MOV.U32 R104, RZ, RZ, R92 ;  /* 0x000000ffff687224 */ /* 0x000fe400078e005c */
[----:B------:R-:W-:Y:S02]  /*4f60*/  IMAD.MOV.U32 R105, RZ, RZ, R93 ;  /* 0x000000ffff697224 */ /* 0x000fe400078e005d */
[----:B------:R-:W-:Y:S01]  /*4f70*/  IMAD.MOV.U32 R37, RZ, RZ, R100 ;  /* 0x000000ffff257224 */ /* 0x000fe200078e0064 */
[----:B------:R-:W-:Y:S01]  /*4f80*/  HMMA.16816.F32.BF16 R112, R4, R54, R84 ;  /* 0x000000360470723c */ /* 0x000fe20000041854 */
[----:B------:R-:W-:-:S02]  /*4f90*/  IMAD.MOV.U32 R36, RZ, RZ, R101 ;  /* 0x000000ffff247224 */ /* 0x000fc400078e0065 */
[----:B------:R-:W-:Y:S02]  /*4fa0*/  IMAD.MOV.U32 R234, RZ, RZ, R95 ;  /* 0x000000ffffea7224 */ /* 0x000fe400078e005f */
[----:B------:R-:W-:Y:S02]  /*4fb0*/  IMAD.MOV.U32 R231, RZ, RZ, R90 ;  /* 0x000000ffffe77224 */ /* 0x000fe400078e005a */
[----:B------:R-:W-:Y:S01]  /*4fc0*/  IMAD.MOV.U32 R230, RZ, RZ, R91 ;  /* 0x000000ffffe67224 */ /* 0x000fe200078e005b */
[C---:B------:R-:W-:Y:S08]  /*4fd0*/  HMMA.16816.F32.BF16 R100, R12.reuse, R50, RZ ;  /* 0x000000320c64723c */ /* 0x040ff000000418ff */
[C---:B------:R-:W-:Y:S08]  /*4fe0*/  HMMA.16816.F32.BF16 R96, R12.reuse, R34, RZ ;  /* 0x000000220c60723c */ /* 0x040ff000000418ff */
[C---:B------:R-:W-:Y:S08]  /*4ff0*/  HMMA.16816.F32.BF16 R92, R12.reuse, R26, RZ ;  /* 0x0000001a0c5c723c */ /* 0x040ff000000418ff */
[C---:B------:R-:W-:Y:S08]  /*5000*/  HMMA.16816.F32.BF16 R88, R12.reuse, R58, RZ ;  /* 0x0000003a0c58723c */ /* 0x040ff000000418ff */
[C---:B------:R-:W-:Y:S08]  /*5010*/  HMMA.16816.F32.BF16 R84, R12.reuse, R78, RZ ;  /* 0x0000004e0c54723c */ /* 0x040ff000000418ff */
[----:B------:R-:W-:Y:S01]  /*5020*/  HMMA.16816.F32.BF16 R12, R12, R106, RZ ;  /* 0x0000006a0c0c723c */ /* 0x000fe200000418ff */
[----:B------:R-:W-:-:S02]  /*5030*/  IMAD.MOV.U32 R73, RZ, RZ, R181 ;  /* 0x000000ffff497224 */ /* 0x000fc400078e00b5 */
[----:B------:R-:W-:-:S05]  /*5040*/  IMAD.MOV.U32 R65, RZ, RZ, R180 ;  /* 0x000000ffff417224 */ /* 0x000fca00078e00b4 */
[C---:B------:R-:W-:Y:S08]  /*5050*/  HMMA.16816.F32.BF16 R100, R4.reuse, R46, R100 ;  /* 0x0000002e0464723c */ /* 0x040ff00000041864 */
[C---:B------:R-:W-:Y:S08]  /*5060*/  HMMA.16816.F32.BF16 R96, R4.reuse, R42, R96 ;  /* 0x0000002a0460723c */ /* 0x040ff00000041860 */
[C---:B------:R-:W-:Y:S08]  /*5070*/  HMMA.16816.F32.BF16 R92, R4.reuse, R70, R92 ;  /* 0x00000046045c723c */ /* 0x040ff0000004185c */
[C---:B------:R-:W-:Y:S08]  /*5080*/  HMMA.16816.F32.BF16 R180, R4.reuse, R38, R88 ;  /* 0x0000002604b4723c */ /* 0x040ff00000041858 */
[C---:B------:R-:W-:Y:S08]  /*5090*/  HMMA.16816.F32.BF16 R120, R4.reuse, R74, R84 ;  /* 0x0000004a0478723c */ /* 0x040ff00000041854 */
[----:B------:R-:W-:Y:S08]  /*50a0*/  HMMA.16816.F32.BF16 R124, R4, R66, R12 ;  /* 0x00000042047c723c */ /* 0x000ff0000004180c */
[C---:B------:R-:W-:Y:S08]  /*50b0*/  HMMA.16816.F32.BF16 R48, R16.reuse, R50, RZ ;  /* 0x000000321030723c */ /* 0x040ff000000418ff */
[----:B------:R-:W-:Y:S11]  /*50c0*/  HMMA.16816.F32.BF16 R4, R16, R58, RZ ;  /* 0x0000003a1004723c */ /* 0x000ff600000418ff */
[----:B------:R-:W-:Y:S05]  /*50d0*/  @!UPT UIADD3 URZ, URZ, URZ, URZ ;  /* 0x0000003f3f3ff290 */ /* 0x000fea000fffe03f */
[C---:B------:R-:W-:Y:S08]  /*50e0*/  HMMA.16816.F32.BF16 R88, R8.reuse, R46, R48 ;  /* 0x0000002e0858723c */ /* 0x040ff00000041830 */
[----:B------:R-:W-:Y:S08]  /*50f0*/  HMMA.16816.F32.BF16 R48, R8, R38, R4 ;  /* 0x000000260830723c */ /* 0x000ff00000041804 */
[----:B------:R-:W-:Y:S11]  /*5100*/  HMMA.16816.F32.BF16 R4, R16, R62, RZ ;  /* 0x0000003e1004723c */ /* 0x000ff600000418ff */
[----:B------:R-:W-:Y:S11]  /*5110*/  @!UPT UIADD3 URZ, URZ, URZ, URZ ;  /* 0x0000003f3f3ff290 */ /* 0x000ff6000fffe03f */
[----:B------:R-:W-:Y:S02]  /*5120*/  @!UPT UIADD3 URZ, URZ, URZ, URZ ;  /* 0x0000003f3f3ff290 */ /* 0x000fe4000fffe03f */
[----:B------:R-:W-:Y:S08]  /*5130*/  HMMA.16816.F32.BF16 R44, R8, R30, R4 ;  /* 0x0000001e082c723c */ /* 0x000ff00000041804 */
[----:B------:R-:W-:Y:S01]  /*5140*/  HMMA.16816.F32.BF16 R4, R16, R82, RZ ;  /* 0x000000521004723c */ /* 0x000fe200000418ff */
[----:B------:R-:W-:Y:S02]  /*5150*/  IMAD.MOV.U32 R72, RZ, RZ, R25 ;  /* 0x000000ffff487224 */ /* 0x000fe400078e0019 */
[----:B------:R-:W-:-:S05]  /*5160*/  IMAD.MOV.U32 R15, RZ, RZ, R24 ;  /* 0x000000ffff0f7224 */ /* 0x000fca00078e0018 */
[C---:B------:R-:W-:Y:S08]  /*5170*/  HMMA.16816.F32.BF16 R32, R16.reuse, R34, RZ ;  /* 0x000000221020723c */ /* 0x040ff000000418ff */
[----:B------:R-:W-:Y:S08]  /*5180*/  HMMA.16816.F32.BF16 R24, R16, R26, RZ ;  /* 0x0000001a1018723c */ /* 0x000ff000000418ff */
[----:B------:R-:W-:Y:S08]  /*5190*/  HMMA.16816.F32.BF16 R52, R8, R54, R4 ;  /* 0x000000360834723c */ /* 0x000ff00000041804 */
[C---:B------:R-:W-:Y:S08]  /*51a0*/  HMMA.16816.F32.BF16 R4, R16.reuse, R78, RZ ;  /* 0x0000004e1004723c */ /* 0x040ff000000418ff */
[----:B------:R-:W-:Y:S01]  /*51b0*/  HMMA.16816.F32.BF16 R16, R16, R106, RZ ;  /* 0x0000006a1010723c */ /* 0x000fe200000418ff */
[----:B------:R-:W-:-:S07]  /*51c0*/  IMAD.MOV.U32 R79, RZ, RZ, R64 ;  /* 0x000000ffff4f7224 */ /* 0x000fce00078e0040 */
[----:B------:R-:W-:Y:S01]  /*51d0*/  HMMA.16816.F32.BF16 R84, R8, R42, R32 ;  /* 0x0000002a0854723c */ /* 0x000fe20000041820 */
[----:B------:R-:W-:-:S06]  /*51e0*/  IMAD.MOV.U32 R106, RZ, RZ, R65 ;  /* 0x000000ffff6a7224 */ /* 0x000fcc00078e0041 */
[----:B------:R-:W-:Y:S02]  /*51f0*/  IMAD.MOV.U32 R43, RZ, RZ, R72 ;  /* 0x000000ffff2b7224 */ /* 0x000fe400078e0048 */
[----:B------:R-:W-:Y:S02]  /*5200*/  IMAD.MOV.U32 R42, RZ, RZ, R73 ;  /* 0x000000ffff2a7224 */ /* 0x000fe400078e0049 */
[C---:B------:R-:W-:Y:S07]  /*5210*/  HMMA.16816.F32.BF16 R72, R8.reuse, R74, R4 ;  /* 0x0000004a0848723c */ /* 0x040fee0000041804 */
[----:B------:R-:W-:Y:S01]  /*5220*/  FFMA.FTZ R4, R162, c[0x0][0x2d0], -R20 ;  /* 0x0000b400a2047a23 */ /* 0x000fe20000010814 */
[----:B------:R-:W-:Y:S01]  /*5230*/  HMMA.16816.F32.BF16 R68, R8, R70, R24 ;  /* 0x000000460844723c */ /* 0x000fe20000041818 */
[----:B------:R-:W-:-:S07]  /*5240*/  IMAD.MOV.U32 R5, RZ, RZ, R207 ;  /* 0x000000ffff057224 */ /* 0x000fce00078e00cf */
[----:B------:R-:W-:Y:S07]  /*5250*/  HMMA.16816.F32.BF16 R64, R8, R66, R16 ;  /* 0x000000420840723c */ /* 0x000fee0000041810 */
[----:B------:R-:W-:Y:S02]  /*5260*/  IMAD.MOV.U32 R11, RZ, RZ, R77 ;  /* 0x000000ffff0b7224 */ /* 0x000fe400078e004d */
[----:B------:R-:W-:Y:S02]  /*5270*/  IMAD.MOV.U32 R77, RZ, RZ, R205 ;  /* 0x000000ffff4d7224 */ /* 0x000fe400078e00cd */
[----:B------:R1:W-:Y:S01]  /*5280*/  MUFU.EX2 R205, R4 ;  /* 0x0000000400cd7308 */ /* 0x0003e20000000800 */
[----:B-----5:R-:W-:-:S02]  /*5290*/  IMAD.MOV.U32 R6, RZ, RZ, R208 ;  /* 0x000000ffff067224 */ /* 0x020fc400078e00d0 */
[----:B------:R-:W-:Y:S02]  /*52a0*/  IMAD.MOV.U32 R7, RZ, RZ, R209 ;  /* 0x000000ffff077224 */ /* 0x000fe400078e00d1 */
[----:B-1----:R-:W-:-:S04]  /*52b0*/  FFMA.FTZ R4, R161, c[0x0][0x2d0], -R20 ;  /* 0x0000b400a1047a23 */ /* 0x002fc80000010814 */
[----:B------:R1:W-:Y:S01]  /*52c0*/  MUFU.EX2 R207, R4 ;  /* 0x0000000400cf7308 */ /* 0x0003e20000000800 */
[----:B------:R-:W-:Y:S02]  /*52d0*/  IMAD.MOV.U32 R83, RZ, RZ, R61 ;  /* 0x000000ffff537224 */ /* 0x000fe400078e003d */
[----:B-1----:R-:W-:-:S05]  /*52e0*/  FFMA.FTZ R4, R160, c[0x0][0x2d0], -R20 ;  /* 0x0000b400a0047a23 */ /* 0x002fca0000010814 */
[----:B------:R1:W-:Y:S02]  /*52f0*/  MUFU.EX2 R208, R4 ;  /* 0x0000000400d07308 */ /* 0x0003e40000000800 */
[----:B-1----:R-:W-:-:S06]  /*5300*/  FFMA.FTZ R4, R159, c[0x0][0x2d0], -R20 ;  /* 0x0000b4009f047a23 */ /* 0x002fcc0000010814 */
[----:B------:R1:W-:Y:S01]  /*5310*/  MUFU.EX2 R209, R4 ;  /* 0x0000000400d17308 */ /* 0x0003e20000000800 */
[----:B------:R-:W-:Y:S02]  /*5320*/  IMAD.MOV.U32 R78, RZ, RZ, R76 ;  /* 0x000000ffff4e7224 */ /* 0x000fe400078e004c */
[----:B------:R-:W-:Y:S02]  /*5330*/  IMAD.MOV.U32 R76, RZ, RZ, R204 ;  /* 0x000000ffff4c7224 */ /* 0x000fe400078e00cc */
[----:B-1----:R-:W-:-:S04]  /*5340*/  FFMA.FTZ R4, R155, c[0x0][0x2d0], -R3 ;  /* 0x0000b4009b047a23 */ /* 0x002fc80000010803 */
[----:B------:R1:W-:Y:S01]  /*5350*/  MUFU.EX2 R61, R4 ;  /* 0x00000004003d7308 */ /* 0x0003e20000000800 */
[----:B------:R-:W-:Y:S02]  /*5360*/  IMAD.MOV.U32 R10, RZ, RZ, R206 ;  /* 0x000000ffff0a7224 */ /* 0x000fe400078e00ce */
[----:B-1----:R-:W-:-:S05]  /*5370*/  FFMA.FTZ R4, R156, c[0x0][0x2d0], -R3 ;  /* 0x0000b4009c047a23 */ /* 0x002fca0000010803 */
[----:B------:R1:W-:Y:S02]  /*5380*/  MUFU.EX2 R63, R4 ;  /* 0x00000004003f7308 */ /* 0x0003e40000000800 */
[----:B-1----:R-:W-:-:S06]  /*5390*/  FFMA.FTZ R4, R158, c[0x0][0x2d0], -R3 ;  /* 0x0000b4009e047a23 */ /* 0x002fcc0000010803 */
[----:B------:R1:W-:Y:S02]  /*53a0*/  MUFU.EX2 R204, R4 ;  /* 0x0000000400cc7308 */ /* 0x0003e40000000800 */
[----:B-1----:R-:W-:-:S06]  /*53b0*/  FFMA.FTZ R4, R157, c[0x0][0x2d0], -R3 ;  /* 0x0000b4009d047a23 */ /* 0x002fcc0000010803 */
[----:B------:R1:W-:Y:S01]  /*53c0*/  MUFU.EX2 R206, R4 ;  /* 0x0000000400ce7308 */ /* 0x0003e20000000800 */
[----:B------:R-:W-:Y:S02]  /*53d0*/  IMAD.MOV.U32 R107, RZ, RZ, R15 ;  /* 0x000000ffff6b7224 */ /* 0x000fe400078e000f */
[----:B------:R-:W2:Y:S01]  /*53e0*/  LDSM.16.MT88.4 R12, [R225+0x1000] ;  /* 0x00100000e10c783b */ /* 0x000ea20000004200 */
[----:B-1----:R-:W-:-:S04]  /*53f0*/  FFMA.FTZ R4, R151, c[0x0][0x2d0], -R2 ;  /* 0x0000b40097047a23 */ /* 0x002fc80000010802 */
[----:B------:R1:W-:Y:S01]  /*5400*/  MUFU.EX2 R58, R4 ;  /* 0x00000004003a7308 */ /* 0x0003e20000000800 */
[----:B------:R-:W-:Y:S02]  /*5410*/  IMAD.MOV.U32 R82, RZ, RZ, R60 ;  /* 0x000000ffff527224 */ /* 0x000fe400078e003c */
[----:B-1----:R-:W-:-:S05]  /*5420*/  FFMA.FTZ R4, R150, c[0x0][0x2d0], -R2 ;  /* 0x0000b40096047a23 */ /* 0x002fca0000010802 */
[----:B------:R1:W3:Y:S01]  /*5430*/  MUFU.EX2 R59, R4 ;  /* 0x00000004003b7308 */ /* 0x0002e20000000800 */
[----:B------:R-:W-:Y:S02]  /*5440*/  IMAD.MOV.U32 R19, RZ, RZ, R56 ;  /* 0x000000ffff137224 */ /* 0x000fe400078e0038 */
[----:B------:R-:W-:Y:S02]  /*5450*/  IMAD.MOV.U32 R38, RZ, RZ, R29 ;  /* 0x000000ffff267224 */ /* 0x000fe400078e001d */
[----:B-1----:R-:W-:-:S04]  /*5460*/  FFMA.FTZ R4, R148, c[0x0][0x2d0], -R2 ;  /* 0x0000b40094047a23 */ /* 0x002fc80000010802 */
[----:B------:R1:W-:Y:S01]  /*5470*/  MUFU.EX2 R60, R4 ;  /* 0x00000004003c7308 */ /* 0x0003e20000000800 */
[----:B------:R-:W-:Y:S02]  /*5480*/  IMAD.MOV.U32 R9, RZ, RZ, R28 ;  /* 0x000000ffff097224 */ /* 0x000fe400078e001c */
[----:B------:R-:W-:Y:S02]  /*5490*/  IMAD.MOV.U32 R162, RZ, RZ, R23 ;  /* 0x000000ffffa27224 */ /* 0x000fe400078e0017 */
[----:B------:R-:W-:Y:S02]  /*54a0*/  IMAD.MOV.U32 R8, RZ, RZ, R22 ;  /* 0x000000ffff087224 */ /* 0x000fe400078e0016 */
[----:B------:R-:W-:Y:S02]  /*54b0*/  FFMA.FTZ R29, R163, c[0x0][0x2d0], -R3 ;  /* 0x0000b400a31d7a23 */ /* 0x000fe40000010803 */
[----:B-1----:R-:W-:-:S04]  /*54c0*/  FFMA.FTZ R4, R147, c[0x0][0x2d0], -R2 ;  /* 0x0000b40093047a23 */ /* 0x002fc80000010802 */
[----:B------:R1:W-:Y:S01]  /*54d0*/  MUFU.EX2 R62, R4 ;  /* 0x00000004003e7308 */ /* 0x0003e20000000800 */
[--C-:B------:R-:W-:Y:S02]  /*54e0*/  FFMA.FTZ R28, R166, c[0x0][0x2d0], -R3.reuse ;  /* 0x0000b400a61c7a23 */ /* 0x100fe40000010803 */
[--C-:B------:R-:W-:Y:S02]  /*54f0*/  FFMA.FTZ R27, R165, c[0x0][0x2d0], -R3.reuse ;  /* 0x0000b400a51b7a23 */ /* 0x100fe40000010803 */
[----:B------:R-:W-:Y:S02]  /*5500*/  FFMA.FTZ R26, R164, c[0x0][0x2d0], -R3 ;  /* 0x0000b400a41a7a23 */ /* 0x000fe40000010803 */
[--C-:B------:R-:W-:Y:S02]  /*5510*/  FFMA.FTZ R25, R153, c[0x0][0x2d0], -R2.reuse ;  /* 0x0000b40099197a23 */ /* 0x100fe40000010802 */
[--C-:B------:R-:W-:Y:S02]  /*5520*/  FFMA.FTZ R24, R146, c[0x0][0x2d0], -R2.reuse ;  /* 0x0000b40092187a23 */ /* 0x100fe40000010802 */
[----:B------:R-:W-:-:S02]  /*5530*/  FFMA.FTZ R23, R144, c[0x0][0x2d0], -R2 ;  /* 0x0000b40090177a23 */ /* 0x000fc40000010802 */
[----:B-1----:R-:W-:Y:S02]  /*5540*/  FFMA.FTZ R4, R145, c[0x0][0x2d0], -R0 ;  /* 0x0000b40091047a23 */ /* 0x002fe40000010800 */
[----:B------:R-:W-:Y:S02]  /*5550*/  FFMA.FTZ R22, R143, c[0x0][0x2d0], -R2 ;  /* 0x0000b4008f167a23 */ /* 0x000fe40000010802 */
[----:B------:R1:W-:Y:S01]  /*5560*/  MUFU.EX2 R56, R4 ;  /* 0x0000000400387308 */ /* 0x0003e20000000800 */
[--C-:B------:R-:W-:Y:S02]  /*5570*/  FFMA.FTZ R3, R141, c[0x0][0x2d0], -R0.reuse ;  /* 0x0000b4008d037a23 */ /* 0x100fe40000010800 */
[----:B------:R-:W-:Y:S02]  /*5580*/  FFMA.FTZ R2, R142, c[0x0][0x2d0], -R0 ;  /* 0x0000b4008e027a23 */ /* 0x000fe40000010800 */
[--C-:B------:R-:W-:Y:S02]  /*5590*/  FFMA.FTZ R34, R170, c[0x0][0x2d0], -R20.reuse ;  /* 0x0000b400aa227a23 */ /* 0x100fe40000010814 */
[----:B------:R-:W-:-:S02]  /*55a0*/  FFMA.FTZ R33, R169, c[0x0][0x2d0], -R20 ;  /* 0x0000b400a9217a23 */ /* 0x000fc40000010814 */
[--C-:B------:R-:W-:Y:S02]  /*55b0*/  FFMA.FTZ R32, R168, c[0x0][0x2d0], -R20.reuse ;  /* 0x0000b400a8207a23 */ /* 0x100fe40000010814 */
[----:B------:R-:W-:Y:S02]  /*55c0*/  FFMA.FTZ R31, R167, c[0x0][0x2d0], -R20 ;  /* 0x0000b400a71f7a23 */ /* 0x000fe40000010814 */
[----:B------:R-:W-:Y:S02]  /*55d0*/  FADD.FTZ R20, R132, R131 ;  /* 0x0000008384147221 */ /* 0x000fe40000010000 */
[----:B-1----:R-:W-:Y:S01]  /*55e0*/  FFMA.FTZ R4, R149, c[0x0][0x2d0], -R0 ;  /* 0x0000b40095047a23 */ /* 0x002fe20000010800 */
[----:B------:R-:W-:Y:S01]  /*55f0*/  MUFU.EX2 R39, R3 ;  /* 0x0000000300277308 */ /* 0x000fe20000000800 */
[----:B------:R-:W-:Y:S02]  /*5600*/  IMAD.MOV.U32 R18, RZ, RZ, R57 ;  /* 0x000000ffff127224 */ /* 0x000fe400078e0039 */
[----:B------:R-:W-:-:S05]  /*5610*/  IMAD.MOV.U32 R132, RZ, RZ, R38 ;  /* 0x000000ffff847224 */ /* 0x000fca00078e0026 */
[----:B------:R3:W1:Y:S08]  /*5620*/  MUFU.EX2 R57, R4 ;  /* 0x0000000400397308 */ /* 0x0006700000000800 */
[----:B------:R-:W4:Y:S01]  /*5630*/  MUFU.EX2 R38, R2 ;  /* 0x0000000200267308 */ /* 0x000f220000000800 */
[----:B------:R-:W-:Y:S02]  /*5640*/  IMAD.MOV.U32 R17, RZ, RZ, R36 ;  /* 0x000000ffff117224 */ /* 0x000fe400078e0024 */
[----:B------:R-:W-:-:S02]  /*5650*/  FFMA.FTZ R35, R139, c[0x0][0x2d0], -R0 ;  /* 0x0000b4008b237a23 */ /* 0x000fc40000010800 */
[----:B------:R-:W-:Y:S02]  /*5660*/  FFMA.FTZ R36, R138, c[0x0][0x2d0], -R0 ;  /* 0x0000b4008a247a23 */ /* 0x000fe40000010800 */
[----:B------:R-:W-:Y:S01]  /*5670*/  IMAD.MOV.U32 R16, RZ, RZ, R37 ;  /* 0x000000ffff107224 */ /* 0x000fe200078e0025 */
[----:B---3--:R-:W-:Y:S01]  /*5680*/  F2FP.BF16.PACK_AB R4, R59, R58 ;  /* 0x0000003a3b04723e */ /* 0x008fe200000010ff */
[----:B------:R-:W-:Y:S01]  /*5690*/  IMAD.MOV.U32 R131, RZ, RZ, R5 ;  /* 0x000000ffff837224 */ /* 0x000fe200078e0005 */
[----:B-1----:R-:W-:Y:S01]  /*56a0*/  F2FP.BF16.PACK_AB R5, R57, R56 ;  /* 0x000000383905723e */ /* 0x002fe200000010ff */
[----:B------:R-:W-:Y:S01]  /*56b0*/  IMAD.MOV.U32 R138, RZ, RZ, R6 ;  /* 0x000000ffff8a7224 */ /* 0x000fe200078e0006 */
[----:B------:R-:W-:Y:S01]  /*56c0*/  F2FP.BF16.PACK_AB R6, R62, R60 ;  /* 0x0000003c3e06723e */ /* 0x000fe200000010ff */
[----:B------:R-:W-:Y:S02]  /*56d0*/  IMAD.MOV.U32 R139, RZ, RZ, R7 ;  /* 0x000000ffff8b7224 */ /* 0x000fe400078e0007 */
[----:B------:R-:W-:Y:S01]  /*56e0*/  FFMA.FTZ R37, R133, c[0x0][0x2d0], -R0 ;  /* 0x0000b40085257a23 */ /* 0x000fe20000010800 */
[----:B----4-:R-:W-:Y:S01]  /*56f0*/  F2FP.BF16.PACK_AB R7, R38, R39 ;  /* 0x000000272607723e */ /* 0x010fe200000010ff */
[----:B------:R-:W-:Y:S01]  /*5700*/  IMAD.MOV.U32 R133, RZ, RZ, R8 ;  /* 0x000000ffff857224 */ /* 0x000fe200078e0008 */
[----:B------:R-:W-:Y:S01]  /*5710*/  F2FP.BF16.PACK_AB R8, R207, R205 ;  /* 0x000000cdcf08723e */ /* 0x000fe200000010ff */
[----:B------:R-:W-:Y:S01]  /*5720*/  IMAD.MOV.U32 R2, RZ, RZ, R9 ;  /* 0x000000ffff027224 */ /* 0x000fe200078e0009 */
[----:B------:R-:W-:Y:S01]  /*5730*/  F2FP.BF16.PACK_AB R9, R63, R61 ;  /* 0x0000003d3f09723e */ /* 0x000fe200000010ff */
[----:B------:R-:W-:Y:S01]  /*5740*/  IMAD.MOV.U32 R160, RZ, RZ, R10 ;  /* 0x000000ffffa07224 */ /* 0x000fe200078e000a */
[----:B------:R-:W-:Y:S01]  /*5750*/  F2FP.BF16.PACK_AB R10, R209, R208 ;  /* 0x000000d0d10a723e */ /* 0x000fe200000010ff */
[----:B------:R-:W-:Y:S01]  /*5760*/  IMAD.MOV.U32 R161, RZ, RZ, R11 ;  /* 0x000000ffffa17224 */ /* 0x000fe200078e000b */
[----:B------:R-:W-:Y:S01]  /*5770*/  F2FP.BF16.PACK_AB R11, R206, R204 ;  /* 0x000000ccce0b723e */ /* 0x000fe200000010ff */
[----:B------:R-:W-:Y:S01]  /*5780*/  FFMA.FTZ R30, R140, c[0x0][0x2d0], -R0 ;  /* 0x0000b4008c1e7a23 */ /* 0x000fe20000010800 */
[----:B--2---:R-:W-:Y:S01]  /*5790*/  HMMA.16816.F32.BF16 R144, R4, R12, R176 ;  /* 0x0000000c0490723c */ /* 0x004fe200000418b0 */
[----:B------:R-:W-:-:S02]  /*57a0*/  FADD.FTZ R0, R130, R129 ;  /* 0x0000008182007221 */ /* 0x000fc40000010000 */
[----:B------:R-:W-:Y:S02]  /*57b0*/  FADD.FTZ R21, R128, R21 ;  /* 0x0000001580157221 */ /* 0x000fe40000010000 */
[----:B------:R-:W-:Y:S02]  /*57c0*/  IMAD.MOV.U32 R163, RZ, RZ, R42 ;  /* 0x000000ffffa37224 */ /* 0x000fe400078e002a */
[----:B------:R-:W-:Y:S01]  /*57d0*/  IMAD.MOV.U32 R130, RZ, RZ, R43 ;  /* 0x000000ffff827224 */ /* 0x000fe200078e002b */
[----:B------:R-:W-:Y:S01]  /*57e0*/  HMMA.16816.F32.BF16 R140, R8, R12, R172 ;  /* 0x0000000c088c723c */ /* 0x000fe200000418ac */
[----:B------:R-:W-:Y:S02]  /*57f0*/  IMAD.MOV.U32 R128, RZ, RZ, R41 ;  /* 0x000000ffff807224 */ /* 0x000fe400078e0029 */
[----:B------:R-:W-:-:S05]  /*5800*/  IMAD.MOV.U32 R179, RZ, RZ, R40 ;  /* 0x000000ffffb37224 */ /* 0x000fca00078e0028 */
[-C--:B------:R-:W-:Y:S08]  /*5810*/  HMMA.16816.F32.BF16 R148, R4, R14.reuse, R100 ;  /* 0x0000000e0494723c */ /* 0x080ff00000041864 */
[----:B------:R-:W-:Y:S01]  /*5820*/  HMMA.16816.F32.BF16 R40, R8, R14, R88 ;  /* 0x0000000e0828723c */ /* 0x000fe20000041858 */
[----:B------:R-:W1:Y:S01]  /*5830*/  LDSM.16.MT88.4 R12, [R226+0x1000] ;  /* 0x00100000e20c783b */ /* 0x000e620000004200 */
[----:B------:R-:W-:-:S06]  /*5840*/  FADD.FTZ R3, R154, R152 ;  /* 0x000000989a037221 */ /* 0x000fcc0000010000 */
[-C--:B-1----:R-:W-:Y:S08]  /*5850*/  HMMA.16816.F32.BF16 R172, R8, R12.reuse, R200 ;  /* 0x0000000c08ac723c */ /* 0x082ff000000418c8 */
[C---:B------:R-:W-:Y:S08]  /*5860*/  HMMA.16816.F32.BF16 R152, R4.reuse, R12, R188 ;  /* 0x0000000c0498723c */ /* 0x040ff000000418bc */
[-C--:B------:R-:W-:Y:S08]  /*5870*/  HMMA.16816.F32.BF16 R156, R4, R14.reuse, R96 ;  /* 0x0000000e049c723c */ /* 0x080ff00000041860 */
[----:B------:R-:W-:Y:S01]  /*5880*/  HMMA.16816.F32.BF16 R84, R8, R14, R84 ;  /* 0x0000000e0854723c */ /* 0x000fe20000041854 */
[----:B------:R-:W1:Y:S01]  /*5890*/  LDSM.16.MT88.4 R12, [R229+0x1000] ;  /* 0x00100000e50c783b */ /* 0x000e620000004200 */
[----:B------:R-:W-:-:S06]  /*58a0*/  IMAD.MOV.U32 R129, RZ, RZ, R171 ;  /* 0x000000ffff817224 */ /* 0x000fcc00078e00ab */
        /* <DEDUP_REMOVED lines=11> */
[----:B------:R-:W-:-:S02]  /*5960*/  IMAD.MOV.U32 R212, RZ, RZ, R160 ;  /* 0x000000ffffd47224 */ /* 0x000fc400078e00a0 */
[----:B------:R-:W-:Y:S02]  /*5970*/  IMAD.MOV.U32 R213, RZ, RZ, R161 ;  /* 0x000000ffffd57224 */ /* 0x000fe400078e00a1 */
[----:B------:R-:W-:Y:S02]  /*5980*/  IMAD.MOV.U32 R214, RZ, RZ, R78 ;  /* 0x000000ffffd67224 */ /* 0x000fe400078e004e */
[----:B------:R-:W-:Y:S02]  /*5990*/  IMAD.MOV.U32 R215, RZ, RZ, R79 ;  /* 0x000000ffffd77224 */ /* 0x000fe400078e004f */
[----:B------:R-:W-:Y:S02]  /*59a0*/  IMAD.MOV.U32 R161, RZ, RZ, R76 ;  /* 0x000000ffffa17224 */ /* 0x000fe400078e004c */
[----:B------:R-:W-:Y:S01]  /*59b0*/  IMAD.MOV.U32 R160, RZ, RZ, R77 ;  /* 0x000000ffffa07224 */ /* 0x000fe200078e004d */
        /* <DEDUP_REMOVED lines=10> */
[----:B------:R-:W-:Y:S02]  /*5a60*/  IMAD.MOV.U32 R98, RZ, RZ, R221 ;  /* 0x000000ffff627224 */ /* 0x000fe400078e00dd */
[----:B------:R-:W-:-:S02]  /*5a70*/  IMAD.MOV.U32 R97, RZ, RZ, R222 ;  /* 0x000000ffff617224 */ /* 0x000fc400078e00de */
[----:B------:R-:W-:Y:S02]  /*5a80*/  IMAD.MOV.U32 R96, RZ, RZ, R223 ;  /* 0x000000ffff607224 */ /* 0x000fe400078e00df */
[----:B------:R-:W-:Y:S02]  /*5a90*/  IMAD.MOV.U32 R83, RZ, RZ, R92 ;  /* 0x000000ffff537224 */ /* 0x000fe400078e005c */
[----:B------:R-:W-:Y:S02]  /*5aa0*/  IMAD.MOV.U32 R82, RZ, RZ, R93 ;  /* 0x000000ffff527224 */ /* 0x000fe400078e005d */
[----:B------:R-:W-:Y:S02]  /*5ab0*/  IMAD.MOV.U32 R81, RZ, RZ, R94 ;  /* 0x000000ffff517224 */ /* 0x000fe400078e005e */
[----:B------:R-:W-:Y:S01]  /*5ac0*/  IMAD.MOV.U32 R80, RZ, RZ, R95 ;  /* 0x000000ffff507224 */ /* 0x000fe200078e005f */
[-C--:B-1----:R-:W-:Y:S08]  /*5ad0*/  HMMA.16816.F32.BF16 R220, R8, R12.reuse, R88 ;  /* 0x0000000c08dc723c */ /* 0x082ff00000041858 */
[C---:B------:R-:W-:Y:S01]  /*5ae0*/  HMMA.16816.F32.BF16 R88, R4.reuse, R12, R16 ;  /* 0x0000000c0458723c */ /* 0x040fe20000041810 */
[----:B------:R-:W1:Y:S07]  /*5af0*/  LDSM.16.MT88.4 R16, [R229+0x3000] ;  /* 0x00300000e510783b */ /* 0x000e6e0000004200 */
[-C--:B------:R-:W-:Y:S08]  /*5b00*/  HMMA.16816.F32.BF16 R92, R4, R14.reuse, R112 ;  /* 0x0000000e045c723c */ /* 0x080ff00000041870 */
[----:B------:R-:W-:Y:S01]  /*5b10*/  HMMA.16816.F32.BF16 R116, R8, R14, R52 ;  /* 0x0000000e0874723c */ /* 0x000fe20000041834 */
[----:B------:R-:W2:Y:S01]  /*5b20*/  LDSM.16.MT88.4 R12, [R228+0x3000] ;  /* 0x00300000e40c783b */ /* 0x000ea20000004200 */
[----:B------:R-:W-:-:S02]  /*5b30*/  IMAD.MOV.U32 R162, RZ, RZ, R106 ;  /* 0x000000ffffa27224 */ /* 0x000fc400078e006a */
[----:B------:R-:W-:Y:S01]  /*5b40*/  IMAD.MOV.U32 R106, RZ, RZ, R107 ;  /* 0x000000ffff6a7224 */ /* 0x000fe200078e006b */
[----:B------:R-:W-:Y:S01]  /*5b50*/  MUFU.EX2 R32, R32 ;  /* 0x0000002000207308 */ /* 0x000fe20000000800 */
[----:B------:R-:W-:Y:S01]  /*5b60*/  IMAD.MOV.U32 R107, RZ, RZ, R234 ;  /* 0x000000ffff6b7224 */ /* 0x000fe200078e00ea */
[----:B------:R-:W-:Y:S01]  /*5b70*/  LDSM.16.MT88.4 R112, [R229+0x3800] ;  /* 0x00380000e570783b */ /* 0x000fe20000004200 */
[----:B------:R-:W-:Y:S02]  /*5b80*/  FADD.FTZ R3, R245, R3 ;  /* 0x00000003f5037221 */ /* 0x000fe40000010000 */
[----:B------:R-:W-:Y:S01]  /*5b90*/  FADD.FTZ R2, R194, R20 ;  /* 0x00000014c2027221 */ /* 0x000fe20000010000 */
[----:B------:R3:W5:Y:S01]  /*5ba0*/  LDL.LU R234, [R1+0x84] ;  /* 0x0000840001ea7983 */ /* 0x0007620000300800 */
[----:B------:R-:W-:Y:S01]  /*5bb0*/  FADD.FTZ R0, R186, R0 ;  /* 0x00000000ba007221 */ /* 0x000fe20000010000 */
[C---:B-1----:R-:W-:Y:S08]  /*5bc0*/  HMMA.16816.F32.BF16 R108, R4.reuse, R18, R120 ;  /* 0x00000012046c723c */ /* 0x042ff00000041878 */
[C---:B------:R-:W-:Y:S08]  /*5bd0*/  HMMA.16816.F32.BF16 R104, R4.reuse, R16, R104 ;  /* 0x000000100468723c */ /* 0x040ff00000041868 */
[C---:B--2---:R-:W-:Y:S08]  /*5be0*/  HMMA.16816.F32.BF16 R120, R4.reuse, R12, R212 ;  /* 0x0000000c0478723c */ /* 0x044ff000000418d4 */
[----:B------:R-:W-:Y:S07]  /*5bf0*/  HMMA.16816.F32.BF16 R44, R4, R14, R124 ;  /* 0x0000000e042c723c */ /* 0x000fee000004187c */
[----:B------:R-:W-:-:S02]  /*5c00*/  FADD.FTZ R7, R184, R21 ;  /* 0x00000015b8077221 */ /* 0x000fc40000010000 */
[----:B------:R-:W-:Y:S02]  /*5c10*/  FADD.FTZ R6, R210, R3 ;  /* 0x00000003d2067221 */ /* 0x000fe40000010000 */
[----:B------:R-:W-:Y:S02]  /*5c20*/  FADD.FTZ R5, R195, R2 ;  /* 0x00000002c3057221 */ /* 0x000fe40000010000 */
[----:B------:R-:W-:Y:S02]  /*5c30*/  FADD.FTZ R4, R187, R0 ;  /* 0x00000000bb047221 */ /* 0x000fe40000010000 */
[----:B------:R-:W-:Y:S02]  /*5c40*/  FADD.FTZ R3, R185, R7 ;  /* 0x00000007b9037221 */ /* 0x000fe40000010000 */
[----:B------:R-:W-:Y:S01]  /*5c50*/  FADD.FTZ R0, R198, R5 ;  /* 0x00000005c6007221 */ /* 0x000fe20000010000 */
[----:B------:R-:W-:Y:S01]  /*5c60*/  HMMA.16816.F32.BF16 R52, R8, R18, R72 ;  /* 0x000000120834723c */ /* 0x000fe20000041848 */
[----:B------:R-:W-:Y:S01]  /*5c70*/  FADD.FTZ R4, R193, R4 ;  /* 0x00000004c1047221 */ /* 0x000fe20000010000 */
[----:B------:R-:W1:Y:S01]  /*5c80*/  LDSM.16.MT88.4 R184, [R226+0x1800] ;  /* 0x00180000e2b8783b */ /* 0x000e620000004200 */
[----:B------:R-:W-:Y:S01]  /*5c90*/  FADD.FTZ R3, R192, R3 ;  /* 0x00000003c0037221 */ /* 0x000fe20000010000 */
[----:B------:R2:W-:Y:S01]  /*5ca0*/  MUFU.EX2 R19, R22 ;  /* 0x0000001600137308 */ /* 0x0005e20000000800 */
[----:B------:R-:W-:Y:S01]  /*5cb0*/  FADD.FTZ R21, R197, R4 ;  /* 0x00000004c5157221 */ /* 0x000fe20000010000 */
[----:B------:R-:W-:Y:S01]  /*5cc0*/  LDSM.16.MT88.4 R192, [R229+0x1800] ;  /* 0x00180000e5c0783b */ /* 0x000fe20000004200 */
[----:B------:R-:W-:-:S02]  /*5cd0*/  FADD.FTZ R20, R196, R3 ;  /* 0x00000003c4147221 */ /* 0x000fc40000010000 */
[----:B------:R-:W-:Y:S02]  /*5ce0*/  IMAD.MOV.U32 R196, RZ, RZ, R99 ;  /* 0x000000ffffc47224 */ /* 0x000fe400078e0063 */
[----:B------:R-:W-:Y:S02]  /*5cf0*/  IMAD.MOV.U32 R197, RZ, RZ, R98 ;  /* 0x000000ffffc57224 */ /* 0x000fe400078e0062 */
[----:B------:R-:W-:Y:S02]  /*5d00*/  IMAD.MOV.U32 R198, RZ, RZ, R97 ;  /* 0x000000ffffc67224 */ /* 0x000fe400078e0061 */
[----:B------:R-:W-:Y:S02]  /*5d10*/  FADD.FTZ R2, R211, R6 ;  /* 0x00000006d3027221 */ /* 0x000fe40000010000 */
[----:B------:R-:W-:Y:S01]  /*5d20*/  LDSM.16.MT88.4 R4, [R228+0x3800] ;  /* 0x00380000e404783b */ /* 0x000fe20000004200 */
[----:B--2---:R-:W-:Y:S02]  /*5d30*/  FADD.FTZ R22, R199, R0 ;  /* 0x00000000c7167221 */ /* 0x004fe40000010000 */
[----:B------:R-:W-:-:S02]  /*5d40*/  IMAD.MOV.U32 R199, RZ, RZ, R96 ;  /* 0x000000ffffc77224 */ /* 0x000fc400078e0060 */
[----:B------:R-:W2:Y:S01]  /*5d50*/  LDSM.16.MT88.4 R96, [R226+0x3800] ;  /* 0x00380000e260783b */ /* 0x000ea20000004200 */
[----:B------:R-:W-:Y:S02]  /*5d60*/  IMAD.MOV.U32 R101, RZ, RZ, R128 ;  /* 0x000000ffff657224 */ /* 0x000fe400078e0080 */
[----:B------:R-:W-:Y:S02]  /*5d70*/  IMAD.MOV.U32 R102, RZ, RZ, R130 ;  /* 0x000000ffff667224 */ /* 0x000fe400078e0082 */
[----:B------:R-:W-:Y:S02]  /*5d80*/  IMAD.MOV.U32 R103, RZ, RZ, R129 ;  /* 0x000000ffff677224 */ /* 0x000fe400078e0081 */
[----:B------:R-:W-:Y:S02]  /*5d90*/  IMAD.MOV.U32 R200, RZ, RZ, R233 ;  /* 0x000000ffffc87224 */ /* 0x000fe400078e00e9 */
[----:B------:R-:W-:Y:S02]  /*5da0*/  IMAD.MOV.U32 R201, RZ, RZ, R232 ;  /* 0x000000ffffc97224 */ /* 0x000fe400078e00e8 */
[----:B------:R-:W-:-:S02]  /*5db0*/  IMAD.MOV.U32 R202, RZ, RZ, R231 ;  /* 0x000000ffffca7224 */ /* 0x000fc400078e00e7 */
[----:B------:R-:W-:Y:S01]  /*5dc0*/  IMAD.MOV.U32 R203, RZ, RZ, R230 ;  /* 0x000000ffffcb7224 */ /* 0x000fe200078e00e6 */
[C---:B------:R-:W-:Y:S01]  /*5dd0*/  HMMA.16816.F32.BF16 R100, R8.reuse, R16, R100 ;  /* 0x000000100864723c */ /* 0x040fe20000041864 */
[----:B------:R4:W-:Y:S08]  /*5de0*/  MUFU.EX2 R16, R34 ;  /* 0x0000002200107308 */ /* 0x0009f00000000800 */
[----:B------:R-:W1:Y:S01]  /*5df0*/  MUFU.EX2 R31, R31 ;  /* 0x0000001f001f7308 */ /* 0x000e620000000800 */
[C---:B------:R-:W-:Y:S07]  /*5e00*/  HMMA.16816.F32.BF16 R212, R8.reuse, R12, R200 ;  /* 0x0000000c08d4723c */ /* 0x040fee00000418c8 */
[----:B------:R-:W-:Y:S01]  /*5e10*/  MUFU.EX2 R27, R27 ;  /* 0x0000001b001b7308 */ /* 0x000fe20000000800 */
[----:B------:R-:W-:Y:S07]  /*5e20*/  HMMA.16816.F32.BF16 R64, R8, R14, R64 ;  /* 0x0000000e0840723c */ /* 0x000fee0000041840 */
[----:B------:R-:W-:Y:S01]  /*5e30*/  MUFU.EX2 R26, R26 ;  /* 0x0000001a001a7308 */ /* 0x000fe20000000800 */
[----:B------:R-:W-:Y:S01]  /*5e40*/  IMAD.MOV.U32 R132, RZ, RZ, R224 ;  /* 0x000000ffff847224 */ /* 0x000fe200078e00e0 */
[----:B------:R3:W5:Y:S06]  /*5e50*/  LDL.LU R233, [R1+0x80] ;  /* 0x0000800001e97983 */ /* 0x00076c0000300800 */
[----:B------:R2:W2:Y:S08]  /*5e60*/  MUFU.EX2 R18, R33 ;  /* 0x0000002100127308 */ /* 0x0004b00000000800 */
[----:B------:R3:W-:Y:S01]  /*5e70*/  MUFU.EX2 R17, R23 ;  /* 0x0000001700117308 */ /* 0x0007e20000000800 */
[----:B----4-:R-:W-:Y:S01]  /*5e80*/  IMAD.MOV.U32 R34, RZ, RZ, R131 ;  /* 0x000000ffff227224 */ /* 0x010fe200078e0083 */
[----:B-1----:R-:W-:Y:S01]  /*5e90*/  F2FP.BF16.PACK_AB R130, R31, R32 ;  /* 0x000000201f82723e */ /* 0x002fe200000010ff */
[----:B------:R-:W-:Y:S01]  /*5ea0*/  IMAD.MOV.U32 R133, RZ, RZ, R227 ;  /* 0x000000ffff857224 */ /* 0x000fe200078e00e3 */
[----:B------:R-:W-:Y:S04]  /*5eb0*/  LDSM.16.MT88.4 R200, [R228+0x1800] ;  /* 0x00180000e4c8783b */ /* 0x000fe80000004200 */
[----:B------:R1:W-:Y:S01]  /*5ec0*/  MUFU.EX2 R14, R29 ;  /* 0x0000001d000e7308 */ /* 0x0003e20000000800 */
[----:B--2---:R-:W-:Y:S01]  /*5ed0*/  IMAD.MOV.U32 R33, RZ, RZ, R163 ;  /* 0x000000ffff217224 */ /* 0x004fe200078e00a3 */
[----:B------:R2:W5:Y:S06]  /*5ee0*/  LDL.LU R232, [R1+0x7c] ;  /* 0x00007c0001e87983 */ /* 0x00056c0000300800 */
[----:B------:R4:W2:Y:S01]  /*5ef0*/  MUFU.EX2 R15, R28 ;  /* 0x0000001c000f7308 */ /* 0x0008a20000000800 */
[----:B---3--:R-:W-:-:S07]  /*5f00*/  FADD.FTZ R23, R246, R2 ;  /* 0x00000002f6177221 */ /* 0x008fce0000010000 */
[----:B------:R3:W-:Y:S01]  /*5f10*/  MUFU.EX2 R12, R25 ;  /* 0x00000019000c7308 */ /* 0x0007e20000000800 */
[----:B-1----:R-:W-:-:S07]  /*5f20*/  IMAD.MOV.U32 R29, RZ, RZ, R160 ;  /* 0x000000ffff1d7224 */ /* 0x002fce00078e00a0 */
[----:B------:R-:W1:Y:S01]  /*5f30*/  MUFU.EX2 R13, R24 ;  /* 0x00000018000d7308 */ /* 0x000e620000000800 */
[----:B----4-:R-:W-:-:S07]  /*5f40*/  IMAD.MOV.U32 R28, RZ, RZ, R161 ;  /* 0x000000ffff1c7224 */ /* 0x010fce00078e00a1 */
[----:B------:R-:W-:Y:S01]  /*5f50*/  MUFU.EX2 R9, R30 ;  /* 0x0000001e00097308 */ /* 0x000fe20000000800 */
[----:B---3--:R-:W-:-:S07]  /*5f60*/  IMAD.MOV.U32 R25, RZ, RZ, R162 ;  /* 0x000000ffff197224 */ /* 0x008fce00078e00a2 */
[----:B------:R-:W3:Y:S01]  /*5f70*/  MUFU.EX2 R11, R35 ;  /* 0x00000023000b7308 */ /* 0x000ee20000000800 */
[----:B------:R-:W4:Y:S01]  /*5f80*/  LDSM.16.MT88.4 R160, [R225+0x1800] ;  /* 0x00180000e1a0783b */ /* 0x000f220000004200 */
[----:B------:R-:W-:-:S06]  /*5f90*/  @P3 IMAD.HI.U32 R2, R25, c[0x0][0x2c8], RZ ;  /* 0x0000b20019023a27 */ /* 0x000fcc00078e00ff */
[----:B------:R-:W-:Y:S08]  /*5fa0*/  MUFU.EX2 R8, R36 ;  /* 0x0000002400087308 */ /* 0x000ff00000000800 */
[----:B------:R-:W3:Y:S01]  /*5fb0*/  MUFU.EX2 R10, R37 ;  /* 0x00000025000a7308 */ /* 0x000ee20000000800 */
[----:B------:R-:W-:Y:S01]  /*5fc0*/  IMAD.MOV.U32 R0, RZ, RZ, R25 ;  /* 0x000000ffff007224 */ /* 0x000fe200078e0019 */
[----:B------:R-:W-:Y:S01]  /*5fd0*/  @P3 SHF.R.U32.HI R0, RZ, c[0x0][0x2cc], R2 ;  /* 0x0000b300ff003a19 */ /* 0x000fe20000011602 */
[----:B------:R-:W-:Y:S01]  /*5fe0*/  IMAD.MOV.U32 R2, RZ, RZ, c[0x0][0x168] ;  /* 0x00005a00ff027624 */ /* 0x000fe200078e00ff */
[----:B------:R-:W-:Y:S01]  /*5ff0*/  F2FP.BF16.PACK_AB R128, R18, R16 ;  /* 0x000000101280723e */ /* 0x000fe200000010ff */
[----:B------:R4:W5:Y:S01]  /*6000*/  LDL.LU R231, [R1+0x78] ;  /* 0x0000780001e77983 */ /* 0x0009620000300800 */
[----:B--2---:R-:W-:-:S02]  /*6010*/  F2FP.BF16.PACK_AB R129, R15, R14 ;  /* 0x0000000e0f81723e */ /* 0x004fc400000010ff */
[----:B------:R-:W-:Y:S02]  /*6020*/  F2FP.BF16.PACK_AB R131, R26, R27 ;  /* 0x0000001b1a83723e */ /* 0x000fe400000010ff */
[----:B------:R-:W-:Y:S01]  /*6030*/  F2FP.BF16.PACK_AB R126, R19, R17 ;  /* 0x00000011137e723e */ /* 0x000fe200000010ff */
[----:B------:R-:W-:Y:S01]  /*6040*/  FADD.FTZ R3, R29, R22 ;  /* 0x000000161d037221 */ /* 0x000fe20000010000 */
[----:B-1----:R-:W-:Y:S01]  /*6050*/  F2FP.BF16.PACK_AB R124, R13, R12 ;  /* 0x0000000c0d7c723e */ /* 0x002fe200000010ff */
[----:B------:R1:W5:Y:S01]  /*6060*/  LDL.LU R230, [R1+0x74] ;  /* 0x0000740001e67983 */ /* 0x0003620000300800 */
[----:B---3--:R-:W-:Y:S02]  /*6070*/  F2FP.BF16.PACK_AB R125, R11, R9 ;  /* 0x000000090b7d723e */ /* 0x008fe400000010ff */
[----:B------:R-:W-:Y:S02]  /*6080*/  F2FP.BF16.PACK_AB R127, R10, R8 ;  /* 0x000000080a7f723e */ /* 0x000fe400000010ff */
[----:B------:R-:W-:Y:S01]  /*6090*/  IADD3 R0, R0, c[0x0][0x1d0], -R2 ;  /* 0x0000740000007a10 */ /* 0x000fe20007ffe802 */
[----:B------:R-:W-:Y:S01]  /*60a0*/  HMMA.16816.F32.BF16 R172, R128, R184, R172 ;  /* 0x000000b880ac723c */ /* 0x000fe200000418ac */
[----:B------:R-:W-:Y:S01]  /*60b0*/  FADD.FTZ R3, R132, R3 ;  /* 0x0000000384037221 */ /* 0x000fe20000010000 */
[----:B------:R1:W5:Y:S01]  /*60c0*/  LDL.LU R227, [R1+0x70] ;  /* 0x0000700001e37983 */ /* 0x0003620000300800 */
[----:B------:R-:W-:-:S05]  /*60d0*/  SHF.R.S32.HI R2, RZ, 0x1f, R0 ;  /* 0x0000001fff027819 */ /* 0x000fca0000011400 */
[C---:B------:R-:W-:Y:S01]  /*60e0*/  HMMA.16816.F32.BF16 R152, R124.reuse, R184, R152 ;  /* 0x000000b87c98723c */ /* 0x040fe20000041898 */
[----:B------:R-:W-:Y:S01]  /*60f0*/  LEA.HI R24, R2, R0, RZ, 0x6 ;  /* 0x0000000002187211 */ /* 0x000fe200078f30ff */
[----:B------:R-:W-:Y:S01]  /*6100*/  FADD.FTZ R0, R28, R23 ;  /* 0x000000171c007221 */ /* 0x000fe20000010000 */
[----:B------:R1:W5:Y:S05]  /*6110*/  LDL.LU R224, [R1+0x6c] ;  /* 0x00006c0001e07983 */ /* 0x00036a0000300800 */
[----:B------:R-:W-:Y:S01]  /*6120*/  HMMA.16816.F32.BF16 R156, R124, R186, R156 ;  /* 0x000000ba7c9c723c */ /* 0x000fe2000004189c */
[----:B------:R-:W-:-:S07]  /*6130*/  FADD.FTZ R0, R34, R0 ;  /* 0x0000000022007221 */ /* 0x000fce0000010000 */
[----:B------:R-:W-:Y:S08]  /*6140*/  HMMA.16816.F32.BF16 R184, R128, R186, R84 ;  /* 0x000000ba80b8723c */ /* 0x000ff00000041854 */
[C---:B------:R-:W-:Y:S08]  /*6150*/  HMMA.16816.F32.BF16 R88, R124.reuse, R96, R88 ;  /* 0x000000607c58723c */ /* 0x040ff00000041858 */
[----:B------:R-:W-:Y:S08]  /*6160*/  HMMA.16816.F32.BF16 R92, R124, R98, R92 ;  /* 0x000000627c5c723c */ /* 0x000ff0000004185c */
[C---:B------:R-:W-:Y:S08]  /*6170*/  HMMA.16816.F32.BF16 R84, R128.reuse, R96, R220 ;  /* 0x000000608054723c */ /* 0x040ff000000418dc */
[----:B------:R-:W-:Y:S01]  /*6180*/  HMMA.16816.F32.BF16 R96, R128, R98, R116 ;  /* 0x000000628060723c */ /* 0x000fe20000041874 */
[----:B------:R-:W-:-:S07]  /*6190*/  FADD.FTZ R0, R205, R0 ;  /* 0x00000000cd007221 */ /* 0x000fce0000010000 */
[-C--:B------:R-:W-:Y:S08]  /*61a0*/  HMMA.16816.F32.BF16 R120, R124, R4.reuse, R120 ;  /* 0x000000047c78723c */ /* 0x080ff00000041878 */
        /* <DEDUP_REMOVED lines=13> */
[----:B------:R-:W-:Y:S01]  /*6280*/  FADD.FTZ R3, R204, R3 ;  /* 0x00000003cc037221 */ /* 0x000fe20000010000 */
[----:B----4-:R-:W-:Y:S01]  /*6290*/  HMMA.16816.F32.BF16 R140, R128, R160, R140 ;  /* 0x000000a0808c723c */ /* 0x010fe2000004188c */
[----:B------:R-:W-:-:S02]  /*62a0*/  FADD.FTZ R4, R60, R4 ;  /* 0x000000043c047221 */ /* 0x000fc40000010000 */
[----:B------:R-:W-:Y:S02]  /*62b0*/  FADD.FTZ R5, R39, R5 ;  /* 0x0000000527057221 */ /* 0x000fe40000010000 */
[----:B------:R-:W-:-:S03]  /*62c0*/  FADD.FTZ R2, R209, R0 ;  /* 0x00000000d1027221 */ /* 0x000fc60000010000 */
[----:B------:R-:W-:Y:S01]  /*62d0*/  HMMA.16816.F32.BF16 R144, R124, R160, R144 ;  /* 0x000000a07c90723c */ /* 0x000fe20000041890 */
[----:B------:R-:W-:Y:S02]  /*62e0*/  FADD.FTZ R0, R206, R3 ;  /* 0x00000003ce007221 */ /* 0x000fe40000010000 */
[----:B------:R-:W-:-:S05]  /*62f0*/  FADD.FTZ R4, R62, R4 ;  /* 0x000000043e047221 */ /* 0x000fca0000010000 */
[----:B------:R-:W-:Y:S01]  /*6300*/  HMMA.16816.F32.BF16 R148, R124, R162, R148 ;  /* 0x000000a27c94723c */ /* 0x000fe20000041894 */
[----:B------:R-:W-:Y:S02]  /*6310*/  FADD.FTZ R5, R38, R5 ;  /* 0x0000000526057221 */ /* 0x000fe40000010000 */
[----:B------:R-:W-:-:S05]  /*6320*/  FADD.FTZ R3, R16, R2 ;  /* 0x0000000210037221 */ /* 0x000fca0000010000 */
[----:B------:R-:W-:Y:S01]  /*6330*/  HMMA.16816.F32.BF16 R160, R128, R162, R40 ;  /* 0x000000a280a0723c */ /* 0x000fe20000041828 */
[----:B------:R-:W-:-:S06]  /*6340*/  FADD.FTZ R2, R14, R0 ;  /* 0x000000000e027221 */ /* 0x000fcc0000010000 */
[----:B------:R-:W-:Y:S02]  /*6350*/  IMAD.MOV.U32 R40, RZ, RZ, R83 ;  /* 0x000000ffff287224 */ /* 0x000fe400078e0053 */
[----:B------:R-:W-:Y:S02]  /*6360*/  IMAD.MOV.U32 R41, RZ, RZ, R82 ;  /* 0x000000ffff297224 */ /* 0x000fe400078e0052 */
[----:B------:R-:W-:Y:S02]  /*6370*/  IMAD.MOV.U32 R42, RZ, RZ, R81 ;  /* 0x000000ffff2a7224 */ /* 0x000fe400078e0051 */
[----:B------:R-:W-:Y:S02]  /*6380*/  IMAD.MOV.U32 R43, RZ, RZ, R80 ;  /* 0x000000ffff2b7224 */ /* 0x000fe400078e0050 */
[----:B------:R-:W2:Y:S01]  /*6390*/  LDSM.16.MT88.4 R80, [R225+0x3800] ;  /* 0x00380000e150783b */ /* 0x000ea20000004200 */
[----:B------:R-:W-:Y:S02]  /*63a0*/  FADD.FTZ R0, R12, R4 ;  /* 0x000000040c007221 */ /* 0x000fe40000010000 */
[----:B------:R-:W-:Y:S01]  /*63b0*/  FADD.FTZ R4, R9, R5 ;  /* 0x0000000509047221 */ /* 0x000fe20000010000 */
[----:B------:R-:W-:Y:S01]  /*63c0*/  SHF.R.S32.HI R5, RZ, 0x6, R24 ;  /* 0x00000006ff057819 */ /* 0x000fe20000011418 */
[----:B------:R-:W-:-:S02]  /*63d0*/  FADD.FTZ R3, R18, R3 ;  /* 0x0000000312037221 */ /* 0x000fc40000010000 */
[----:B------:R-:W-:Y:S01]  /*63e0*/  FADD.FTZ R2, R15, R2 ;  /* 0x000000020f027221 */ /* 0x000fe20000010000 */
[----:B------:R-:W-:Y:S01]  /*63f0*/  IMNMX R5, R139, R5, !PT ;  /* 0x000000058b057217 */ /* 0x000fe20007800200 */
[----:B------:R-:W-:Y:S01]  /*6400*/  FADD.FTZ R0, R13, R0 ;  /* 0x000000000d007221 */ /* 0x000fe20000010000 */
[----:B------:R-:W-:Y:S01]  /*6410*/  IADD3 R222, R138, -0x2, RZ ;  /* 0xfffffffe8ade7810 */ /* 0x000fe20007ffe0ff */
[----:B------:R-:W-:Y:S02]  /*6420*/  FADD.FTZ R4, R11, R4 ;  /* 0x000000040b047221 */ /* 0x000fe40000010000 */
[----:B------:R-:W-:Y:S02]  /*6430*/  FADD.FTZ R3, R32, R3 ;  /* 0x0000000320037221 */ /* 0x000fe40000010000 */
[----:B------:R-:W-:Y:S01]  /*6440*/  FADD.FTZ R2, R27, R2 ;  /* 0x000000021b027221 */ /* 0x000fe20000010000 */
[----:B------:R3:W-:Y:S01]  /*6450*/  STL [R1+0x38], R5 ;  /* 0x0000380501007387 */ /* 0x0007e20000100800 */
[----:B------:R-:W-:Y:S01]  /*6460*/  FADD.FTZ R0, R17, R0 ;  /* 0x0000000011007221 */ /* 0x000fe20000010000 */
[----:B------:R-:W-:Y:S01]  /*6470*/  ISETP.GE.AND P0, PT, R222, R5, PT ;  /* 0x00000005de00720c */ /* 0x000fe20003f06270 */
[----:B------:R-:W-:-:S02]  /*6480*/  FADD.FTZ R4, R8, R4 ;  /* 0x0000000408047221 */ /* 0x000fc40000010000 */
[----:B---3--:R-:W-:Y:S02]  /*6490*/  FADD.FTZ R5, R31, R3 ;  /* 0x000000031f057221 */ /* 0x008fe40000010000 */
[----:B------:R-:W-:Y:S02]  /*64a0*/  FADD.FTZ R3, R26, R2 ;  /* 0x000000021a037221 */ /* 0x000fe40000010000 */
[----:B------:R-:W-:Y:S02]  /*64b0*/  FADD.FTZ R2, R19, R0 ;  /* 0x0000000013027221 */ /* 0x000fe40000010000 */
[----:B------:R-:W-:Y:S01]  /*64c0*/  FADD.FTZ R0, R10, R4 ;  /* 0x000000040a007221 */ /* 0x000fe20000010000 */
[----:B------:R1:W-:Y:S04]  /*64d0*/  STL [R1+0x8], R5 ;  /* 0x0000080501007387 */ /* 0x0003e80000100800 */
[----:B------:R1:W-:Y:S04]  /*64e0*/  STL [R1+0x4], R3 ;  /* 0x0000040301007387 */ /* 0x0003e80000100800 */
[----:B------:R1:W-:Y:S04]  /*64f0*/  STL [R1+0x14], R0 ;  /* 0x0000140001007387 */ /* 0x0003e80000100800 */
[----:B------:R1:W-:Y:S01]  /*6500*/  STL [R1+0x10], R2 ;  /* 0x0000100201007387 */ /* 0x0003e20000100800 */
[-C--:B------:R-:W-:Y:S08]  /*6510*/  HMMA.16816.F32.BF16 R188, R128, R192.reuse, R188 ;  /* 0x000000c080bc723c */ /* 0x080ff000000418bc */
[C---:B------:R-:W-:Y:S08]  /*6520*/  HMMA.16816.F32.BF16 R164, R124.reuse, R192, R164 ;  /* 0x000000c07ca4723c */ /* 0x040ff000000418a4 */
[-C--:B------:R-:W-:Y:S08]  /*6530*/  HMMA.16816.F32.BF16 R168, R124, R194.reuse, R168 ;  /* 0x000000c27ca8723c */ /* 0x080ff000000418a8 */
[----:B------:R-:W-:Y:S08]  /*6540*/  HMMA.16816.F32.BF16 R192, R128, R194, R68 ;  /* 0x000000c280c0723c */ /* 0x000ff00000041844 */
[C---:B------:R-:W-:Y:S08]  /*6550*/  HMMA.16816.F32.BF16 R176, R124.reuse, R200, R176 ;  /* 0x000000c87cb0723c */ /* 0x040ff000000418b0 */
[C---:B------:R-:W-:Y:S08]  /*6560*/  HMMA.16816.F32.BF16 R180, R124.reuse, R202, R180 ;  /* 0x000000ca7cb4723c */ /* 0x040ff000000418b4 */
[C---:B--2---:R-:W-:Y:S08]  /*6570*/  HMMA.16816.F32.BF16 R72, R124.reuse, R80, R48 ;  /* 0x000000507c48723c */ /* 0x044ff00000041830 */
        /* <DEDUP_REMOVED lines=9> */
[-C--:B------:R-:W-:Y:S08]  /*6610*/  HMMA.16816.F32.BF16 R124, R124, R6.reuse, R44 ;  /* 0x000000067c7c723c */ /* 0x080ff0000004182c */
[----:B------:R-:W-:Y:S01]  /*6620*/  HMMA.16816.F32.BF16 R128, R128, R6, R64 ;  /* 0x000000068080723c */ /* 0x000fe20000041840 */
[----:B------:R-:W-:Y:S01]  /*6630*/  @!UPT UIADD3 URZ, URZ, URZ, URZ ;  /* 0x0000003f3f3ff290 */ /* 0x000fe2000fffe03f */
[----:B------:R-:W-:Y:S11]  /*6640*/  @!P0 BRA `(.L_x_958) ;  /* 0x00004c7000008947 */ /* 0x000ff60003800000 */
[----:B-1----:R1:W-:Y:S01]  /*6650*/  STL [R1], R222 ;  /* 0x000000de01007387 */ /* 0x0023e20000100800 */
[----:B------:R-:W-:Y:S01]  /*6660*/  IMAD.MOV.U32 R133, RZ, RZ, R136 ;  /* 0x000000ffff857224 */ /* 0x000fe200078e0088 */
[----:B------:R-:W-:Y:S01]  /*6670*/  MOV R139, R134 ;  /* 0x00000086008b7202 */ /* 0x000fe20000000f00 */
[----:B------:R-:W-:Y:S01]  /*6680*/  IMAD.MOV.U32 R132, RZ, RZ, R137 ;  /* 0x000000ffff847224 */ /* 0x000fe200078e0089 */
[----:B------:R-:W-:-:S07]  /*6690*/  MOV R138, R135 ;  /* 0x00000087008a7202 */ /* 0x000fce0000000f00 */
.L_x_959:
[----:B------:R-:W-:Y:S04]  /*66a0*/  DEPBAR.LE SB0, 0x0 ;  /* 0x000080000000791a */ /* 0x000fe80000000000 */
[----:B------:R-:W-:Y:S01]  /*66b0*/  WARPSYNC 0xffffffff ;  /* 0xffffffff00007948 */ /* 0x000fe20003800000 */
[----:B------:R-:W-:Y:S08]  /*66c0*/  BAR.SYNC.DEFER_BLOCKING 0x0 ;  /* 0x0000000000007b1d */ /* 0x000ff00000010000 */
[----:B-----5:R-:W-:Y:S08]  /*66d0*/  LDSM.16.M88.4 R64, [R231] ;  /* 0x00000000e740783b */ /* 0x020ff00000000200 */
[----:B------:R-:W2:Y:S08]  /*66e0*/  LDSM.16.M88.4 R16, [R224] ;  /* 0x00000000e010783b */ /* 0x000eb00000000200 */
[----:B------:R-:W3:Y:S08]  /*66f0*/  LDSM.16.M88.4 R60, [R231+0x2000] ;  /* 0x00200000e73c783b */ /* 0x000ef00000000200 */
[----:B------:R-:W3:Y:S08]  /*6700*/  LDSM.16.M88.4 R32, [R224+0x800] ;  /* 0x00080000e020783b */ /* 0x000ef00000000200 */
[----:B------:R-:W4:Y:S06]  /*6710*/  LDL.64 R136, [R1+0x28] ;  /* 0x0000280001887983 */ /* 0x000f2c0000100a00 */
[----:B------:R-:W1:Y:S08]  /*6720*/  LDSM.16.M88.4 R48, [R224+0x1000] ;  /* 0x00100000e030783b */ /* 0x000e700000000200 */
[----:B------:R-:W4:Y:S01]  /*6730*/  LDL R217, [R1+0x18] ;  /* 0x0000180001d97983 */ /* 0x000f220000100800 */
[-C--:B--2---:R-:W-:Y:S03]  /*6740*/  HMMA.16816.F32.BF16 R4, R64, R16.reuse, RZ ;  /* 0x000000104004723c */ /* 0x084fe600000418ff */
[----:B------:R-:W2:Y:S04]  /*6750*/  LDL R218, [R1+0x34] ;  /* 0x0000340001da7983 */ /* 0x000ea80000100800 */
[----:B------:R-:W4:Y:S01]  /*6760*/  LDL.LU R216, [R1] ;  /* 0x0000000001d87983 */ /* 0x000f220000300800 */
[C---:B---3--:R-:W-:Y:S03]  /*6770*/  HMMA.16816.F32.BF16 R8, R60.reuse, R16, RZ ;  /* 0x000000103c08723c */ /* 0x048fe600000418ff */
[----:B------:R-:W3:Y:S05]  /*6780*/  LDSM.16.M88.4 R204, [R224+0x1800] ;  /* 0x00180000e0cc783b */ /* 0x000eea0000000200 */
[-C--:B------:R-:W-:Y:S03]  /*6790*/  HMMA.16816.F32.BF16 R12, R60, R18.reuse, RZ ;  /* 0x000000123c0c723c */ /* 0x080fe600000418ff */
[----:B------:R-:W-:Y:S05]  /*67a0*/  LDSM.16.M88.4 R208, [R233] ;  /* 0x00000000e9d0783b */ /* 0x000fea0000000200 */
[C---:B------:R-:W-:Y:S03]  /*67b0*/  HMMA.16816.F32.BF16 R16, R64.reuse, R18, RZ ;  /* 0x000000124010723c */ /* 0x040fe600000418ff */
[----:B------:R-:W-:Y:S05]  /*67c0*/  LDSM.16.M88.4 R212, [R233+0x2000] ;  /* 0x00200000e9d4783b */ /* 0x000fea0000000200 */
[-C--:B------:R-:W-:Y:S03]  /*67d0*/  HMMA.16816.F32.BF16 R20, R64, R32.reuse, RZ ;  /* 0x000000204014723c */ /* 0x080fe600000418ff */
[----:B------:R1:W-:Y:S04]  /*67e0*/  STL [R1+0x8c], R130 ;  /* 0x00008c8201007387 */ /* 0x0003e80000100800 */
[----:B------:R3:W-:Y:S01]  /*67f0*/  STL [R1+0x88], R131 ;  /* 0x0000888301007387 */ /* 0x0007e20000100800 */
[C---:B------:R-:W-:Y:S03]  /*6800*/  HMMA.16816.F32.BF16 R24, R60.reuse, R32, RZ ;  /* 0x000000203c18723c */ /* 0x040fe600000418ff */
[----:B------:R-:W-:Y:S04]  /*6810*/  STL [R1+0x6c], R235 ;  /* 0x00006ceb01007387 */ /* 0x000fe80000100800 */
[----:B------:R-:W-:Y:S01]  /*6820*/  STL [R1+0x70], R243 ;  /* 0x000070f301007387 */ /* 0x000fe20000100800 */
[-C--:B------:R-:W-:Y:S03]  /*6830*/  HMMA.16816.F32.BF16 R28, R60, R34.reuse, RZ ;  /* 0x000000223c1c723c */ /* 0x080fe600000418ff */
[----:B------:R-:W-:Y:S04]  /*6840*/  STL [R1+0x74], R242 ;  /* 0x000074f201007387 */ /* 0x000fe80000100800 */
[----:B------:R-:W-:Y:S01]  /*6850*/  STL [R1+0x78], R241 ;  /* 0x000078f101007387 */ /* 0x000fe20000100800 */
[C---:B------:R-:W-:Y:S03]  /*6860*/  HMMA.16816.F32.BF16 R32, R64.reuse, R34, RZ ;  /* 0x000000224020723c */ /* 0x040fe600000418ff */
[----:B-1----:R-:W2:Y:S04]  /*6870*/  LDL R130, [R1+0x3c] ;  /* 0x00003c0001827983 */ /* 0x002ea80000100800 */
[----:B---3--:R-:W3:Y:S01]  /*6880*/  LDL R131, [R1+0x1c] ;  /* 0x00001c0001837983 */ /* 0x008ee20000100800 */
[-C--:B------:R-:W-:Y:S03]  /*6890*/  HMMA.16816.F32.BF16 R36, R64, R48.reuse, RZ ;  /* 0x000000304024723c */ /* 0x080fe600000418ff */
[----:B------:R-:W-:Y:S04]  /*68a0*/  STL [R1+0x7c], R231 ;  /* 0x00007ce701007387 */ /* 0x000fe80000100800 */
[----:B------:R-:W-:Y:S01]  /*68b0*/  STL [R1+0x80], R224 ;  /* 0x000080e001007387 */ /* 0x000fe20000100800 */
[C---:B------:R-:W-:Y:S03]  /*68c0*/  HMMA.16816.F32.BF16 R40, R60.reuse, R48, RZ ;  /* 0x000000303c28723c */ /* 0x040fe600000418ff */
[----:B------:R-:W-:Y:S05]  /*68d0*/  STL [R1+0x84], R240 ;  /* 0x000084f001007387 */ /* 0x000fea0000100800 */
[-C--:B------:R-:W-:Y:S08]  /*68e0*/  HMMA.16816.F32.BF16 R44, R60, R50.reuse, RZ ;  /* 0x000000323c2c723c */ /* 0x080ff000000418ff */
[C---:B------:R-:W-:Y:S08]  /*68f0*/  HMMA.16816.F32.BF16 R48, R64.reuse, R50, RZ ;  /* 0x000000324030723c */ /* 0x040ff000000418ff */
[-C--:B------:R-:W-:Y:S08]  /*6900*/  HMMA.16816.F32.BF16 R52, R64, R204.reuse, RZ ;  /* 0x000000cc4034723c */ /* 0x080ff000000418ff */
[C---:B------:R-:W-:Y:S08]  /*6910*/  HMMA.16816.F32.BF16 R56, R60.reuse, R204, RZ ;  /* 0x000000cc3c38723c */ /* 0x040ff000000418ff */
[-C--:B------:R-:W-:Y:S08]  /*6920*/  HMMA.16816.F32.BF16 R60, R60, R206.reuse, RZ ;  /* 0x000000ce3c3c723c */ /* 0x080ff000000418ff */
[----:B------:R-:W-:Y:S01]  /*6930*/  HMMA.16816.F32.BF16 R64, R64, R206, RZ ;  /* 0x000000ce4040723c */ /* 0x000fe200000418ff */
[----:B------:R-:W1:Y:S07]  /*6940*/  LDSM.16.M88.4 R204, [R235] ;  /* 0x00000000ebcc783b */ /* 0x000e6e0000000200 */
[-C--:B-1----:R-:W-:Y:S08]  /*6950*/  HMMA.16816.F32.BF16 R4, R208, R204.reuse, R4 ;  /* 0x000000ccd004723c */ /* 0x082ff00000041804 */
[C---:B------:R-:W-:Y:S08]  /*6960*/  HMMA.16816.F32.BF16 R8, R212.reuse, R204, R8 ;  /* 0x000000ccd408723c */ /* 0x040ff00000041808 */
[-C--:B------:R-:W-:Y:S08]  /*6970*/  HMMA.16816.F32.BF16 R12, R212, R206.reuse, R12 ;  /* 0x000000ced40c723c */ /* 0x080ff0000004180c */
[C---:B------:R-:W-:Y:S01]  /*6980*/  HMMA.16816.F32.BF16 R16, R208.reuse, R206, R16 ;  /* 0x000000ced010723c */ /* 0x040fe20000041810 */
[----:B------:R-:W1:Y:S07]  /*6990*/  LDSM.16.M88.4 R204, [R243] ;  /* 0x00000000f3cc783b */ /* 0x000e6e0000000200 */
[-C--:B-1----:R-:W-:Y:S08]  /*69a0*/  HMMA.16816.F32.BF16 R20, R208, R204.reuse, R20 ;  /* 0x000000ccd014723c */ /* 0x082ff00000041814 */
[C---:B------:R-:W-:Y:S08]  /*69b0*/  HMMA.16816.F32.BF16 R24, R212.reuse, R204, R24 ;  /* 0x000000ccd418723c */ /* 0x040ff00000041818 */
[-C--:B------:R-:W-:Y:S08]  /*69c0*/  HMMA.16816.F32.BF16 R28, R212, R206.reuse, R28 ;  /* 0x000000ced41c723c */ /* 0x080ff0000004181c */
[C---:B------:R-:W-:Y:S01]  /*69d0*/  HMMA.16816.F32.BF16 R32, R208.reuse, R206, R32 ;  /* 0x000000ced020723c */ /* 0x040fe20000041820 */
[----:B------:R-:W1:Y:S07]  /*69e0*/  LDSM.16.M88.4 R204, [R242] ;  /* 0x00000000f2cc783b */ /* 0x000e6e0000000200 */
[-C--:B-1----:R-:W-:Y:S08]  /*69f0*/  HMMA.16816.F32.BF16 R36, R208, R204.reuse, R36 ;  /* 0x000000ccd024723c */ /* 0x082ff00000041824 */
[C---:B------:R-:W-:Y:S04]  /*6a00*/  HMMA.16816.F32.BF16 R40, R212.reuse, R204, R40 ;  /* 0x000000ccd428723c */ /* 0x040fe80000041828 */
[----:B----4-:R-:W-:Y:S04]  /*6a10*/  ISETP.GT.AND P4, PT, R217, R216, PT ;  /* 0x000000d8d900720c */ /* 0x010fe80003f84270 */
[-C--:B------:R-:W-:Y:S08]  /*6a20*/  HMMA.16816.F32.BF16 R44, R212, R206.reuse, R44 ;  /* 0x000000ced42c723c */ /* 0x080ff0000004182c */
[C---:B------:R-:W-:Y:S01]  /*6a30*/  HMMA.16816.F32.BF16 R48, R208.reuse, R206, R48 ;  /* 0x000000ced030723c */ /* 0x040fe20000041830 */
[----:B------:R-:W1:Y:S03]  /*6a40*/  LDSM.16.M88.4 R204, [R241] ;  /* 0x00000000f1cc783b */ /* 0x000e660000000200 */
[----:B------:R-:W-:Y:S01]  /*6a50*/  @!P4 SHF.R.S32.HI R0, RZ, 0x1f, R216 ;  /* 0x0000001fff00c819 */ /* 0x000fe200000114d8 */
[----:B------:R-:W-:Y:S01]  /*6a60*/  @!P4 IMAD.WIDE.U32 R2, R216, c[0x0][0x208], RZ ;  /* 0x00008200d802ca25 */ /* 0x000fe200078e00ff */
[----:B------:R-:W-:Y:S03]  /*6a70*/  @!P4 MOV R135, 0x5 ;  /* 0x000000050087c802 */ /* 0x000fe60000000f00 */
[----:B------:R-:W-:Y:S04]  /*6a80*/  @!P4 IMAD R0, R0, c[0x0][0x208], RZ ;  /* 0x000082000000ca24 */ /* 0x000fe800078e02ff */
[----:B------:R-:W-:Y:S04]  /*6a90*/  @!P4 IMAD R0, R216, c[0x0][0x20c], R0 ;  /* 0x00008300d800ca24 */ /* 0x000fe800078e0200 */
[----:B------:R-:W-:Y:S01]  /*6aa0*/  @!P4 IMAD.IADD R0, R3, 0x1, R0 ;  /* 0x000000010300c824 */ /* 0x000fe200078e0200 */
[C---:B------:R-:W-:Y:S04]  /*6ab0*/  @!P4 SHF.L.U32 R3, R2.reuse, 0x6, RZ ;  /* 0x000000060203c819 */ /* 0x040fe800000006ff */
[----:B------:R-:W-:Y:S01]  /*6ac0*/  @!P4 SHF.L.U64.HI R134, R2, 0x6, R0 ;  /* 0x000000060286c819 */ /* 0x000fe20000010200 */
[----:B------:R-:W-:Y:S01]  /*6ad0*/  @!P4 IMAD.MOV.U32 R0, RZ, RZ, c[0x0][0x208] ;  /* 0x00008200ff00c624 */ /* 0x000fe200078e00ff */
[C---:B------:R-:W-:Y:S02]  /*6ae0*/  @!P4 IADD3 R2, P2, R3.reuse, R136, RZ ;  /* 0x000000880302c210 */ /* 0x040fe40007f5e0ff */
[----:B------:R-:W-:Y:S02]  /*6af0*/  @!P4 IADD3 R3, P1, P0, R3, 0x40, R136 ;  /* 0x000000400303c810 */ /* 0x000fe4000783e088 */
[----:B--2---:R-:W-:Y:S02]  /*6b00*/  @!P4 IADD3.X R137, R134, R218, RZ, P2, !PT ;  /* 0x000000da8689c210 */ /* 0x004fe400017fe4ff */
[C---:B------:R-:W-:Y:S04]  /*6b10*/  @!P4 LEA R136, P2, R2.reuse, c[0x0][0x1f8], 0x1 ;  /* 0x00007e000288ca11 */ /* 0x040fe800078408ff */
[----:B------:R-:W-:Y:S05]  /*6b20*/  @!P4 LEA.HI.X R137, R2, c[0x0][0x1fc], R137, 0x1, P2 ;  /* 0x00007f000289ca11 */ /* 0x000fea00010f0c89 */
[----:B------:R-:W-:Y:S01]  /*6b30*/  @!PT LDS RZ, [RZ] ;  /* 0x00000000fffff984 */ /* 0x000fe20000000800 */
[----:B------:R-:W-:Y:S01]  /*6b40*/  @!PT LDS RZ, [RZ] ;  /* 0x00000000fffff984 */ /* 0x000fe20000000800 */
[----:B------:R-:W-:Y:S01]  /*6b50*/  @!PT LDS RZ, [RZ] ;  /* 0x00000000fffff984 */ /* 0x000fe20000000800 */
[----:B------:R2:W-:Y:S01]  /*6b60*/  @!P4 LDGSTS.E.BYPASS.LTC128B.128 [R244+0x100], [R136.64], !P6 ;  /* 0x0010000088f4cfae */ /* 0x0005e2000f101d48 */
[-C--:B-1----:R-:W-:Y:S08]  /*6b70*/  HMMA.16816.F32.BF16 R52, R208, R204.reuse, R52 ;  /* 0x000000ccd034723c */ /* 0x082ff00000041834 */
[C---:B------:R-:W-:Y:S08]  /*6b80*/  HMMA.16816.F32.BF16 R56, R212.reuse, R204, R56 ;  /* 0x000000ccd438723c */ /* 0x040ff00000041838 */
[-C--:B------:R-:W-:Y:S08]  /*6b90*/  HMMA.16816.F32.BF16 R60, R212, R206.reuse, R60 ;  /* 0x000000ced43c723c */ /* 0x080ff0000004183c */
[----:B------:R-:W-:Y:S07]  /*6ba0*/  HMMA.16816.F32.BF16 R64, R208, R206, R64 ;  /* 0x000000ced040723c */ /* 0x000fee0000041840 */
[C---:B------:R-:W-:Y:S01]  /*6bb0*/  @!P4 IMAD.SHL.U32 R206, R0.reuse, 0x20, RZ ;  /* 0x0000002000cec824 */ /* 0x040fe200078e00ff */
[----:B------:R-:W-:Y:S04]  /*6bc0*/  @!P4 SHF.L.U64.HI R0, R0, R135, c[0x0][0x20c] ;  /* 0x000083000000c619 */ /* 0x000fe80000010287 */
[----:B------:R-:W-:Y:S02]  /*6bd0*/  @!P4 IADD3.X R135, R134, RZ, R218, P1, P0 ;  /* 0x000000ff8687c210 */ /* 0x000fe40000fe04da */
[C---:B------:R-:W-:Y:S02]  /*6be0*/  @!P4 LEA R204, P1, R3.reuse, c[0x0][0x1f8], 0x1 ;  /* 0x00007e0003ccca11 */ /* 0x040fe400078208ff */
[-C--:B------:R-:W-:Y:S02]  /*6bf0*/  @!P4 IADD3 R134, P0, R136, R206.reuse, RZ ;  /* 0x000000ce8886c210 */ /* 0x080fe40007f1e0ff */
[----:B------:R-:W-:Y:S02]  /*6c00*/  @!P4 LEA.HI.X R205, R3, c[0x0][0x1fc], R135, 0x1, P1 ;  /* 0x00007f0003cdca11 */ /* 0x000fe400008f0c87 */
[-C--:B------:R-:W-:Y:S01]  /*6c10*/  @!P4 IADD3 R2, P1, R134, R206.reuse, RZ ;  /* 0x000000ce8602c210 */ /* 0x080fe20007f3e0ff */
[--C-:B------:R-:W-:Y:S02]  /*6c20*/  @!P4 IMAD.X R135, R137, 0x1, R0.reuse, P0 ;  /* 0x000000018987c824 */ /* 0x100fe400000e0600 */
[----:B------:R1:W-:Y:S01]  /*6c30*/  @!P4 LDGSTS.E.BYPASS.LTC128B.128 [R244+0x2100], [R204.64], !P5 ;  /* 0x02100000ccf4cfae */ /* 0x0003e2000e901d48 */
[----:B--2---:R-:W-:Y:S02]  /*6c40*/  @!P4 IADD3 R136, P0, R2, R206, RZ ;  /* 0x000000ce0288c210 */ /* 0x004fe40007f1e0ff */
[----:B------:R-:W-:Y:S05]  /*6c50*/  @!P4 IADD3.X R3, R135, R0, RZ, P1, !PT ;  /* 0x000000008703c210 */ /* 0x000fea0000ffe4ff */
[----:B------:R2:W-:Y:S01]  /*6c60*/  @!P4 LDGSTS.E.BYPASS.LTC128B.128 [R244+0x900], [R134.64], !P6 ;  /* 0x0090000086f4cfae */ /* 0x0005e2000f101d48 */
[----:B------:R-:W-:Y:S01]  /*6c70*/  @!P4 IMAD.X R137, R3, 0x1, R0, P0 ;  /* 0x000000010389c824 */ /* 0x000fe200000e0600 */
[----:B---3--:R-:W-:Y:S06]  /*6c80*/  MOV R0, R131 ;  /* 0x0000008300007202 */ /* 0x008fec0000000f00 */
[----:B------:R2:W-:Y:S08]  /*6c90*/  @!P4 LDGSTS.E.BYPASS.LTC128B.128 [R244+0x2900], [R134.64+0x80], !P5 ;  /* 0x0290008086f4cfae */ /* 0x0005f0000e901d48 */
[----:B------:R3:W-:Y:S08]  /*6ca0*/  @!P4 LDGSTS.E.BYPASS.LTC128B.128 [R244+0x1100], [R2.64], !P6 ;  /* 0x0110000002f4cfae */ /* 0x0007f0000f101d48 */
[----:B------:R3:W-:Y:S08]  /*6cb0*/  @!P4 LDGSTS.E.BYPASS.LTC128B.128 [R244+0x3100], [R2.64+0x80], !P5 ;  /* 0x0310008002f4cfae */ /* 0x0007f0000e901d48 */
[----:B------:R4:W-:Y:S08]  /*6cc0*/  @!P4 LDGSTS.E.BYPASS.LTC128B.128 [R244+0x1900], [R136.64], !P6 ;  /* 0x0190000088f4cfae */ /* 0x0009f0000f101d48 */
[----:B------:R4:W-:Y:S08]  /*6cd0*/  @!P4 LDGSTS.E.BYPASS.LTC128B.128 [R244+0x3900], [R136.64+0x80], !P5 ;  /* 0x0390008088f4cfae */ /* 0x0009f0000e901d48 */
[----:B-1----:R-:W-:Y:S01]  /*6ce0*/  LDSM.16.M88.4 R204, [R232] ;  /* 0x00000000e8cc783b */ /* 0x002fe20000000200 */
[----:B---3--:R-:W-:Y:S07]  /*6cf0*/  @P3 IMAD.HI.U32 R2, R131, c[0x0][0x2c8], RZ ;  /* 0x0000b20083023a27 */ /* 0x008fee00078e00ff */
[----:B------:R-:W1:Y:S01]  /*6d00*/  LDSM.16.M88.4 R208, [R230] ;  /* 0x00000000e6d0783b */ /* 0x000e620000000200 */
[----:B------:R-:W-:Y:S07]  /*6d10*/  @P3 SHF.R.U32.HI R0, RZ, c[0x0][0x2cc], R2 ;  /* 0x0000b300ff003a19 */ /* 0x000fee0000011602 */
[----:B------:R-:W3:Y:S08]  /*6d20*/  LDSM.16.M88.4 R212, [R232+0x2000] ;  /* 0x00200000e8d4783b */ /* 0x000ef00000000200 */
[----:B------:R-:W0:Y:S08]  /*6d30*/  LDGDEPBAR ;  /* 0x00000000000079af */ /* 0x000e300000000000 */
[----:B--2---:R-:W2:Y:S08]  /*6d40*/  SHFL.IDX PT, R134, R0, RZ, 0x1c1f ;  /* 0x001c1fff00867589 */ /* 0x004eb000000e0000 */
[----:B------:R-:W-:Y:S01]  /*6d50*/  SHFL.IDX PT, R2, R0, 0x2, 0x1c1f ;  /* 0x005c1f0000027f89 */ /* 0x000fe200000e0000 */
[-C--:B-1----:R-:W-:Y:S07]  /*6d60*/  HMMA.16816.F32.BF16 R4, R204, R208.reuse, R4 ;  /* 0x000000d0cc04723c */ /* 0x082fee0000041804 */
[----:B------:R-:W1:Y:S01]  /*6d70*/  SHFL.IDX PT, R3, R0, 0x1, 0x1c1f ;  /* 0x003c1f0000037f89 */ /* 0x000e6200000e0000 */
[C---:B---3--:R-:W-:Y:S07]  /*6d80*/  HMMA.16816.F32.BF16 R8, R212.reuse, R208, R8 ;  /* 0x000000d0d408723c */ /* 0x048fee0000041808 */
[----:B------:R3:W1:Y:S01]  /*6d90*/  SHFL.IDX PT, R135, R0, 0x3, 0x1c1f ;  /* 0x007c1f0000877f89 */ /* 0x00066200000e0000 */
[-C--:B------:R-:W-:Y:S08]  /*6da0*/  HMMA.16816.F32.BF16 R12, R212, R210.reuse, R12 ;  /* 0x000000d2d40c723c */ /* 0x080ff0000004180c */
[C---:B------:R-:W-:Y:S01]  /*6db0*/  HMMA.16816.F32.BF16 R16, R204.reuse, R210, R16 ;  /* 0x000000d2cc10723c */ /* 0x040fe20000041810 */
[----:B------:R-:W4:Y:S03]  /*6dc0*/  LDSM.16.M88.4 R208, [R230+0x800] ;  /* 0x00080000e6d0783b */ /* 0x000f260000000200 */
[----:B---3--:R-:W-:Y:S04]  /*6dd0*/  IMAD.MOV.U32 R0, RZ, RZ, -0x40 ;  /* 0xffffffc0ff007424 */ /* 0x008fe800078e00ff */
[----:B------:R-:W-:Y:S05]  /*6de0*/  IMAD R0, R216, R0, 0x1 ;  /* 0x00000001d8007424 */ /* 0x000fea00078e0200 */
[----:B------:R-:W-:Y:S02]  /*6df0*/  IADD3 R0, R0, c[0x0][0x1d0], -R130 ;  /* 0x0000740000007a10 */ /* 0x000fe40007ffe882 */
[----:B------:R-:W3:Y:S02]  /*6e00*/  LDL R130, [R1+0x30] ;  /* 0x0000300001827983 */ /* 0x000ee40000100800 */
[----:B------:R-:W-:Y:S04]  /*6e10*/  IADD3 R0, R0, -c[0x0][0x168], RZ ;  /* 0x80005a0000007a10 */ /* 0x000fe80007ffe0ff */
[C---:B--2---:R-:W-:Y:S01]  /*6e20*/  IADD3 R134, R0.reuse, R134, RZ ;  /* 0x0000008600867210 */ /* 0x044fe20007ffe0ff */
[C---:B-1----:R-:W-:Y:S01]  /*6e30*/  IMAD.IADD R3, R0.reuse, 0x1, R3 ;  /* 0x0000000100037824 */ /* 0x042fe200078e0203 */
[C---:B------:R-:W-:Y:S01]  /*6e40*/  IADD3 R2, R0.reuse, R2, RZ ;  /* 0x0000000200027210 */ /* 0x040fe20007ffe0ff */
[----:B------:R-:W-:Y:S01]  /*6e50*/  IMAD.IADD R0, R0, 0x1, R135 ;  /* 0x0000000100007824 */ /* 0x000fe200078e0287 */
[C---:B------:R-:W-:Y:S02]  /*6e60*/  ISETP.GT.AND P4, PT, R134.reuse, RZ, PT ;  /* 0x000000ff8600720c */ /* 0x040fe40003f84270 */
[C---:B------:R-:W-:Y:S02]  /*6e70*/  ISETP.GT.AND P1, PT, R3.reuse, RZ, PT ;  /* 0x000000ff0300720c */ /* 0x040fe40003f24270 */
[----:B------:R-:W-:Y:S02]  /*6e80*/  ISETP.GT.AND P0, PT, R3, 0x1, PT ;  /* 0x000000010300780c */ /* 0x000fe40003f04270 */
[----:B------:R-:W-:Y:S01]  /*6e90*/  ISETP.GT.AND P2, PT, R134, 0x1, PT ;  /* 0x000000018600780c */ /* 0x000fe20003f44270 */
[-C--:B----4-:R-:W-:Y:S08]  /*6ea0*/  HMMA.16816.F32.BF16 R20, R204, R208.reuse, R20 ;  /* 0x000000d0cc14723c */ /* 0x090ff00000041814 */
[C---:B------:R-:W-:Y:S08]  /*6eb0*/  HMMA.16816.F32.BF16 R24, R212.reuse, R208, R24 ;  /* 0x000000d0d418723c */ /* 0x040ff00000041818 */
[-C--:B------:R-:W-:Y:S08]  /*6ec0*/  HMMA.16816.F32.BF16 R28, R212, R210.reuse, R28 ;  /* 0x000000d2d41c723c */ /* 0x080ff0000004181c */
[C---:B------:R-:W-:Y:S01]  /*6ed0*/  HMMA.16816.F32.BF16 R32, R204.reuse, R210, R32 ;  /* 0x000000d2cc20723c */ /* 0x040fe20000041820 */
[----:B------:R-:W1:Y:S07]  /*6ee0*/  LDSM.16.M88.4 R208, [R230+0x1000] ;  /* 0x00100000e6d0783b */ /* 0x000e6e0000000200 */
[-C--:B-1----:R-:W-:Y:S08]  /*6ef0*/  HMMA.16816.F32.BF16 R36, R204, R208.reuse, R36 ;  /* 0x000000d0cc24723c */ /* 0x082ff00000041824 */
[C---:B------:R-:W-:Y:S08]  /*6f00*/  HMMA.16816.F32.BF16 R40, R212.reuse, R208, R40 ;  /* 0x000000d0d428723c */ /* 0x040ff00000041828 */
[-C--:B------:R-:W-:Y:S08]  /*6f10*/  HMMA.16816.F32.BF16 R44, R212, R210.reuse, R44 ;  /* 0x000000d2d42c723c */ /* 0x080ff0000004182c */
[C---:B------:R-:W-:Y:S01]  /*6f20*/  HMMA.16816.F32.BF16 R48, R204.reuse, R210, R48 ;  /* 0x000000d2cc30723c */ /* 0x040fe20000041830 */
[----:B------:R-:W1:Y:S07]  /*6f30*/  LDSM.16.M88.4 R208, [R230+0x1800] ;  /* 0x00180000e6d0783b */ /* 0x000e6e0000000200 */
[-C--:B-1----:R-:W-:Y:S08]  /*6f40*/  HMMA.16816.F32.BF16 R52, R204, R208.reuse, R52 ;  /* 0x000000d0cc34723c */ /* 0x082ff00000041834 */
[C---:B------:R-:W-:Y:S08]  /*6f50*/  HMMA.16816.F32.BF16 R56, R212.reuse, R208, R56 ;  /* 0x000000d0d438723c */ /* 0x040ff00000041838 */
[-C--:B------:R-:W-:Y:S01]  /*6f60*/  HMMA.16816.F32.BF16 R60, R212, R210.reuse, R60 ;  /* 0x000000d2d43c723c */ /* 0x080fe2000004183c */
[----:B------:R-:W-:Y:S07]  /*6f70*/  LDSM.16.M88.4 R212, [R234+0x2000] ;  /* 0x00200000ead4783b */ /* 0x000fee0000000200 */
[----:B------:R-:W-:Y:S01]  /*6f80*/  HMMA.16816.F32.BF16 R64, R204, R210, R64 ;  /* 0x000000d2cc40723c */ /* 0x000fe20000041840 */
[----:B------:R-:W-:Y:S08]  /*6f90*/  LDSM.16.M88.4 R204, [R234] ;  /* 0x00000000eacc783b */ /* 0x000ff00000000200 */
[----:B------:R-:W1:Y:S02]  /*6fa0*/  LDSM.16.M88.4 R208, [R227] ;  /* 0x00000000e3d0783b */ /* 0x000e640000000200 */
[-C--:B-1----:R-:W-:Y:S08]  /*6fb0*/  HMMA.16816.F32.BF16 R4, R204, R208.reuse, R4 ;  /* 0x000000d0cc04723c */ /* 0x082ff00000041804 */
        /* <DEDUP_REMOVED lines=19> */
[----:B------:R-:W-:Y:S08]  /*70f0*/  LDSM.16.M88.4 R204, [R231+0x4000] ;  /* 0x00400000e7cc783b */ /* 0x000ff00000000200 */
[----:B------:R-:W1:Y:S02]  /*7100*/  LDSM.16.M88.4 R208, [R224+0x2000] ;  /* 0x00200000e0d0783b */ /* 0x000e640000000200 */
        /* <DEDUP_REMOVED lines=21> */
[----:B------:R-:W1:Y:S02]  /*7260*/  LDSM.16.M88.4 R208, [R240] ;  /* 0x00000000f0d0783b */ /* 0x000e640000000200 */
        /* <DEDUP_REMOVED lines=58> */
[----:B------:R-:W1:Y:S01]  /*7610*/  LDSM.16.M88.4 R208, [R227+0x3800] ;  /* 0x00380000e3d0783b */ /* 0x000e620000000200 */
[----:B------:R-:W-:Y:S07]  /*7620*/  DEPBAR.LE SB0, 0x0 ;  /* 0x000080000000791a */ /* 0x000fee0000000000 */
[----:B------:R-:W-:Y:S01]  /*7630*/  BAR.SYNC.DEFER_BLOCKING 0x0 ;  /* 0x0000000000007b1d */ /* 0x000fe20000010000 */
[-C--:B-1----:R-:W-:Y:S08]  /*7640*/  HMMA.16816.F32.BF16 R52, R204, R208.reuse, R52 ;  /* 0x000000d0cc34723c */ /* 0x082ff00000041834 */
[C---:B------:R-:W-:Y:S08]  /*7650*/  HMMA.16816.F32.BF16 R56, R212.reuse, R208, R56 ;  /* 0x000000d0d438723c */ /* 0x040ff00000041838 */
[-C--:B------:R-:W-:Y:S01]  /*7660*/  HMMA.16816.F32.BF16 R60, R212, R210.reuse, R60 ;  /* 0x000000d2d43c723c */ /* 0x080fe2000004183c */
[----:B------:R-:W2:Y:S06]  /*7670*/  LDL.64 R212, [R1+0x20] ;  /* 0x0000200001d47983 */ /* 0x000eac0000100a00 */
[----:B------:R-:W-:Y:S01]  /*7680*/  IADD3 R214, R216, -0x1, RZ ;  /* 0xffffffffd8d67810 */ /* 0x000fe20007ffe0ff */
[----:B------:R-:W-:Y:S07]  /*7690*/  HMMA.16816.F32.BF16 R64, R204, R210, R64 ;  /* 0x000000d2cc40723c */ /* 0x000fee0000041840 */
[----:B------:R-:W-:Y:S02]  /*76a0*/  FSEL R207, R6, -INF , P1 ;  /* 0xff80000006cf7808 */ /* 0x000fe40000800000 */
[----:B------:R-:W-:Y:S02]  /*76b0*/  FSEL R206, R7, -INF , P0 ;  /* 0xff80000007ce7808 */ /* 0x000fe40000000000 */
[C---:B------:R-:W-:Y:S02]  /*76c0*/  ISETP.GT.AND P1, PT, R0.reuse, RZ, PT ;  /* 0x000000ff0000720c */ /* 0x040fe40003f24270 */
[----:B------:R-:W-:Y:S02]  /*76d0*/  ISETP.GT.AND P0, PT, R0, 0x1, PT ;  /* 0x000000010000780c */ /* 0x000fe40003f04270 */
[----:B------:R-:W-:Y:S02]  /*76e0*/  FSEL R204, R4, -INF , P4 ;  /* 0xff80000004cc7808 */ /* 0x000fe40002000000 */
[----:B------:R-:W-:Y:S02]  /*76f0*/  FSEL R211, R10, -INF , P1 ;  /* 0xff8000000ad37808 */ /* 0x000fe40000800000 */
[----:B------:R-:W-:Y:S02]  /*7700*/  FSEL R205, R5, -INF , P2 ;  /* 0xff80000005cd7808 */ /* 0x000fe40001000000 */
[----:B------:R-:W-:Y:S02]  /*7710*/  FSEL R210, R11, -INF , P0 ;  /* 0xff8000000bd27808 */ /* 0x000fe40000000000 */
[----:B------:R-:W-:Y:S02]  /*7720*/  ISETP.GT.AND P1, PT, R0, 0x8, PT ;  /* 0x000000080000780c */ /* 0x000fe40003f24270 */
[----:B------:R-:W-:Y:S02]  /*7730*/  ISETP.GT.AND P4, PT, R2, RZ, PT ;  /* 0x000000ff0200720c */ /* 0x000fe40003f84270 */
[----:B------:R-:W-:Y:S02]  /*7740*/  ISETP.GT.AND P0, PT, R0, 0x9, PT ;  /* 0x000000090000780c */ /* 0x000fe40003f04270 */
[----:B------:R-:W-:Y:S02]  /*7750*/  ISETP.GT.AND P2, PT, R2, 0x1, PT ;  /* 0x000000010200780c */ /* 0x000fe40003f44270 */
[----:B------:R-:W-:Y:S02]  /*7760*/  FSEL R14, R14, -INF , P1 ;  /* 0xff8000000e0e7808 */ /* 0x000fe40000800000 */
[----:B------:R-:W-:Y:S02]  /*7770*/  FSEL R209, R8, -INF , P4 ;  /* 0xff80000008d17808 */ /* 0x000fe40002000000 */
[C---:B------:R-:W-:Y:S02]  /*7780*/  ISETP.GT.AND P4, PT, R2.reuse, 0x8, PT ;  /* 0x000000080200780c */ /* 0x040fe40003f84270 */
[----:B------:R-:W-:Y:S02]  /*7790*/  FSEL R208, R9, -INF , P2 ;  /* 0xff80000009d07808 */ /* 0x000fe40001000000 */
[----:B------:R-:W-:Y:S02]  /*77a0*/  ISETP.GT.AND P2, PT, R2, 0x9, PT ;  /* 0x000000090200780c */ /* 0x000fe40003f44270 */
[----:B------:R-:W-:Y:S02]  /*77b0*/  FSEL R15, R15, -INF , P0 ;  /* 0xff8000000f0f7808 */ /* 0x000fe40000000000 */
[C---:B------:R-:W-:Y:S02]  /*77c0*/  ISETP.GT.AND P1, PT, R3.reuse, 0x8, PT ;  /* 0x000000080300780c */ /* 0x040fe40003f24270 */
[----:B------:R-:W-:Y:S02]  /*77d0*/  ISETP.GT.AND P0, PT, R3, 0x9, PT ;  /* 0x000000090300780c */ /* 0x000fe40003f04270 */
[----:B------:R-:W-:Y:S02]  /*77e0*/  FSEL R12, R12, -INF , P4 ;  /* 0xff8000000c0c7808 */ /* 0x000fe40002000000 */
[----:B------:R-:W-:Y:S02]  /*77f0*/  FSEL R13, R13, -INF , P2 ;  /* 0xff8000000d0d7808 */ /* 0x000fe40001000000 */
[----:B------:R-:W-:Y:S02]  /*7800*/  FSEL R19, R19, -INF , P0 ;  /* 0xff80000013137808 */ /* 0x000fe40000000000 */
[C---:B------:R-:W-:Y:S02]  /*7810*/  ISETP.GT.AND P0, PT, R3.reuse, 0x11, PT ;  /* 0x000000110300780c */ /* 0x040fe40003f04270 */
[C---:B------:R-:W-:Y:S02]  /*7820*/  ISETP.GT.AND P4, PT, R134.reuse, 0x8, PT ;  /* 0x000000088600780c */ /* 0x040fe40003f84270 */
[----:B------:R-:W-:Y:S02]  /*7830*/  ISETP.GT.AND P2, PT, R134, 0x9, PT ;  /* 0x000000098600780c */ /* 0x000fe40003f44270 */
[----:B------:R-:W-:Y:S02]  /*7840*/  FSEL R18, R18, -INF , P1 ;  /* 0xff80000012127808 */ /* 0x000fe40000800000 */
[----:B------:R-:W-:Y:S02]  /*7850*/  ISETP.GT.AND P1, PT, R3, 0x10, PT ;  /* 0x000000100300780c */ /* 0x000fe40003f24270 */
[----:B------:R-:W-:Y:S02]  /*7860*/  FSEL R23, R23, -INF , P0 ;  /* 0xff80000017177808 */ /* 0x000fe40000000000 */
[----:B------:R-:W-:Y:S02]  /*7870*/  FSEL R22, R22, -INF , P1 ;  /* 0xff80000016167808 */ /* 0x000fe40000800000 */
[----:B------:R-:W-:Y:S02]  /*7880*/  FSEL R16, R16, -INF , P4 ;  /* 0xff80000010107808 */ /* 0x000fe40002000000 */
[C---:B------:R-:W-:Y:S02]  /*7890*/  ISETP.GT.AND P4, PT, R134.reuse, 0x10, PT ;  /* 0x000000108600780c */ /* 0x040fe40003f84270 */
[----:B------:R-:W-:Y:S02]  /*78a0*/  FSEL R17, R17, -INF , P2 ;  /* 0xff80000011117808 */ /* 0x000fe40001000000 */
[----:B------:R-:W-:Y:S02]  /*78b0*/  ISETP.GT.AND P2, PT, R134, 0x11, PT ;  /* 0x000000118600780c */ /* 0x000fe40003f44270 */
[C---:B------:R-:W-:Y:S02]  /*78c0*/  ISETP.GT.AND P1, PT, R0.reuse, 0x10, PT ;  /* 0x000000100000780c */ /* 0x040fe40003f24270 */
[----:B------:R-:W-:Y:S02]  /*78d0*/  ISETP.GT.AND P0, PT, R0, 0x11, PT ;  /* 0x000000110000780c */ /* 0x000fe40003f04270 */
[----:B------:R-:W-:Y:S02]  /*78e0*/  FSEL R20, R20, -INF , P4 ;  /* 0xff80000014147808 */ /* 0x000fe40002000000 */
[----:B------:R-:W-:Y:S02]  /*78f0*/  FSEL R21, R21, -INF , P2 ;  /* 0xff80000015157808 */ /* 0x000fe40001000000 */
[----:B------:R-:W-:Y:S02]  /*7900*/  FSEL R26, R26, -INF , P1 ;  /* 0xff8000001a1a7808 */ /* 0x000fe40000800000 */
[----:B------:R-:W-:Y:S02]  /*7910*/  FSEL R27, R27, -INF , P0 ;  /* 0xff8000001b1b7808 */ /* 0x000fe40000000000 */
[C---:B------:R-:W-:Y:S02]  /*7920*/  ISETP.GT.AND P4, PT, R2.reuse, 0x10, PT ;  /* 0x000000100200780c */ /* 0x040fe40003f84270 */
[----:B------:R-:W-:Y:S02]  /*7930*/  ISETP.GT.AND P2, PT, R2, 0x11, PT ;  /* 0x000000110200780c */ /* 0x000fe40003f44270 */
[C---:B------:R-:W-:Y:S02]  /*7940*/  ISETP.GT.AND P1, PT, R0.reuse, 0x18, PT ;  /* 0x000000180000780c */ /* 0x040fe40003f24270 */
[----:B------:R-:W-:Y:S02]  /*7950*/  ISETP.GT.AND P0, PT, R0, 0x19, PT ;  /* 0x000000190000780c */ /* 0x000fe40003f04270 */
[----:B------:R-:W-:Y:S02]  /*7960*/  FSEL R24, R24, -INF , P4 ;  /* 0xff80000018187808 */ /* 0x000fe40002000000 */
[----:B------:R-:W-:Y:S02]  /*7970*/  FSEL R25, R25, -INF , P2 ;  /* 0xff80000019197808 */ /* 0x000fe40001000000 */
        /* <DEDUP_REMOVED lines=40> */
[----:B------:R-:W-:Y:S02]  /*7c00*/  ISETP.GT.AND P2, PT, R134, 0x29, PT ;  /* 0x000000298600780c */ /* 0x000fe40003f44270 */
[----:B------:R-:W-:Y:S02]  /*7c10*/  FSEL R50, R50, -INF , P1 ;  /* 0xff80000032327808 */ /* 0x000fe40000800000 */
[----:B------:R-:W-:Y:S02]  /*7c20*/  FSEL R51, R51, -INF , P0 ;  /* 0xff80000033337808 */ /* 0x000fe40000000000 */
[C---:B------:R-:W-:Y:S02]  /*7c30*/  ISETP.GT.AND P1, PT, R3.reuse, 0x30, PT ;  /* 0x000000300300780c */ /* 0x040fe40003f24270 */
[----:B------:R-:W-:Y:S02]  /*7c40*/  ISETP.GT.AND P0, PT, R3, 0x31, PT ;  /* 0x000000310300780c */ /* 0x000fe40003f04270 */
[----:B------:R-:W-:Y:S02]  /*7c50*/  ISETP.GT.AND P4, PT, R134, 0x28, PT ;  /* 0x000000288600780c */ /* 0x000fe40003f84270 */
[----:B------:R-:W-:Y:S02]  /*7c60*/  FSEL R49, R49, -INF , P2 ;  /* 0xff80000031317808 */ /* 0x000fe40001000000 */
[----:B------:R-:W-:Y:S02]  /*7c70*/  FSEL R54, R54, -INF , P1 ;  /* 0xff80000036367808 */ /* 0x000fe40000800000 */
[----:B------:R-:W-:Y:S02]  /*7c80*/  FSEL R55, R55, -INF , P0 ;  /* 0xff80000037377808 */ /* 0x000fe40000000000 */
[----:B------:R-:W-:Y:S02]  /*7c90*/  ISETP.GT.AND P0, PT, R0, 0x31, PT ;  /* 0x000000310000780c */ /* 0x000fe40003f04270 */
[----:B------:R-:W-:Y:S02]  /*7ca0*/  FSEL R48, R48, -INF , P4 ;  /* 0xff80000030307808 */ /* 0x000fe40002000000 */
[C---:B------:R-:W-:Y:S02]  /*7cb0*/  ISETP.GT.AND P2, PT, R134.reuse, 0x31, PT ;  /* 0x000000318600780c */ /* 0x040fe40003f44270 */
[----:B------:R-:W-:Y:S02]  /*7cc0*/  ISETP.GT.AND P4, PT, R134, 0x30, PT ;  /* 0x000000308600780c */ /* 0x000fe40003f84270 */
[----:B------:R-:W-:Y:S02]  /*7cd0*/  ISETP.GT.AND P1, PT, R2, 0x31, PT ;  /* 0x000000310200780c */ /* 0x000fe40003f24270 */
[----:B------:R-:W-:Y:S02]  /*7ce0*/  FMNMX.FTZ R137, R204, R132, !PT ;  /* 0x00000084cc897209 */ /* 0x000fe40007810000 */
[----:B------:R-:W-:Y:S02]  /*7cf0*/  FSEL R53, R53, -INF , P2 ;  /* 0xff80000035357808 */ /* 0x000fe40001000000 */
[----:B------:R-:W-:Y:S02]  /*7d00*/  FSEL R59, R59, -INF , P0 ;  /* 0xff8000003b3b7808 */ /* 0x000fe40000000000 */
[----:B------:R-:W-:Y:S02]  /*7d10*/  ISETP.GT.AND P0, PT, R3, 0x39, PT ;  /* 0x000000390300780c */ /* 0x000fe40003f04270 */
[----:B------:R-:W-:Y:S02]  /*7d20*/  FSEL R52, R52, -INF , P4 ;  /* 0xff80000034347808 */ /* 0x000fe40002000000 */
[----:B------:R-:W-:Y:S02]  /*7d30*/  FSEL R57, R57, -INF , P1 ;  /* 0xff80000039397808 */ /* 0x000fe40000800000 */
[----:B------:R-:W-:Y:S02]  /*7d40*/  ISETP.GT.AND P1, PT, R3, 0x38, PT ;  /* 0x000000380300780c */ /* 0x000fe40003f24270 */
[----:B------:R-:W-:Y:S02]  /*7d50*/  FMNMX.FTZ R3, R207, R133, !PT ;  /* 0x00000085cf037209 */ /* 0x000fe40007810000 */
[----:B------:R-:W-:Y:S02]  /*7d60*/  ISETP.GT.AND P4, PT, R2, 0x30, PT ;  /* 0x000000300200780c */ /* 0x000fe40003f84270 */
[----:B------:R-:W-:Y:S02]  /*7d70*/  ISETP.GT.AND P2, PT, R0, 0x30, PT ;  /* 0x000000300000780c */ /* 0x000fe40003f44270 */
[----:B------:R-:W-:Y:S02]  /*7d80*/  FMNMX.FTZ R137, R205, R137, !PT ;  /* 0x00000089cd897209 */ /* 0x000fe40007810000 */
[----:B------:R-:W-:Y:S02]  /*7d90*/  FMNMX.FTZ R3, R206, R3, !PT ;  /* 0x00000003ce037209 */ /* 0x000fe40007810000 */
[----:B------:R-:W-:Y:S02]  /*7da0*/  FSEL R56, R56, -INF , P4 ;  /* 0xff80000038387808 */ /* 0x000fe40002000000 */
[----:B------:R-:W-:Y:S02]  /*7db0*/  FSEL R58, R58, -INF , P2 ;  /* 0xff8000003a3a7808 */ /* 0x000fe40001000000 */
[C---:B------:R-:W-:Y:S02]  /*7dc0*/  ISETP.GT.AND P4, PT, R134.reuse, 0x38, PT ;  /* 0x000000388600780c */ /* 0x040fe40003f84270 */
[----:B------:R-:W-:Y:S02]  /*7dd0*/  ISETP.GT.AND P2, PT, R134, 0x39, PT ;  /* 0x000000398600780c */ /* 0x000fe40003f44270 */
[----:B------:R-:W-:Y:S02]  /*7de0*/  FMNMX.FTZ R137, R16, R137, !PT ;  /* 0x0000008910897209 */ /* 0x000fe40007810000 */
        /* <DEDUP_REMOVED lines=50> */
[----:B------:R-:W-:Y:S02]  /*8110*/  FSEL R66, R66, -INF , P1 ;  /* 0xff80000042427808 */ /* 0x000fe40000800000 */
[----:B------:R-:W-:Y:S02]  /*8120*/  FMNMX.FTZ R137, R64, R137, !PT ;  /* 0x0000008940897209 */ /* 0x000fe40007810000 */
[----:B------:R-:W-:Y:S02]  /*8130*/  FMNMX.FTZ R3, R45, R3, !PT ;  /* 0x000000032d037209 */ /* 0x000fe40007810000 */
[----:B------:R-:W-:Y:S02]  /*8140*/  FSEL R67, R67, -INF , P0 ;  /* 0xff80000043437808 */ /* 0x000fe40000000000 */
[C---:B------:R-:W-:Y:S02]  /*8150*/  ISETP.GT.AND P0, PT, R0.reuse, 0x39, PT ;  /* 0x000000390000780c */ /* 0x040fe40003f04270 */
[----:B------:R-:W-:Y:S02]  /*8160*/  ISETP.GT.AND P1, PT, R0, 0x38, PT ;  /* 0x000000380000780c */ /* 0x000fe40003f24270 */
[----:B------:R-:W-:Y:S02]  /*8170*/  FMNMX.FTZ R0, R58, R2, !PT ;  /* 0x000000023a007209 */ /* 0x000fe40007810000 */
[----:B------:R-:W-:Y:S02]  /*8180*/  FMNMX.FTZ R137, R65, R137, !PT ;  /* 0x0000008941897209 */ /* 0x000fe40007810000 */
[----:B------:R-:W-:Y:S02]  /*8190*/  FMNMX.FTZ R136, R66, R136, !PT ;  /* 0x0000008842887209 */ /* 0x000fe40007810000 */
[----:B------:R-:W-:Y:S01]  /*81a0*/  FMNMX.FTZ R3, R56, R3, !PT ;  /* 0x0000000338037209 */ /* 0x000fe20007810000 */
[----:B------:R-:W1:Y:S01]  /*81b0*/  SHFL.BFLY PT, R5, R137, 0x2, 0x1f ;  /* 0x0c401f0089057f89 */ /* 0x000e6200000e0000 */
[----:B------:R-:W-:Y:S02]  /*81c0*/  FSEL R62, R62, -INF , P1 ;  /* 0xff8000003e3e7808 */ /* 0x000fe40000800000 */
[----:B------:R-:W-:Y:S02]  /*81d0*/  FMNMX.FTZ R0, R59, R0, !PT ;  /* 0x000000003b007209 */ /* 0x000fe40007810000 */
[----:B------:R-:W-:Y:S02]  /*81e0*/  FSEL R60, R60, -INF , P4 ;  /* 0xff8000003c3c7808 */ /* 0x000fe40002000000 */
[----:B------:R-:W-:Y:S02]  /*81f0*/  FMNMX.FTZ R136, R67, R136, !PT ;  /* 0x0000008843887209 */ /* 0x000fe40007810000 */
[----:B------:R-:W-:Y:S02]  /*8200*/  FMNMX.FTZ R3, R57, R3, !PT ;  /* 0x0000000339037209 */ /* 0x000fe40007810000 */
[----:B------:R-:W-:Y:S01]  /*8210*/  FSEL R6, R63, -INF , P0 ;  /* 0xff8000003f067808 */ /* 0x000fe20000000000 */
[----:B------:R-:W4:Y:S01]  /*8220*/  SHFL.BFLY PT, R4, R136, 0x2, 0x1f ;  /* 0x0c401f0088047f89 */ /* 0x000f2200000e0000 */
[----:B------:R-:W-:Y:S02]  /*8230*/  FMNMX.FTZ R0, R62, R0, !PT ;  /* 0x000000003e007209 */ /* 0x000fe40007810000 */
[----:B------:R-:W-:Y:S02]  /*8240*/  FSEL R61, R61, -INF , P2 ;  /* 0xff8000003d3d7808 */ /* 0x000fe40001000000 */
[----:B------:R-:W-:Y:S02]  /*8250*/  FMNMX.FTZ R3, R60, R3, !PT ;  /* 0x000000033c037209 */ /* 0x000fe40007810000 */
[----:B------:R-:W-:Y:S02]  /*8260*/  FMNMX.FTZ R0, R6, R0, !PT ;  /* 0x0000000006007209 */ /* 0x000fe40007810000 */
[----:B------:R-:W-:Y:S02]  /*8270*/  FMNMX.FTZ R3, R61, R3, !PT ;  /* 0x000000033d037209 */ /* 0x000fe40007810000 */
[----:B------:R-:W-:Y:S01]  /*8280*/  ISETP.GT.AND P4, PT, R216, R217, PT ;  /* 0x000000d9d800720c */ /* 0x000fe20003f84270 */
[----:B------:R-:W2:Y:S01]  /*8290*/  SHFL.BFLY PT, R2, R0, 0x2, 0x1f ;  /* 0x0c401f0000027f89 */ /* 0x000ea200000e0000 */
[----:B-1----:R-:W-:Y:S07]  /*82a0*/  FMNMX.FTZ R137, R137, R5, !PT ;  /* 0x0000000589897209 */ /* 0x002fee0007810000 */
[----:B------:R-:W1:Y:S01]  /*82b0*/  SHFL.BFLY PT, R135, R3, 0x2, 0x1f ;  /* 0x0c401f0003877f89 */ /* 0x000e6200000e0000 */
[----:B----4-:R-:W-:Y:S03]  /*82c0*/  FMNMX.FTZ R136, R136, R4, !PT ;  /* 0x0000000488887209 */ /* 0x010fe60007810000 */
[----:B------:R-:W-:Y:S04]  /*82d0*/  @P4 IMAD.WIDE.U32 R8, R214, c[0x0][0x1e0], RZ ;  /* 0x00007800d6084a25 */ /* 0x000fe800078e00ff */
[----:B------:R-:W4:Y:S01]  /*82e0*/  SHFL.BFLY PT, R5, R137, 0x1, 0x1f ;  /* 0x0c201f0089057f89 */ /* 0x000f2200000e0000 */
[----:B--2---:R-:W-:Y:S07]  /*82f0*/  FMNMX.FTZ R0, R0, R2, !PT ;  /* 0x0000000200007209 */ /* 0x004fee0007810000 */
[----:B------:R-:W2:Y:S01]  /*8300*/  SHFL.BFLY PT, R4, R136, 0x1, 0x1f ;  /* 0x0c201f0088047f89 */ /* 0x000ea200000e0000 */
[----:B------:R-:W-:Y:S05]  /*8310*/  @P4 SHF.R.S32.HI R2, RZ, 0x1f, R214 ;  /* 0x0000001fff024819 */ /* 0x000fea00000114d6 */
[----:B------:R-:W-:Y:S01]  /*8320*/  @P4 IMAD R2, R2, c[0x0][0x1e0], RZ ;  /* 0x0000780002024a24 */ /* 0x000fe200078e02ff */
[----:B-1----:R-:W-:Y:S02]  /*8330*/  FMNMX.FTZ R135, R3, R135, !PT ;  /* 0x0000008703877209 */ /* 0x002fe40007810000 */
[----:B------:R-:W1:Y:S01]  /*8340*/  SHFL.BFLY PT, R3, R0, 0x1, 0x1f ;  /* 0x0c201f0000037f89 */ /* 0x000e6200000e0000 */
[----:B------:R-:W-:Y:S05]  /*8350*/  @P4 IMAD R2, R214, c[0x0][0x1e4], R2 ;  /* 0x00007900d6024a24 */ /* 0x000fea00078e0202 */
[----:B------:R-:W-:Y:S02]  /*8360*/  @P4 IADD3 R2, R9, R2, RZ ;  /* 0x0000000209024210 */ /* 0x000fe40007ffe0ff */
[----:B----4-:R-:W-:Y:S01]  /*8370*/  FMNMX.FTZ R137, R137, R5, !PT ;  /* 0x0000000589897209 */ /* 0x010fe20007810000 */
[----:B------:R-:W4:Y:S03]  /*8380*/  SHFL.BFLY PT, R7, R135, 0x1, 0x1f ;  /* 0x0c201f0087077f89 */ /* 0x000f2600000e0000 */
[C---:B------:R-:W-:Y:S02]  /*8390*/  FSETP.NEU.FTZ.AND P2, PT, R137.reuse, -INF , PT ;  /* 0xff8000008900780b */ /* 0x040fe40003f5d000 */
[----:B--2---:R-:W-:Y:S02]  /*83a0*/  FMNMX.FTZ R136, R136, R4, !PT ;  /* 0x0000000488887209 */ /* 0x004fe40007810000 */
[C---:B------:R-:W-:Y:S01]  /*83b0*/  @P4 SHF.L.U64.HI R4, R8.reuse, 0x6, R2 ;  /* 0x0000000608044819 */ /* 0x040fe20000010202 */
[----:B------:R-:W-:Y:S01]  /*83c0*/  @P4 IMAD.SHL.U32 R8, R8, 0x40, RZ ;  /* 0x0000004008084824 */ /* 0x000fe200078e00ff */
[----:B------:R-:W-:Y:S02]  /*83d0*/  FSEL R2, R137, RZ, P2 ;  /* 0x000000ff89027208 */ /* 0x000fe40001000000 */
[----:B-1----:R-:W-:Y:S03]  /*83e0*/  FMNMX.FTZ R134, R0, R3, !PT ;  /* 0x0000000300867209 */ /* 0x002fe60007810000 */
[----:B------:R-:W-:Y:S01]  /*83f0*/  FADD.FTZ R5, -R2, R132 ;  /* 0x0000008402057221 */ /* 0x000fe20000010100 */
[----:B------:R-:W-:Y:S04]  /*8400*/  @P4 IADD3 R0, P1, R8, R212, RZ ;  /* 0x000000d408004210 */ /* 0x000fe80007f3e0ff */
[----:B------:R-:W-:Y:S02]  /*8410*/  @P4 LEA R10, P0, R0, c[0x0][0x1c8], 0x1 ;  /* 0x00007200000a4a11 */ /* 0x000fe400078008ff */
[----:B---3--:R-:W-:Y:S02]  /*8420*/  @P4 IADD3.X R2, R4, R130, RZ, P1, !PT ;  /* 0x0000008204024210 */ /* 0x008fe40000ffe4ff */
[----:B----4-:R-:W-:Y:S02]  /*8430*/  FMNMX.FTZ R135, R135, R7, !PT ;  /* 0x0000000787877209 */ /* 0x010fe40007810000 */
[----:B------:R-:W-:Y:S02]  /*8440*/  @P4 LEA.HI.X R11, R0, c[0x0][0x1cc], R2, 0x1, P0 ;  /* 0x00007300000b4a11 */ /* 0x000fe400000f0c02 */
[----:B------:R-:W-:Y:S03]  /*8450*/  @P4 IADD3 R0, P1, P0, R8, 0x40, R212 ;  /* 0x0000004008004810 */ /* 0x000fe6000783e0d4 */
[----:B------:R1:W-:Y:S01]  /*8460*/  @P4 LDGSTS.E.BYPASS.LTC128B.128 [R244+0x4100], [R10.64], !P6 ;  /* 0x041000000af44fae */ /* 0x0003e2000f101d48 */
[----:B------:R-:W-:Y:S02]  /*8470*/  @P4 IADD3.X R4, R4, RZ, R130, P1, P0 ;  /* 0x000000ff04044210 */ /* 0x000fe40000fe0482 */
[----:B------:R-:W-:Y:S02]  /*8480*/  @P4 LEA R8, P0, R0, c[0x0][0x1c8], 0x1 ;  /* 0x0000720000084a11 */ /* 0x000fe400078008ff */
[----:B------:R-:W-:Y:S02]  /*8490*/  FSETP.NEU.FTZ.AND P1, PT, R136, -INF , PT ;  /* 0xff8000008800780b */ /* 0x000fe40003f3d000 */
[----:B------:R-:W-:Y:S02]  /*84a0*/  @P4 LEA.HI.X R9, R0, c[0x0][0x1cc], R4, 0x1, P0 ;  /* 0x0000730000094a11 */ /* 0x000fe400000f0c04 */
[C---:B------:R-:W-:Y:S02]  /*84b0*/  FSETP.NEU.FTZ.AND P0, PT, R135.reuse, -INF , PT ;  /* 0xff8000008700780b */ /* 0x040fe40003f1d000 */
[----:B------:R-:W-:Y:S01]  /*84c0*/  FSEL R2, R136, RZ, P1 ;  /* 0x000000ff88027208 */ /* 0x000fe20000800000 */
[----:B------:R2:W-:Y:S01]  /*84d0*/  @P4 LDGSTS.E.BYPASS.LTC128B.128 [R244+0x6100], [R8.64], !P5 ;  /* 0x0610000008f44fae */ /* 0x0005e2000e901d48 */
[----:B------:R-:W-:Y:S03]  /*84e0*/  FSEL R0, R135, RZ, P0 ;  /* 0x000000ff87007208 */ /* 0x000fe60000000000 */
[----:B------:R-:W-:Y:S02]  /*84f0*/  FADD.FTZ R4, -R2, R133 ;  /* 0x0000008502047221 */ /* 0x000fe40000010100 */
[----:B------:R-:W-:Y:S02]  /*8500*/  @P4 IMAD.MOV.U32 R2, RZ, RZ, c[0x0][0x1e0] ;  /* 0x00007800ff024624 */ /* 0x000fe400078e00ff */
[----:B------:R-:W-:Y:S01]  /*8510*/  FADD.FTZ R3, -R0, R138 ;  /* 0x0000008a00037221 */ /* 0x000fe20000010100 */
[----:B------:R-:W-:Y:S04]  /*8520*/  @P4 MOV R0, 0x5 ;  /* 0x0000000500004802 */ /* 0x000fe80000000f00 */
[C---:B------:R-:W-:Y:S01]  /*8530*/  @P4 SHF.L.U64.HI R0, R2.reuse, R0, c[0x0][0x1e4] ;  /* 0x0000790002004619 */ /* 0x040fe20000010200 */
[----:B------:R-:W-:Y:S02]  /*8540*/  @P4 IMAD.SHL.U32 R2, R2, 0x20, RZ ;  /* 0x0000002002024824 */ /* 0x000fe400078e00ff */
[----:B--2---:R-:W-:Y:S05]  /*8550*/  FMUL.FTZ R8, R137, c[0x0][0x2d0] ;  /* 0x0000b40089087a20 */ /* 0x004fea0000410000 */
[----:B------:R-:W-:Y:S02]  /*8560*/  FSEL R8, R8, RZ, P2 ;  /* 0x000000ff08087208 */ /* 0x000fe40001000000 */
[----:B-1----:R-:W-:Y:S03]  /*8570*/  @P4 IADD3 R10, P2, R10, R2, RZ ;  /* 0x000000020a0a4210 */ /* 0x002fe60007f5e0ff */
[--C-:B------:R-:W-:Y:S01]  /*8580*/  FFMA.FTZ R7, R204, c[0x0][0x2d0], -R8.reuse ;  /* 0x0000b400cc077a23 */ /* 0x100fe20000010808 */
[----:B------:R-:W-:Y:S01]  /*8590*/  @P4 IADD3.X R11, R0, R11, RZ, P2, !PT ;  /* 0x0000000b000b4210 */ /* 0x000fe200017fe4ff */
[--C-:B------:R-:W-:Y:S02]  /*85a0*/  FFMA.FTZ R9, R17, c[0x0][0x2d0], -R8.reuse ;  /* 0x0000b40011097a23 */ /* 0x100fe40000010808 */
[----:B------:R1:W-:Y:S01]  /*85b0*/  MUFU.EX2 R213, R7 ;  /* 0x0000000700d57308 */ /* 0x0003e20000000800 */
[--C-:B------:R-:W-:Y:S01]  /*85c0*/  FFMA.FTZ R224, R36, c[0x0][0x2d0], -R8.reuse ;  /* 0x0000b40024e07a23 */ /* 0x100fe20000010808 */
[----:B------:R2:W-:Y:S01]  /*85d0*/  @P4 LDGSTS.E.BYPASS.LTC128B.128 [R244+0x4900], [R10.64], !P6 ;  /* 0x049000000af44fae */ /* 0x0005e2000f101d48 */
[----:B------:R-:W-:Y:S01]  /*85e0*/  MOV R36, R214 ;  /* 0x000000d600247202 */ /* 0x000fe20000000f00 */
[--C-:B------:R-:W-:Y:S02]  /*85f0*/  FFMA.FTZ R63, R20, c[0x0][0x2d0], -R8.reuse ;  /* 0x0000b400143f7a23 */ /* 0x100fe40000010808 */
[--C-:B------:R-:W-:Y:S02]  /*8600*/  FFMA.FTZ R130, R21, c[0x0][0x2d0], -R8.reuse ;  /* 0x0000b40015827a23 */ /* 0x100fe40000010808 */
[--C-:B------:R-:W-:Y:S02]  /*8610*/  FFMA.FTZ R131, R32, c[0x0][0x2d0], -R8.reuse ;  /* 0x0000b40020837a23 */ /* 0x100fe40000010808 */
[----:B------:R-:W-:Y:S01]  /*8620*/  MUFU.EX2 R248, R9 ;  /* 0x0000000900f87308 */ /* 0x000fe20000000800 */
[----:B------:R2:W-:Y:S01]  /*8630*/  @P4 LDGSTS.E.BYPASS.LTC128B.128 [R244+0x6900], [R10.64+0x80], !P5 ;  /* 0x069000800af44fae */ /* 0x0005e2000e901d48 */
[--C-:B------:R-:W-:Y:S02]  /*8640*/  FFMA.FTZ R53, R53, c[0x0][0x2d0], -R8.reuse ;  /* 0x0000b40035357a23 */ /* 0x100fe40000010808 */
[--C-:B------:R-:W-:Y:S02]  /*8650*/  FFMA.FTZ R240, R64, c[0x0][0x2d0], -R8.reuse ;  /* 0x0000b40040f07a23 */ /* 0x100fe40000010808 */
[--C-:B------:R-:W-:Y:S02]  /*8660*/  FFMA.FTZ R252, R33, c[0x0][0x2d0], -R8.reuse ;  /* 0x0000b40021fc7a23 */ /* 0x100fe40000010808 */
[--C-:B------:R-:W-:Y:S02]  /*8670*/  FFMA.FTZ R48, R48, c[0x0][0x2d0], -R8.reuse ;  /* 0x0000b40030307a23 */ /* 0x100fe40000010808 */
[----:B------:R-:W-:Y:S02]  /*8680*/  FFMA.FTZ R65, R65, c[0x0][0x2d0], -R8 ;  /* 0x0000b40041417a23 */ /* 0x000fe40000010808 */
[----:B------:R-:W-:Y:S02]  /*8690*/  IMAD.MOV.U32 R33, RZ, RZ, R216 ;  /* 0x000000ffff217224 */ /* 0x000fe400078e00d8 */
[----:B-1----:R-:W-:Y:S04]  /*86a0*/  FFMA.FTZ R7, R205, c[0x0][0x2d0], -R8 ;  /* 0x0000b400cd077a23 */ /* 0x002fe80000010808 */
[----:B------:R1:W3:Y:S01]  /*86b0*/  MUFU.EX2 R220, R7 ;  /* 0x0000000700dc7308 */ /* 0x0002e20000000800 */
[-C--:B--2---:R-:W-:Y:S05]  /*86c0*/  @P4 IADD3 R10, P2, R10, R2.reuse, RZ ;  /* 0x000000020a0a4210 */ /* 0x084fea0007f5e0ff */
[----:B------:R-:W-:Y:S05]  /*86d0*/  @P4 IMAD.X R11, R11, 0x1, R0, P2 ;  /* 0x000000010b0b4824 */ /* 0x000fea00010e0600 */
[----:B------:R2:W-:Y:S01]  /*86e0*/  @P4 LDGSTS.E.BYPASS.LTC128B.128 [R244+0x5100], [R10.64], !P6 ;  /* 0x051000000af44fae */ /* 0x0005e2000f101d48 */
[--C-:B-1----:R-:W-:Y:S01]  /*86f0*/  FFMA.FTZ R7, R16, c[0x0][0x2d0], -R8.reuse ;  /* 0x0000b40010077a23 */ /* 0x102fe20000010808 */
[----:B---3--:R-:W-:Y:S03]  /*8700*/  F2FP.BF16.PACK_AB R204, R220, R213 ;  /* 0x000000d5dccc723e */ /* 0x008fe600000010ff */
[----:B------:R1:W3:Y:S03]  /*8710*/  MUFU.EX2 R222, R7 ;  /* 0x0000000700de7308 */ /* 0x0002e60000000800 */
[----:B------:R2:W-:Y:S01]  /*8720*/  @P4 LDGSTS.E.BYPASS.LTC128B.128 [R244+0x7100], [R10.64+0x80], !P5 ;  /* 0x071000800af44fae */ /* 0x0005e2000e901d48 */
[----:B-1----:R-:W-:Y:S05]  /*8730*/  FMUL.FTZ R7, R136, c[0x0][0x2d0] ;  /* 0x0000b40088077a20 */ /* 0x002fea0000410000 */
[----:B------:R-:W-:Y:S02]  /*8740*/  FSEL R7, R7, RZ, P1 ;  /* 0x000000ff07077208 */ /* 0x000fe40000800000 */
[----:B--2---:R-:W-:Y:S03]  /*8750*/  @P4 IADD3 R10, P1, R10, R2, RZ ;  /* 0x000000020a0a4210 */ /* 0x004fe60007f3e0ff */
[--C-:B------:R-:W-:Y:S01]  /*8760*/  FFMA.FTZ R9, R207, c[0x0][0x2d0], -R7.reuse ;  /* 0x0000b400cf097a23 */ /* 0x100fe20000010807 */
[----:B------:R-:W-:Y:S01]  /*8770*/  @P4 IADD3.X R11, R11, R0, RZ, P1, !PT ;  /* 0x000000000b0b4210 */ /* 0x000fe20000ffe4ff */
[--C-:B------:R-:W-:Y:S01]  /*8780*/  FFMA.FTZ R2, R19, c[0x0][0x2d0], -R7.reuse ;  /* 0x0000b40013027a23 */ /* 0x100fe20000010807 */
[----:B------:R-:W-:Y:S01]  /*8790*/  FSETP.NEU.FTZ.AND P1, PT, R134, -INF , PT ;  /* 0xff8000008600780b */ /* 0x000fe20003f3d000 */
[----:B------:R1:W-:Y:S01]  /*87a0*/  MUFU.EX2 R212, R9 ;  /* 0x0000000900d47308 */ /* 0x0003e20000000800 */
[--C-:B------:R-:W-:Y:S01]  /*87b0*/  FFMA.FTZ R250, R22, c[0x0][0x2d0], -R7.reuse ;  /* 0x0000b40016fa7a23 */ /* 0x100fe20000010807 */
[----:B------:R2:W-:Y:S01]  /*87c0*/  @P4 LDGSTS.E.BYPASS.LTC128B.128 [R244+0x5900], [R10.64], !P6 ;  /* 0x059000000af44fae */ /* 0x0005e2000f101d48 */
[----:B------:R-:W-:Y:S01]  /*87d0*/  FSEL R0, R134, RZ, P1 ;  /* 0x000000ff86007208 */ /* 0x000fe20000800000 */
[--C-:B------:R-:W-:Y:S02]  /*87e0*/  FFMA.FTZ R249, R23, c[0x0][0x2d0], -R7.reuse ;  /* 0x0000b40017f97a23 */ /* 0x100fe40000010807 */
[--C-:B------:R-:W-:Y:S02]  /*87f0*/  FFMA.FTZ R32, R38, c[0x0][0x2d0], -R7.reuse ;  /* 0x0000b40026207a23 */ /* 0x100fe40000010807 */
[--C-:B------:R-:W-:Y:S02]  /*8800*/  FFMA.FTZ R19, R39, c[0x0][0x2d0], -R7.reuse ;  /* 0x0000b40027137a23 */ /* 0x100fe40000010807 */
[----:B------:R4:W-:Y:S01]  /*8810*/  MUFU.EX2 R221, R2 ;  /* 0x0000000200dd7308 */ /* 0x0009e20000000800 */
[----:B------:R2:W-:Y:S01]  /*8820*/  @P4 LDGSTS.E.BYPASS.LTC128B.128 [R244+0x7900], [R10.64+0x80], !P5 ;  /* 0x079000800af44fae */ /* 0x0005e2000e901d48 */
[--C-:B------:R-:W-:Y:S02]  /*8830*/  FFMA.FTZ R54, R54, c[0x0][0x2d0], -R7.reuse ;  /* 0x0000b40036367a23 */ /* 0x100fe40000010807 */
[--C-:B------:R-:W-:Y:S02]  /*8840*/  FFMA.FTZ R55, R55, c[0x0][0x2d0], -R7.reuse ;  /* 0x0000b40037377a23 */ /* 0x100fe40000010807 */
[--C-:B------:R-:W-:Y:S02]  /*8850*/  FFMA.FTZ R251, R34, c[0x0][0x2d0], -R7.reuse ;  /* 0x0000b40022fb7a23 */ /* 0x100fe40000010807 */
[--C-:B------:R-:W-:Y:S01]  /*8860*/  FFMA.FTZ R50, R50, c[0x0][0x2d0], -R7.reuse ;  /* 0x0000b40032327a23 */ /* 0x100fe20000010807 */
[----:B------:R-:W2:Y:S01]  /*8870*/  LDSM.16.MT88.4 R20, [R225] ;  /* 0x00000000e114783b */ /* 0x000ea20000004200 */
[--C-:B------:R-:W-:Y:S02]  /*8880*/  FFMA.FTZ R51, R51, c[0x0][0x2d0], -R7.reuse ;  /* 0x0000b40033337a23 */ /* 0x100fe40000010807 */
[--C-:B------:R-:W-:Y:S02]  /*8890*/  FFMA.FTZ R66, R66, c[0x0][0x2d0], -R7.reuse ;  /* 0x0000b40042427a23 */ /* 0x100fe40000010807 */
[--C-:B-1----:R-:W-:Y:S01]  /*88a0*/  FFMA.FTZ R9, R206, c[0x0][0x2d0], -R7.reuse ;  /* 0x0000b400ce097a23 */ /* 0x102fe20000010807 */
[----:B---3--:R-:W-:Y:S01]  /*88b0*/  F2FP.BF16.PACK_AB R206, R248, R222 ;  /* 0x000000def8ce723e */ /* 0x008fe200000010ff */
[----:B------:R-:W-:Y:S01]  /*88c0*/  FFMA.FTZ R67, R67, c[0x0][0x2d0], -R7 ;  /* 0x0000b40043437a23 */ /* 0x000fe20000010807 */
[----:B------:R-:W0:Y:S01]  /*88d0*/  LDGDEPBAR ;  /* 0x00000000000079af */ /* 0x000e220000000000 */
[----:B------:R1:W3:Y:S01]  /*88e0*/  MUFU.EX2 R218, R9 ;  /* 0x0000000900da7308 */ /* 0x0002e20000000800 */
[----:B----4-:R-:W-:Y:S02]  /*88f0*/  FADD.FTZ R2, -R0, R139 ;  /* 0x0000008b00027221 */ /* 0x010fe40000010100 */
[----:B-1----:R-:W-:Y:S01]  /*8900*/  FFMA.FTZ R9, R18, c[0x0][0x2d0], -R7 ;  /* 0x0000b40012097a23 */ /* 0x002fe20000010807 */
[----:B---3--:R-:W-:Y:S01]  /*8910*/  F2FP.BF16.PACK_AB R205, R218, R212 ;  /* 0x000000d4dacd723e */ /* 0x008fe200000010ff */
[--C-:B------:R-:W-:Y:S05]  /*8920*/  FFMA.FTZ R18, R52, c[0x0][0x2d0], -R8.reuse ;  /* 0x0000b40034127a23 */ /* 0x100fea0000010808 */
[----:B------:R1:W3:Y:S02]  /*8930*/  MUFU.EX2 R219, R9 ;  /* 0x0000000900db7308 */ /* 0x0002e40000000800 */
[----:B-1----:R-:W-:Y:S01]  /*8940*/  FMUL.FTZ R9, R135, c[0x0][0x2d0] ;  /* 0x0000b40087097a20 */ /* 0x002fe20000410000 */
[----:B---3--:R-:W-:Y:S04]  /*8950*/  F2FP.BF16.PACK_AB R207, R221, R219 ;  /* 0x000000dbddcf723e */ /* 0x008fe800000010ff */
[----:B------:R-:W-:Y:S05]  /*8960*/  FSEL R9, R9, RZ, P0 ;  /* 0x000000ff09097208 */ /* 0x000fea0000000000 */
[--C-:B------:R-:W-:Y:S02]  /*8970*/  FFMA.FTZ R0, R208, c[0x0][0x2d0], -R9.reuse ;  /* 0x0000b400d0007a23 */ /* 0x100fe40000010809 */
[--C-:B--2---:R-:W-:Y:S02]  /*8980*/  FFMA.FTZ R10, R209, c[0x0][0x2d0], -R9.reuse ;  /* 0x0000b400d10a7a23 */ /* 0x104fe40000010809 */
        /* <DEDUP_REMOVED lines=9> */
[--C-:B------:R-:W-:Y:S02]  /*8a20*/  FFMA.FTZ R45, R45, c[0x0][0x2d0], -R9.reuse ;  /* 0x0000b4002d2d7a23 */ /* 0x100fe40000010809 */
[--C-:B------:R-:W-:Y:S02]  /*8a30*/  FFMA.FTZ R56, R56, c[0x0][0x2d0], -R9.reuse ;  /* 0x0000b40038387a23 */ /* 0x100fe40000010809 */
[--C-:B------:R-:W-:Y:S02]  /*8a40*/  FFMA.FTZ R57, R57, c[0x0][0x2d0], -R9.reuse ;  /* 0x0000b40039397a23 */ /* 0x100fe40000010809 */
[--C-:B------:R-:W-:Y:S02]  /*8a50*/  FFMA.FTZ R60, R60, c[0x0][0x2d0], -R9.reuse ;  /* 0x0000b4003c3c7a23 */ /* 0x100fe40000010809 */
[--C-:B------:R-:W-:Y:S02]  /*8a60*/  FFMA.FTZ R61, R61, c[0x0][0x2d0], -R9.reuse ;  /* 0x0000b4003d3d7a23 */ /* 0x100fe40000010809 */
[----:B-1----:R-:W-:Y:S04]  /*8a70*/  FFMA.FTZ R0, R12, c[0x0][0x2d0], -R9 ;  /* 0x0000b4000c007a23 */ /* 0x002fe80000010809 */
[----:B------:R1:W-:Y:S01]  /*8a80*/  MUFU.EX2 R214, R0 ;  /* 0x0000000000d67308 */ /* 0x0003e20000000800 */
[--C-:B--2---:R-:W-:Y:S02]  /*8a90*/  FFMA.FTZ R10, R37, c[0x0][0x2d0], -R8.reuse ;  /* 0x0000b400250a7a23 */ /* 0x104fe40000010808 */
[----:B------:R-:W-:Y:S02]  /*8aa0*/  FFMA.FTZ R37, R49, c[0x0][0x2d0], -R8 ;  /* 0x0000b40031257a23 */ /* 0x000fe40000010808 */
[----:B------:R-:W-:Y:S02]  /*8ab0*/  FMUL.FTZ R8, R134, c[0x0][0x2d0] ;  /* 0x0000b40086087a20 */ /* 0x000fe40000410000 */
[----:B------:R-:W-:Y:S02]  /*8ac0*/  FFMA.FTZ R49, R35, c[0x0][0x2d0], -R7 ;  /* 0x0000b40023317a23 */ /* 0x000fe40000010807 */
[----:B------:R-:W-:Y:S01]  /*8ad0*/  IMAD.MOV.U32 R52, RZ, RZ, R10 ;  /* 0x000000ffff347224 */ /* 0x000fe200078e000a */
[----:B------:R-:W-:Y:S05]  /*8ae0*/  FSEL R7, R8, RZ, P1 ;  /* 0x000000ff08077208 */ /* 0x000fea0000800000 */
[--C-:B------:R-:W-:Y:S02]  /*8af0*/  FFMA.FTZ R8, R210, c[0x0][0x2d0], -R7.reuse ;  /* 0x0000b400d2087a23 */ /* 0x100fe40000010807 */
[----:B------:R-:W-:Y:S02]  /*8b00*/  FFMA.FTZ R217, R26, c[0x0][0x2d0], -R7 ;  /* 0x0000b4001ad97a23 */ /* 0x000fe40000010807 */
[----:B------:R-:W-:Y:S01]  /*8b10*/  MUFU.EX2 R208, R8 ;  /* 0x0000000800d07308 */ /* 0x000fe20000000800 */
[----:B-1----:R-:W-:Y:S02]  /*8b20*/  FFMA.FTZ R0, R13, c[0x0][0x2d0], -R9 ;  /* 0x0000b4000d007a23 */ /* 0x002fe40000010809 */
        /* <DEDUP_REMOVED lines=14> */
[----:B-1----:R-:W-:Y:S02]  /*8c10*/  FMUL.FTZ R0, R5, c[0x0][0x2d0] ;  /* 0x0000b40005007a20 */ /* 0x002fe40000410000 */
[--C-:B------:R-:W-:Y:S02]  /*8c20*/  FFMA.FTZ R5, R14, c[0x0][0x2d0], -R7.reuse ;  /* 0x0000b4000e057a23 */ /* 0x100fe40000010807 */
[----:B------:R1:W2:Y:S10]  /*8c30*/  MUFU.EX2 R133, R0 ;  /* 0x0000000000857308 */ /* 0x0002b40000000800 */
[----:B------:R3:W-:Y:S01]  /*8c40*/  MUFU.EX2 R209, R5 ;  /* 0x0000000500d17308 */ /* 0x0007e20000000800 */
[----:B-1----:R-:W-:Y:S02]  /*8c50*/  FMUL.FTZ R0, R4, c[0x0][0x2d0] ;  /* 0x0000b40004007a20 */ /* 0x002fe40000410000 */
[----:B------:R-:W-:Y:S07]  /*8c60*/  FFMA.FTZ R4, R15, c[0x0][0x2d0], -R7 ;  /* 0x0000b4000f047a23 */ /* 0x000fee0000010807 */
[----:B------:R1:W4:Y:S01]  /*8c70*/  MUFU.EX2 R132, R0 ;  /* 0x0000000000847308 */ /* 0x0003220000000800 */
[C---:B--2---:R-:W-:Y:S02]  /*8c80*/  FMUL.FTZ R16, R133.reuse, R160 ;  /* 0x000000a085107220 */ /* 0x044fe40000410000 */
[----:B------:R-:W-:Y:S02]  /*8c90*/  IMAD.MOV.U32 R160, RZ, RZ, R18 ;  /* 0x000000ffffa07224 */ /* 0x000fe400078e0012 */
[C---:B------:R-:W-:Y:S01]  /*8ca0*/  FMUL.FTZ R17, R133.reuse, R161 ;  /* 0x000000a185117220 */ /* 0x040fe20000410000 */
[----:B------:R-:W-:Y:S01]  /*8cb0*/  MOV R161, R53 ;  /* 0x0000003500a17202 */ /* 0x000fe20000000f00 */
[C---:B---3--:R-:W-:Y:S01]  /*8cc0*/  FMUL.FTZ R5, R133.reuse, R141 ;  /* 0x0000008d85057220 */ /* 0x048fe20000410000 */
[----:B------:R-:W-:Y:S01]  /*8cd0*/  F2FP.BF16.PACK_AB R141, R208, R139 ;  /* 0x0000008bd08d723e */ /* 0x000fe200000010ff */
[C---:B------:R-:W-:Y:S01]  /*8ce0*/  FMUL.FTZ R64, R133.reuse, R200 ;  /* 0x000000c885407220 */ /* 0x040fe20000410000 */
[----:B------:R2:W3:Y:S01]  /*8cf0*/  MUFU.EX2 R243, R4 ;  /* 0x0000000400f37308 */ /* 0x0004e20000000800 */
[C---:B------:R-:W-:Y:S02]  /*8d00*/  FMUL.FTZ R68, R133.reuse, R68 ;  /* 0x0000004485447220 */ /* 0x040fe40000410000 */
[C---:B------:R-:W-:Y:S02]  /*8d10*/  FMUL.FTZ R69, R133.reuse, R69 ;  /* 0x0000004585457220 */ /* 0x040fe40000410000 */
[C---:B------:R-:W-:Y:S02]  /*8d20*/  FMUL.FTZ R80, R133.reuse, R80 ;  /* 0x0000005085507220 */ /* 0x040fe40000410000 */
[C---:B------:R-:W-:Y:S02]  /*8d30*/  FMUL.FTZ R81, R133.reuse, R81 ;  /* 0x0000005185517220 */ /* 0x040fe40000410000 */
[C---:B------:R-:W-:Y:S02]  /*8d40*/  FMUL.FTZ R84, R133.reuse, R84 ;  /* 0x0000005485547220 */ /* 0x040fe40000410000 */
[C---:B------:R-:W-:Y:S02]  /*8d50*/  FMUL.FTZ R85, R133.reuse, R85 ;  /* 0x0000005585557220 */ /* 0x040fe40000410000 */
[----:B------:R-:W-:Y:S02]  /*8d60*/  FMUL.FTZ R96, R133, R96 ;  /* 0x0000006085607220 */ /* 0x000fe40000410000 */
[----:B-1----:R-:W-:Y:S02]  /*8d70*/  FMUL.FTZ R0, R3, c[0x0][0x2d0] ;  /* 0x0000b40003007a20 */ /* 0x002fe40000410000 */
[C---:B----4-:R-:W-:Y:S01]  /*8d80*/  FMUL.FTZ R6, R132.reuse, R142 ;  /* 0x0000008e84067220 */ /* 0x050fe20000410000 */
[----:B------:R-:W-:Y:S01]  /*8d90*/  F2FP.BF16.PACK_AB R142, R241, R214 ;  /* 0x000000d6f18e723e */ /* 0x000fe200000010ff */
[----:B------:R1:W4:Y:S01]  /*8da0*/  MUFU.EX2 R3, R0 ;  /* 0x0000000000037308 */ /* 0x0003220000000800 */
[C---:B------:R-:W-:Y:S02]  /*8db0*/  FMUL.FTZ R7, R132.reuse, R143 ;  /* 0x0000008f84077220 */ /* 0x040fe40000410000 */
[C---:B------:R-:W-:Y:S01]  /*8dc0*/  FMUL.FTZ R18, R132.reuse, R162 ;  /* 0x000000a284127220 */ /* 0x040fe20000410000 */
[----:B------:R-:W-:Y:S01]  /*8dd0*/  MOV R162, R19 ;  /* 0x0000001300a27202 */ /* 0x000fe20000000f00 */
[----:B--2---:R-:W-:Y:S01]  /*8de0*/  FMUL.FTZ R4, R133, R140 ;  /* 0x0000008c85047220 */ /* 0x004fe20000410000 */
[----:B------:R-:W-:Y:S01]  /*8df0*/  F2FP.BF16.PACK_AB R140, R215, R138 ;  /* 0x0000008ad78c723e */ /* 0x000fe200000010ff */
[C---:B------:R-:W-:Y:S01]  /*8e00*/  FMUL.FTZ R19, R132.reuse, R163 ;  /* 0x000000a384137220 */ /* 0x040fe20000410000 */
[----:B---3--:R-:W-:Y:S01]  /*8e10*/  F2FP.BF16.PACK_AB R143, R243, R209 ;  /* 0x000000d1f38f723e */ /* 0x008fe200000010ff */
[C---:B------:R-:W-:Y:S01]  /*8e20*/  FMUL.FTZ R34, R132.reuse, R186 ;  /* 0x000000ba84227220 */ /* 0x040fe20000410000 */
[----:B------:R-:W-:Y:S01]  /*8e30*/  MOV R163, R65 ;  /* 0x0000004100a37202 */ /* 0x000fe20000000f00 */
[C---:B------:R-:W-:Y:S01]  /*8e40*/  FMUL.FTZ R35, R132.reuse, R187 ;  /* 0x000000bb84237220 */ /* 0x040fe20000410000 */
[-C--:B------:R-:W-:Y:S03]  /*8e50*/  HMMA.16816.F32.BF16 R4, R204, R20.reuse, R4 ;  /* 0x00000014cc04723c */ /* 0x080fe60000041804 */
[----:B------:R-:W-:Y:S01]  /*8e60*/  IMAD.MOV.U32 R187, RZ, RZ, R44 ;  /* 0x000000ffffbb7224 */ /* 0x000fe200078e002c */
[----:B------:R-:W-:Y:S01]  /*8e70*/  MOV R186, R45 ;  /* 0x0000002d00ba7202 */ /* 0x000fe20000000f00 */
[----:B------:R-:W-:Y:S02]  /*8e80*/  FMUL.FTZ R65, R133, R201 ;  /* 0x000000c985417220 */ /* 0x000fe40000410000 */
[C---:B------:R-:W-:Y:S02]  /*8e90*/  FMUL.FTZ R70, R132.reuse, R70 ;  /* 0x0000004684467220 */ /* 0x040fe40000410000 */
[----:B------:R-:W-:Y:S01]  /*8ea0*/  FMUL.FTZ R71, R132, R71 ;  /* 0x0000004784477220 */ /* 0x000fe20000410000 */
[----:B------:R-:W-:Y:S02]  /*8eb0*/  MUFU.EX2 R186, R186 ;  /* 0x000000ba00ba7308 */ /* 0x000fe40000000800 */
[----:B-1----:R-:W-:Y:S02]  /*8ec0*/  FMUL.FTZ R0, R2, c[0x0][0x2d0] ;  /* 0x0000b40002007a20 */ /* 0x002fe40000410000 */
[C---:B----4-:R-:W-:Y:S02]  /*8ed0*/  FMUL.FTZ R8, R3.reuse, R144 ;  /* 0x0000009003087220 */ /* 0x050fe40000410000 */
[C---:B------:R-:W-:Y:S02]  /*8ee0*/  FMUL.FTZ R9, R3.reuse, R145 ;  /* 0x0000009103097220 */ /* 0x040fe40000410000 */
[C---:B------:R-:W-:Y:S02]  /*8ef0*/  FMUL.FTZ R12, R3.reuse, R148 ;  /* 0x00000094030c7220 */ /* 0x040fe40000410000 */
[----:B------:R-:W1:Y:S01]  /*8f00*/  MUFU.EX2 R0, R0 ;  /* 0x0000000000007308 */ /* 0x000e620000000800 */
[C---:B------:R-:W-:Y:S01]  /*8f10*/  FMUL.FTZ R13, R3.reuse, R149 ;  /* 0x00000095030d7220 */ /* 0x040fe20000410000 */
[----:B------:R-:W-:Y:S01]  /*8f20*/  MOV R149, R60 ;  /* 0x0000003c00957202 */ /* 0x000fe20000000f00 */
[C---:B------:R-:W-:Y:S02]  /*8f30*/  FMUL.FTZ R25, R3.reuse, R153 ;  /* 0x0000009903197220 */ /* 0x040fe40000410000 */
[----:B------:R-:W-:Y:S02]  /*8f40*/  IMAD.MOV.U32 R153, RZ, RZ, R55 ;  /* 0x000000ffff997224 */ /* 0x000fe400078e0037 */
[C---:B------:R-:W-:Y:S01]  /*8f50*/  FMUL.FTZ R24, R3.reuse, R152 ;  /* 0x0000009803187220 */ /* 0x040fe20000410000 */
[----:B------:R-:W-:Y:S01]  /*8f60*/  MOV R152, R50 ;  /* 0x0000003200987202 */ /* 0x000fe20000000f00 */
[C---:B------:R-:W-:Y:S02]  /*8f70*/  FMUL.FTZ R28, R3.reuse, R156 ;  /* 0x0000009c031c7220 */ /* 0x040fe40000410000 */
[----:B------:R-:W-:Y:S01]  /*8f80*/  FMUL.FTZ R29, R3, R157 ;  /* 0x0000009d031d7220 */ /* 0x000fe20000410000 */
[----:B------:R-:W-:Y:S01]  /*8f90*/  MOV R157, R51 ;  /* 0x00000033009d7202 */ /* 0x000fe20000000f00 */
[----:B------:R-:W-:Y:S02]  /*8fa0*/  IMAD.MOV.U32 R156, RZ, RZ, R32 ;  /* 0x000000ffff9c7224 */ /* 0x000fe400078e0020 */
[----:B------:R-:W-:Y:S01]  /*8fb0*/  FMUL.FTZ R32, R133, R184 ;  /* 0x000000b885207220 */ /* 0x000fe20000410000 */
[----:B------:R-:W-:Y:S01]  /*8fc0*/  MOV R184, R47 ;  /* 0x0000002f00b87202 */ /* 0x000fe20000000f00 */
[C---:B------:R-:W-:Y:S02]  /*8fd0*/  FMUL.FTZ R44, R3.reuse, R168 ;  /* 0x000000a8032c7220 */ /* 0x040fe40000410000 */
[C---:B------:R-:W-:Y:S02]  /*8fe0*/  FMUL.FTZ R45, R3.reuse, R169 ;  /* 0x000000a9032d7220 */ /* 0x040fe40000410000 */
[C---:B------:R-:W-:Y:S01]  /*8ff0*/  FMUL.FTZ R50, R132.reuse, R194 ;  /* 0x000000c284327220 */ /* 0x040fe20000410000 */
[----:B------:R2:W-:Y:S01]  /*9000*/  MUFU.EX2 R169, R250 ;  /* 0x000000fa00a97308 */ /* 0x0005e20000000800 */
[----:B------:R-:W-:Y:S02]  /*9010*/  FMUL.FTZ R51, R132, R195 ;  /* 0x000000c384337220 */ /* 0x000fe40000410000 */
[C---:B-1----:R-:W-:Y:S02]  /*9020*/  FMUL.FTZ R10, R0.reuse, R146 ;  /* 0x00000092000a7220 */ /* 0x042fe40000410000 */
[C---:B------:R-:W-:Y:S02]  /*9030*/  FMUL.FTZ R11, R0.reuse, R147 ;  /* 0x00000093000b7220 */ /* 0x040fe40000410000 */
[----:B------:R-:W-:Y:S01]  /*9040*/  LDSM.16.MT88.4 R144, [R228] ;  /* 0x00000000e490783b */ /* 0x000fe20000004200 */
[C---:B------:R-:W-:Y:S02]  /*9050*/  FMUL.FTZ R60, R3.reuse, R180 ;  /* 0x000000b4033c7220 */ /* 0x040fe40000410000 */
[C---:B------:R-:W-:Y:S01]  /*9060*/  FMUL.FTZ R72, R3.reuse, R72 ;  /* 0x0000004803487220 */ /* 0x040fe20000410000 */
[----:B------:R-:W-:Y:S01]  /*9070*/  MUFU.EX2 R184, R184 ;  /* 0x000000b800b87308 */ /* 0x000fe20000000800 */
[C---:B------:R-:W-:Y:S04]  /*9080*/  HMMA.16816.F32.BF16 R8, R140.reuse, R20, R8 ;  /* 0x000000148c08723c */ /* 0x040fe80000041808 */
[C---:B------:R-:W-:Y:S02]  /*9090*/  FMUL.FTZ R14, R0.reuse, R150 ;  /* 0x00000096000e7220 */ /* 0x040fe40000410000 */
[----:B------:R-:W-:Y:S01]  /*90a0*/  FMUL.FTZ R15, R0, R151 ;  /* 0x00000097000f7220 */ /* 0x000fe20000410000 */
[----:B------:R-:W-:Y:S01]  /*90b0*/  MOV R151, R56 ;  /* 0x0000003800977202 */ /* 0x000fe20000000f00 */
[C---:B------:R-:W-:Y:S02]  /*90c0*/  FMUL.FTZ R56, R3.reuse, R176 ;  /* 0x000000b003387220 */ /* 0x040fe40000410000 */
[----:B------:R-:W-:Y:S02]  /*90d0*/  MUFU.EX2 R176, R252 ;  /* 0x000000fc00b07308 */ /* 0x000fe40000000800 */
[C---:B------:R-:W-:Y:S01]  /*90e0*/  FMUL.FTZ R73, R3.reuse, R73 ;  /* 0x0000004903497220 */ /* 0x040fe20000410000 */
[-C--:B------:R-:W-:Y:S03]  /*90f0*/  HMMA.16816.F32.BF16 R12, R140, R22.reuse, R12 ;  /* 0x000000168c0c723c */ /* 0x080fe6000004180c */
[C---:B------:R-:W-:Y:S01]  /*9100*/  FMUL.FTZ R76, R3.reuse, R76 ;  /* 0x0000004c034c7220 */ /* 0x040fe20000410000 */
[----:B--2---:R-:W-:Y:S01]  /*9110*/  MOV R250, R160 ;  /* 0x000000a000fa7202 */ /* 0x004fe20000000f00 */
[----:B------:R-:W-:Y:S02]  /*9120*/  FMUL.FTZ R77, R3, R77 ;  /* 0x0000004d034d7220 */ /* 0x000fe40000410000 */
[C---:B------:R-:W-:Y:S01]  /*9130*/  FMUL.FTZ R82, R132.reuse, R82 ;  /* 0x0000005284527220 */ /* 0x040fe20000410000 */
[C---:B------:R-:W-:Y:S02]  /*9140*/  HMMA.16816.F32.BF16 R16, R204.reuse, R22, R16 ;  /* 0x00000016cc10723c */ /* 0x040fe40000041810 */
[----:B------:R-:W-:Y:S02]  /*9150*/  MUFU.EX2 R250, R250 ;  /* 0x000000fa00fa7308 */ /* 0x000fe40000000800 */
[C---:B------:R-:W-:Y:S02]  /*9160*/  FMUL.FTZ R21, R133.reuse, R173 ;  /* 0x000000ad85157220 */ /* 0x040fe40000410000 */
[----:B------:R-:W-:Y:S01]  /*9170*/  IMAD.MOV.U32 R173, RZ, RZ, R52 ;  /* 0x000000ffffad7224 */ /* 0x000fe200078e0034 */
[----:B------:R-:W-:Y:S01]  /*9180*/  MOV R52, R33 ;  /* 0x0000002100347202 */ /* 0x000fe20000000f00 */
[C---:B------:R-:W-:Y:S01]  /*9190*/  FMUL.FTZ R22, R132.reuse, R174 ;  /* 0x000000ae84167220 */ /* 0x040fe20000410000 */
[----:B------:R-:W-:Y:S03]  /*91a0*/  MOV R174, R48 ;  /* 0x0000003000ae7202 */ /* 0x000fe60000000f00 */
[C---:B------:R-:W-:Y:S02]  /*91b0*/  FMUL.FTZ R23, R132.reuse, R175 ;  /* 0x000000af84177220 */ /* 0x040fe40000410000 */
[----:B------:R-:W-:Y:S02]  /*91c0*/  IMAD.MOV.U32 R175, RZ, RZ, R37 ;  /* 0x000000ffffaf7224 */ /* 0x000fe400078e0025 */
[----:B------:R-:W-:Y:S02]  /*91d0*/  IMAD.MOV.U32 R48, RZ, RZ, R36 ;  /* 0x000000ffff307224 */ /* 0x000fe400078e0024 */
[----:B------:R-:W1:Y:S01]  /*91e0*/  LDSM.16.MT88.4 R36, [R226] ;  /* 0x00000000e224783b */ /* 0x000e620000004200 */
[C---:B------:R-:W-:Y:S02]  /*91f0*/  FMUL.FTZ R20, R133.reuse, R172 ;  /* 0x000000ac85147220 */ /* 0x040fe40000410000 */
[----:B------:R-:W-:Y:S01]  /*9200*/  IMAD.MOV.U32 R172, RZ, RZ, R54 ;  /* 0x000000ffffac7224 */ /* 0x000fe200078e0036 */
[----:B------:R-:W-:Y:S01]  /*9210*/  MOV R2, R48 ;  /* 0x0000003000027202 */ /* 0x000fe20000000f00 */
[----:B------:R-:W-:Y:S01]  /*9220*/  FMUL.FTZ R33, R133, R185 ;  /* 0x000000b985217220 */ /* 0x000fe20000410000 */
[----:B------:R-:W-:Y:S01]  /*9230*/  MOV R185, R52 ;  /* 0x0000003400b97202 */ /* 0x000fe20000000f00 */
[C---:B------:R-:W-:Y:S01]  /*9240*/  FMUL.FTZ R83, R132.reuse, R83 ;  /* 0x0000005384537220 */ /* 0x040fe20000410000 */
[----:B------:R-:W2:Y:S01]  /*9250*/  LDSM.16.MT88.4 R52, [R229] ;  /* 0x00000000e534783b */ /* 0x000ea20000004200 */
[C---:B------:R-:W-:Y:S02]  /*9260*/  FMUL.FTZ R86, R132.reuse, R86 ;  /* 0x0000005684567220 */ /* 0x040fe40000410000 */
        /* <DEDUP_REMOVED lines=14> */
[----:B------:R-:W-:Y:S01]  /*9350*/  FMUL.FTZ R115, R132, R115 ;  /* 0x0000007384737220 */ /* 0x000fe20000410000 */
[-C--:B-1----:R-:W-:Y:S03]  /*9360*/  HMMA.16816.F32.BF16 R20, R204, R36.reuse, R20 ;  /* 0x00000024cc14723c */ /* 0x082fe60000041814 */
[C---:B------:R-:W-:Y:S01]  /*9370*/  FMUL.FTZ R26, R0.reuse, R154 ;  /* 0x0000009a001a7220 */ /* 0x040fe20000410000 */
[----:B------:R-:W-:Y:S01]  /*9380*/  MOV R154, R66 ;  /* 0x00000042009a7202 */ /* 0x000fe20000000f00 */
[----:B------:R-:W-:Y:S02]  /*9390*/  FMUL.FTZ R27, R0, R155 ;  /* 0x0000009b001b7220 */ /* 0x000fe40000410000 */
[----:B------:R-:W-:Y:S02]  /*93a0*/  IMAD.MOV.U32 R155, RZ, RZ, R67 ;  /* 0x000000ffff9b7224 */ /* 0x000fe400078e0043 */
[----:B------:R-:W-:Y:S03]  /*93b0*/  FMUL.FTZ R66, R132, R202 ;  /* 0x000000ca84427220 */ /* 0x000fe60000410000 */
[C---:B------:R-:W-:Y:S04]  /*93c0*/  HMMA.16816.F32.BF16 R24, R140.reuse, R36, R24 ;  /* 0x000000248c18723c */ /* 0x040fe80000041818 */
[C---:B------:R-:W-:Y:S02]  /*93d0*/  FMUL.FTZ R30, R0.reuse, R158 ;  /* 0x0000009e001e7220 */ /* 0x040fe40000410000 */
[----:B------:R-:W-:Y:S01]  /*93e0*/  FMUL.FTZ R31, R0, R159 ;  /* 0x0000009f001f7220 */ /* 0x000fe20000410000 */
[----:B------:R-:W-:Y:S01]  /*93f0*/  MOV R159, R41 ;  /* 0x00000029009f7202 */ /* 0x000fe20000000f00 */
[C---:B------:R-:W-:Y:S01]  /*9400*/  FMUL.FTZ R41, R3.reuse, R165 ;  /* 0x000000a503297220 */ /* 0x040fe20000410000 */
[----:B------:R-:W-:Y:S03]  /*9410*/  MOV R165, R63 ;  /* 0x0000003f00a57202 */ /* 0x000fe60000000f00 */
[C---:B------:R-:W-:Y:S01]  /*9420*/  FMUL.FTZ R67, R132.reuse, R203 ;  /* 0x000000cb84437220 */ /* 0x040fe20000410000 */
[-C--:B------:R-:W-:Y:S01]  /*9430*/  HMMA.16816.F32.BF16 R28, R140, R38.reuse, R28 ;  /* 0x000000268c1c723c */ /* 0x080fe2000004181c */
[----:B------:R-:W-:Y:S02]  /*9440*/  MUFU.EX2 R168, R165 ;  /* 0x000000a500a87308 */ /* 0x000fe40000000800 */
[C---:B------:R-:W-:Y:S02]  /*9450*/  FMUL.FTZ R118, R132.reuse, R118 ;  /* 0x0000007684767220 */ /* 0x040fe40000410000 */
[C---:B------:R-:W-:Y:S02]  /*9460*/  FMUL.FTZ R119, R132.reuse, R119 ;  /* 0x0000007784777220 */ /* 0x040fe40000410000 */
[----:B------:R-:W-:Y:S01]  /*9470*/  FMUL.FTZ R120, R3, R120 ;  /* 0x0000007803787220 */ /* 0x000fe20000410000 */
[C---:B------:R-:W-:Y:S04]  /*9480*/  HMMA.16816.F32.BF16 R32, R204.reuse, R38, R32 ;  /* 0x00000026cc20723c */ /* 0x040fe80000041820 */
[C---:B------:R-:W-:Y:S02]  /*9490*/  FMUL.FTZ R36, R133.reuse, R188 ;  /* 0x000000bc85247220 */ /* 0x040fe40000410000 */
[----:B------:R-:W-:Y:S02]  /*94a0*/  FMUL.FTZ R37, R133, R189 ;  /* 0x000000bd85257220 */ /* 0x000fe40000410000 */
[C---:B------:R-:W-:Y:S01]  /*94b0*/  FMUL.FTZ R38, R132.reuse, R190 ;  /* 0x000000be84267220 */ /* 0x040fe20000410000 */
[----:B------:R-:W-:Y:S03]  /*94c0*/  MOV R190, R43 ;  /* 0x0000002b00be7202 */ /* 0x000fe60000000f00 */
[----:B------:R-:W-:Y:S02]  /*94d0*/  FMUL.FTZ R39, R132, R191 ;  /* 0x000000bf84277220 */ /* 0x000fe40000410000 */
[C---:B------:R-:W-:Y:S02]  /*94e0*/  FMUL.FTZ R121, R3.reuse, R121 ;  /* 0x0000007903797220 */ /* 0x040fe40000410000 */
[C---:B------:R-:W-:Y:S02]  /*94f0*/  FMUL.FTZ R124, R3.reuse, R124 ;  /* 0x0000007c037c7220 */ /* 0x040fe40000410000 */
[C---:B------:R-:W-:Y:S01]  /*9500*/  FMUL.FTZ R125, R3.reuse, R125 ;  /* 0x0000007d037d7220 */ /* 0x040fe20000410000 */
[-C--:B--2---:R-:W-:Y:S03]  /*9510*/  HMMA.16816.F32.BF16 R36, R204, R52.reuse, R36 ;  /* 0x00000034cc24723c */ /* 0x084fe60000041824 */
[----:B------:R-:W-:Y:S02]  /*9520*/  IMAD.MOV.U32 R158, RZ, RZ, R40 ;  /* 0x000000ffff9e7224 */ /* 0x000fe400078e0028 */
[----:B------:R-:W-:Y:S02]  /*9530*/  FMUL.FTZ R40, R3, R164 ;  /* 0x000000a403287220 */ /* 0x000fe40000410000 */
[C---:B------:R-:W-:Y:S02]  /*9540*/  FMUL.FTZ R43, R0.reuse, R167 ;  /* 0x000000a7002b7220 */ /* 0x040fe40000410000 */
[----:B------:R-:W-:Y:S03]  /*9550*/  IMAD.MOV.U32 R189, RZ, RZ, R42 ;  /* 0x000000ffffbd7224 */ /* 0x000fe600078e002a */
[C---:B------:R-:W-:Y:S02]  /*9560*/  FMUL.FTZ R42, R0.reuse, R166 ;  /* 0x000000a6002a7220 */ /* 0x040fe40000410000 */
[C---:B------:R-:W-:Y:S02]  /*9570*/  FMUL.FTZ R47, R0.reuse, R171 ;  /* 0x000000ab002f7220 */ /* 0x040fe40000410000 */
[----:B------:R1:W-:Y:S01]  /*9580*/  MUFU.EX2 R171, R130 ;  /* 0x0000008200ab7308 */ /* 0x0003e20000000800 */
[C---:B------:R-:W-:Y:S02]  /*9590*/  FMUL.FTZ R48, R133.reuse, R192 ;  /* 0x000000c085307220 */ /* 0x040fe40000410000 */
[C---:B------:R-:W-:Y:S04]  /*95a0*/  HMMA.16816.F32.BF16 R40, R140.reuse, R52, R40 ;  /* 0x000000348c28723c */ /* 0x040fe80000041828 */
[----:B------:R-:W-:Y:S02]  /*95b0*/  IMAD.MOV.U32 R188, RZ, RZ, R46 ;  /* 0x000000ffffbc7224 */ /* 0x000fe400078e002e */
[C---:B------:R-:W-:Y:S02]  /*95c0*/  FMUL.FTZ R46, R0.reuse, R170 ;  /* 0x000000aa002e7220 */ /* 0x040fe40000410000 */
[C---:B------:R-:W-:Y:S01]  /*95d0*/  FMUL.FTZ R52, R133.reuse, R196 ;  /* 0x000000c485347220 */ /* 0x040fe20000410000 */
[----:B------:R-:W-:Y:S03]  /*95e0*/  MUFU.EX2 R170, R251 ;  /* 0x000000fb00aa7308 */ /* 0x000fe60000000800 */
[C---:B------:R-:W-:Y:S01]  /*95f0*/  FMUL.FTZ R53, R133.reuse, R197 ;  /* 0x000000c585357220 */ /* 0x040fe20000410000 */
[-C--:B------:R-:W-:Y:S03]  /*9600*/  HMMA.16816.F32.BF16 R44, R140, R54.reuse, R44 ;  /* 0x000000368c2c723c */ /* 0x080fe6000004182c */
[----:B------:R-:W-:Y:S02]  /*9610*/  IMAD.MOV.U32 R164, RZ, RZ, R49 ;  /* 0x000000ffffa47224 */ /* 0x000fe400078e0031 */
[----:B------:R-:W-:Y:S01]  /*9620*/  FMUL.FTZ R49, R133, R193 ;  /* 0x000000c185317220 */ /* 0x000fe20000410000 */
[----:B------:R-:W-:Y:S01]  /*9630*/  MUFU.EX2 R188, R188 ;  /* 0x000000bc00bc7308 */ /* 0x000fe20000000800 */
[----:B------:R-:W-:Y:S01]  /*9640*/  IMAD.MOV.U32 R150, RZ, RZ, R57 ;  /* 0x000000ffff967224 */ /* 0x000fe200078e0039 */
[----:B-1----:R-:W3:Y:S01]  /*9650*/  LDL.LU R130, [R1+0x8c] ;  /* 0x00008c0001827983 */ /* 0x002ee20000300800 */
[C---:B------:R-:W-:Y:S03]  /*9660*/  FMUL.FTZ R57, R3.reuse, R177 ;  /* 0x000000b103397220 */ /* 0x040fe60000410000 */
[C---:B------:R-:W-:Y:S04]  /*9670*/  HMMA.16816.F32.BF16 R48, R204.reuse, R54, R48 ;  /* 0x00000036cc30723c */ /* 0x040fe80000041830 */
[----:B------:R-:W-:Y:S02]  /*9680*/  FMUL.FTZ R59, R0, R179 ;  /* 0x000000b3003b7220 */ /* 0x000fe40000410000 */
[----:B------:R-:W-:Y:S02]  /*9690*/  IMAD.MOV.U32 R191, RZ, RZ, R58 ;  /* 0x000000ffffbf7224 */ /* 0x000fe400078e003a */
[C---:B------:R-:W-:Y:S04]  /*96a0*/  FMUL.FTZ R54, R132.reuse, R198 ;  /* 0x000000c684367220 */ /* 0x040fe80000410000 */
[----:B------:R-:W-:Y:S02]  /*96b0*/  FMUL.FTZ R55, R132, R199 ;  /* 0x000000c784377220 */ /* 0x000fe40000410000 */
[C---:B------:R-:W-:Y:S02]  /*96c0*/  FMUL.FTZ R58, R0.reuse, R178 ;  /* 0x000000b2003a7220 */ /* 0x040fe40000410000 */
[----:B------:R-:W-:Y:S02]  /*96d0*/  IMAD.MOV.U32 R148, RZ, RZ, R61 ;  /* 0x000000ffff947224 */ /* 0x000fe400078e003d */
[----:B------:R-:W-:Y:S01]  /*96e0*/  FMUL.FTZ R61, R3, R181 ;  /* 0x000000b5033d7220 */ /* 0x000fe20000410000 */
[-C--:B------:R-:W-:Y:S03]  /*96f0*/  HMMA.16816.F32.BF16 R52, R204, R144.reuse, R52 ;  /* 0x00000090cc34723c */ /* 0x080fe60000041834 */
[C---:B------:R-:W-:Y:S02]  /*9700*/  FMUL.FTZ R62, R0.reuse, R182 ;  /* 0x000000b6003e7220 */ /* 0x040fe40000410000 */
[C---:B------:R-:W-:Y:S02]  /*9710*/  FMUL.FTZ R63, R0.reuse, R183 ;  /* 0x000000b7003f7220 */ /* 0x040fe40000410000 */
[----:B------:R-:W-:Y:S01]  /*9720*/  IMAD.MOV.U32 R183, RZ, RZ, R161 ;  /* 0x000000ffffb77224 */ /* 0x000fe200078e00a1 */
[C---:B------:R-:W-:Y:S04]  /*9730*/  HMMA.16816.F32.BF16 R56, R140.reuse, R144, R56 ;  /* 0x000000908c38723c */ /* 0x040fe80000041838 */
[C---:B------:R-:W-:Y:S01]  /*9740*/  FMUL.FTZ R74, R0.reuse, R74 ;  /* 0x0000004a004a7220 */ /* 0x040fe20000410000 */
[----:B------:R-:W-:Y:S01]  /*9750*/  MUFU.EX2 R183, R183 ;  /* 0x000000b700b77308 */ /* 0x000fe20000000800 */
        /* <DEDUP_REMOVED lines=8> */
[C---:B------:R-:W-:Y:S04]  /*97e0*/  FMUL.FTZ R94, R0.reuse, R94 ;  /* 0x0000005e005e7220 */ /* 0x040fe80000410000 */
        /* <DEDUP_REMOVED lines=14> */
[C---:B------:R-:W-:Y:S01]  /*98d0*/  FMUL.FTZ R126, R0.reuse, R126 ;  /* 0x0000007e007e7220 */ /* 0x040fe20000410000 */
[-C--:B-1----:R-:W-:Y:S03]  /*98e0*/  HMMA.16816.F32.BF16 R68, R204, R144.reuse, R68 ;  /* 0x00000090cc44723c */ /* 0x082fe60000041844 */
[----:B------:R-:W-:Y:S02]  /*98f0*/  FMUL.FTZ R127, R0, R127 ;  /* 0x0000007f007f7220 */ /* 0x000fe40000410000 */
[C---:B------:R-:W-:Y:S02]  /*9900*/  FMUL.FTZ R128, R133.reuse, R128 ;  /* 0x0000008085807220 */ /* 0x040fe40000410000 */
[----:B------:R-:W-:Y:S01]  /*9910*/  FMUL.FTZ R129, R133, R129 ;  /* 0x0000008185817220 */ /* 0x000fe20000410000 */
[C---:B------:R-:W-:Y:S04]  /*9920*/  HMMA.16816.F32.BF16 R72, R140.reuse, R144, R72 ;  /* 0x000000908c48723c */ /* 0x040fe80000041848 */
[----:B------:R-:W-:Y:S01]  /*9930*/  IMAD.MOV.U32 R165, RZ, RZ, R164 ;  /* 0x000000ffffa57224 */ /* 0x000fe200078e00a4 */
[----:B------:R-:W-:Y:S01]  /*9940*/  MOV R164, R191 ;  /* 0x000000bf00a47202 */ /* 0x000fe20000000f00 */
[----:B------:R-:W-:Y:S01]  /*9950*/  IMAD.MOV.U32 R191, RZ, RZ, R190 ;  /* 0x000000ffffbf7224 */ /* 0x000fe200078e00be */
[----:B------:R-:W-:Y:S01]  /*9960*/  MOV R190, R189 ;  /* 0x000000bd00be7202 */ /* 0x000fe20000000f00 */
[-C--:B------:R-:W-:Y:S04]  /*9970*/  HMMA.16816.F32.BF16 R76, R140, R146.reuse, R76 ;  /* 0x000000928c4c723c */ /* 0x080fe8000004184c */
[----:B------:R-:W-:Y:S01]  /*9980*/  MOV R167, R165 ;  /* 0x000000a500a77202 */ /* 0x000fe20000000f00 */
[----:B------:R-:W-:Y:S01]  /*9990*/  IMAD.MOV.U32 R189, RZ, RZ, R187 ;  /* 0x000000ffffbd7224 */ /* 0x000fe200078e00bb */
[----:B------:R-:W-:Y:S01]  /*99a0*/  MOV R165, R191 ;  /* 0x000000bf00a57202 */ /* 0x000fe20000000f00 */
[----:B------:R-:W-:Y:S01]  /*99b0*/  IMAD.MOV.U32 R166, RZ, RZ, R164 ;  /* 0x000000ffffa67224 */ /* 0x000fe200078e00a4 */
[C---:B------:R-:W-:Y:S01]  /*99c0*/  HMMA.16816.F32.BF16 R80, R204.reuse, R146, R80 ;  /* 0x00000092cc50723c */ /* 0x040fe20000041850 */
[----:B------:R-:W1:Y:S01]  /*99d0*/  LDSM.16.MT88.4 R144, [R226+0x2000] ;  /* 0x00200000e290783b */ /* 0x000e620000004200 */
[----:B------:R-:W-:Y:S02]  /*99e0*/  MUFU.EX2 R177, R167 ;  /* 0x000000a700b17308 */ /* 0x000fe40000000800 */
[----:B------:R-:W-:Y:S01]  /*99f0*/  MOV R197, R165 ;  /* 0x000000a500c57202 */ /* 0x000fe20000000f00 */
[----:B------:R-:W-:Y:S01]  /*9a00*/  IMAD.MOV.U32 R198, RZ, RZ, R166 ;  /* 0x000000ffffc67224 */ /* 0x000fe200078e00a6 */
[----:B------:R-:W-:Y:S01]  /*9a10*/  MOV R191, R189 ;  /* 0x000000bd00bf7202 */ /* 0x000fe20000000f00 */
[----:B------:R-:W-:Y:S01]  /*9a20*/  IMAD.MOV.U32 R164, RZ, RZ, R190 ;  /* 0x000000ffffa47224 */ /* 0x000fe200078e00be */
[----:B------:R-:W-:Y:S01]  /*9a30*/  MOV R187, R159 ;  /* 0x0000009f00bb7202 */ /* 0x000fe20000000f00 */
[----:B------:R-:W-:Y:S03]  /*9a40*/  IMAD.MOV.U32 R159, RZ, RZ, R158 ;  /* 0x000000ffff9f7224 */ /* 0x000fe600078e009e */
[----:B------:R-:W-:Y:S01]  /*9a50*/  MUFU.EX2 R165, R217 ;  /* 0x000000d900a57308 */ /* 0x000fe20000000800 */
        /* <DEDUP_REMOVED lines=8> */
[----:B------:R-:W-:Y:S01]  /*9ae0*/  MOV R178, R199 ;  /* 0x000000c700b27202 */ /* 0x000fe20000000f00 */
[----:B------:R-:W-:Y:S01]  /*9af0*/  MUFU.EX2 R189, R223 ;  /* 0x000000df00bd7308 */ /* 0x000fe20000000800 */
[----:B------:R-:W-:Y:S01]  /*9b00*/  IMAD.MOV.U32 R187, RZ, RZ, R158 ;  /* 0x000000ffffbb7224 */ /* 0x000fe200078e009e */
[----:B------:R-:W-:Y:S01]  /*9b10*/  MOV R197, R195 ;  /* 0x000000c300c57202 */ /* 0x000fe20000000f00 */
[----:B------:R-:W-:Y:S02]  /*9b20*/  IMAD.MOV.U32 R195, RZ, RZ, R194 ;  /* 0x000000ffffc37224 */ /* 0x000fe400078e00c2 */
[----:B------:R-:W-:Y:S02]  /*9b30*/  IMAD.MOV.U32 R192, RZ, RZ, R187 ;  /* 0x000000ffffc07224 */ /* 0x000fe400078e00bb */
[----:B------:R-:W-:Y:S01]  /*9b40*/  IMAD.MOV.U32 R179, RZ, RZ, R197 ;  /* 0x000000ffffb37224 */ /* 0x000fe200078e00c5 */
[----:B------:R-:W-:Y:S01]  /*9b50*/  MOV R181, R195 ;  /* 0x000000c300b57202 */ /* 0x000fe20000000f00 */
[----:B------:R-:W-:Y:S01]  /*9b60*/  IMAD.MOV.U32 R197, RZ, RZ, R148 ;  /* 0x000000ffffc57224 */ /* 0x000fe200078e0094 */
[----:B------:R-:W3:Y:S01]  /*9b70*/  MUFU.EX2 R167, R216 ;  /* 0x000000d800a77308 */ /* 0x000ee20000000800 */
[----:B------:R-:W-:Y:S01]  /*9b80*/  IMAD.MOV.U32 R157, RZ, RZ, R156 ;  /* 0x000000ffff9d7224 */ /* 0x000fe200078e009c */
[----:B------:R-:W-:Y:S01]  /*9b90*/  MOV R156, R152 ;  /* 0x00000098009c7202 */ /* 0x000fe20000000f00 */
[----:B------:R-:W-:Y:S03]  /*9ba0*/  IMAD.MOV.U32 R152, RZ, RZ, R175 ;  /* 0x000000ffff987224 */ /* 0x000fe600078e00af */
[----:B------:R-:W-:Y:S01]  /*9bb0*/  MOV R159, R157 ;  /* 0x0000009d009f7202 */ /* 0x000fe20000000f00 */
[----:B------:R-:W-:Y:S01]  /*9bc0*/  IMAD.MOV.U32 R158, RZ, RZ, R156 ;  /* 0x000000ffff9e7224 */ /* 0x000fe200078e009c */
[----:B------:R-:W-:Y:S01]  /*9bd0*/  MOV R157, R152 ;  /* 0x00000098009d7202 */ /* 0x000fe20000000f00 */
[-C--:B-1----:R-:W-:Y:S01]  /*9be0*/  HMMA.16816.F32.BF16 R84, R204, R144.reuse, R84 ;  /* 0x00000090cc54723c */ /* 0x082fe20000041854 */
[----:B------:R1:W-:Y:S02]  /*9bf0*/  MUFU.EX2 R175, R131 ;  /* 0x0000008300af7308 */ /* 0x0003e40000000800 */
[----:B------:R-:W-:Y:S01]  /*9c00*/  MOV R152, R173 ;  /* 0x000000ad00987202 */ /* 0x000fe20000000f00 */
[----:B------:R-:W-:Y:S01]  /*9c10*/  IMAD.MOV.U32 R156, RZ, RZ, R174 ;  /* 0x000000ffff9c7224 */ /* 0x000fe200078e00ae */
[----:B------:R-:W-:Y:S01]  /*9c20*/  MOV R191, R159 ;  /* 0x0000009f00bf7202 */ /* 0x000fe20000000f00 */
[----:B------:R-:W-:Y:S01]  /*9c30*/  IMAD.MOV.U32 R174, RZ, RZ, R162 ;  /* 0x000000ffffae7224 */ /* 0x000fe200078e00a2 */
[----:B------:R-:W-:Y:S01]  /*9c40*/  MOV R162, R240 ;  /* 0x000000f000a27202 */ /* 0x000fe20000000f00 */
[C---:B------:R-:W-:Y:S03]  /*9c50*/  HMMA.16816.F32.BF16 R88, R140.reuse, R144, R88 ;  /* 0x000000908c58723c */ /* 0x040fe60000041858 */
[----:B------:R4:W-:Y:S01]  /*9c60*/  MUFU.EX2 R200, R178 ;  /* 0x000000b200c87308 */ /* 0x0009e20000000800 */
[----:B------:R-:W-:Y:S01]  /*9c70*/  IMAD.MOV.U32 R187, RZ, RZ, R158 ;  /* 0x000000ffffbb7224 */ /* 0x000fe200078e009e */
[----:B------:R-:W-:Y:S01]  /*9c80*/  MOV R159, R157 ;  /* 0x0000009d009f7202 */ /* 0x000fe20000000f00 */
[----:B------:R-:W-:Y:S01]  /*9c90*/  IMAD.MOV.U32 R158, RZ, RZ, R156 ;  /* 0x000000ffff9e7224 */ /* 0x000fe200078e009c */
[----:B------:R-:W-:Y:S01]  /*9ca0*/  MOV R157, R152 ;  /* 0x00000098009d7202 */ /* 0x000fe20000000f00 */
[-C--:B------:R-:W-:Y:S04]  /*9cb0*/  HMMA.16816.F32.BF16 R92, R140, R146.reuse, R92 ;  /* 0x000000928c5c723c */ /* 0x080fe8000004185c */
[----:B------:R-:W-:Y:S01]  /*9cc0*/  MOV R152, R172 ;  /* 0x000000ac00987202 */ /* 0x000fe20000000f00 */
[----:B------:R-:W-:Y:S01]  /*9cd0*/  MUFU.EX2 R192, R192 ;  /* 0x000000c000c07308 */ /* 0x000fe20000000800 */
[----:B------:R-:W-:Y:S01]  /*9ce0*/  IMAD.MOV.U32 R156, RZ, RZ, R174 ;  /* 0x000000ffff9c7224 */ /* 0x000fe200078e00ae */
[----:B------:R-:W-:Y:S01]  /*9cf0*/  MOV R194, R191 ;  /* 0x000000bf00c27202 */ /* 0x000fe20000000f00 */
[C---:B------:R-:W-:Y:S01]  /*9d00*/  HMMA.16816.F32.BF16 R96, R204.reuse, R146, R96 ;  /* 0x00000092cc60723c */ /* 0x040fe20000041860 */
[----:B------:R-:W3:Y:S03]  /*9d10*/  LDSM.16.MT88.4 R144, [R229+0x2000] ;  /* 0x00200000e590783b */ /* 0x000ee60000004200 */
[----:B------:R-:W-:Y:S01]  /*9d20*/  IMAD.MOV.U32 R191, RZ, RZ, R187 ;  /* 0x000000ffffbf7224 */ /* 0x000fe200078e00bb */
[----:B------:R-:W-:Y:S01]  /*9d30*/  MOV R187, R159 ;  /* 0x0000009f00bb7202 */ /* 0x000fe20000000f00 */
[----:B------:R-:W-:Y:S01]  /*9d40*/  IMAD.MOV.U32 R159, RZ, RZ, R158 ;  /* 0x000000ffff9f7224 */ /* 0x000fe200078e009e */
[----:B------:R3:W-:Y:S01]  /*9d50*/  MUFU.EX2 R201, R179 ;  /* 0x000000b300c97308 */ /* 0x0007e20000000800 */
[----:B------:R-:W-:Y:S01]  /*9d60*/  MOV R158, R157 ;  /* 0x0000009d009e7202 */ /* 0x000fe20000000f00 */
[----:B-1----:R-:W2:Y:S03]  /*9d70*/  LDL.LU R131, [R1+0x88] ;  /* 0x0000880001837983 */ /* 0x002ea60000300800 */
[----:B----4-:R-:W-:Y:S01]  /*9d80*/  MOV R178, R154 ;  /* 0x0000009a00b27202 */ /* 0x010fe20000000f00 */
[----:B------:R1:W5:Y:S01]  /*9d90*/  LDL.LU R240, [R1+0x84] ;  /* 0x0000840001f07983 */ /* 0x0003620000300800 */
[----:B------:R-:W-:Y:S01]  /*9da0*/  IMAD.MOV.U32 R157, RZ, RZ, R156 ;  /* 0x000000ffff9d7224 */ /* 0x000fe200078e009c */
[----:B------:R-:W-:Y:S01]  /*9db0*/  MOV R156, R151 ;  /* 0x00000097009c7202 */ /* 0x000fe20000000f00 */
[----:B------:R-:W-:Y:S01]  /*9dc0*/  IMAD.MOV.U32 R151, RZ, RZ, R2 ;  /* 0x000000ffff977224 */ /* 0x000fe200078e0002 */
[----:B------:R-:W-:Y:S01]  /*9dd0*/  MUFU.EX2 R187, R187 ;  /* 0x000000bb00bb7308 */ /* 0x000fe20000000800 */
[----:B------:R-:W-:Y:S01]  /*9de0*/  IMAD.MOV.U32 R195, RZ, RZ, R159 ;  /* 0x000000ffffc37224 */ /* 0x000fe200078e009f */
[----:B------:R-:W-:Y:S01]  /*9df0*/  MOV R159, R149 ;  /* 0x00000095009f7202 */ /* 0x000fe20000000f00 */
[----:B------:R-:W-:Y:S01]  /*9e00*/  IMAD.MOV.U32 R182, RZ, RZ, R157 ;  /* 0x000000ffffb67224 */ /* 0x000fe200078e009d */
[----:B------:R-:W-:Y:S01]  /*9e10*/  MOV R157, R151 ;  /* 0x00000097009d7202 */ /* 0x000fe20000000f00 */
[----:B------:R-:W-:Y:S01]  /*9e20*/  IMAD.MOV.U32 R180, RZ, RZ, R194 ;  /* 0x000000ffffb47224 */ /* 0x000fe200078e00c2 */
[----:B---3--:R-:W-:Y:S02]  /*9e30*/  F2FP.BF16.PACK_AB R149, R167, R165 ;  /* 0x000000a5a795723e */ /* 0x008fe400000010ff */
[----:B------:R-:W-:Y:S01]  /*9e40*/  MOV R252, R156 ;  /* 0x0000009c00fc7202 */ /* 0x000fe20000000f00 */
[----:B------:R-:W-:Y:S01]  /*9e50*/  IMAD.MOV.U32 R202, RZ, RZ, R157 ;  /* 0x000000ffffca7224 */ /* 0x000fe200078e009d */
[----:B------:R3:W-:Y:S01]  /*9e60*/  MUFU.EX2 R203, R182 ;  /* 0x000000b600cb7308 */ /* 0x0007e20000000800 */
[----:B------:R-:W-:Y:S01]  /*9e70*/  MOV R199, R158 ;  /* 0x0000009e00c77202 */ /* 0x000fe20000000f00 */
[----:B------:R-:W-:Y:S01]  /*9e80*/  IMAD.MOV.U32 R158, RZ, RZ, R150 ;  /* 0x000000ffff9e7224 */ /* 0x000fe200078e0096 */
[----:B------:R-:W-:Y:S02]  /*9e90*/  MOV R194, R191 ;  /* 0x000000bf00c27202 */ /* 0x000fe40000000f00 */
[----:B------:R-:W-:Y:S02]  /*9ea0*/  MOV R191, R224 ;  /* 0x000000e000bf7202 */ /* 0x000fe40000000f00 */
[----:B------:R-:W-:Y:S03]  /*9eb0*/  MOV R179, R162 ;  /* 0x000000a200b37202 */ /* 0x000fe60000000f00 */
[----:B------:R-:W-:Y:S01]  /*9ec0*/  MUFU.EX2 R195, R195 ;  /* 0x000000c300c37308 */ /* 0x000fe20000000800 */
[-C--:B------:R-:W-:Y:S09]  /*9ed0*/  HMMA.16816.F32.BF16 R100, R204, R144.reuse, R100 ;  /* 0x00000090cc64723c */ /* 0x080ff20000041864 */
[----:B------:R-:W-:Y:S01]  /*9ee0*/  MUFU.EX2 R194, R194 ;  /* 0x000000c200c27308 */ /* 0x000fe20000000800 */
[C---:B------:R-:W-:Y:S04]  /*9ef0*/  HMMA.16816.F32.BF16 R104, R140.reuse, R144, R104 ;  /* 0x000000908c68723c */ /* 0x040fe80000041868 */
[----:B---3--:R-:W-:Y:S04]  /*9f00*/  IMAD.MOV.U32 R182, RZ, RZ, R153 ;  /* 0x000000ffffb67224 */ /* 0x008fe800078e0099 */
[-C--:B------:R-:W-:Y:S01]  /*9f10*/  HMMA.16816.F32.BF16 R108, R140, R146.reuse, R108 ;  /* 0x000000928c6c723c */ /* 0x080fe2000004186c */
[----:B------:R-:W-:Y:S07]  /*9f20*/  MUFU.EX2 R193, R193 ;  /* 0x000000c100c17308 */ /* 0x000fee0000000800 */
[C---:B------:R-:W-:Y:S01]  /*9f30*/  HMMA.16816.F32.BF16 R112, R204.reuse, R146, R112 ;  /* 0x00000092cc70723c */ /* 0x040fe20000041870 */
[----:B------:R-:W3:Y:S02]  /*9f40*/  LDSM.16.MT88.4 R144, [R228+0x2000] ;  /* 0x00200000e490783b */ /* 0x000ee40000004200 */
[----:B------:R4:W-:Y:S10]  /*9f50*/  MUFU.EX2 R173, R249 ;  /* 0x000000f900ad7308 */ /* 0x0009f40000000800 */
[----:B------:R-:W-:Y:S10]  /*9f60*/  MUFU.EX2 R164, R247 ;  /* 0x000000f700a47308 */ /* 0x000ff40000000800 */
[----:B------:R-:W1:Y:S01]  /*9f70*/  MUFU.EX2 R166, R246 ;  /* 0x000000f600a67308 */ /* 0x000e620000000800 */
[----:B----4-:R-:W-:Y:S09]  /*9f80*/  MOV R249, R158 ;  /* 0x0000009e00f97202 */ /* 0x010ff20000000f00 */
[----:B------:R-:W4:Y:S01]  /*9f90*/  MUFU.EX2 R172, R245 ;  /* 0x000000f500ac7308 */ /* 0x000f220000000800 */
[-C--:B---3--:R-:W-:Y:S09]  /*9fa0*/  HMMA.16816.F32.BF16 R116, R204, R144.reuse, R116 ;  /* 0x00000090cc74723c */ /* 0x088ff20000041874 */
[----:B------:R-:W-:Y:S03]  /*9fb0*/  MUFU.EX2 R245, R231 ;  /* 0x000000e700f57308 */ /* 0x000fe60000000800 */
[----:B-1----:R-:W-:Y:S01]  /*9fc0*/  F2FP.BF16.PACK_AB R148, R166, R164 ;  /* 0x000000a4a694723e */ /* 0x002fe200000010ff */
[C---:B------:R-:W-:Y:S06]  /*9fd0*/  HMMA.16816.F32.BF16 R120, R140.reuse, R144, R120 ;  /* 0x000000908c78723c */ /* 0x040fec0000041878 */
[----:B------:R-:W-:Y:S02]  /*9fe0*/  MUFU.EX2 R174, R211 ;  /* 0x000000d300ae7308 */ /* 0x000fe40000000800 */
[-C--:B------:R-:W-:Y:S01]  /*9ff0*/  HMMA.16816.F32.BF16 R124, R140, R146.reuse, R124 ;  /* 0x000000928c7c723c */ /* 0x080fe2000004187c */
[----:B------:R-:W3:Y:S03]  /*a000*/  LDL.LU R140, [R1+0x8] ;  /* 0x00000800018c7983 */ /* 0x000ee60000300800 */
[----:B------:R-:W-:Y:S01]  /*a010*/  FMUL.FTZ R130, R132, R130 ;  /* 0x0000008284827220 */ /* 0x000fe20000410000 */
[----:B------:R-:W3:Y:S03]  /*a020*/  LDL.LU R2, [R1+0x4] ;  /* 0x0000040001027983 */ /* 0x000ee60000300800 */
[----:B------:R-:W1:Y:S01]  /*a030*/  MUFU.EX2 R190, R210 ;  /* 0x000000d200be7308 */ /* 0x000e620000000800 */
[----:B------:R-:W-:Y:S03]  /*a040*/  F2FP.BF16.PACK_AB R142, R176, R175 ;  /* 0x000000afb08e723e */ /* 0x000fe600000010ff */
[----:B------:R-:W-:Y:S02]  /*a050*/  F2FP.BF16.PACK_AB R141, R173, R169 ;  /* 0x000000a9ad8d723e */ /* 0x000fe400000010ff */
[----:B------:R-:W-:Y:S02]  /*a060*/  F2FP.BF16.PACK_AB R143, R177, R170 ;  /* 0x000000aab18f723e */ /* 0x000fe400000010ff */
[----:B----4-:R-:W-:Y:S02]  /*a070*/  F2FP.BF16.PACK_AB R150, R189, R172 ;  /* 0x000000acbd96723e */ /* 0x010fe400000010ff */
[----:B------:R-:W-:Y:S10]  /*a080*/  MUFU.EX2 R180, R180 ;  /* 0x000000b400b47308 */ /* 0x000ff40000000800 */
[----:B------:R-:W-:Y:S01]  /*a090*/  MUFU.EX2 R181, R181 ;  /* 0x000000b500b57308 */ /* 0x000fe20000000800 */
[----:B-1----:R-:W-:Y:S09]  /*a0a0*/  F2FP.BF16.PACK_AB R151, R190, R174 ;  /* 0x000000aebe97723e */ /* 0x002ff200000010ff */
[----:B------:R-:W-:Y:S10]  /*a0b0*/  MUFU.EX2 R196, R196 ;  /* 0x000000c400c47308 */ /* 0x000ff40000000800 */
[----:B------:R-:W-:Y:S10]  /*a0c0*/  MUFU.EX2 R191, R191 ;  /* 0x000000bf00bf7308 */ /* 0x000ff40000000800 */
[----:B------:R-:W-:Y:S10]  /*a0d0*/  MUFU.EX2 R199, R199 ;  /* 0x000000c700c77308 */ /* 0x000ff40000000800 */
[----:B------:R-:W-:Y:S10]  /*a0e0*/  MUFU.EX2 R179, R179 ;  /* 0x000000b300b37308 */ /* 0x000ff40000000800 */
[----:B------:R-:W-:Y:S10]  /*a0f0*/  MUFU.EX2 R182, R182 ;  /* 0x000000b600b67308 */ /* 0x000ff40000000800 */
[----:B------:R-:W-:Y:S10]  /*a100*/  MUFU.EX2 R178, R178 ;  /* 0x000000b200b27308 */ /* 0x000ff40000000800 */
[----:B------:R-:W-:Y:S10]  /*a110*/  MUFU.EX2 R252, R252 ;  /* 0x000000fc00fc7308 */ /* 0x000ff40000000800 */
[----:B------:R-:W-:Y:S01]  /*a120*/  MUFU.EX2 R249, R249 ;  /* 0x000000f900f97308 */ /* 0x000fe20000000800 */
[----:B--2---:R-:W-:Y:S07]  /*a130*/  FMUL.FTZ R131, R132, R131 ;  /* 0x0000008384837220 */ /* 0x004fee0000410000 */
[----:B------:R-:W-:Y:S01]  /*a140*/  HMMA.16816.F32.BF16 R128, R204, R146, R128 ;  /* 0x00000092cc80723c */ /* 0x000fe20000041880 */
[----:B------:R-:W1:Y:S06]  /*a150*/  LDSM.16.MT88.4 R144, [R225+0x800] ;  /* 0x00080000e190783b */ /* 0x000e6c0000004200 */
[----:B------:R-:W-:Y:S01]  /*a160*/  MOV R204, R152 ;  /* 0x0000009800cc7202 */ /* 0x000fe20000000f00 */
[----:B------:R-:W-:Y:S01]  /*a170*/  IMAD.MOV.U32 R205, RZ, RZ, R159 ;  /* 0x000000ffffcd7224 */ /* 0x000fe200078e009f */
[----:B------:R-:W-:Y:S01]  /*a180*/  MOV R206, R197 ;  /* 0x000000c500ce7202 */ /* 0x000fe20000000f00 */
[----:B------:R-:W-:Y:S01]  /*a190*/  LDSM.16.MT88.4 R156, [R229+0x1000] ;  /* 0x00100000e59c783b */ /* 0x000fe20000004200 */
[----:B------:R2:W-:Y:S01]  /*a1a0*/  MUFU.EX2 R251, R204 ;  /* 0x000000cc00fb7308 */ /* 0x0005e20000000800 */
[----:B------:R-:W-:Y:S02]  /*a1b0*/  IMAD.MOV.U32 R197, RZ, RZ, R163 ;  /* 0x000000ffffc57224 */ /* 0x000fe400078e00a3 */
[----:B------:R-:W-:Y:S02]  /*a1c0*/  IMAD.MOV.U32 R207, RZ, RZ, R198 ;  /* 0x000000ffffcf7224 */ /* 0x000fe400078e00c6 */
[----:B------:R-:W-:Y:S02]  /*a1d0*/  IMAD.MOV.U32 R198, RZ, RZ, R155 ;  /* 0x000000ffffc67224 */ /* 0x000fe400078e009b */
[----:B------:R-:W-:Y:S03]  /*a1e0*/  LDSM.16.MT88.4 R152, [R226+0x1000] ;  /* 0x00100000e298783b */ /* 0x000fe60000004200 */
[----:B------:R-:W-:Y:S05]  /*a1f0*/  MUFU.EX2 R247, R206 ;  /* 0x000000ce00f77308 */ /* 0x000fea0000000800 */
[----:B------:R-:W-:Y:S05]  /*a200*/  LDSM.16.MT88.4 R160, [R228+0x1000] ;  /* 0x00100000e4a0783b */ /* 0x000fea0000004200 */
[----:B------:R-:W4:Y:S01]  /*a210*/  MUFU.EX2 R197, R197 ;  /* 0x000000c500c57308 */ /* 0x000f220000000800 */
[----:B--2---:R-:W-:Y:S09]  /*a220*/  F2FP.BF16.PACK_AB R204, R183, R250 ;  /* 0x000000fab7cc723e */ /* 0x004ff200000010ff */
[----:B------:R-:W2:Y:S10]  /*a230*/  MUFU.EX2 R198, R198 ;  /* 0x000000c600c67308 */ /* 0x000eb40000000800 */
[----:B------:R2:W1:Y:S01]  /*a240*/  MUFU.EX2 R246, R207 ;  /* 0x000000cf00f67308 */ /* 0x0004620000000800 */
[----:B----4-:R-:W-:Y:S02]  /*a250*/  F2FP.BF16.PACK_AB R206, R197, R179 ;  /* 0x000000b3c5ce723e */ /* 0x010fe400000010ff */
[----:B--2---:R-:W-:Y:S01]  /*a260*/  F2FP.BF16.PACK_AB R207, R198, R178 ;  /* 0x000000b2c6cf723e */ /* 0x004fe200000010ff */
[----:B---3--:R-:W-:Y:S01]  /*a270*/  FFMA.FTZ R133, R133, R140, R213 ;  /* 0x0000008c85857223 */ /* 0x008fe200000100d5 */
[----:B------:R-:W-:Y:S01]  /*a280*/  F2FP.BF16.PACK_AB R140, R171, R168 ;  /* 0x000000a8ab8c723e */ /* 0x000fe200000010ff */
[----:B------:R-:W-:Y:S02]  /*a290*/  FFMA.FTZ R2, R132, R2, R212 ;  /* 0x0000000284027223 */ /* 0x000fe400000100d4 */
[----:B------:R-:W2:Y:S04]  /*a2a0*/  LDL.LU R132, [R1+0x10] ;  /* 0x0000100001847983 */ /* 0x000ea80000300800 */
[-C--:B-1----:R-:W-:Y:S01]  /*a2b0*/  HMMA.16816.F32.BF16 R4, R140, R144.reuse, R4 ;  /* 0x000000908c04723c */ /* 0x082fe20000041804 */
[----:B------:R1:W5:Y:S04]  /*a2c0*/  LDL.LU R224, [R1+0x80] ;  /* 0x0000800001e07983 */ /* 0x0003680000300800 */
[----:B------:R-:W-:Y:S03]  /*a2d0*/  FADD.FTZ R2, R218, R2 ;  /* 0x00000002da027221 */ /* 0x000fe60000010000 */
[C---:B------:R-:W-:Y:S04]  /*a2e0*/  HMMA.16816.F32.BF16 R8, R148.reuse, R144, R8 ;  /* 0x000000909408723c */ /* 0x040fe80000041808 */
[----:B------:R-:W-:Y:S02]  /*a2f0*/  FADD.FTZ R2, R219, R2 ;  /* 0x00000002db027221 */ /* 0x000fe40000010000 */
[----:B------:R-:W-:Y:S02]  /*a300*/  LDSM.16.MT88.4 R216, [R226+0x3800] ;  /* 0x00380000e2d8783b */ /* 0x000fe40000004200 */
[-C--:B------:R-:W-:Y:S08]  /*a310*/  HMMA.16816.F32.BF16 R12, R148, R146.reuse, R12 ;  /* 0x00000092940c723c */ /* 0x080ff0000004180c */
[C---:B------:R-:W-:Y:S01]  /*a320*/  HMMA.16816.F32.BF16 R16, R140.reuse, R146, R16 ;  /* 0x000000928c10723c */ /* 0x040fe20000041810 */
[----:B------:R-:W3:Y:S07]  /*a330*/  LDSM.16.MT88.4 R144, [R226+0x800] ;  /* 0x00080000e290783b */ /* 0x000eee0000004200 */
[-C--:B---3--:R-:W-:Y:S08]  /*a340*/  HMMA.16816.F32.BF16 R20, R140, R144.reuse, R20 ;  /* 0x000000908c14723c */ /* 0x088ff00000041814 */
[C---:B------:R-:W-:Y:S08]  /*a350*/  HMMA.16816.F32.BF16 R24, R148.reuse, R144, R24 ;  /* 0x000000909418723c */ /* 0x040ff00000041818 */
        /* <DEDUP_REMOVED lines=17> */
[----:B------:R-:W3:Y:S03]  /*a470*/  LDSM.16.MT88.4 R144, [R226+0x2800] ;  /* 0x00280000e290783b */ /* 0x000ee60000004200 */
[----:B--2---:R-:W-:Y:S05]  /*a480*/  FFMA.FTZ R138, R3, R132, R138 ;  /* 0x00000084038a7223 */ /* 0x004fea000001008a */
[----:B------:R-:W2:Y:S04]  /*a490*/  LDL.LU R3, [R1+0x14] ;  /* 0x0000140001037983 */ /* 0x000ea80000300800 */
[----:B------:R1:W5:Y:S01]  /*a4a0*/  LDL.LU R231, [R1+0x7c] ;  /* 0x00007c0001e77983 */ /* 0x0003620000300800 */
        /* <DEDUP_REMOVED lines=11> */
[C---:B------:R-:W-:Y:S07]  /*a560*/  HMMA.16816.F32.BF16 R120, R148.reuse, R144, R120 ;  /* 0x000000909478723c */ /* 0x040fee0000041878 */
[----:B------:R-:W-:Y:S01]  /*a570*/  F2FP.BF16.PACK_AB R144, R201, R181 ;  /* 0x000000b5c990723e */ /* 0x000fe200000010ff */
[-C--:B------:R-:W-:Y:S01]  /*a580*/  HMMA.16816.F32.BF16 R124, R148, R146.reuse, R124 ;  /* 0x00000092947c723c */ /* 0x080fe2000004187c */
[----:B------:R-:W3:Y:S03]  /*a590*/  LDSM.16.MT88.4 R148, [R225+0x1000] ;  /* 0x00100000e194783b */ /* 0x000ee60000004200 */
[----:B------:R-:W-:Y:S04]  /*a5a0*/  F2FP.BF16.PACK_AB R145, R200, R196 ;  /* 0x000000c4c891723e */ /* 0x000fe800000010ff */
[----:B------:R-:W-:Y:S07]  /*a5b0*/  HMMA.16816.F32.BF16 R128, R140, R146, R128 ;  /* 0x000000928c80723c */ /* 0x000fee0000041880 */
[----:B------:R-:W-:Y:S02]  /*a5c0*/  F2FP.BF16.PACK_AB R142, R187, R195 ;  /* 0x000000c3bb8e723e */ /* 0x000fe400000010ff */
[----:B------:R-:W-:Y:S03]  /*a5d0*/  F2FP.BF16.PACK_AB R141, R203, R180 ;  /* 0x000000b4cb8d723e */ /* 0x000fe600000010ff */
[----:B------:R-:W-:Y:S02]  /*a5e0*/  F2FP.BF16.PACK_AB R143, R192, R194 ;  /* 0x000000c2c08f723e */ /* 0x000fe400000010ff */
[----:B------:R-:W-:Y:S02]  /*a5f0*/  F2FP.BF16.PACK_AB R140, R199, R191 ;  /* 0x000000bfc78c723e */ /* 0x000fe400000010ff */
[----:B------:R-:W-:Y:S02]  /*a600*/  F2FP.BF16.PACK_AB R146, R186, R193 ;  /* 0x000000c1ba92723e */ /* 0x000fe400000010ff */
[----:B------:R-:W-:Y:S03]  /*a610*/  F2FP.BF16.PACK_AB R147, R184, R188 ;  /* 0x000000bcb893723e */ /* 0x000fe600000010ff */
[-C--:B---3--:R-:W-:Y:S08]  /*a620*/  HMMA.16816.F32.BF16 R4, R140, R148.reuse, R4 ;  /* 0x000000948c04723c */ /* 0x088ff00000041804 */
[C---:B------:R-:W-:Y:S08]  /*a630*/  HMMA.16816.F32.BF16 R8, R144.reuse, R148, R8 ;  /* 0x000000949008723c */ /* 0x040ff00000041808 */
[-C--:B------:R-:W-:Y:S08]  /*a640*/  HMMA.16816.F32.BF16 R12, R144, R150.reuse, R12 ;  /* 0x00000096900c723c */ /* 0x080ff0000004180c */
[C---:B------:R-:W-:Y:S01]  /*a650*/  HMMA.16816.F32.BF16 R16, R140.reuse, R150, R16 ;  /* 0x000000968c10723c */ /* 0x040fe20000041810 */
[----:B------:R-:W3:Y:S07]  /*a660*/  LDSM.16.MT88.4 R148, [R225+0x3000] ;  /* 0x00300000e194783b */ /* 0x000eee0000004200 */
[-C--:B------:R-:W-:Y:S08]  /*a670*/  HMMA.16816.F32.BF16 R20, R140, R152.reuse, R20 ;  /* 0x000000988c14723c */ /* 0x080ff00000041814 */
[C---:B------:R-:W-:Y:S08]  /*a680*/  HMMA.16816.F32.BF16 R24, R144.reuse, R152, R24 ;  /* 0x000000989018723c */ /* 0x040ff00000041818 */
[-C--:B------:R-:W-:Y:S08]  /*a690*/  HMMA.16816.F32.BF16 R28, R144, R154.reuse, R28 ;  /* 0x0000009a901c723c */ /* 0x080ff0000004181c */
[C---:B------:R-:W-:Y:S01]  /*a6a0*/  HMMA.16816.F32.BF16 R32, R140.reuse, R154, R32 ;  /* 0x0000009a8c20723c */ /* 0x040fe20000041820 */
[----:B------:R-:W4:Y:S07]  /*a6b0*/  LDSM.16.MT88.4 R152, [R226+0x3000] ;  /* 0x00300000e298783b */ /* 0x000f2e0000004200 */
[-C--:B------:R-:W-:Y:S08]  /*a6c0*/  HMMA.16816.F32.BF16 R36, R140, R156.reuse, R36 ;  /* 0x0000009c8c24723c */ /* 0x080ff00000041824 */
[C---:B------:R-:W-:Y:S08]  /*a6d0*/  HMMA.16816.F32.BF16 R40, R144.reuse, R156, R40 ;  /* 0x0000009c9028723c */ /* 0x040ff00000041828 */
[-C--:B------:R-:W-:Y:S08]  /*a6e0*/  HMMA.16816.F32.BF16 R44, R144, R158.reuse, R44 ;  /* 0x0000009e902c723c */ /* 0x080ff0000004182c */
[C---:B------:R-:W-:Y:S01]  /*a6f0*/  HMMA.16816.F32.BF16 R48, R140.reuse, R158, R48 ;  /* 0x0000009e8c30723c */ /* 0x040fe20000041830 */
[----:B------:R-:W1:Y:S03]  /*a700*/  LDSM.16.MT88.4 R156, [R229+0x3000] ;  /* 0x00300000e59c783b */ /* 0x000e660000004200 */
[----:B--2---:R-:W-:Y:S02]  /*a710*/  FFMA.FTZ R132, R0, R3, R139 ;  /* 0x0000000300847223 */ /* 0x004fe4000001008b */
[----:B------:R-:W-:Y:S01]  /*a720*/  MUFU.EX2 R139, R242 ;  /* 0x000000f2008b7308 */ /* 0x000fe20000000800 */
[----:B------:R-:W-:Y:S01]  /*a730*/  FADD.FTZ R3, R220, R133 ;  /* 0x00000085dc037221 */ /* 0x000fe20000010000 */
[-C--:B------:R-:W-:Y:S04]  /*a740*/  HMMA.16816.F32.BF16 R52, R140, R160.reuse, R52 ;  /* 0x000000a08c34723c */ /* 0x080fe80000041834 */
[----:B------:R-:W-:Y:S02]  /*a750*/  FADD.FTZ R3, R222, R3 ;  /* 0x00000003de037221 */ /* 0x000fe40000010000 */
[----:B------:R-:W-:Y:S02]  /*a760*/  FADD.FTZ R0, R215, R138 ;  /* 0x0000008ad7007221 */ /* 0x000fe40000010000 */
[C---:B------:R-:W-:Y:S01]  /*a770*/  HMMA.16816.F32.BF16 R56, R144.reuse, R160, R56 ;  /* 0x000000a09038723c */ /* 0x040fe20000041838 */
[----:B------:R-:W2:Y:S03]  /*a780*/  MUFU.EX2 R138, R235 ;  /* 0x000000eb008a7308 */ /* 0x000ea60000000800 */
[----:B------:R-:W-:Y:S02]  /*a790*/  FADD.FTZ R133, R214, R0 ;  /* 0x00000000d6857221 */ /* 0x000fe40000010000 */
[----:B------:R-:W-:Y:S01]  /*a7a0*/  LDSM.16.MT88.4 R212, [R225+0x3800] ;  /* 0x00380000e1d4783b */ /* 0x000fe20000004200 */
[----:B------:R-:W-:Y:S01]  /*a7b0*/  FADD.FTZ R132, R208, R132 ;  /* 0x00000084d0847221 */ /* 0x000fe20000010000 */
[-C--:B------:R-:W-:Y:S04]  /*a7c0*/  HMMA.16816.F32.BF16 R60, R144, R162.reuse, R60 ;  /* 0x000000a2903c723c */ /* 0x080fe8000004183c */
[----:B------:R-:W-:Y:S01]  /*a7d0*/  FADD.FTZ R0, R209, R132 ;  /* 0x00000084d1007221 */ /* 0x000fe20000010000 */
[----:B------:R-:W-:Y:S01]  /*a7e0*/  F2FP.BF16.PACK_AB R208, R249, R252 ;  /* 0x000000fcf9d0723e */ /* 0x000fe200000010ff */
[----:B------:R-:W-:Y:S01]  /*a7f0*/  FADD.FTZ R132, R221, R2 ;  /* 0x00000002dd847221 */ /* 0x000fe20000010000 */
[----:B------:R-:W-:Y:S01]  /*a800*/  F2FP.BF16.PACK_AB R209, R245, R246 ;  /* 0x000000f6f5d1723e */ /* 0x000fe200000010ff */
[C---:B------:R-:W-:Y:S01]  /*a810*/  HMMA.16816.F32.BF16 R64, R140.reuse, R162, R64 ;  /* 0x000000a28c40723c */ /* 0x040fe20000041840 */
[----:B------:R-:W1:Y:S03]  /*a820*/  LDSM.16.MT88.4 R160, [R228+0x3000] ;  /* 0x00300000e4a0783b */ /* 0x000e660000004200 */
[----:B------:R-:W-:Y:S02]  /*a830*/  FADD.FTZ R2, R241, R133 ;  /* 0x00000085f1027221 */ /* 0x000fe40000010000 */
[----:B------:R-:W-:Y:S02]  /*a840*/  FADD.FTZ R0, R243, R0 ;  /* 0x00000000f3007221 */ /* 0x000fe40000010000 */
[-C--:B---3--:R-:W-:Y:S01]  /*a850*/  HMMA.16816.F32.BF16 R68, R140, R148.reuse, R68 ;  /* 0x000000948c44723c */ /* 0x088fe20000041844 */
[----:B------:R-:W-:Y:S03]  /*a860*/  LDSM.16.MT88.4 R220, [R229+0x3800] ;  /* 0x00380000e5dc783b */ /* 0x000fe60000004200 */
[----:B------:R-:W-:Y:S01]  /*a870*/  FADD.FTZ R132, R169, R132 ;  /* 0x00000084a9847221 */ /* 0x000fe20000010000 */
[----:B------:R-:W-:Y:S01]  /*a880*/  MOV R169, R194 ;  /* 0x000000c200a97202 */ /* 0x000fe20000000f00 */
[----:B------:R-:W-:Y:S01]  /*a890*/  FADD.FTZ R3, R248, R3 ;  /* 0x00000003f8037221 */ /* 0x000fe20000010000 */
[----:B--2---:R-:W-:Y:S01]  /*a8a0*/  F2FP.BF16.PACK_AB R211, R138, R139 ;  /* 0x0000008b8ad3723e */ /* 0x004fe200000010ff */
[C---:B------:R-:W-:Y:S01]  /*a8b0*/  HMMA.16816.F32.BF16 R72, R144.reuse, R148, R72 ;  /* 0x000000949048723c */ /* 0x040fe20000041848 */
[----:B------:R2:W5:Y:S01]  /*a8c0*/  LDL.LU R241, [R1+0x78] ;  /* 0x0000780001f17983 */ /* 0x0005620000300800 */
[----:B------:R3:W1:Y:S02]  /*a8d0*/  MUFU.EX2 R248, R205 ;  /* 0x000000cd00f87308 */ /* 0x0006640000000800 */
[----:B------:R-:W-:Y:S01]  /*a8e0*/  FADD.FTZ R3, R168, R3 ;  /* 0x00000003a8037221 */ /* 0x000fe20000010000 */
[----:B------:R2:W5:Y:S01]  /*a8f0*/  LDL.LU R242, [R1+0x74] ;  /* 0x0000740001f27983 */ /* 0x0005620000300800 */
[----:B------:R-:W-:Y:S02]  /*a900*/  IMAD.MOV.U32 R168, RZ, RZ, R195 ;  /* 0x000000ffffa87224 */ /* 0x000fe400078e00c3 */
[-C--:B------:R-:W-:Y:S01]  /*a910*/  HMMA.16816.F32.BF16 R76, R144, R150.reuse, R76 ;  /* 0x00000096904c723c */ /* 0x080fe2000004184c */
[----:B------:R2:W5:Y:S03]  /*a920*/  LDL.LU R243, [R1+0x70] ;  /* 0x0000700001f37983 */ /* 0x0005660000300800 */
[----:B------:R-:W-:Y:S01]  /*a930*/  FADD.FTZ R3, R171, R3 ;  /* 0x00000003ab037221 */ /* 0x000fe20000010000 */
[----:B------:R2:W5:Y:S01]  /*a940*/  LDL.LU R235, [R1+0x6c] ;  /* 0x00006c0001eb7983 */ /* 0x0005620000300800 */
[----:B------:R-:W-:Y:S02]  /*a950*/  IMAD.MOV.U32 R171, RZ, RZ, R193 ;  /* 0x000000ffffab7224 */ /* 0x000fe400078e00c1 */
[C---:B------:R-:W-:Y:S04]  /*a960*/  HMMA.16816.F32.BF16 R80, R140.reuse, R150, R80 ;  /* 0x000000968c50723c */ /* 0x040fe80000041850 */
[----:B------:R-:W-:Y:S01]  /*a970*/  FADD.FTZ R133, R173, R132 ;  /* 0x00000084ad857221 */ /* 0x000fe20000010000 */
[----:B------:R-:W-:Y:S01]  /*a980*/  MOV R173, R186 ;  /* 0x000000ba00ad7202 */ /* 0x000fe20000000f00 */
[----:B------:R-:W-:Y:S02]  /*a990*/  FADD.FTZ R2, R164, R2 ;  /* 0x00000002a4027221 */ /* 0x000fe40000010000 */
[-C--:B----4-:R-:W-:Y:S04]  /*a9a0*/  HMMA.16816.F32.BF16 R84, R140, R152.reuse, R84 ;  /* 0x000000988c54723c */ /* 0x090fe80000041854 */
[----:B---3--:R-:W-:Y:S01]  /*a9b0*/  F2FP.BF16.PACK_AB R205, R182, R251 ;  /* 0x000000fbb6cd723e */ /* 0x008fe200000010ff */
[----:B------:R-:W-:Y:S01]  /*a9c0*/  FADD.FTZ R133, R170, R133 ;  /* 0x00000085aa857221 */ /* 0x000fe20000010000 */
[----:B-1----:R-:W-:Y:S01]  /*a9d0*/  F2FP.BF16.PACK_AB R210, R247, R248 ;  /* 0x000000f8f7d2723e */ /* 0x002fe200000010ff */
[----:B------:R-:W-:Y:S01]  /*a9e0*/  IMAD.MOV.U32 R170, RZ, RZ, R192 ;  /* 0x000000ffffaa7224 */ /* 0x000fe200078e00c0 */
[C---:B------:R-:W-:Y:S01]  /*a9f0*/  HMMA.16816.F32.BF16 R88, R144.reuse, R152, R88 ;  /* 0x000000989058723c */ /* 0x040fe20000041858 */
[----:B------:R-:W-:Y:S03]  /*aa00*/  LDSM.16.MT88.4 R192, [R229+0x1800] ;  /* 0x00180000e5c0783b */ /* 0x000fe60000004200 */
[----:B------:R-:W-:Y:S02]  /*aa10*/  FADD.FTZ R0, R165, R0 ;  /* 0x00000000a5007221 */ /* 0x000fe40000010000 */
[----:B------:R-:W-:Y:S01]  /*aa20*/  FADD.FTZ R132, R166, R2 ;  /* 0x00000002a6847221 */ /* 0x000fe20000010000 */
[----:B------:R-:W-:Y:S01]  /*aa30*/  MOV R166, R188 ;  /* 0x000000bc00a67202 */ /* 0x000fe20000000f00 */
[-C--:B------:R-:W-:Y:S04]  /*aa40*/  HMMA.16816.F32.BF16 R92, R144, R154.reuse, R92 ;  /* 0x0000009a905c723c */ /* 0x080fe8000004185c */
[----:B------:R-:W-:Y:S02]  /*aa50*/  IMAD.MOV.U32 R188, RZ, RZ, R185 ;  /* 0x000000ffffbc7224 */ /* 0x000fe400078e00b9 */
[----:B------:R-:W-:Y:S02]  /*aa60*/  FADD.FTZ R2, R167, R0 ;  /* 0x00000000a7027221 */ /* 0x000fe40000010000 */
[C---:B------:R-:W-:Y:S01]  /*aa70*/  HMMA.16816.F32.BF16 R96, R140.reuse, R154, R96 ;  /* 0x0000009a8c60723c */ /* 0x040fe20000041860 */
[----:B------:R-:W1:Y:S03]  /*aa80*/  LDSM.16.MT88.4 R152, [R225+0x1800] ;  /* 0x00180000e198783b */ /* 0x000e660000004200 */
[----:B------:R-:W-:Y:S02]  /*aa90*/  IMAD.MOV.U32 R167, RZ, RZ, R187 ;  /* 0x000000ffffa77224 */ /* 0x000fe400078e00bb */
[----:B------:R-:W-:Y:S01]  /*aaa0*/  FADD.FTZ R0, R175, R3 ;  /* 0x00000003af007221 */ /* 0x000fe20000010000 */
[----:B------:R-:W-:Y:S01]  /*aab0*/  MOV R175, R184 ;  /* 0x000000b800af7202 */ /* 0x000fe20000000f00 */
[-C--:B------:R-:W-:Y:S01]  /*aac0*/  HMMA.16816.F32.BF16 R100, R140, R156.reuse, R100 ;  /* 0x0000009c8c64723c */ /* 0x080fe20000041864 */
[----:B------:R-:W3:Y:S03]  /*aad0*/  LDSM.16.MT88.4 R184, [R226+0x1800] ;  /* 0x00180000e2b8783b */ /* 0x000ee60000004200 */
[----:B------:R-:W-:Y:S02]  /*aae0*/  FADD.FTZ R165, R172, R132 ;  /* 0x00000084aca57221 */ /* 0x000fe40000010000 */
[----:B------:R-:W-:Y:S01]  /*aaf0*/  FADD.FTZ R164, R174, R2 ;  /* 0x00000002aea47221 */ /* 0x000fe20000010000 */
[----:B------:R-:W-:Y:S01]  /*ab00*/  MOV R2, R189 ;  /* 0x000000bd00027202 */ /* 0x000fe20000000f00 */
[C---:B------:R-:W-:Y:S04]  /*ab10*/  HMMA.16816.F32.BF16 R104, R144.reuse, R156, R104 ;  /* 0x0000009c9068723c */ /* 0x040fe80000041868 */
[----:B------:R-:W-:Y:S02]  /*ab20*/  FADD.FTZ R3, R177, R133 ;  /* 0x00000085b1037221 */ /* 0x000fe40000010000 */
[----:B------:R-:W-:Y:S01]  /*ab30*/  FADD.FTZ R132, R176, R0 ;  /* 0x00000000b0847221 */ /* 0x000fe20000010000 */
[----:B------:R-:W-:Y:S01]  /*ab40*/  MOV R156, R202 ;  /* 0x000000ca009c7202 */ /* 0x000fe20000000f00 */
[-C--:B------:R-:W-:Y:S04]  /*ab50*/  HMMA.16816.F32.BF16 R108, R144, R158.reuse, R108 ;  /* 0x0000009e906c723c */ /* 0x080fe8000004186c */
[----:B------:R-:W-:Y:S01]  /*ab60*/  IMAD.MOV.U32 R157, RZ, RZ, R203 ;  /* 0x000000ffff9d7224 */ /* 0x000fe200078e00cb */
[----:B------:R-:W-:Y:S01]  /*ab70*/  MOV R133, R156 ;  /* 0x0000009c00857202 */ /* 0x000fe20000000f00 */
[----:B------:R-:W-:Y:S02]  /*ab80*/  IMAD.MOV.U32 R0, RZ, RZ, R190 ;  /* 0x000000ffff007224 */ /* 0x000fe400078e00be */
[C---:B------:R-:W-:Y:S07]  /*ab90*/  HMMA.16816.F32.BF16 R112, R140.reuse, R158, R112 ;  /* 0x0000009e8c70723c */ /* 0x040fee0000041870 */
[----:B------:R-:W-:Y:S01]  /*aba0*/  IMAD.MOV.U32 R159, RZ, RZ, R201 ;  /* 0x000000ffff9f7224 */ /* 0x000fe200078e00c9 */
[-C--:B------:R-:W-:Y:S04]  /*abb0*/  HMMA.16816.F32.BF16 R116, R140, R160.reuse, R116 ;  /* 0x000000a08c74723c */ /* 0x080fe80000041874 */
[----:B------:R-:W-:Y:S02]  /*abc0*/  MOV R158, R200 ;  /* 0x000000c8009e7202 */ /* 0x000fe40000000f00 */
[----:B------:R-:W4:Y:S02]  /*abd0*/  LDSM.16.MT88.4 R200, [R228+0x1800] ;  /* 0x00180000e4c8783b */ /* 0x000f240000004200 */
[C---:B------:R-:W-:Y:S08]  /*abe0*/  HMMA.16816.F32.BF16 R120, R144.reuse, R160, R120 ;  /* 0x000000a09078723c */ /* 0x040ff00000041878 */
[-C--:B------:R-:W-:Y:S08]  /*abf0*/  HMMA.16816.F32.BF16 R124, R144, R162.reuse, R124 ;  /* 0x000000a2907c723c */ /* 0x080ff0000004187c */
[----:B------:R-:W-:Y:S08]  /*ac00*/  HMMA.16816.F32.BF16 R128, R140, R162, R128 ;  /* 0x000000a28c80723c */ /* 0x000ff00000041880 */
[-C--:B-1----:R-:W-:Y:S01]  /*ac10*/  HMMA.16816.F32.BF16 R140, R204, R152.reuse, R4 ;  /* 0x00000098cc8c723c */ /* 0x082fe20000041804 */
[----:B------:R-:W1:Y:S07]  /*ac20*/  LDSM.16.MT88.4 R4, [R228+0x3800] ;  /* 0x00380000e404783b */ /* 0x000e6e0000004200 */
[C---:B------:R-:W-:Y:S07]  /*ac30*/  HMMA.16816.F32.BF16 R144, R208.reuse, R152, R8 ;  /* 0x00000098d090723c */ /* 0x040fee0000041808 */
[----:B------:R-:W-:Y:S01]  /*ac40*/  IMAD.MOV.U32 R9, RZ, RZ, R159 ;  /* 0x000000ffff097224 */ /* 0x000fe200078e009f */
[-C--:B------:R-:W-:Y:S04]  /*ac50*/  HMMA.16816.F32.BF16 R148, R208, R154.reuse, R12 ;  /* 0x0000009ad094723c */ /* 0x080fe8000004180c */
[----:B------:R-:W-:Y:S01]  /*ac60*/  IMAD.MOV.U32 R10, RZ, RZ, R157 ;  /* 0x000000ffff0a7224 */ /* 0x000fe200078e009d */
[----:B------:R-:W-:Y:S02]  /*ac70*/  MOV R11, R199 ;  /* 0x000000c7000b7202 */ /* 0x000fe40000000f00 */
[----:B------:R-:W-:Y:S01]  /*ac80*/  IMAD.MOV.U32 R15, RZ, RZ, R198 ;  /* 0x000000ffff0f7224 */ /* 0x000fe200078e00c6 */
[C---:B------:R-:W-:Y:S04]  /*ac90*/  HMMA.16816.F32.BF16 R160, R204.reuse, R154, R16 ;  /* 0x0000009acca0723c */ /* 0x040fe80000041810 */
[----:B------:R-:W-:Y:S01]  /*aca0*/  MOV R8, R191 ;  /* 0x000000bf00087202 */ /* 0x000fe20000000f00 */
[----:B------:R-:W-:Y:S01]  /*acb0*/  IMAD.MOV.U32 R12, RZ, RZ, R179 ;  /* 0x000000ffff0c7224 */ /* 0x000fe200078e00b3 */
[----:B------:R-:W-:Y:S01]  /*acc0*/  MOV R14, R197 ;  /* 0x000000c5000e7202 */ /* 0x000fe20000000f00 */
[----:B------:R-:W-:Y:S01]  /*acd0*/  IMAD.MOV.U32 R16, RZ, RZ, R173 ;  /* 0x000000ffff107224 */ /* 0x000fe200078e00ad */
[----:B------:R-:W-:Y:S01]  /*ace0*/  MOV R17, R175 ;  /* 0x000000af00117202 */ /* 0x000fe20000000f00 */
[----:B------:R-:W-:Y:S01]  /*acf0*/  IMAD.MOV.U32 R18, RZ, RZ, R183 ;  /* 0x000000ffff127224 */ /* 0x000fe200078e00b7 */
[-C--:B---3--:R-:W-:Y:S03]  /*ad00*/  HMMA.16816.F32.BF16 R172, R204, R184.reuse, R20 ;  /* 0x000000b8ccac723c */ /* 0x088fe60000041814 */
[----:B------:R-:W-:Y:S01]  /*ad10*/  MOV R13, R178 ;  /* 0x000000b2000d7202 */ /* 0x000fe20000000f00 */
[----:B------:R-:W-:Y:S01]  /*ad20*/  FADD.FTZ R8, R8, R132 ;  /* 0x0000008408087221 */ /* 0x000fe20000010000 */
[----:B------:R-:W-:Y:S02]  /*ad30*/  MOV R19, R182 ;  /* 0x000000b600137202 */ /* 0x000fe40000000f00 */
[----:B------:R-:W-:Y:S01]  /*ad40*/  MOV R23, R170 ;  /* 0x000000aa00177202 */ /* 0x000fe20000000f00 */
[C---:B------:R-:W-:Y:S04]  /*ad50*/  HMMA.16816.F32.BF16 R152, R208.reuse, R184, R24 ;  /* 0x000000b8d098723c */ /* 0x040fe80000041818 */
[----:B------:R-:W-:Y:S01]  /*ad60*/  IMAD.MOV.U32 R22, RZ, RZ, R167 ;  /* 0x000000ffff167224 */ /* 0x000fe200078e00a7 */
[----:B------:R-:W-:Y:S01]  /*ad70*/  MOV R21, R166 ;  /* 0x000000a600157202 */ /* 0x000fe20000000f00 */
[----:B------:R-:W-:Y:S01]  /*ad80*/  IMAD.MOV.U32 R20, RZ, RZ, R171 ;  /* 0x000000ffff147224 */ /* 0x000fe200078e00ab */
[----:B------:R-:W-:Y:S01]  /*ad90*/  MOV R25, R158 ;  /* 0x0000009e00197202 */ /* 0x000fe20000000f00 */
[----:B------:R-:W-:Y:S01]  /*ada0*/  IMAD.MOV.U32 R26, RZ, RZ, R168 ;  /* 0x000000ffff1a7224 */ /* 0x000fe200078e00a8 */
[-C--:B------:R-:W-:Y:S03]  /*adb0*/  HMMA.16816.F32.BF16 R156, R208, R186.reuse, R28 ;  /* 0x000000bad09c723c */ /* 0x080fe6000004181c */
[----:B------:R-:W-:Y:S01]  /*adc0*/  MOV R27, R169 ;  /* 0x000000a9001b7202 */ /* 0x000fe20000000f00 */
[----:B------:R-:W-:Y:S01]  /*add0*/  FADD.FTZ R11, R11, R8 ;  /* 0x000000080b0b7221 */ /* 0x000fe20000010000 */
[----:B------:R-:W-:Y:S01]  /*ade0*/  MOV R132, R137 ;  /* 0x0000008900847202 */ /* 0x000fe20000000f00 */
[----:B------:R-:W-:Y:S01]  /*adf0*/  IMAD.MOV.U32 R24, RZ, RZ, R196 ;  /* 0x000000ffff187224 */ /* 0x000fe200078e00c4 */
[----:B------:R-:W-:Y:S01]  /*ae00*/  MOV R30, R180 ;  /* 0x000000b4001e7202 */ /* 0x000fe20000000f00 */
[C---:B------:R-:W-:Y:S01]  /*ae10*/  HMMA.16816.F32.BF16 R184, R204.reuse, R186, R32 ;  /* 0x000000baccb8723c */ /* 0x040fe20000041820 */
[----:B------:R-:W3:Y:S03]  /*ae20*/  LDL R34, [R1+0x38] ;  /* 0x0000380001227983 */ /* 0x000ee60000100800 */
[----:B------:R-:W-:Y:S01]  /*ae30*/  IMAD.MOV.U32 R28, RZ, RZ, R165 ;  /* 0x000000ffff1c7224 */ /* 0x000fe200078e00a5 */
[----:B------:R-:W-:Y:S01]  /*ae40*/  MOV R29, R164 ;  /* 0x000000a4001d7202 */ /* 0x000fe20000000f00 */
[----:B------:R-:W-:Y:S02]  /*ae50*/  FADD.FTZ R3, R30, R3 ;  /* 0x000000031e037221 */ /* 0x000fe40000010000 */
[----:B------:R-:W-:Y:S02]  /*ae60*/  IMAD.MOV.U32 R35, RZ, RZ, R188 ;  /* 0x000000ffff237224 */ /* 0x000fe400078e00bc */
[-C--:B------:R-:W-:Y:S03]  /*ae70*/  HMMA.16816.F32.BF16 R188, R204, R192.reuse, R36 ;  /* 0x000000c0ccbc723c */ /* 0x080fe60000041824 */
[----:B------:R-:W-:Y:S02]  /*ae80*/  FADD.FTZ R10, R10, R3 ;  /* 0x000000030a0a7221 */ /* 0x000fe40000010000 */
[----:B------:R-:W-:Y:S02]  /*ae90*/  FADD.FTZ R3, R26, R11 ;  /* 0x0000000b1a037221 */ /* 0x000fe40000010000 */
[----:B------:R-:W-:Y:S01]  /*aea0*/  IMAD.MOV.U32 R31, RZ, RZ, R181 ;  /* 0x000000ffff1f7224 */ /* 0x000fe200078e00b5 */
        /* <DEDUP_REMOVED lines=9> */
[-C--:B----4-:R-:W-:Y:S04]  /*af40*/  HMMA.16816.F32.BF16 R196, R204, R200.reuse, R52 ;  /* 0x000000c8ccc4723c */ /* 0x090fe80000041834 */
        /* <DEDUP_REMOVED lines=21> */
[C---:B------:R-:W-:Y:S07]  /*b0a0*/  HMMA.16816.F32.BF16 R112, R204.reuse, R222, R112 ;  /* 0x000000decc70723c */ /* 0x040fee0000041870 */
[----:B------:R-:W-:Y:S01]  /*b0b0*/  MOV R222, R133 ;  /* 0x0000008500de7202 */ /* 0x000fe20000000f00 */
[-C--:B-1----:R-:W-:Y:S08]  /*b0c0*/  HMMA.16816.F32.BF16 R116, R204, R4.reuse, R116 ;  /* 0x00000004cc74723c */ /* 0x082ff00000041874 */
[C---:B------:R-:W-:Y:S07]  /*b0d0*/  HMMA.16816.F32.BF16 R120, R208.reuse, R4, R120 ;  /* 0x00000004d078723c */ /* 0x040fee0000041878 */
[----:B------:R-:W-:Y:S01]  /*b0e0*/  FADD.FTZ R4, R23, R2 ;  /* 0x0000000217047221 */ /* 0x000fe20000010000 */
[-C--:B------:R-:W-:Y:S04]  /*b0f0*/  HMMA.16816.F32.BF16 R124, R208, R6.reuse, R124 ;  /* 0x00000006d07c723c */ /* 0x080fe8000004187c */
        /* <DEDUP_REMOVED lines=13> */
[----:B------:R2:W-:Y:S01]  /*b1d0*/  STL [R1+0x8], R5 ;  /* 0x0000080501007387 */ /* 0x0005e20000100800 */
[----:B------:R-:W-:Y:S01]  /*b1e0*/  FADD.FTZ R0, R139, R3 ;  /* 0x000000038b007221 */ /* 0x000fe20000010000 */
[----:B------:R-:W-:Y:S01]  /*b1f0*/  MOV R139, R134 ;  /* 0x00000086008b7202 */ /* 0x000fe20000000f00 */
[----:B------:R-:W-:Y:S01]  /*b200*/  FADD.FTZ R3, R247, R2 ;  /* 0x00000002f7037221 */ /* 0x000fe20000010000 */
[----:B------:R2:W-:Y:S01]  /*b210*/  STL [R1+0x4], R4 ;  /* 0x0000040401007387 */ /* 0x0005e20000100800 */
[----:B------:R-:W-:Y:S02]  /*b220*/  FADD.FTZ R2, R138, R0 ;  /* 0x000000008a027221 */ /* 0x000fe40000010000 */
[----:B------:R-:W-:Y:S01]  /*b230*/  IMAD.MOV.U32 R0, RZ, RZ, R133 ;  /* 0x000000ffff007224 */ /* 0x000fe200078e0085 */
[----:B------:R2:W-:Y:S01]  /*b240*/  STL [R1+0x10], R3 ;  /* 0x0000100301007387 */ /* 0x0005e20000100800 */
[----:B------:R-:W-:Y:S02]  /*b250*/  IMAD.MOV.U32 R133, RZ, RZ, R136 ;  /* 0x000000ffff857224 */ /* 0x000fe400078e0088 */
[----:B------:R-:W-:Y:S01]  /*b260*/  IMAD.MOV.U32 R138, RZ, RZ, R135 ;  /* 0x000000ffff8a7224 */ /* 0x000fe200078e0087 */
[----:B------:R2:W-:Y:S04]  /*b270*/  STL [R1+0x14], R2 ;  /* 0x0000140201007387 */ /* 0x0005e80000100800 */
[----:B------:R2:W-:Y:S01]  /*b280*/  STL [R1], R0 ;  /* 0x0000000001007387 */ /* 0x0005e20000100800 */
[----:B---3--:R-:W-:Y:S11]  /*b290*/  ISETP.GT.AND P0, PT, R35, R34, PT ;  /* 0x000000222300720c */ /* 0x008ff60003f04270 */
[----:B------:R-:W-:Y:S02]  /*b2a0*/  @!UPT UIADD3 URZ, URZ, URZ, URZ ;  /* 0x0000003f3f3ff290 */ /* 0x000fe4000fffe03f */
[----:B--2---:R-:W-:-:S05]  /*b2b0*/  @P0 BRA `(.L_x_959) ;  /* 0xffffb3e000000947 */ /* 0x004fca000383ffff */
.L_x_958:
[----:B-1----:R-:W2:Y:S02]  /*b2c0*/  LDL R0, [R1+0x18] ;  /* 0x0000180001007983 */ /* 0x002ea40000100800 */
[----:B--2---:R-:W-:-:S13]  /*b2d0*/  ISETP.GE.AND P0, PT, R222, R0, PT ;  /* 0x00000000de00720c */ /* 0x004fda0003f06270 */
[----:B------:R-:W-:Y:S05]  /*b2e0*/  @!P0 BRA `(.L_x_960) ;  /* 0x000041a000008947 */ /* 0x000fea0003800000 */
[----:B------:R-:W-:Y:S01]  /*b2f0*/  IMAD.MOV.U32 R132, RZ, RZ, R136 ;  /* 0x000000ffff847224 */ /* 0x000fe200078e0088 */
[----:B------:R-:W-:Y:S01]  /*b300*/  MOV R139, R134 ;  /* 0x00000086008b7202 */ /* 0x000fe20000000f00 */
[----:B------:R-:W-:Y:S01]  /*b310*/  IMAD.MOV.U32 R3, RZ, RZ, R137 ;  /* 0x000000ffff037224 */ /* 0x000fe200078e0089 */
[----:B------:R-:W-:Y:S02]  /*b320*/  MOV R138, R135 ;  /* 0x00000087008a7202 */ /* 0x000fe40000000f00 */
.L_x_961:
[----:B------:R-:W-:Y:S04]  /*b330*/  DEPBAR.LE SB0, 0x0 ;  /* 0x000080000000791a */ /* 0x000fe80000000000 */
[----:B------:R-:W-:Y:S01]  /*b340*/  WARPSYNC 0xffffffff ;  /* 0xffffffff00007948 */ /* 0x000fe20003800000 */
[----:B------:R-:W-:Y:S01]  /*b350*/  BAR.SYNC.DEFER_BLOCKING 0x0 ;  /* 0x0000000000007b1d */ /* 0x000fe20000010000 */
[----:B--2---:R-:W-:Y:S01]  /*b360*/  SHF.R.S32.HI R0, RZ, 0x1f, R222 ;  /* 0x0000001fff007819 */ /* 0x004fe200000114de */
[----:B------:R-:W-:Y:S01]  /*b370*/  IMAD.WIDE.U32 R134, R222, c[0x0][0x208], RZ ;  /* 0x00008200de867a25 */ /* 0x000fe200078e00ff */
[----:B------:R-:W-:Y:S02]  /*b380*/  MOV R137, c[0x0][0x208] ;  /* 0x0000820000897a02 */ /* 0x000fe40000000f00 */
[----:B------:R-:W-:Y:S01]  /*b390*/  MOV R219, 0x5 ;  /* 0x0000000500db7802 */ /* 0x000fe20000000f00 */
[----:B------:R-:W-:Y:S04]  /*b3a0*/  IMAD R0, R0, c[0x0][0x208], RZ ;  /* 0x0000820000007a24 */ /* 0x000fe800078e02ff */
[----:B------:R-:W-:Y:S05]  /*b3b0*/  IMAD R0, R222, c[0x0][0x20c], R0 ;  /* 0x00008300de007a24 */ /* 0x000fea00078e0200 */
[----:B------:R-:W-:Y:S02]  /*b3c0*/  IADD3 R133, R135, R0, RZ ;  /* 0x0000000087857210 */ /* 0x000fe40007ffe0ff */
[C---:B------:R-:W-:Y:S02]  /*b3d0*/  SHF.L.U32 R0, R134.reuse, 0x6, RZ ;  /* 0x0000000686007819 */ /* 0x040fe400000006ff */
[----:B------:R-:W-:Y:S02]  /*b3e0*/  SHF.L.U64.HI R133, R134, 0x6, R133 ;  /* 0x0000000686857819 */ /* 0x000fe40000010285 */
[----:B------:R-:W-:Y:S01]  /*b3f0*/  SHF.L.U32 R135, R137, 0x5, RZ ;  /* 0x0000000589877819 */ /* 0x000fe200000006ff */
[----:B-----5:R-:W-:Y:S08]  /*b400*/  LDSM.16.M88.4 R64, [R231] ;  /* 0x00000000e740783b */ /* 0x020ff00000000200 */
[----:B------:R-:W1:Y:S08]  /*b410*/  LDSM.16.M88.4 R16, [R224] ;  /* 0x00000000e010783b */ /* 0x000e700000000200 */
[----:B------:R-:W2:Y:S08]  /*b420*/  LDSM.16.M88.4 R60, [R231+0x2000] ;  /* 0x00200000e73c783b */ /* 0x000eb00000000200 */
[----:B------:R-:W3:Y:S08]  /*b430*/  LDSM.16.M88.4 R32, [R224+0x800] ;  /* 0x00080000e020783b */ /* 0x000ef00000000200 */
[----:B------:R-:W4:Y:S04]  /*b440*/  LDL R136, [R1+0x34] ;  /* 0x0000340001887983 */ /* 0x000f280000100800 */
[----:B------:R-:W3:Y:S08]  /*b450*/  LDSM.16.M88.4 R48, [R224+0x1000] ;  /* 0x00100000e030783b */ /* 0x000ef00000000200 */
[----:B------:R-:W3:Y:S01]  /*b460*/  LDSM.16.M88.4 R204, [R224+0x1800] ;  /* 0x00180000e0cc783b */ /* 0x000ee20000000200 */
[-C--:B-1----:R-:W-:Y:S07]  /*b470*/  HMMA.16816.F32.BF16 R4, R64, R16.reuse, RZ ;  /* 0x000000104004723c */ /* 0x082fee00000418ff */
[----:B------:R-:W4:Y:S01]  /*b480*/  LDL.64 R216, [R1+0x28] ;  /* 0x0000280001d87983 */ /* 0x000f220000100a00 */
[C---:B--2---:R-:W-:Y:S05]  /*b490*/  HMMA.16816.F32.BF16 R8, R60.reuse, R16, RZ ;  /* 0x000000103c08723c */ /* 0x044fea00000418ff */
[----:B------:R-:W-:Y:S03]  /*b4a0*/  LDSM.16.M88.4 R208, [R233] ;  /* 0x00000000e9d0783b */ /* 0x000fe60000000200 */
[-C--:B------:R-:W-:Y:S05]  /*b4b0*/  HMMA.16816.F32.BF16 R12, R60, R18.reuse, RZ ;  /* 0x000000123c0c723c */ /* 0x080fea00000418ff */
[----:B------:R-:W1:Y:S03]  /*b4c0*/  LDSM.16.M88.4 R212, [R235] ;  /* 0x00000000ebd4783b */ /* 0x000e660000000200 */
[C---:B------:R-:W-:Y:S05]  /*b4d0*/  HMMA.16816.F32.BF16 R16, R64.reuse, R18, RZ ;  /* 0x000000124010723c */ /* 0x040fea00000418ff */
[----:B------:R2:W-:Y:S04]  /*b4e0*/  STL [R1+0x74], R129 ;  /* 0x0000748101007387 */ /* 0x0005e80000100800 */
[----:B------:R-:W-:Y:S01]  /*b4f0*/  STL [R1+0x70], R130 ;  /* 0x0000708201007387 */ /* 0x000fe20000100800 */
[-C--:B---3--:R-:W-:Y:S03]  /*b500*/  HMMA.16816.F32.BF16 R20, R64, R32.reuse, RZ ;  /* 0x000000204014723c */ /* 0x088fe600000418ff */
[----:B------:R3:W-:Y:S05]  /*b510*/  STL [R1+0x6c], R131 ;  /* 0x00006c8301007387 */ /* 0x0007ea0000100800 */
[C---:B------:R-:W-:Y:S08]  /*b520*/  HMMA.16816.F32.BF16 R24, R60.reuse, R32, RZ ;  /* 0x000000203c18723c */ /* 0x040ff000000418ff */
[-C--:B------:R-:W-:Y:S01]  /*b530*/  HMMA.16816.F32.BF16 R28, R60, R34.reuse, RZ ;  /* 0x000000223c1c723c */ /* 0x080fe200000418ff */
[----:B--2---:R-:W2:Y:S07]  /*b540*/  LDL R129, [R1+0x18] ;  /* 0x0000180001817983 */ /* 0x004eae0000100800 */
[C---:B------:R-:W-:Y:S01]  /*b550*/  HMMA.16816.F32.BF16 R32, R64.reuse, R34, RZ ;  /* 0x000000224020723c */ /* 0x040fe200000418ff */
[----:B---3--:R-:W3:Y:S07]  /*b560*/  LDL.64 R130, [R1+0x20] ;  /* 0x0000200001827983 */ /* 0x008eee0000100a00 */
        /* <DEDUP_REMOVED lines=8> */
[----:B------:R-:W1:Y:S07]  /*b5f0*/  LDSM.16.M88.4 R204, [R233+0x2000] ;  /* 0x00200000e9cc783b */ /* 0x000e6e0000000200 */
        /* <DEDUP_REMOVED lines=12> */
[-C--:B------:R-:W-:Y:S04]  /*b6c0*/  HMMA.16816.F32.BF16 R44, R204, R214.reuse, R44 ;  /* 0x000000d6cc2c723c */ /* 0x080fe8000004182c */
[C---:B----4-:R-:W-:Y:S04]  /*b6d0*/  IADD3 R2, P1, R0.reuse, R216, RZ ;  /* 0x000000d800027210 */ /* 0x050fe80007f3e0ff */
[C---:B------:R-:W-:Y:S01]  /*b6e0*/  HMMA.16816.F32.BF16 R48, R208.reuse, R214, R48 ;  /* 0x000000d6d030723c */ /* 0x040fe20000041830 */
[----:B------:R-:W1:Y:S03]  /*b6f0*/  LDSM.16.M88.4 R212, [R241] ;  /* 0x00000000f1d4783b */ /* 0x000e660000000200 */
[C---:B------:R-:W-:Y:S02]  /*b700*/  IADD3.X R134, R133.reuse, R136, RZ, P1, !PT ;  /* 0x0000008885867210 */ /* 0x040fe40000ffe4ff */
[----:B------:R-:W-:Y:S06]  /*b710*/  IADD3 R0, P2, P1, R0, 0x40, R216 ;  /* 0x0000004000007810 */ /* 0x000fec000795e0d8 */
[----:B------:R-:W-:Y:S01]  /*b720*/  IADD3.X R133, R133, RZ, R136, P2, P1 ;  /* 0x000000ff85857210 */ /* 0x000fe200017e2488 */
[-C--:B-1----:R-:W-:Y:S08]  /*b730*/  HMMA.16816.F32.BF16 R52, R208, R212.reuse, R52 ;  /* 0x000000d4d034723c */ /* 0x082ff00000041834 */
[C---:B------:R-:W-:Y:S08]  /*b740*/  HMMA.16816.F32.BF16 R56, R204.reuse, R212, R56 ;  /* 0x000000d4cc38723c */ /* 0x040ff00000041838 */
[-C--:B------:R-:W-:Y:S07]  /*b750*/  HMMA.16816.F32.BF16 R60, R204, R214.reuse, R60 ;  /* 0x000000d6cc3c723c */ /* 0x080fee000004183c */
[C---:B------:R-:W-:Y:S01]  /*b760*/  LEA R204, P0, R2.reuse, c[0x0][0x1f8], 0x1 ;  /* 0x00007e0002cc7a11 */ /* 0x040fe200078008ff */
[----:B------:R-:W-:Y:S04]  /*b770*/  HMMA.16816.F32.BF16 R64, R208, R214, R64 ;  /* 0x000000d6d040723c */ /* 0x000fe80000041840 */
[----:B------:R-:W-:Y:S02]  /*b780*/  LEA.HI.X R205, R2, c[0x0][0x1fc], R134, 0x1, P0 ;  /* 0x00007f0002cd7a11 */ /* 0x000fe400000f0c86 */
[----:B------:R-:W-:Y:S02]  /*b790*/  LEA R206, P0, R0, c[0x0][0x1f8], 0x1 ;  /* 0x00007e0000ce7a11 */ /* 0x000fe400078008ff */
[----:B------:R-:W-:Y:S01]  /*b7a0*/  IADD3 R136, P1, R204, R135, RZ ;  /* 0x00000087cc887210 */ /* 0x000fe20007f3e0ff */
[----:B------:R-:W-:Y:S01]  /*b7b0*/  @!PT LDS RZ, [RZ] ;  /* 0x00000000fffff984 */ /* 0x000fe20000000800 */
[----:B------:R-:W-:Y:S01]  /*b7c0*/  @!PT LDS RZ, [RZ] ;  /* 0x00000000fffff984 */ /* 0x000fe20000000800 */
[----:B------:R-:W-:Y:S01]  /*b7d0*/  @!PT LDS RZ, [RZ] ;  /* 0x00000000fffff984 */ /* 0x000fe20000000800 */
[----:B------:R1:W-:Y:S03]  /*b7e0*/  LDGSTS.E.BYPASS.LTC128B.128 [R244+0x100], [R204.64], !P6 ;  /* 0x00100000ccf47fae */ /* 0x0003e6000f101d48 */
[----:B------:R-:W-:Y:S02]  /*b7f0*/  LEA.HI.X R207, R0, c[0x0][0x1fc], R133, 0x1, P0 ;  /* 0x00007f0000cf7a11 */ /* 0x000fe400000f0c85 */
[----:B------:R-:W-:Y:S02]  /*b800*/  SHF.L.U64.HI R2, R137, R219, c[0x0][0x20c] ;  /* 0x0000830089027619 */ /* 0x000fe400000102db */
[-C--:B------:R-:W-:Y:S01]  /*b810*/  IADD3 R134, P0, R136, R135.reuse, RZ ;  /* 0x0000008788867210 */ /* 0x080fe20007f1e0ff */
[----:B------:R4:W-:Y:S01]  /*b820*/  LDGSTS.E.BYPASS.LTC128B.128 [R244+0x2100], [R206.64], !P5 ;  /* 0x02100000cef47fae */ /* 0x0009e2000e901d48 */
[-C--:B------:R-:W-:Y:S07]  /*b830*/  IADD3.X R137, R205, R2.reuse, RZ, P1, !PT ;  /* 0x00000002cd897210 */ /* 0x080fee0000ffe4ff */
[----:B------:R3:W-:Y:S08]  /*b840*/  LDGSTS.E.BYPASS.LTC128B.128 [R244+0x900], [R136.64], !P6 ;  /* 0x0090000088f47fae */ /* 0x0007f0000f101d48 */
[----:B------:R3:W-:Y:S01]  /*b850*/  LDGSTS.E.BYPASS.LTC128B.128 [R244+0x2900], [R136.64+0x80], !P5 ;  /* 0x0290008088f47fae */ /* 0x0007e2000e901d48 */
[----:B-1----:R-:W-:Y:S02]  /*b860*/  IADD3 R204, P1, R134, R135, RZ ;  /* 0x0000008786cc7210 */ /* 0x002fe40007f3e0ff */
[----:B------:R-:W-:Y:S02]  /*b870*/  IADD3.X R135, R137, R2, RZ, P0, !PT ;  /* 0x0000000289877210 */ /* 0x000fe400007fe4ff */
[C---:B--2---:R-:W-:Y:S03]  /*b880*/  ISETP.GT.AND P0, PT, R222.reuse, R129, PT ;  /* 0x00000081de00720c */ /* 0x044fe60003f04270 */
[----:B------:R-:W2:Y:S01]  /*b890*/  LDL R129, [R1+0x30] ;  /* 0x0000300001817983 */ /* 0x000ea20000100800 */
[----:B------:R-:W-:Y:S01]  /*b8a0*/  IMAD.X R205, R135, 0x1, R2, P1 ;  /* 0x0000000187cd7824 */ /* 0x000fe200008e0602 */
[----:B------:R-:W-:Y:S02]  /*b8b0*/  IADD3 R222, R222, -0x1, RZ ;  /* 0xffffffffdede7810 */ /* 0x000fe40007ffe0ff */
[----:B------:R1:W-:Y:S08]  /*b8c0*/  LDGSTS.E.BYPASS.LTC128B.128 [R244+0x1100], [R134.64], !P6 ;  /* 0x0110000086f47fae */ /* 0x0003f0000f101d48 */
[----:B------:R1:W-:Y:S08]  /*b8d0*/  LDGSTS.E.BYPASS.LTC128B.128 [R244+0x3100], [R134.64+0x80], !P5 ;  /* 0x0310008086f47fae */ /* 0x0003f0000e901d48 */
[----:B------:R4:W-:Y:S08]  /*b8e0*/  LDGSTS.E.BYPASS.LTC128B.128 [R244+0x1900], [R204.64], !P6 ;  /* 0x01900000ccf47fae */ /* 0x0009f0000f101d48 */
[----:B------:R4:W-:Y:S08]  /*b8f0*/  LDGSTS.E.BYPASS.LTC128B.128 [R244+0x3900], [R204.64+0x80], !P5 ;  /* 0x03900080ccf47fae */ /* 0x0009f0000e901d48 */
[----:B------:R-:W-:Y:S08]  /*b900*/  LDSM.16.M88.4 R208, [R230] ;  /* 0x00000000e6d0783b */ /* 0x000ff00000000200 */
[----:B------:R-:W-:Y:S08]  /*b910*/  LDSM.16.M88.4 R212, [R232+0x2000] ;  /* 0x00200000e8d4783b */ /* 0x000ff00000000200 */
[----:B------:R-:W0:Y:S08]  /*b920*/  LDGDEPBAR ;  /* 0x00000000000079af */ /* 0x000e300000000000 */
[----:B----4-:R-:W4:Y:S02]  /*b930*/  LDSM.16.M88.4 R204, [R232] ;  /* 0x00000000e8cc783b */ /* 0x010f240000000200 */
[-C--:B----4-:R-:W-:Y:S08]  /*b940*/  HMMA.16816.F32.BF16 R4, R204, R208.reuse, R4 ;  /* 0x000000d0cc04723c */ /* 0x090ff00000041804 */
[C---:B------:R-:W-:Y:S08]  /*b950*/  HMMA.16816.F32.BF16 R8, R212.reuse, R208, R8 ;  /* 0x000000d0d408723c */ /* 0x040ff00000041808 */
[-C--:B------:R-:W-:Y:S08]  /*b960*/  HMMA.16816.F32.BF16 R12, R212, R210.reuse, R12 ;  /* 0x000000d2d40c723c */ /* 0x080ff0000004180c */
[C---:B------:R-:W-:Y:S01]  /*b970*/  HMMA.16816.F32.BF16 R16, R204.reuse, R210, R16 ;  /* 0x000000d2cc10723c */ /* 0x040fe20000041810 */
[----:B------:R-:W4:Y:S07]  /*b980*/  LDSM.16.M88.4 R208, [R230+0x800] ;  /* 0x00080000e6d0783b */ /* 0x000f2e0000000200 */
        /* <DEDUP_REMOVED lines=12> */
[-C--:B------:R-:W-:Y:S01]  /*ba50*/  HMMA.16816.F32.BF16 R60, R212, R210.reuse, R60 ;  /* 0x000000d2d43c723c */ /* 0x080fe2000004183c */
[----:B------:R-:W-:Y:S07]  /*ba60*/  LDSM.16.M88.4 R212, [R234+0x2000] ;  /* 0x00200000ead4783b */ /* 0x000fee0000000200 */
[----:B------:R-:W-:Y:S01]  /*ba70*/  HMMA.16816.F32.BF16 R64, R204, R210, R64 ;  /* 0x000000d2cc40723c */ /* 0x000fe20000041840 */
[----:B------:R-:W-:Y:S08]  /*ba80*/  LDSM.16.M88.4 R204, [R234] ;  /* 0x00000000eacc783b */ /* 0x000ff00000000200 */
[----:B------:R-:W4:Y:S02]  /*ba90*/  LDSM.16.M88.4 R208, [R227] ;  /* 0x00000000e3d0783b */ /* 0x000f240000000200 */
        /* <DEDUP_REMOVED lines=20> */
[----:B------:R-:W-:Y:S08]  /*bbe0*/  LDSM.16.M88.4 R204, [R231+0x4000] ;  /* 0x00400000e7cc783b */ /* 0x000ff00000000200 */
[----:B------:R-:W4:Y:S02]  /*bbf0*/  LDSM.16.M88.4 R208, [R224+0x2000] ;  /* 0x00200000e0d0783b */ /* 0x000f240000000200 */
        /* <DEDUP_REMOVED lines=21> */
[----:B------:R-:W4:Y:S02]  /*bd50*/  LDSM.16.M88.4 R208, [R240] ;  /* 0x00000000f0d0783b */ /* 0x000f240000000200 */
[-C--:B----4-:R-:W-:Y:S08]  /*bd60*/  HMMA.16816.F32.BF16 R4, R204, R208.reuse, R4 ;  /* 0x000000d0cc04723c */ /* 0x090ff00000041804 */
[C---:B------:R-:W-:Y:S08]  /*bd70*/  HMMA.16816.F32.BF16 R8, R212.reuse, R208, R8 ;  /* 0x000000d0d408723c */ /* 0x040ff00000041808 */
[-C--:B------:R-:W-:Y:S08]  /*bd80*/  HMMA.16816.F32.BF16 R12, R212, R210.reuse, R12 ;  /* 0x000000d2d40c723c */ /* 0x080ff0000004180c */
[C---:B------:R-:W-:Y:S01]  /*bd90*/  HMMA.16816.F32.BF16 R16, R204.reuse, R210, R16 ;  /* 0x000000d2cc10723c */ /* 0x040fe20000041810 */
[----:B------:R-:W4:Y:S07]  /*bda0*/  LDSM.16.M88.4 R208, [R239] ;  /* 0x00000000efd0783b */ /* 0x000f2e0000000200 */
        /* <DEDUP_REMOVED lines=43> */
[----:B------:R-:W4:Y:S03]  /*c060*/  LDSM.16.M88.4 R208, [R227+0x2800] ;  /* 0x00280000e3d0783b */ /* 0x000f260000000200 */
[----:B------:R-:W-:Y:S02]  /*c070*/  FMNMX.FTZ R0, R4, R3, !PT ;  /* 0x0000000304007209 */ /* 0x000fe40007810000 */
[----:B------:R-:W-:Y:S02]  /*c080*/  FMNMX.FTZ R2, R6, R132, !PT ;  /* 0x0000008406027209 */ /* 0x000fe40007810000 */
[----:B-1----:R-:W-:Y:S04]  /*c090*/  FMNMX.FTZ R134, R10, R139, !PT ;  /* 0x0000008b0a867209 */ /* 0x002fe80007810000 */
        /* <DEDUP_REMOVED lines=13> */
[-C--:B----4-:R-:W-:Y:S08]  /*c170*/  HMMA.16816.F32.BF16 R20, R204, R208.reuse, R20 ;  /* 0x000000d0cc14723c */ /* 0x090ff00000041814 */
[C---:B------:R-:W-:Y:S08]  /*c180*/  HMMA.16816.F32.BF16 R24, R212.reuse, R208, R24 ;  /* 0x000000d0d418723c */ /* 0x040ff00000041818 */
[-C--:B------:R-:W-:Y:S08]  /*c190*/  HMMA.16816.F32.BF16 R28, R212, R210.reuse, R28 ;  /* 0x000000d2d41c723c */ /* 0x080ff0000004181c */
[C---:B------:R-:W-:Y:S01]  /*c1a0*/  HMMA.16816.F32.BF16 R32, R204.reuse, R210, R32 ;  /* 0x000000d2cc20723c */ /* 0x040fe20000041820 */
[----:B------:R-:W1:Y:S03]  /*c1b0*/  LDSM.16.M88.4 R208, [R227+0x3000] ;  /* 0x00300000e3d0783b */ /* 0x000e660000000200 */
        /* <DEDUP_REMOVED lines=15> */
[-C--:B-1----:R-:W-:Y:S08]  /*c2b0*/  HMMA.16816.F32.BF16 R36, R204, R208.reuse, R36 ;  /* 0x000000d0cc24723c */ /* 0x082ff00000041824 */
[C---:B------:R-:W-:Y:S08]  /*c2c0*/  HMMA.16816.F32.BF16 R40, R212.reuse, R208, R40 ;  /* 0x000000d0d428723c */ /* 0x040ff00000041828 */
[-C--:B------:R-:W-:Y:S08]  /*c2d0*/  HMMA.16816.F32.BF16 R44, R212, R210.reuse, R44 ;  /* 0x000000d2d42c723c */ /* 0x080ff0000004182c */
[C---:B------:R-:W-:Y:S01]  /*c2e0*/  HMMA.16816.F32.BF16 R48, R204.reuse, R210, R48 ;  /* 0x000000d2cc30723c */ /* 0x040fe20000041830 */
[----:B------:R-:W1:Y:S01]  /*c2f0*/  LDSM.16.M88.4 R208, [R227+0x3800] ;  /* 0x00380000e3d0783b */ /* 0x000e620000000200 */
[----:B------:R-:W-:Y:S04]  /*c300*/  DEPBAR.LE SB0, 0x0 ;  /* 0x000080000000791a */ /* 0x000fe80000000000 */
[----:B------:R-:W-:Y:S02]  /*c310*/  FMNMX.FTZ R0, R36, R0, !PT ;  /* 0x0000000024007209 */ /* 0x000fe40007810000 */
[----:B------:R-:W-:Y:S01]  /*c320*/  FMNMX.FTZ R2, R38, R2, !PT ;  /* 0x0000000226027209 */ /* 0x000fe20007810000 */
[----:B------:R-:W-:Y:S03]  /*c330*/  BAR.SYNC.DEFER_BLOCKING 0x0 ;  /* 0x0000000000007b1d */ /* 0x000fe60000010000 */
[----:B------:R-:W-:Y:S02]  /*c340*/  FMNMX.FTZ R2, R39, R2, !PT ;  /* 0x0000000227027209 */ /* 0x000fe40007810000 */
[----:B------:R-:W-:Y:S02]  /*c350*/  FMNMX.FTZ R0, R37, R0, !PT ;  /* 0x0000000025007209 */ /* 0x000fe40007810000 */
[----:B------:R-:W-:Y:S04]  /*c360*/  FMNMX.FTZ R133, R40, R133, !PT ;  /* 0x0000008528857209 */ /* 0x000fe80007810000 */
[----:B------:R-:W-:Y:S04]  /*c370*/  FMNMX.FTZ R133, R41, R133, !PT ;  /* 0x0000008529857209 */ /* 0x000fe80007810000 */
        /* <DEDUP_REMOVED lines=9> */
[----:B------:R-:W-:Y:S04]  /*c410*/  HMMA.16816.F32.BF16 R64, R204, R210, R64 ;  /* 0x000000d2cc40723c */ /* 0x000fe80000041840 */
[----:B------:R-:W-:Y:S02]  /*c420*/  FMNMX.FTZ R0, R52, R0, !PT ;  /* 0x0000000034007209 */ /* 0x000fe40007810000 */
[----:B------:R-:W-:Y:S02]  /*c430*/  FMNMX.FTZ R2, R54, R2, !PT ;  /* 0x0000000236027209 */ /* 0x000fe40007810000 */
[----:B------:R-:W-:Y:S04]  /*c440*/  FMNMX.FTZ R0, R53, R0, !PT ;  /* 0x0000000035007209 */ /* 0x000fe80007810000 */
        /* <DEDUP_REMOVED lines=8> */
[----:B------:R-:W-:Y:S01]  /*c4d0*/  FMNMX.FTZ R133, R61, R133, !PT ;  /* 0x000000853d857209 */ /* 0x000fe20007810000 */
[----:B---3--:R-:W1:Y:S08]  /*c4e0*/  SHFL.BFLY PT, R137, R0, 0x2, 0x1f ;  /* 0x0c401f0000897f89 */ /* 0x008e7000000e0000 */
[----:B------:R-:W3:Y:S08]  /*c4f0*/  SHFL.BFLY PT, R136, R2, 0x2, 0x1f ;  /* 0x0c401f0002887f89 */ /* 0x000ef000000e0000 */
[----:B------:R-:W4:Y:S01]  /*c500*/  SHFL.BFLY PT, R204, R133, 0x2, 0x1f ;  /* 0x0c401f0085cc7f89 */ /* 0x000f2200000e0000 */
[----:B-1----:R-:W-:Y:S02]  /*c510*/  FMNMX.FTZ R137, R0, R137, !PT ;  /* 0x0000008900897209 */ /* 0x002fe40007810000 */
[----:B------:R-:W-:Y:S05]  /*c520*/  FMNMX.FTZ R0, R31, R134, !PT ;  /* 0x000000861f007209 */ /* 0x000fea0007810000 */
[----:B------:R-:W1:Y:S01]  /*c530*/  SHFL.BFLY PT, R134, R137, 0x1, 0x1f ;  /* 0x0c201f0089867f89 */ /* 0x000e6200000e0000 */
[----:B------:R-:W-:Y:S02]  /*c540*/  FMNMX.FTZ R0, R42, R0, !PT ;  /* 0x000000002a007209 */ /* 0x000fe40007810000 */
[----:B---3--:R-:W-:Y:S02]  /*c550*/  FMNMX.FTZ R136, R2, R136, !PT ;  /* 0x0000008802887209 */ /* 0x008fe40007810000 */
[----:B------:R-:W-:Y:S03]  /*c560*/  FMNMX.FTZ R0, R43, R0, !PT ;  /* 0x000000002b007209 */ /* 0x000fe60007810000 */
[----:B------:R-:W3:Y:S01]  /*c570*/  SHFL.BFLY PT, R135, R136, 0x1, 0x1f ;  /* 0x0c201f0088877f89 */ /* 0x000ee200000e0000 */
[----:B------:R-:W-:Y:S02]  /*c580*/  FMNMX.FTZ R0, R46, R0, !PT ;  /* 0x000000002e007209 */ /* 0x000fe40007810000 */
[----:B----4-:R-:W-:Y:S02]  /*c590*/  FMNMX.FTZ R204, R133, R204, !PT ;  /* 0x000000cc85cc7209 */ /* 0x010fe40007810000 */
[----:B------:R-:W-:Y:S02]  /*c5a0*/  FMNMX.FTZ R0, R47, R0, !PT ;  /* 0x000000002f007209 */ /* 0x000fe40007810000 */
[----:B------:R-:W-:Y:S01]  /*c5b0*/  @P0 SHF.R.S32.HI R133, RZ, 0x1f, R222 ;  /* 0x0000001fff850819 */ /* 0x000fe200000114de */
[----:B------:R-:W4:Y:S01]  /*c5c0*/  SHFL.BFLY PT, R207, R204, 0x1, 0x1f ;  /* 0x0c201f00cccf7f89 */ /* 0x000f2200000e0000 */
[----:B------:R-:W-:Y:S03]  /*c5d0*/  FMNMX.FTZ R0, R58, R0, !PT ;  /* 0x000000003a007209 */ /* 0x000fe60007810000 */
[----:B------:R-:W-:Y:S01]  /*c5e0*/  @P0 IMAD R205, R133, c[0x0][0x1e0], RZ ;  /* 0x0000780085cd0a24 */ /* 0x000fe200078e02ff */
[----:B------:R-:W-:Y:S02]  /*c5f0*/  FMNMX.FTZ R0, R59, R0, !PT ;  /* 0x000000003b007209 */ /* 0x000fe40007810000 */
[----:B-1----:R-:W-:Y:S01]  /*c600*/  FMNMX.FTZ R137, R137, R134, !PT ;  /* 0x0000008689897209 */ /* 0x002fe20007810000 */
[----:B------:R-:W-:Y:S01]  /*c610*/  @P0 IMAD R205, R222, c[0x0][0x1e4], R205 ;  /* 0x00007900decd0a24 */ /* 0x000fe200078e02cd */
[----:B------:R-:W-:Y:S03]  /*c620*/  FMNMX.FTZ R0, R62, R0, !PT ;  /* 0x000000003e007209 */ /* 0x000fe60007810000 */
[----:B------:R-:W-:Y:S01]  /*c630*/  FMUL.FTZ R206, R137, c[0x0][0x2d0] ;  /* 0x0000b40089ce7a20 */ /* 0x000fe20000410000 */
[----:B------:R-:W-:Y:S01]  /*c640*/  FMNMX.FTZ R2, R63, R0, !PT ;  /* 0x000000003f027209 */ /* 0x000fe20007810000 */
[----:B------:R-:W-:Y:S01]  /*c650*/  FADD.FTZ R0, -R137, R3 ;  /* 0x0000000389007221 */ /* 0x000fe20000010100 */
[----:B---3--:R-:W-:Y:S01]  /*c660*/  FMNMX.FTZ R136, R136, R135, !PT ;  /* 0x0000008788887209 */ /* 0x008fe20007810000 */
[--C-:B------:R-:W-:Y:S02]  /*c670*/  FFMA.FTZ R5, R5, c[0x0][0x2d0], -R206.reuse ;  /* 0x0000b40005057a23 */ /* 0x100fe400000108ce */
[----:B------:R-:W-:Y:S01]  /*c680*/  FMUL.FTZ R0, R0, c[0x0][0x2d0] ;  /* 0x0000b40000007a20 */ /* 0x000fe20000410000 */
[----:B------:R-:W1:Y:S01]  /*c690*/  SHFL.BFLY PT, R3, R2, 0x2, 0x1f ;  /* 0x0c401f0002037f89 */ /* 0x000e6200000e0000 */
[----:B------:R-:W-:Y:S01]  /*c6a0*/  MUFU.EX2 R218, R5 ;  /* 0x0000000500da7308 */ /* 0x000fe20000000800 */
[----:B------:R-:W-:Y:S04]  /*c6b0*/  @P0 IMAD.WIDE.U32 R134, R222, c[0x0][0x1e0], RZ ;  /* 0x00007800de860a25 */ /* 0x000fe800078e00ff */
[--C-:B------:R-:W-:Y:S01]  /*c6c0*/  FFMA.FTZ R208, R4, c[0x0][0x2d0], -R206.reuse ;  /* 0x0000b40004d07a23 */ /* 0x100fe200000108ce */
[----:B------:R-:W-:Y:S01]  /*c6d0*/  @P0 IADD3 R205, R135, R205, RZ ;  /* 0x000000cd87cd0210 */ /* 0x000fe20007ffe0ff */
[--C-:B------:R-:W-:Y:S01]  /*c6e0*/  FFMA.FTZ R210, R48, c[0x0][0x2d0], -R206.reuse ;  /* 0x0000b40030d27a23 */ /* 0x100fe200000108ce */
[----:B----4-:R-:W-:Y:S01]  /*c6f0*/  FMNMX.FTZ R135, R204, R207, !PT ;  /* 0x000000cfcc877209 */ /* 0x010fe20007810000 */
[----:B------:R-:W-:Y:S01]  /*c700*/  FMUL.FTZ R204, R136, c[0x0][0x2d0] ;  /* 0x0000b40088cc7a20 */ /* 0x000fe20000410000 */
[----:B------:R3:W4:Y:S01]  /*c710*/  MUFU.EX2 R133, R0 ;  /* 0x0000000000857308 */ /* 0x0007220000000800 */
[----:B------:R-:W-:Y:S01]  /*c720*/  @P0 SHF.L.U64.HI R205, R134, 0x6, R205 ;  /* 0x0000000686cd0819 */ /* 0x000fe200000102cd */
[----:B------:R-:W-:Y:S01]  /*c730*/  FFMA.FTZ R16, R16, c[0x0][0x2d0], -R206 ;  /* 0x0000b40010107a23 */ /* 0x000fe200000108ce */
[----:B------:R-:W-:Y:S01]  /*c740*/  @P0 SHF.L.U32 R134, R134, 0x6, RZ ;  /* 0x0000000686860819 */ /* 0x000fe200000006ff */
[--C-:B------:R-:W-:Y:S02]  /*c750*/  FFMA.FTZ R7, R7, c[0x0][0x2d0], -R204.reuse ;  /* 0x0000b40007077a23 */ /* 0x100fe400000108cc */
[--C-:B------:R-:W-:Y:S02]  /*c760*/  FFMA.FTZ R207, R6, c[0x0][0x2d0], -R204.reuse ;  /* 0x0000b40006cf7a23 */ /* 0x100fe400000108cc */
[--C-:B------:R-:W-:Y:S02]  /*c770*/  FFMA.FTZ R131, R51, c[0x0][0x2d0], -R204.reuse ;  /* 0x0000b40033837a23 */ /* 0x100fe400000108cc */
[----:B------:R-:W-:Y:S01]  /*c780*/  MUFU.EX2 R216, R7 ;  /* 0x0000000700d87308 */ /* 0x000fe20000000800 */
[--C-:B------:R-:W-:Y:S02]  /*c790*/  FFMA.FTZ R18, R18, c[0x0][0x2d0], -R204.reuse ;  /* 0x0000b40012127a23 */ /* 0x100fe400000108cc */
[----:B------:R-:W-:Y:S02]  /*c7a0*/  FFMA.FTZ R19, R19, c[0x0][0x2d0], -R204 ;  /* 0x0000b40013137a23 */ /* 0x000fe400000108cc */
[--C-:B------:R-:W-:Y:S02]  /*c7b0*/  FFMA.FTZ R252, R21, c[0x0][0x2d0], -R206.reuse ;  /* 0x0000b40015fc7a23 */ /* 0x100fe400000108ce */
[--C-:B------:R-:W-:Y:S02]  /*c7c0*/  FFMA.FTZ R17, R17, c[0x0][0x2d0], -R206.reuse ;  /* 0x0000b40011117a23 */ /* 0x100fe400000108ce */
[--C-:B------:R-:W-:Y:S01]  /*c7d0*/  FFMA.FTZ R37, R37, c[0x0][0x2d0], -R206.reuse ;  /* 0x0000b40025257a23 */ /* 0x100fe200000108ce */
[----:B------:R1:W-:Y:S01]  /*c7e0*/  MUFU.EX2 R215, R18 ;  /* 0x0000001200d77308 */ /* 0x0003e20000000800 */
[--C-:B------:R-:W-:Y:S02]  /*c7f0*/  FFMA.FTZ R211, R49, c[0x0][0x2d0], -R206.reuse ;  /* 0x0000b40031d37a23 */ /* 0x100fe400000108ce */
[----:B------:R-:W-:Y:S02]  /*c800*/  FFMA.FTZ R212, R36, c[0x0][0x2d0], -R206 ;  /* 0x0000b40024d47a23 */ /* 0x000fe400000108ce */
[----:B---3--:R-:W-:Y:S02]  /*c810*/  FADD.FTZ R0, -R136, R132 ;  /* 0x0000008488007221 */ /* 0x008fe40000010100 */
[----:B------:R-:W-:Y:S02]  /*c820*/  FFMA.FTZ R35, R35, c[0x0][0x2d0], -R204 ;  /* 0x0000b40023237a23 */ /* 0x000fe400000108cc */
[----:B------:R-:W-:Y:S01]  /*c830*/  FMUL.FTZ R0, R0, c[0x0][0x2d0] ;  /* 0x0000b40000007a20 */ /* 0x000fe20000410000 */
[----:B------:R-:W-:Y:S01]  /*c840*/  MUFU.EX2 R217, R16 ;  /* 0x0000001000d97308 */ /* 0x000fe20000000800 */
[--C-:B------:R-:W-:Y:S02]  /*c850*/  FFMA.FTZ R36, R52, c[0x0][0x2d0], -R206.reuse ;  /* 0x0000b40034247a23 */ /* 0x100fe400000108ce */
[--C-:B------:R-:W-:Y:S02]  /*c860*/  FFMA.FTZ R251, R32, c[0x0][0x2d0], -R206.reuse ;  /* 0x0000b40020fb7a23 */ /* 0x100fe400000108ce */
[----:B------:R-:W-:Y:S02]  /*c870*/  FFMA.FTZ R250, R33, c[0x0][0x2d0], -R206 ;  /* 0x0000b40021fa7a23 */ /* 0x000fe400000108ce */
[--C-:B------:R-:W-:Y:S02]  /*c880*/  FFMA.FTZ R48, R34, c[0x0][0x2d0], -R204.reuse ;  /* 0x0000b40022307a23 */ /* 0x100fe400000108cc */
[--C-:B------:R-:W-:Y:S01]  /*c890*/  FFMA.FTZ R49, R54, c[0x0][0x2d0], -R204.reuse ;  /* 0x0000b40036317a23 */ /* 0x100fe200000108cc */
[----:B------:R3:W2:Y:S01]  /*c8a0*/  MUFU.EX2 R132, R0 ;  /* 0x0000000000847308 */ /* 0x0006a20000000800 */
[--C-:B------:R-:W-:Y:S01]  /*c8b0*/  FFMA.FTZ R32, R66, c[0x0][0x2d0], -R204.reuse ;  /* 0x0000b40042207a23 */ /* 0x100fe200000108cc */
[----:B------:R-:W-:Y:S01]  /*c8c0*/  MOV R66, R35 ;  /* 0x0000002300427202 */ /* 0x000fe20000000f00 */
[----:B------:R-:W-:Y:S02]  /*c8d0*/  FFMA.FTZ R55, R55, c[0x0][0x2d0], -R204 ;  /* 0x0000b40037377a23 */ /* 0x000fe400000108cc */
[----:B-1----:R-:W-:Y:S02]  /*c8e0*/  FFMA.FTZ R18, R20, c[0x0][0x2d0], -R206 ;  /* 0x0000b40014127a23 */ /* 0x002fe400000108ce */
[C---:B----4-:R-:W-:Y:S02]  /*c8f0*/  FMUL.FTZ R68, R133.reuse, R68 ;  /* 0x0000004485447220 */ /* 0x050fe40000410000 */
[C---:B------:R-:W-:Y:S01]  /*c900*/  FMUL.FTZ R69, R133.reuse, R69 ;  /* 0x0000004585457220 */ /* 0x040fe20000410000 */
[----:B------:R-:W-:Y:S01]  /*c910*/  MUFU.EX2 R208, R208 ;  /* 0x000000d000d07308 */ /* 0x000fe20000000800 */
        /* <DEDUP_REMOVED lines=8> */
[----:B---3--:R-:W-:Y:S01]  /*c9a0*/  FMNMX.FTZ R0, R2, R3, !PT ;  /* 0x0000000302007209 */ /* 0x008fe20007810000 */
[----:B--2---:R-:W-:Y:S01]  /*c9b0*/  FMUL.FTZ R70, R132, R70 ;  /* 0x0000004684467220 */ /* 0x004fe20000410000 */
[----:B------:R-:W-:Y:S01]  /*c9c0*/  @P0 IADD3 R2, P2, R134, R130, RZ ;  /* 0x0000008286020210 */ /* 0x000fe20007f5e0ff */
[C---:B------:R-:W-:Y:S02]  /*c9d0*/  FMUL.FTZ R71, R132.reuse, R71 ;  /* 0x0000004784477220 */ /* 0x040fe40000410000 */
[----:B------:R-:W-:Y:S01]  /*c9e0*/  FMUL.FTZ R82, R132, R82 ;  /* 0x0000005284527220 */ /* 0x000fe20000410000 */
[----:B------:R-:W-:Y:S01]  /*c9f0*/  @P0 LEA R4, P1, R2, c[0x0][0x1c8], 0x1 ;  /* 0x0000720002040a11 */ /* 0x000fe200078208ff */
[C---:B------:R-:W-:Y:S01]  /*ca00*/  FMUL.FTZ R83, R132.reuse, R83 ;  /* 0x0000005384537220 */ /* 0x040fe20000410000 */
[----:B------:R-:W-:Y:S01]  /*ca10*/  @P0 IADD3.X R3, R205, R129, RZ, P2, !PT ;  /* 0x00000081cd030210 */ /* 0x000fe200017fe4ff */
[----:B------:R-:W-:Y:S01]  /*ca20*/  FMUL.FTZ R86, R132, R86 ;  /* 0x0000005684567220 */ /* 0x000fe20000410000 */
[----:B------:R-:W-:Y:S01]  /*ca30*/  @P0 IADD3 R7, P3, P2, R134, 0x40, R130 ;  /* 0x0000004086070810 */ /* 0x000fe20007a7e082 */
[----:B------:R-:W-:Y:S01]  /*ca40*/  FMUL.FTZ R87, R132, R87 ;  /* 0x0000005784577220 */ /* 0x000fe20000410000 */
[----:B------:R-:W-:Y:S01]  /*ca50*/  @P0 LEA.HI.X R5, R2, c[0x0][0x1cc], R3, 0x1, P1 ;  /* 0x0000730002050a11 */ /* 0x000fe200008f0c03 */
[----:B------:R-:W-:Y:S01]  /*ca60*/  FADD.FTZ R2, -R135, R138 ;  /* 0x0000008a87027221 */ /* 0x000fe20000010100 */
[----:B------:R-:W1:Y:S01]  /*ca70*/  SHFL.BFLY PT, R3, R0, 0x1, 0x1f ;  /* 0x0c201f0000037f89 */ /* 0x000e6200000e0000 */
[----:B------:R-:W-:Y:S01]  /*ca80*/  @P0 LEA R6, P1, R7, c[0x0][0x1c8], 0x1 ;  /* 0x0000720007060a11 */ /* 0x000fe200078208ff */
[----:B------:R-:W-:Y:S01]  /*ca90*/  MUFU.EX2 R138, R19 ;  /* 0x00000013008a7308 */ /* 0x000fe20000000800 */
[----:B------:R-:W-:Y:S01]  /*caa0*/  @P0 IADD3.X R205, R205, RZ, R129, P3, P2 ;  /* 0x000000ffcdcd0210 */ /* 0x000fe20001fe4481 */
[----:B------:R-:W-:Y:S02]  /*cab0*/  FFMA.FTZ R129, R53, c[0x0][0x2d0], -R206 ;  /* 0x0000b40035817a23 */ /* 0x000fe400000108ce */
[--C-:B------:R-:W-:Y:S01]  /*cac0*/  FFMA.FTZ R53, R23, c[0x0][0x2d0], -R204.reuse ;  /* 0x0000b40017357a23 */ /* 0x100fe200000108cc */
[----:B------:R-:W-:Y:S01]  /*cad0*/  @P0 LEA.HI.X R7, R7, c[0x0][0x1cc], R205, 0x1, P1 ;  /* 0x0000730007070a11 */ /* 0x000fe200008f0ccd */
[----:B------:R2:W-:Y:S01]  /*cae0*/  @P0 LDGSTS.E.BYPASS.LTC128B.128 [R244+0x4100], [R4.64], !P6 ;  /* 0x0410000004f40fae */ /* 0x0005e2000f101d48 */
[----:B------:R-:W-:Y:S02]  /*caf0*/  FMUL.FTZ R2, R2, c[0x0][0x2d0] ;  /* 0x0000b40002027a20 */ /* 0x000fe40000410000 */
[C---:B------:R-:W-:Y:S01]  /*cb00*/  FMUL.FTZ R98, R132.reuse, R98 ;  /* 0x0000006284627220 */ /* 0x040fe20000410000 */
[----:B------:R-:W3:Y:S01]  /*cb10*/  MUFU.EX2 R130, R17 ;  /* 0x0000001100827308 */ /* 0x000ee20000000800 */
[C---:B------:R-:W-:Y:S02]  /*cb20*/  FMUL.FTZ R99, R132.reuse, R99 ;  /* 0x0000006384637220 */ /* 0x040fe40000410000 */
[C---:B------:R-:W-:Y:S01]  /*cb30*/  FMUL.FTZ R101, R133.reuse, R101 ;  /* 0x0000006585657220 */ /* 0x040fe20000410000 */
[----:B------:R4:W-:Y:S01]  /*cb40*/  @P0 LDGSTS.E.BYPASS.LTC128B.128 [R244+0x6100], [R6.64], !P5 ;  /* 0x0610000006f40fae */ /* 0x0009e2000e901d48 */
[C---:B------:R-:W-:Y:S02]  /*cb50*/  FMUL.FTZ R102, R132.reuse, R102 ;  /* 0x0000006684667220 */ /* 0x040fe40000410000 */
[----:B------:R-:W-:Y:S02]  /*cb60*/  FMUL.FTZ R103, R132, R103 ;  /* 0x0000006784677220 */ /* 0x000fe40000410000 */
[C---:B------:R-:W-:Y:S01]  /*cb70*/  FMUL.FTZ R112, R133.reuse, R112 ;  /* 0x0000007085707220 */ /* 0x040fe20000410000 */
[----:B------:R-:W-:Y:S01]  /*cb80*/  MUFU.EX2 R2, R2 ;  /* 0x0000000200027308 */ /* 0x000fe20000000800 */
[C---:B------:R-:W-:Y:S01]  /*cb90*/  FMUL.FTZ R113, R133.reuse, R113 ;  /* 0x0000007185717220 */ /* 0x040fe20000410000 */
[----:B-1----:R-:W-:Y:S01]  /*cba0*/  FMNMX.FTZ R134, R0, R3, !PT ;  /* 0x0000000300867209 */ /* 0x002fe20007810000 */
[C---:B------:R-:W-:Y:S01]  /*cbb0*/  FMUL.FTZ R114, R132.reuse, R114 ;  /* 0x0000007284727220 */ /* 0x040fe20000410000 */
[----:B------:R-:W-:Y:S01]  /*cbc0*/  @P0 MOV R0, c[0x0][0x1e0] ;  /* 0x0000780000000a02 */ /* 0x000fe20000000f00 */
[----:B------:R-:W-:Y:S02]  /*cbd0*/  FMUL.FTZ R115, R132, R115 ;  /* 0x0000007384737220 */ /* 0x000fe40000410000 */
[C---:B------:R-:W-:Y:S01]  /*cbe0*/  FMUL.FTZ R116, R133.reuse, R116 ;  /* 0x0000007485747220 */ /* 0x040fe20000410000 */
[----:B------:R-:W-:Y:S01]  /*cbf0*/  @P0 SHF.L.U64.HI R3, R0, R219, c[0x0][0x1e4] ;  /* 0x0000790000030619 */ /* 0x000fe200000102db */
[----:B------:R-:W-:Y:S01]  /*cc00*/  FFMA.FTZ R219, R22, c[0x0][0x2d0], -R204 ;  /* 0x0000b40016db7a23 */ /* 0x000fe200000108cc */
[----:B------:R-:W-:Y:S01]  /*cc10*/  @P0 SHF.L.U32 R0, R0, 0x5, RZ ;  /* 0x0000000500000819 */ /* 0x000fe200000006ff */
[C---:B------:R-:W-:Y:S02]  /*cc20*/  FMUL.FTZ R117, R133.reuse, R117 ;  /* 0x0000007585757220 */ /* 0x040fe40000410000 */
[----:B------:R-:W-:Y:S01]  /*cc30*/  FMUL.FTZ R118, R132, R118 ;  /* 0x0000007684767220 */ /* 0x000fe20000410000 */
[----:B--2---:R-:W-:Y:S01]  /*cc40*/  @P0 IADD3 R4, P1, R4, R0, RZ ;  /* 0x0000000004040210 */ /* 0x004fe20007f3e0ff */
[C---:B------:R-:W-:Y:S02]  /*cc50*/  FMUL.FTZ R119, R132.reuse, R119 ;  /* 0x0000007784777220 */ /* 0x040fe40000410000 */
[----:B------:R-:W-:Y:S01]  /*cc60*/  FMUL.FTZ R128, R133, R128 ;  /* 0x0000008085807220 */ /* 0x000fe20000410000 */
[----:B------:R-:W-:Y:S01]  /*cc70*/  @P0 IADD3.X R5, R5, R3, RZ, P1, !PT ;  /* 0x0000000305050210 */ /* 0x000fe20000ffe4ff */
[----:B----4-:R-:W-:Y:S04]  /*cc80*/  FMUL.FTZ R6, R135, c[0x0][0x2d0] ;  /* 0x0000b40087067a20 */ /* 0x010fe80000410000 */
[----:B------:R1:W-:Y:S01]  /*cc90*/  @P0 LDGSTS.E.BYPASS.LTC128B.128 [R244+0x4900], [R4.64], !P6 ;  /* 0x0490000004f40fae */ /* 0x0003e2000f101d48 */
[----:B------:R-:W-:Y:S02]  /*cca0*/  FMUL.FTZ R7, R132, R143 ;  /* 0x0000008f84077220 */ /* 0x000fe40000410000 */
[--C-:B------:R-:W-:Y:S02]  /*ccb0*/  FFMA.FTZ R13, R13, c[0x0][0x2d0], -R6.reuse ;  /* 0x0000b4000d0d7a23 */ /* 0x100fe40000010806 */
[--C-:B------:R-:W-:Y:S02]  /*ccc0*/  FFMA.FTZ R12, R12, c[0x0][0x2d0], -R6.reuse ;  /* 0x0000b4000c0c7a23 */ /* 0x100fe40000010806 */
[----:B------:R-:W2:Y:S01]  /*ccd0*/  MUFU.EX2 R209, R13 ;  /* 0x0000000d00d17308 */ /* 0x000ea20000000800 */
[----:B------:R1:W-:Y:S01]  /*cce0*/  @P0 LDGSTS.E.BYPASS.LTC128B.128 [R244+0x6900], [R4.64+0x80], !P5 ;  /* 0x0690008004f40fae */ /* 0x0003e2000e901d48 */
[--C-:B------:R-:W-:Y:S02]  /*ccf0*/  FFMA.FTZ R249, R24, c[0x0][0x2d0], -R6.reuse ;  /* 0x0000b40018f97a23 */ /* 0x100fe40000010806 */
[--C-:B------:R-:W-:Y:S02]  /*cd00*/  FFMA.FTZ R9, R9, c[0x0][0x2d0], -R6.reuse ;  /* 0x0000b40009097a23 */ /* 0x100fe40000010806 */
[----:B------:R-:W-:Y:S02]  /*cd10*/  FFMA.FTZ R16, R8, c[0x0][0x2d0], -R6 ;  /* 0x0000b40008107a23 */ /* 0x000fe40000010806 */
[--C-:B------:R-:W-:Y:S02]  /*cd20*/  FFMA.FTZ R8, R64, c[0x0][0x2d0], -R206.reuse ;  /* 0x0000b40040087a23 */ /* 0x100fe400000108ce */
[----:B------:R4:W-:Y:S01]  /*cd30*/  MUFU.EX2 R214, R12 ;  /* 0x0000000c00d67308 */ /* 0x0009e20000000800 */
[----:B------:R-:W-:Y:S01]  /*cd40*/  FFMA.FTZ R206, R65, c[0x0][0x2d0], -R206 ;  /* 0x0000b40041ce7a23 */ /* 0x000fe200000108ce */
[----:B---3--:R-:W-:Y:S01]  /*cd50*/  MOV R65, R130 ;  /* 0x0000008200417202 */ /* 0x008fe20000000f00 */
[--C-:B------:R-:W-:Y:S02]  /*cd60*/  FFMA.FTZ R19, R28, c[0x0][0x2d0], -R6.reuse ;  /* 0x0000b4001c137a23 */ /* 0x100fe40000010806 */
[--C-:B------:R-:W-:Y:S02]  /*cd70*/  FFMA.FTZ R17, R29, c[0x0][0x2d0], -R6.reuse ;  /* 0x0000b4001d117a23 */ /* 0x100fe40000010806 */
[--C-:B------:R-:W-:Y:S02]  /*cd80*/  FFMA.FTZ R52, R57, c[0x0][0x2d0], -R6.reuse ;  /* 0x0000b40039347a23 */ /* 0x100fe40000010806 */
[--C-:B------:R-:W-:Y:S01]  /*cd90*/  FFMA.FTZ R130, R60, c[0x0][0x2d0], -R6.reuse ;  /* 0x0000b4003c827a23 */ /* 0x100fe20000010806 */
[----:B------:R3:W-:Y:S01]  /*cda0*/  MUFU.EX2 R213, R9 ;  /* 0x0000000900d57308 */ /* 0x0007e20000000800 */
[--C-:B------:R-:W-:Y:S02]  /*cdb0*/  FFMA.FTZ R33, R45, c[0x0][0x2d0], -R6.reuse ;  /* 0x0000b4002d217a23 */ /* 0x100fe40000010806 */
[--C-:B------:R-:W-:Y:S01]  /*cdc0*/  FFMA.FTZ R220, R25, c[0x0][0x2d0], -R6.reuse ;  /* 0x0000b40019dc7a23 */ /* 0x100fe20000010806 */
[----:B--2---:R-:W-:Y:S01]  /*cdd0*/  MOV R51, R209 ;  /* 0x000000d100337202 */ /* 0x004fe20000000f00 */
[--C-:B------:R-:W-:Y:S01]  /*cde0*/  FFMA.FTZ R34, R40, c[0x0][0x2d0], -R6.reuse ;  /* 0x0000b40028227a23 */ /* 0x100fe20000010806 */
[----:B------:R-:W-:Y:S01]  /*cdf0*/  MOV R13, R37 ;  /* 0x00000025000d7202 */ /* 0x000fe20000000f00 */
[--C-:B------:R-:W-:Y:S01]  /*ce00*/  FFMA.FTZ R37, R44, c[0x0][0x2d0], -R6.reuse ;  /* 0x0000b4002c257a23 */ /* 0x100fe20000010806 */
[----:B-1----:R-:W-:Y:S01]  /*ce10*/  @P0 IADD3 R4, P1, R4, R0, RZ ;  /* 0x0000000004040210 */ /* 0x002fe20007f3e0ff */
[--C-:B------:R-:W-:Y:S01]  /*ce20*/  FFMA.FTZ R35, R41, c[0x0][0x2d0], -R6.reuse ;  /* 0x0000b40029237a23 */ /* 0x100fe20000010806 */
[----:B------:R-:W1:Y:S01]  /*ce30*/  MUFU.EX2 R16, R16 ;  /* 0x0000001000107308 */ /* 0x000e620000000800 */
[----:B------:R-:W-:Y:S01]  /*ce40*/  FFMA.FTZ R64, R61, c[0x0][0x2d0], -R6 ;  /* 0x0000b4003d407a23 */ /* 0x000fe20000010806 */
[----:B------:R-:W-:Y:S01]  /*ce50*/  @P0 IADD3.X R5, R5, R3, RZ, P1, !PT ;  /* 0x0000000305050210 */ /* 0x000fe20000ffe4ff */
[----:B------:R-:W-:Y:S02]  /*ce60*/  FMUL.FTZ R28, R2, R156 ;  /* 0x0000009c021c7220 */ /* 0x000fe40000410000 */
[--C-:B----4-:R-:W-:Y:S01]  /*ce70*/  FFMA.FTZ R12, R38, c[0x0][0x2d0], -R204.reuse ;  /* 0x0000b400260c7a23 */ /* 0x110fe200000108cc */
[----:B------:R-:W-:Y:S01]  /*ce80*/  MOV R38, R210 ;  /* 0x000000d200267202 */ /* 0x000fe20000000f00 */
[----:B------:R2:W-:Y:S01]  /*ce90*/  @P0 LDGSTS.E.BYPASS.LTC128B.128 [R244+0x5100], [R4.64], !P6 ;  /* 0x0510000004f40fae */ /* 0x0005e2000f101d48 */
[C---:B------:R-:W-:Y:S02]  /*cea0*/  FMUL.FTZ R29, R2.reuse, R157 ;  /* 0x0000009d021d7220 */ /* 0x040fe40000410000 */
[C---:B------:R-:W-:Y:S02]  /*ceb0*/  FMUL.FTZ R60, R2.reuse, R180 ;  /* 0x000000b4023c7220 */ /* 0x040fe40000410000 */
[C---:B------:R-:W-:Y:S01]  /*cec0*/  FMUL.FTZ R61, R2.reuse, R181 ;  /* 0x000000b5023d7220 */ /* 0x040fe20000410000 */
[----:B------:R-:W-:Y:S01]  /*ced0*/  MOV R181, R37 ;  /* 0x0000002500b57202 */ /* 0x000fe20000000f00 */
[--C-:B---3--:R-:W-:Y:S01]  /*cee0*/  FFMA.FTZ R9, R39, c[0x0][0x2d0], -R204.reuse ;  /* 0x0000b40027097a23 */ /* 0x108fe200000108cc */
[----:B------:R2:W-:Y:S01]  /*cef0*/  @P0 LDGSTS.E.BYPASS.LTC128B.128 [R244+0x7100], [R4.64+0x80], !P5 ;  /* 0x0710008004f40fae */ /* 0x0005e2000e901d48 */
[----:B------:R-:W-:Y:S01]  /*cf00*/  MOV R39, R211 ;  /* 0x000000d300277202 */ /* 0x000fe20000000f00 */
[----:B------:R-:W-:Y:S02]  /*cf10*/  IMAD.MOV.U32 R180, RZ, RZ, R17 ;  /* 0x000000ffffb47224 */ /* 0x000fe400078e0011 */
[----:B------:R-:W-:Y:S01]  /*cf20*/  FMUL.FTZ R17, R133, R161 ;  /* 0x000000a185117220 */ /* 0x000fe20000410000 */
[----:B------:R-:W-:Y:S01]  /*cf30*/  MOV R161, R38 ;  /* 0x0000002600a17202 */ /* 0x000fe20000000f00 */
[C---:B------:R-:W-:Y:S02]  /*cf40*/  FMUL.FTZ R25, R2.reuse, R153 ;  /* 0x0000009902197220 */ /* 0x040fe40000410000 */
[----:B------:R-:W3:Y:S01]  /*cf50*/  LDL.LU R210, [R1+0x8] ;  /* 0x0000080001d27983 */ /* 0x000ee20000300800 */
[C---:B------:R-:W-:Y:S01]  /*cf60*/  FMUL.FTZ R40, R2.reuse, R164 ;  /* 0x000000a402287220 */ /* 0x040fe20000410000 */
[----:B------:R-:W-:Y:S01]  /*cf70*/  MUFU.EX2 R180, R180 ;  /* 0x000000b400b47308 */ /* 0x000fe20000000800 */
[C---:B------:R-:W-:Y:S01]  /*cf80*/  FMUL.FTZ R41, R2.reuse, R165 ;  /* 0x000000a502297220 */ /* 0x040fe20000410000 */
[----:B------:R-:W4:Y:S01]  /*cf90*/  LDL.LU R24, [R1+0x4] ;  /* 0x0000040001187983 */ /* 0x000f220000300800 */
[C---:B------:R-:W-:Y:S02]  /*cfa0*/  FMUL.FTZ R44, R2.reuse, R168 ;  /* 0x000000a8022c7220 */ /* 0x040fe40000410000 */
[C---:B------:R-:W-:Y:S02]  /*cfb0*/  FMUL.FTZ R45, R2.reuse, R169 ;  /* 0x000000a9022d7220 */ /* 0x040fe40000410000 */
[C---:B------:R-:W-:Y:S02]  /*cfc0*/  FMUL.FTZ R57, R2.reuse, R177 ;  /* 0x000000b102397220 */ /* 0x040fe40000410000 */
[C---:B------:R-:W-:Y:S02]  /*cfd0*/  FMUL.FTZ R72, R2.reuse, R72 ;  /* 0x0000004802487220 */ /* 0x040fe40000410000 */
[C---:B------:R-:W-:Y:S02]  /*cfe0*/  FMUL.FTZ R73, R2.reuse, R73 ;  /* 0x0000004902497220 */ /* 0x040fe40000410000 */
[C---:B------:R-:W-:Y:S02]  /*cff0*/  FMUL.FTZ R76, R2.reuse, R76 ;  /* 0x0000004c024c7220 */ /* 0x040fe40000410000 */
[----:B------:R-:W-:Y:S01]  /*d000*/  FMUL.FTZ R77, R2, R77 ;  /* 0x0000004d024d7220 */ /* 0x000fe20000410000 */
[----:B--2---:R-:W-:Y:S01]  /*d010*/  @P0 IADD3 R4, P1, R4, R0, RZ ;  /* 0x0000000004040210 */ /* 0x004fe20007f3e0ff */
[----:B------:R-:W-:Y:S02]  /*d020*/  FADD.FTZ R0, -R134, R139 ;  /* 0x0000008b86007221 */ /* 0x000fe40000010100 */
[----:B------:R-:W-:Y:S02]  /*d030*/  FMUL.FTZ R88, R2, R88 ;  /* 0x0000005802587220 */ /* 0x000fe40000410000 */
[----:B------:R-:W-:Y:S02]  /*d040*/  @P0 IMAD.X R5, R5, 0x1, R3, P1 ;  /* 0x0000000105050824 */ /* 0x000fe400008e0603 */
[----:B------:R-:W-:Y:S02]  /*d050*/  FMUL.FTZ R3, R134, c[0x0][0x2d0] ;  /* 0x0000b40086037a20 */ /* 0x000fe40000410000 */
[----:B------:R-:W-:Y:S01]  /*d060*/  FMUL.FTZ R0, R0, c[0x0][0x2d0] ;  /* 0x0000b40000007a20 */ /* 0x000fe20000410000 */
[----:B------:R2:W-:Y:S01]  /*d070*/  @P0 LDGSTS.E.BYPASS.LTC128B.128 [R244+0x5900], [R4.64], !P6 ;  /* 0x0590000004f40fae */ /* 0x0005e2000f101d48 */
[--C-:B------:R-:W-:Y:S02]  /*d080*/  FFMA.FTZ R14, R14, c[0x0][0x2d0], -R3.reuse ;  /* 0x0000b4000e0e7a23 */ /* 0x100fe40000010803 */
[--C-:B------:R-:W-:Y:S02]  /*d090*/  FFMA.FTZ R10, R10, c[0x0][0x2d0], -R3.reuse ;  /* 0x0000b4000a0a7a23 */ /* 0x100fe40000010803 */
[----:B------:R2:W-:Y:S01]  /*d0a0*/  MUFU.EX2 R209, R14 ;  /* 0x0000000e00d17308 */ /* 0x0005e20000000800 */
[--C-:B------:R-:W-:Y:S02]  /*d0b0*/  FFMA.FTZ R11, R11, c[0x0][0x2d0], -R3.reuse ;  /* 0x0000b4000b0b7a23 */ /* 0x100fe40000010803 */
[----:B------:R2:W-:Y:S01]  /*d0c0*/  @P0 LDGSTS.E.BYPASS.LTC128B.128 [R244+0x7900], [R4.64+0x80], !P5 ;  /* 0x0790008004f40fae */ /* 0x0005e2000e901d48 */
[--C-:B------:R-:W-:Y:S02]  /*d0d0*/  FFMA.FTZ R15, R15, c[0x0][0x2d0], -R3.reuse ;  /* 0x0000b4000f0f7a23 */ /* 0x100fe40000010803 */
[----:B------:R-:W-:Y:S01]  /*d0e0*/  FFMA.FTZ R211, R27, c[0x0][0x2d0], -R3 ;  /* 0x0000b4001bd37a23 */ /* 0x000fe20000010803 */
[----:B------:R-:W-:Y:S01]  /*d0f0*/  MOV R27, R9 ;  /* 0x00000009001b7202 */ /* 0x000fe20000000f00 */
[----:B------:R-:W-:Y:S02]  /*d100*/  FMUL.FTZ R9, R2, R145 ;  /* 0x0000009102097220 */ /* 0x000fe40000410000 */
[----:B------:R2:W-:Y:S01]  /*d110*/  MUFU.EX2 R139, R10 ;  /* 0x0000000a008b7308 */ /* 0x0005e20000000800 */
[----:B------:R-:W2:Y:S01]  /*d120*/  LDSM.16.MT88.4 R20, [R225] ;  /* 0x00000000e114783b */ /* 0x000ea20000004200 */
[----:B------:R-:W-:Y:S01]  /*d130*/  IMAD.MOV.U32 R157, RZ, RZ, R27 ;  /* 0x000000ffff9d7224 */ /* 0x000fe200078e001b */
[----:B------:R-:W-:Y:S01]  /*d140*/  MOV R27, R66 ;  /* 0x00000042001b7202 */ /* 0x000fe20000000f00 */
[--C-:B------:R-:W-:Y:S01]  /*d150*/  FFMA.FTZ R221, R30, c[0x0][0x2d0], -R3.reuse ;  /* 0x0000b4001edd7a23 */ /* 0x100fe20000010803 */
[----:B------:R-:W-:Y:S01]  /*d160*/  MOV R66, R36 ;  /* 0x0000002400427202 */ /* 0x000fe20000000f00 */
[C---:B------:R-:W-:Y:S01]  /*d170*/  FMUL.FTZ R89, R2.reuse, R89 ;  /* 0x0000005902597220 */ /* 0x040fe20000410000 */
[----:B------:R-:W-:Y:S01]  /*d180*/  MOV R30, R8 ;  /* 0x00000008001e7202 */ /* 0x000fe20000000f00 */
[C---:B------:R-:W-:Y:S01]  /*d190*/  FMUL.FTZ R8, R2.reuse, R144 ;  /* 0x0000009002087220 */ /* 0x040fe20000410000 */
[----:B-1----:R-:W-:Y:S01]  /*d1a0*/  F2FP.BF16.PACK_AB R144, R213, R16 ;  /* 0x00000010d590723e */ /* 0x002fe200000010ff */
[----:B------:R-:W-:Y:S01]  /*d1b0*/  MUFU.EX2 R0, R0 ;  /* 0x0000000000007308 */ /* 0x000fe20000000800 */
[C---:B------:R-:W-:Y:S01]  /*d1c0*/  FMUL.FTZ R92, R2.reuse, R92 ;  /* 0x0000005c025c7220 */ /* 0x040fe20000410000 */
[----:B------:R-:W-:Y:S01]  /*d1d0*/  MOV R177, R30 ;  /* 0x0000001e00b17202 */ /* 0x000fe20000000f00 */
[C---:B------:R-:W-:Y:S01]  /*d1e0*/  FMUL.FTZ R93, R2.reuse, R93 ;  /* 0x0000005d025d7220 */ /* 0x040fe20000410000 */
[----:B--2---:R-:W2:Y:S01]  /*d1f0*/  LDL.LU R14, [R1+0x10] ;  /* 0x00001000010e7983 */ /* 0x004ea20000300800 */
[C---:B------:R-:W-:Y:S02]  /*d200*/  FMUL.FTZ R104, R2.reuse, R104 ;  /* 0x0000006802687220 */ /* 0x040fe40000410000 */
[C---:B------:R-:W-:Y:S01]  /*d210*/  FMUL.FTZ R105, R2.reuse, R105 ;  /* 0x0000006902697220 */ /* 0x040fe20000410000 */
[----:B------:R-:W0:Y:S01]  /*d220*/  LDGDEPBAR ;  /* 0x00000000000079af */ /* 0x000e220000000000 */
[----:B------:R-:W-:Y:S01]  /*d230*/  FMUL.FTZ R108, R2, R108 ;  /* 0x0000006c026c7220 */ /* 0x000fe20000410000 */
[----:B------:R-:W-:Y:S01]  /*d240*/  MUFU.EX2 R205, R15 ;  /* 0x0000000f00cd7308 */ /* 0x000fe20000000800 */
[----:B------:R-:W-:Y:S02]  /*d250*/  FFMA.FTZ R4, R50, c[0x0][0x2d0], -R204 ;  /* 0x0000b40032047a23 */ /* 0x000fe400000108cc */
[----:B------:R-:W-:Y:S01]  /*d260*/  IMAD.MOV.U32 R50, RZ, RZ, R138 ;  /* 0x000000ffff327224 */ /* 0x000fe200078e008a */
[----:B------:R-:W-:Y:S01]  /*d270*/  MOV R10, R212 ;  /* 0x000000d4000a7202 */ /* 0x000fe20000000f00 */
[--C-:B------:R-:W-:Y:S01]  /*d280*/  FFMA.FTZ R212, R26, c[0x0][0x2d0], -R3.reuse ;  /* 0x0000b4001ad47a23 */ /* 0x100fe20000010803 */
[----:B------:R-:W-:Y:S01]  /*d290*/  MOV R54, R4 ;  /* 0x0000000400367202 */ /* 0x000fe20000000f00 */
[C---:B------:R-:W-:Y:S01]  /*d2a0*/  FMUL.FTZ R4, R133.reuse, R140 ;  /* 0x0000008c85047220 */ /* 0x040fe20000410000 */
[----:B------:R-:W-:Y:S01]  /*d2b0*/  MOV R26, R12 ;  /* 0x0000000c001a7202 */ /* 0x000fe20000000f00 */
[----:B------:R-:W-:Y:S01]  /*d2c0*/  FMUL.FTZ R5, R133, R141 ;  /* 0x0000008d85057220 */ /* 0x000fe20000410000 */
[----:B------:R1:W1:Y:S01]  /*d2d0*/  MUFU.EX2 R138, R11 ;  /* 0x0000000b008a7308 */ /* 0x0002620000000800 */
[----:B------:R-:W-:Y:S01]  /*d2e0*/  F2FP.BF16.PACK_AB R140, R218, R208 ;  /* 0x000000d0da8c723e */ /* 0x000fe200000010ff */
[----:B------:R-:W-:Y:S01]  /*d2f0*/  FFMA.FTZ R204, R67, c[0x0][0x2d0], -R204 ;  /* 0x0000b40043cc7a23 */ /* 0x000fe200000108cc */
[----:B------:R-:W-:Y:S01]  /*d300*/  F2FP.BF16.PACK_AB R141, R216, R207 ;  /* 0x000000cfd88d723e */ /* 0x000fe200000010ff */
[----:B------:R-:W-:Y:S01]  /*d310*/  FFMA.FTZ R67, R56, c[0x0][0x2d0], -R6 ;  /* 0x0000b40038437a23 */ /* 0x000fe20000010806 */
[----:B------:R-:W-:Y:S01]  /*d320*/  F2FP.BF16.PACK_AB R143, R50, R215 ;  /* 0x000000d7328f723e */ /* 0x000fe200000010ff */
[----:B------:R-:W-:Y:S01]  /*d330*/  FMUL.FTZ R6, R132, R142 ;  /* 0x0000008e84067220 */ /* 0x000fe20000410000 */
[----:B------:R-:W-:Y:S01]  /*d340*/  F2FP.BF16.PACK_AB R142, R65, R217 ;  /* 0x000000d9418e723e */ /* 0x000fe200000010ff */
[C---:B------:R-:W-:Y:S01]  /*d350*/  FMUL.FTZ R12, R2.reuse, R148 ;  /* 0x00000094020c7220 */ /* 0x040fe20000410000 */
[----:B------:R-:W-:Y:S01]  /*d360*/  MOV R156, R26 ;  /* 0x0000001a009c7202 */ /* 0x000fe20000000f00 */
[C---:B------:R-:W-:Y:S01]  /*d370*/  FMUL.FTZ R56, R2.reuse, R176 ;  /* 0x000000b002387220 */ /* 0x040fe20000410000 */
[----:B------:R-:W-:Y:S01]  /*d380*/  MOV R26, R54 ;  /* 0x00000036001a7202 */ /* 0x000fe20000000f00 */
[----:B------:R-:W-:Y:S01]  /*d390*/  FMUL.FTZ R109, R2, R109 ;  /* 0x0000006d026d7220 */ /* 0x000fe20000410000 */
[----:B------:R-:W-:Y:S01]  /*d3a0*/  MOV R54, R48 ;  /* 0x0000003000367202 */ /* 0x000fe20000000f00 */
[-C--:B------:R-:W-:Y:S01]  /*d3b0*/  HMMA.16816.F32.BF16 R4, R140, R20.reuse, R4 ;  /* 0x000000148c04723c */ /* 0x080fe20000041804 */
[----:B------:R-:W-:Y:S04]  /*d3c0*/  MUFU.EX2 R221, R221 ;  /* 0x000000dd00dd7308 */ /* 0x000fe80000000800 */
[----:B------:R-:W-:Y:S01]  /*d3d0*/  MOV R48, R18 ;  /* 0x0000001200307202 */ /* 0x000fe20000000f00 */
[C---:B------:R-:W-:Y:S01]  /*d3e0*/  FMUL.FTZ R18, R132.reuse, R162 ;  /* 0x000000a284127220 */ /* 0x040fe20000410000 */
[----:B------:R-:W-:Y:S01]  /*d3f0*/  MOV R162, R19 ;  /* 0x0000001300a27202 */ /* 0x000fe20000000f00 */
[----:B------:R-:W-:Y:S01]  /*d400*/  FMUL.FTZ R19, R132, R163 ;  /* 0x000000a384137220 */ /* 0x000fe20000410000 */
[----:B------:R-:W-:Y:S02]  /*d410*/  MOV R163, R39 ;  /* 0x0000002700a37202 */ /* 0x000fe40000000f00 */
[----:B------:R-:W2:Y:S01]  /*d420*/  LDSM.16.MT88.4 R36, [R226] ;  /* 0x00000000e224783b */ /* 0x000ea20000004200 */
[----:B-1----:R-:W-:Y:S01]  /*d430*/  MOV R11, R13 ;  /* 0x0000000d000b7202 */ /* 0x002fe20000000f00 */
[----:B------:R-:W-:Y:S01]  /*d440*/  FMUL.FTZ R13, R2, R149 ;  /* 0x00000095020d7220 */ /* 0x000fe20000410000 */
[----:B------:R-:W-:Y:S01]  /*d450*/  F2FP.BF16.PACK_AB R145, R138, R139 ;  /* 0x0000008b8a91723e */ /* 0x000fe200000010ff */
[C---:B------:R-:W-:Y:S01]  /*d460*/  FMUL.FTZ R15, R0.reuse, R151 ;  /* 0x00000097000f7220 */ /* 0x040fe20000410000 */
[----:B------:R-:W-:Y:S01]  /*d470*/  MOV R153, R11 ;  /* 0x0000000b00997202 */ /* 0x000fe20000000f00 */
[----:B------:R-:W-:Y:S01]  /*d480*/  FMUL.FTZ R11, R0, R147 ;  /* 0x00000093000b7220 */ /* 0x000fe20000410000 */
[----:B------:R-:W-:Y:S01]  /*d490*/  F2FP.BF16.PACK_AB R147, R205, R209 ;  /* 0x000000d1cd93723e */ /* 0x000fe200000010ff */
[C---:B------:R-:W-:Y:S01]  /*d4a0*/  FMUL.FTZ R120, R2.reuse, R120 ;  /* 0x0000007802787220 */ /* 0x040fe20000410000 */
[----:B------:R-:W-:Y:S01]  /*d4b0*/  MOV R168, R26 ;  /* 0x0000001a00a87202 */ /* 0x000fe20000000f00 */
[C---:B------:R-:W-:Y:S02]  /*d4c0*/  FMUL.FTZ R121, R2.reuse, R121 ;  /* 0x0000007902797220 */ /* 0x040fe40000410000 */
[C---:B------:R-:W-:Y:S02]  /*d4d0*/  FMUL.FTZ R124, R2.reuse, R124 ;  /* 0x0000007c027c7220 */ /* 0x040fe40000410000 */
[----:B------:R-:W-:Y:S02]  /*d4e0*/  FMUL.FTZ R125, R2, R125 ;  /* 0x0000007d027d7220 */ /* 0x000fe40000410000 */
[----:B------:R-:W-:Y:S02]  /*d4f0*/  IMAD.MOV.U32 R176, RZ, RZ, R54 ;  /* 0x000000ffffb07224 */ /* 0x000fe400078e0036 */
[C---:B------:R-:W-:Y:S01]  /*d500*/  FMUL.FTZ R26, R0.reuse, R154 ;  /* 0x0000009a001a7220 */ /* 0x040fe20000410000 */
[----:B------:R-:W-:Y:S01]  /*d510*/  MOV R154, R55 ;  /* 0x00000037009a7202 */ /* 0x000fe20000000f00 */
[C---:B------:R-:W-:Y:S01]  /*d520*/  FMUL.FTZ R30, R0.reuse, R158 ;  /* 0x0000009e001e7220 */ /* 0x040fe20000410000 */
[----:B------:R-:W-:Y:S01]  /*d530*/  MOV R158, R49 ;  /* 0x00000031009e7202 */ /* 0x000fe20000000f00 */
[--C-:B------:R-:W-:Y:S01]  /*d540*/  FFMA.FTZ R248, R31, c[0x0][0x2d0], -R3.reuse ;  /* 0x0000b4001ff87a23 */ /* 0x100fe20000010803 */
[----:B------:R-:W-:Y:S01]  /*d550*/  MUFU.EX2 R176, R176 ;  /* 0x000000b000b07308 */ /* 0x000fe20000000800 */
[----:B------:R-:W-:Y:S01]  /*d560*/  FMUL.FTZ R31, R0, R159 ;  /* 0x0000009f001f7220 */ /* 0x000fe20000410000 */
[----:B------:R-:W-:Y:S01]  /*d570*/  MOV R159, R64 ;  /* 0x00000040009f7202 */ /* 0x000fe20000000f00 */
[--C-:B------:R-:W-:Y:S02]  /*d580*/  FFMA.FTZ R247, R42, c[0x0][0x2d0], -R3.reuse ;  /* 0x0000b4002af77a23 */ /* 0x100fe40000010803 */
[C---:B------:R-:W-:Y:S02]  /*d590*/  FMUL.FTZ R42, R0.reuse, R166 ;  /* 0x000000a6002a7220 */ /* 0x040fe40000410000 */
[--C-:B------:R-:W-:Y:S02]  /*d5a0*/  FFMA.FTZ R246, R43, c[0x0][0x2d0], -R3.reuse ;  /* 0x0000b4002bf67a23 */ /* 0x100fe40000010803 */
[----:B------:R-:W-:Y:S01]  /*d5b0*/  FMUL.FTZ R43, R0, R167 ;  /* 0x000000a7002b7220 */ /* 0x000fe20000410000 */
[----:B------:R-:W-:Y:S01]  /*d5c0*/  MUFU.EX2 R248, R248 ;  /* 0x000000f800f87308 */ /* 0x000fe20000000800 */
[--C-:B------:R-:W-:Y:S02]  /*d5d0*/  FFMA.FTZ R245, R46, c[0x0][0x2d0], -R3.reuse ;  /* 0x0000b4002ef57a23 */ /* 0x100fe40000010803 */
[C---:B------:R-:W-:Y:S02]  /*d5e0*/  FMUL.FTZ R46, R0.reuse, R170 ;  /* 0x000000aa002e7220 */ /* 0x040fe40000410000 */
[--C-:B------:R-:W-:Y:S02]  /*d5f0*/  FFMA.FTZ R223, R47, c[0x0][0x2d0], -R3.reuse ;  /* 0x0000b4002fdf7a23 */ /* 0x100fe40000010803 */
[----:B------:R-:W-:Y:S02]  /*d600*/  FMUL.FTZ R47, R0, R171 ;  /* 0x000000ab002f7220 */ /* 0x000fe40000410000 */
[----:B------:R-:W-:Y:S01]  /*d610*/  IMAD.MOV.U32 R164, RZ, RZ, R48 ;  /* 0x000000ffffa47224 */ /* 0x000fe200078e0030 */
[----:B------:R-:W-:Y:S01]  /*d620*/  MUFU.EX2 R171, R212 ;  /* 0x000000d400ab7308 */ /* 0x000fe20000000800 */
[C---:B------:R-:W-:Y:S02]  /*d630*/  FMUL.FTZ R48, R133.reuse, R192 ;  /* 0x000000c085307220 */ /* 0x040fe40000410000 */
[----:B------:R-:W-:Y:S02]  /*d640*/  FMUL.FTZ R49, R133, R193 ;  /* 0x000000c185317220 */ /* 0x000fe40000410000 */
[--C-:B------:R-:W-:Y:S02]  /*d650*/  FFMA.FTZ R58, R58, c[0x0][0x2d0], -R3.reuse ;  /* 0x0000b4003a3a7a23 */ /* 0x100fe40000010803 */
[--C-:B------:R-:W-:Y:S02]  /*d660*/  FFMA.FTZ R59, R59, c[0x0][0x2d0], -R3.reuse ;  /* 0x0000b4003b3b7a23 */ /* 0x100fe40000010803 */
[--C-:B------:R-:W-:Y:S01]  /*d670*/  FFMA.FTZ R62, R62, c[0x0][0x2d0], -R3.reuse ;  /* 0x0000b4003e3e7a23 */ /* 0x100fe20000010803 */
[----:B------:R-:W-:Y:S01]  /*d680*/  MOV R169, R58 ;  /* 0x0000003a00a97202 */ /* 0x000fe20000000f00 */
[C---:B------:R-:W-:Y:S01]  /*d690*/  FMUL.FTZ R58, R0.reuse, R178 ;  /* 0x000000b2003a7220 */ /* 0x040fe20000410000 */
[----:B------:R-:W-:Y:S01]  /*d6a0*/  MOV R165, R59 ;  /* 0x0000003b00a57202 */ /* 0x000fe20000000f00 */
[C---:B------:R-:W-:Y:S01]  /*d6b0*/  FMUL.FTZ R59, R0.reuse, R179 ;  /* 0x000000b3003b7220 */ /* 0x040fe20000410000 */
[----:B------:R-:W-:Y:S01]  /*d6c0*/  MUFU.EX2 R164, R164 ;  /* 0x000000a400a47308 */ /* 0x000fe20000000800 */
[----:B------:R-:W-:Y:S02]  /*d6d0*/  FFMA.FTZ R3, R63, c[0x0][0x2d0], -R3 ;  /* 0x0000b4003f037a23 */ /* 0x000fe40000010803 */
[C---:B------:R-:W-:Y:S02]  /*d6e0*/  FMUL.FTZ R63, R0.reuse, R183 ;  /* 0x000000b7003f7220 */ /* 0x040fe40000410000 */
[C---:B------:R-:W-:Y:S01]  /*d6f0*/  FMUL.FTZ R64, R133.reuse, R200 ;  /* 0x000000c885407220 */ /* 0x040fe20000410000 */
[----:B------:R-:W-:Y:S01]  /*d700*/  MOV R200, R157 ;  /* 0x0000009d00c87202 */ /* 0x000fe20000000f00 */
[C---:B------:R-:W-:Y:S02]  /*d710*/  FMUL.FTZ R74, R0.reuse, R74 ;  /* 0x0000004a004a7220 */ /* 0x040fe40000410000 */
        /* <DEDUP_REMOVED lines=17> */
[----:B------:R-:W-:Y:S03]  /*d830*/  FMUL.FTZ R127, R0, R127 ;  /* 0x0000007f007f7220 */ /* 0x000fe60000410000 */
[----:B------:R-:W-:Y:S10]  /*d840*/  MUFU.EX2 R247, R247 ;  /* 0x000000f700f77308 */ /* 0x000ff40000000800 */
[----:B------:R-:W-:Y:S10]  /*d850*/  MUFU.EX2 R246, R246 ;  /* 0x000000f600f67308 */ /* 0x000ff40000000800 */
[----:B------:R-:W-:Y:S10]  /*d860*/  MUFU.EX2 R245, R245 ;  /* 0x000000f500f57308 */ /* 0x000ff40000000800 */
[----:B------:R-:W-:Y:S01]  /*d870*/  MUFU.EX2 R223, R223 ;  /* 0x000000df00df7308 */ /* 0x000fe20000000800 */
[----:B---3--:R-:W-:Y:S02]  /*d880*/  FFMA.FTZ R210, R133, R210, R208 ;  /* 0x000000d285d27223 */ /* 0x008fe400000100d0 */
[----:B----4-:R-:W-:Y:S01]  /*d890*/  FFMA.FTZ R208, R132, R24, R207 ;  /* 0x0000001884d07223 */ /* 0x010fe200000100cf */
[----:B------:R-:W-:Y:S01]  /*d8a0*/  MOV R207, R62 ;  /* 0x0000003e00cf7202 */ /* 0x000fe20000000f00 */
[----:B------:R-:W-:Y:S01]  /*d8b0*/  FMUL.FTZ R24, R2, R152 ;  /* 0x0000009802187220 */ /* 0x000fe20000410000 */
[----:B------:R-:W-:Y:S01]  /*d8c0*/  MOV R152, R10 ;  /* 0x0000000a00987202 */ /* 0x000fe20000000f00 */
[C---:B------:R-:W-:Y:S01]  /*d8d0*/  FMUL.FTZ R10, R0.reuse, R146 ;  /* 0x00000092000a7220 */ /* 0x040fe20000410000 */
[----:B------:R-:W-:Y:S01]  /*d8e0*/  F2FP.BF16.PACK_AB R146, R51, R214 ;  /* 0x000000d63392723e */ /* 0x000fe200000010ff */
[----:B------:R-:W-:Y:S06]  /*d8f0*/  FMUL.FTZ R62, R0, R182 ;  /* 0x000000b6003e7220 */ /* 0x000fec0000410000 */
[C---:B------:R-:W-:Y:S07]  /*d900*/  HMMA.16816.F32.BF16 R8, R144.reuse, R20, R8 ;  /* 0x000000149008723c */ /* 0x040fee0000041808 */
[C---:B------:R-:W-:Y:S01]  /*d910*/  FMUL.FTZ R20, R133.reuse, R172 ;  /* 0x000000ac85147220 */ /* 0x040fe20000410000 */
[----:B------:R-:W-:Y:S01]  /*d920*/  MOV R172, R34 ;  /* 0x0000002200ac7202 */ /* 0x000fe20000000f00 */
[C---:B------:R-:W-:Y:S03]  /*d930*/  FMUL.FTZ R21, R133.reuse, R173 ;  /* 0x000000ad85157220 */ /* 0x040fe60000410000 */
[C---:B------:R-:W-:Y:S01]  /*d940*/  FMUL.FTZ R34, R132.reuse, R186 ;  /* 0x000000ba84227220 */ /* 0x040fe20000410000 */
[----:B------:R-:W-:Y:S01]  /*d950*/  MOV R173, R35 ;  /* 0x0000002300ad7202 */ /* 0x000fe20000000f00 */
[C---:B------:R-:W-:Y:S01]  /*d960*/  FMUL.FTZ R35, R132.reuse, R187 ;  /* 0x000000bb84237220 */ /* 0x040fe20000410000 */
[----:B------:R-:W-:Y:S01]  /*d970*/  MOV R187, R50 ;  /* 0x0000003200bb7202 */ /* 0x000fe20000000f00 */
[----:B------:R-:W-:Y:S01]  /*d980*/  FMUL.FTZ R50, R132, R194 ;  /* 0x000000c284327220 */ /* 0x000fe20000410000 */
[----:B------:R-:W-:Y:S01]  /*d990*/  MOV R186, R65 ;  /* 0x0000004100ba7202 */ /* 0x000fe20000000f00 */
[----:B------:R-:W-:Y:S01]  /*d9a0*/  FMUL.FTZ R65, R133, R201 ;  /* 0x000000c985417220 */ /* 0x000fe20000410000 */
[----:B------:R-:W-:Y:S02]  /*d9b0*/  MOV R194, R161 ;  /* 0x000000a100c27202 */ /* 0x000fe40000000f00 */
[----:B------:R-:W-:Y:S02]  /*d9c0*/  MOV R161, R181 ;  /* 0x000000b500a17202 */ /* 0x000fe40000000f00 */
[----:B------:R-:W-:Y:S02]  /*d9d0*/  MOV R181, R156 ;  /* 0x0000009c00b57202 */ /* 0x000fe40000000f00 */
[----:B------:R-:W-:Y:S10]  /*d9e0*/  MUFU.EX2 R194, R194 ;  /* 0x000000c200c27308 */ /* 0x000ff40000000800 */
[----:B------:R-:W-:Y:S01]  /*d9f0*/  MUFU.EX2 R181, R181 ;  /* 0x000000b500b57308 */ /* 0x000fe20000000800 */
[----:B--2---:R-:W-:Y:S02]  /*da00*/  FFMA.FTZ R2, R2, R14, R16 ;  /* 0x0000000e02027223 */ /* 0x004fe40000010010 */
[----:B------:R-:W-:Y:S02]  /*da10*/  FMUL.FTZ R14, R0, R150 ;  /* 0x00000096000e7220 */ /* 0x000fe40000410000 */
[----:B------:R-:W-:Y:S01]  /*da20*/  LDSM.16.MT88.4 R148, [R228] ;  /* 0x00000000e494783b */ /* 0x000fe20000004200 */
[----:B------:R-:W-:Y:S02]  /*da30*/  FADD.FTZ R2, R213, R2 ;  /* 0x00000002d5027221 */ /* 0x000fe40000010000 */
[C---:B------:R-:W-:Y:S01]  /*da40*/  FMUL.FTZ R16, R133.reuse, R160 ;  /* 0x000000a085107220 */ /* 0x040fe20000410000 */
[----:B------:R-:W-:Y:S01]  /*da50*/  MOV R160, R33 ;  /* 0x0000002100a07202 */ /* 0x000fe20000000f00 */
[-C--:B------:R-:W-:Y:S03]  /*da60*/  HMMA.16816.F32.BF16 R12, R144, R22.reuse, R12 ;  /* 0x00000016900c723c */ /* 0x080fe6000004180c */
[C---:B------:R-:W-:Y:S02]  /*da70*/  FMUL.FTZ R33, R133.reuse, R185 ;  /* 0x000000b985217220 */ /* 0x040fe40000410000 */
[----:B------:R-:W-:Y:S03]  /*da80*/  IMAD.MOV.U32 R185, RZ, RZ, R52 ;  /* 0x000000ffffb97224 */ /* 0x000fe600078e0034 */
[C---:B------:R-:W-:Y:S07]  /*da90*/  HMMA.16816.F32.BF16 R16, R140.reuse, R22, R16 ;  /* 0x000000168c10723c */ /* 0x040fee0000041810 */
[C---:B------:R-:W-:Y:S01]  /*daa0*/  FMUL.FTZ R22, R132.reuse, R174 ;  /* 0x000000ae84167220 */ /* 0x040fe20000410000 */
[----:B------:R-:W-:Y:S01]  /*dab0*/  MOV R174, R53 ;  /* 0x0000003500ae7202 */ /* 0x000fe20000000f00 */
[----:B------:R-:W-:Y:S01]  /*dac0*/  FMUL.FTZ R23, R132, R175 ;  /* 0x000000af84177220 */ /* 0x000fe20000410000 */
[----:B------:R-:W1:Y:S02]  /*dad0*/  LDSM.16.MT88.4 R52, [R229] ;  /* 0x00000000e534783b */ /* 0x000e640000004200 */
[----:B------:R-:W-:Y:S01]  /*dae0*/  MOV R175, R27 ;  /* 0x0000001b00af7202 */ /* 0x000fe20000000f00 */
[----:B------:R-:W-:Y:S01]  /*daf0*/  FMUL.FTZ R27, R0, R155 ;  /* 0x0000009b001b7220 */ /* 0x000fe20000410000 */
[----:B------:R-:W-:Y:S01]  /*db00*/  MOV R155, R32 ;  /* 0x00000020009b7202 */ /* 0x000fe20000000f00 */
[C---:B------:R-:W-:Y:S01]  /*db10*/  FMUL.FTZ R32, R133.reuse, R184 ;  /* 0x000000b885207220 */ /* 0x040fe20000410000 */
[-C--:B------:R-:W-:Y:S01]  /*db20*/  HMMA.16816.F32.BF16 R20, R140, R36.reuse, R20 ;  /* 0x000000248c14723c */ /* 0x080fe20000041814 */
[----:B------:R-:W-:Y:S02]  /*db30*/  MUFU.EX2 R174, R174 ;  /* 0x000000ae00ae7308 */ /* 0x000fe40000000800 */
[----:B------:R-:W-:Y:S01]  /*db40*/  MOV R184, R66 ;  /* 0x0000004200b87202 */ /* 0x000fe20000000f00 */
[C---:B------:R-:W-:Y:S01]  /*db50*/  FMUL.FTZ R66, R132.reuse, R202 ;  /* 0x000000ca84427220 */ /* 0x040fe20000410000 */
[----:B------:R-:W-:Y:S02]  /*db60*/  MOV R166, R175 ;  /* 0x000000af00a67202 */ /* 0x000fe40000000f00 */
[----:B------:R-:W-:Y:S01]  /*db70*/  MOV R175, R162 ;  /* 0x000000a200af7202 */ /* 0x000fe20000000f00 */
[C---:B------:R-:W-:Y:S03]  /*db80*/  HMMA.16816.F32.BF16 R24, R144.reuse, R36, R24 ;  /* 0x000000249018723c */ /* 0x040fe60000041818 */
[----:B------:R-:W-:Y:S01]  /*db90*/  MUFU.EX2 R184, R184 ;  /* 0x000000b800b87308 */ /* 0x000fe20000000800 */
[----:B------:R-:W-:Y:S02]  /*dba0*/  MOV R162, R177 ;  /* 0x000000b100a27202 */ /* 0x000fe40000000f00 */
[----:B------:R-:W-:Y:S01]  /*dbb0*/  MOV R167, R166 ;  /* 0x000000a600a77202 */ /* 0x000fe20000000f00 */
[C---:B------:R-:W-:Y:S01]  /*dbc0*/  FMUL.FTZ R36, R133.reuse, R188 ;  /* 0x000000bc85247220 */ /* 0x040fe20000410000 */
[-C--:B------:R-:W-:Y:S04]  /*dbd0*/  HMMA.16816.F32.BF16 R28, R144, R38.reuse, R28 ;  /* 0x00000026901c723c */ /* 0x080fe8000004181c */
[C---:B------:R-:W-:Y:S01]  /*dbe0*/  FMUL.FTZ R37, R133.reuse, R189 ;  /* 0x000000bd85257220 */ /* 0x040fe20000410000 */
[----:B------:R-:W-:Y:S01]  /*dbf0*/  MUFU.EX2 R177, R252 ;  /* 0x000000fc00b17308 */ /* 0x000fe20000000800 */
[----:B------:R-:W-:Y:S01]  /*dc00*/  MOV R188, R51 ;  /* 0x0000003300bc7202 */ /* 0x000fe20000000f00 */
[C---:B------:R-:W-:Y:S01]  /*dc10*/  FMUL.FTZ R51, R132.reuse, R195 ;  /* 0x000000c384337220 */ /* 0x040fe20000410000 */
[C---:B------:R-:W-:Y:S04]  /*dc20*/  HMMA.16816.F32.BF16 R32, R140.reuse, R38, R32 ;  /* 0x000000268c20723c */ /* 0x040fe80000041820 */
[----:B------:R-:W-:Y:S01]  /*dc30*/  MOV R189, R67 ;  /* 0x0000004300bd7202 */ /* 0x000fe20000000f00 */
[C---:B------:R-:W-:Y:S01]  /*dc40*/  FMUL.FTZ R67, R132.reuse, R203 ;  /* 0x000000cb84437220 */ /* 0x040fe20000410000 */
[----:B------:R-:W-:Y:S01]  /*dc50*/  MOV R170, R167 ;  /* 0x000000a700aa7202 */ /* 0x000fe20000000f00 */
[C---:B------:R-:W-:Y:S01]  /*dc60*/  FMUL.FTZ R38, R132.reuse, R190 ;  /* 0x000000be84267220 */ /* 0x040fe20000410000 */
[----:B------:R-:W-:Y:S01]  /*dc70*/  MOV R190, R155 ;  /* 0x0000009b00be7202 */ /* 0x000fe20000000f00 */
[C---:B------:R-:W-:Y:S01]  /*dc80*/  FMUL.FTZ R39, R132.reuse, R191 ;  /* 0x000000bf84277220 */ /* 0x040fe20000410000 */
[----:B------:R-:W-:Y:S02]  /*dc90*/  MUFU.EX2 R175, R175 ;  /* 0x000000af00af7308 */ /* 0x000fe40000000800 */
[----:B------:R-:W-:Y:S01]  /*dca0*/  MOV R191, R185 ;  /* 0x000000b900bf7202 */ /* 0x000fe20000000f00 */
[----:B------:R-:W-:Y:S01]  /*dcb0*/  IMAD.MOV.U32 R185, RZ, RZ, R129 ;  /* 0x000000ffffb97224 */ /* 0x000fe200078e0081 */
[----:B------:R-:W-:Y:S01]  /*dcc0*/  MOV R155, R154 ;  /* 0x0000009a009b7202 */ /* 0x000fe20000000f00 */
[----:B------:R-:W2:Y:S01]  /*dcd0*/  LDL.LU R129, [R1+0x74] ;  /* 0x0000740001817983 */ /* 0x000ea20000300800 */
[-C--:B-1----:R-:W-:Y:S03]  /*dce0*/  HMMA.16816.F32.BF16 R36, R140, R52.reuse, R36 ;  /* 0x000000348c24723c */ /* 0x082fe60000041824 */
[----:B------:R-:W-:Y:S02]  /*dcf0*/  MOV R154, R163 ;  /* 0x000000a3009a7202 */ /* 0x000fe40000000f00 */
[----:B------:R-:W-:Y:S02]  /*dd00*/  MOV R163, R169 ;  /* 0x000000a900a37202 */ /* 0x000fe40000000f00 */
[----:B------:R-:W-:Y:S01]  /*dd10*/  MUFU.EX2 R169, R219 ;  /* 0x000000db00a97308 */ /* 0x000fe20000000800 */
[C---:B------:R-:W-:Y:S04]  /*dd20*/  HMMA.16816.F32.BF16 R40, R144.reuse, R52, R40 ;  /* 0x000000349028723c */ /* 0x040fe80000041828 */
[----:B------:R-:W-:Y:S02]  /*dd30*/  MOV R166, R189 ;  /* 0x000000bd00a67202 */ /* 0x000fe40000000f00 */
[----:B------:R-:W-:Y:S01]  /*dd40*/  MOV R189, R188 ;  /* 0x000000bc00bd7202 */ /* 0x000fe20000000f00 */
[C---:B------:R-:W-:Y:S01]  /*dd50*/  FMUL.FTZ R52, R133.reuse, R196 ;  /* 0x000000c485347220 */ /* 0x040fe20000410000 */
[-C--:B------:R-:W-:Y:S04]  /*dd60*/  HMMA.16816.F32.BF16 R44, R144, R54.reuse, R44 ;  /* 0x00000036902c723c */ /* 0x080fe8000004182c */
[C---:B------:R-:W-:Y:S01]  /*dd70*/  FMUL.FTZ R53, R133.reuse, R197 ;  /* 0x000000c585357220 */ /* 0x040fe20000410000 */
[----:B------:R-:W-:Y:S01]  /*dd80*/  MOV R167, R166 ;  /* 0x000000a600a77202 */ /* 0x000fe20000000f00 */
[----:B------:R1:W-:Y:S01]  /*dd90*/  MUFU.EX2 R197, R170 ;  /* 0x000000aa00c57308 */ /* 0x0003e20000000800 */
[----:B------:R-:W-:Y:S01]  /*dda0*/  MOV R166, R189 ;  /* 0x000000bd00a67202 */ /* 0x000fe20000000f00 */
[C---:B------:R-:W-:Y:S04]  /*ddb0*/  HMMA.16816.F32.BF16 R48, R140.reuse, R54, R48 ;  /* 0x000000368c30723c */ /* 0x040fe80000041830 */
[----:B------:R-:W-:Y:S02]  /*ddc0*/  MOV R188, R187 ;  /* 0x000000bb00bc7202 */ /* 0x000fe40000000f00 */
[----:B------:R-:W-:Y:S01]  /*ddd0*/  MOV R187, R186 ;  /* 0x000000ba00bb7202 */ /* 0x000fe20000000f00 */
[C---:B------:R-:W-:Y:S01]  /*dde0*/  FMUL.FTZ R54, R132.reuse, R198 ;  /* 0x000000c684367220 */ /* 0x040fe20000410000 */
[----:B------:R-:W-:Y:S01]  /*ddf0*/  MOV R186, R159 ;  /* 0x0000009f00ba7202 */ /* 0x000fe20000000f00 */
[----:B------:R-:W-:Y:S03]  /*de00*/  FMUL.FTZ R55, R132, R199 ;  /* 0x000000c784377220 */ /* 0x000fe60000410000 */
[----:B------:R-:W-:Y:S02]  /*de10*/  MOV R199, R153 ;  /* 0x0000009900c77202 */ /* 0x000fe40000000f00 */
[----:B------:R-:W-:Y:S02]  /*de20*/  MOV R192, R167 ;  /* 0x000000a700c07202 */ /* 0x000fe40000000f00 */
[-C--:B------:R-:W-:Y:S02]  /*de30*/  HMMA.16816.F32.BF16 R52, R140, R148.reuse, R52 ;  /* 0x000000948c34723c */ /* 0x080fe40000041834 */
[----:B------:R-:W-:Y:S01]  /*de40*/  MUFU.EX2 R199, R199 ;  /* 0x000000c700c77308 */ /* 0x000fe20000000800 */
[----:B------:R-:W-:Y:S02]  /*de50*/  MOV R193, R166 ;  /* 0x000000a600c17202 */ /* 0x000fe40000000f00 */
[----:B------:R-:W-:Y:S02]  /*de60*/  MOV R201, R192 ;  /* 0x000000c000c97202 */ /* 0x000fe40000000f00 */
[----:B------:R-:W-:Y:S01]  /*de70*/  MOV R198, R193 ;  /* 0x000000c100c67202 */ /* 0x000fe20000000f00 */
[C---:B------:R-:W-:Y:S04]  /*de80*/  HMMA.16816.F32.BF16 R56, R144.reuse, R148, R56 ;  /* 0x000000949038723c */ /* 0x040fe80000041838 */
[----:B------:R-:W-:Y:S01]  /*de90*/  MUFU.EX2 R192, R161 ;  /* 0x000000a100c07308 */ /* 0x000fe20000000800 */
[----:B------:R-:W-:Y:S01]  /*dea0*/  MOV R159, R158 ;  /* 0x0000009e009f7202 */ /* 0x000fe20000000f00 */
[----:B------:R-:W-:Y:S01]  /*deb0*/  IMAD.MOV.U32 R202, RZ, RZ, R198 ;  /* 0x000000ffffca7224 */ /* 0x000fe200078e00c6 */
[----:B------:R-:W-:Y:S01]  /*dec0*/  MOV R158, R165 ;  /* 0x000000a5009e7202 */ /* 0x000fe20000000f00 */
[-C--:B------:R-:W-:Y:S04]  /*ded0*/  HMMA.16816.F32.BF16 R60, R144, R150.reuse, R60 ;  /* 0x00000096903c723c */ /* 0x080fe8000004183c */
[----:B------:R-:W-:Y:S01]  /*dee0*/  IMAD.MOV.U32 R165, RZ, RZ, R130 ;  /* 0x000000ffffa57224 */ /* 0x000fe200078e0082 */
[----:B------:R-:W-:Y:S01]  /*def0*/  MOV R198, R190 ;  /* 0x000000be00c67202 */ /* 0x000fe20000000f00 */
[----:B------:R-:W3:Y:S01]  /*df00*/  LDL.LU R130, [R1+0x70] ;  /* 0x0000700001827983 */ /* 0x000ee20000300800 */
[----:B------:R-:W-:Y:S01]  /*df10*/  MOV R190, R162 ;  /* 0x000000a200be7202 */ /* 0x000fe20000000f00 */
[C---:B------:R-:W-:Y:S02]  /*df20*/  HMMA.16816.F32.BF16 R64, R140.reuse, R150, R64 ;  /* 0x000000968c40723c */ /* 0x040fe40000041840 */
[----:B------:R-:W4:Y:S02]  /*df30*/  LDSM.16.MT88.4 R148, [R225+0x2000] ;  /* 0x00200000e194783b */ /* 0x000f240000004200 */
[----:B------:R-:W-:Y:S02]  /*df40*/  MOV R189, R188 ;  /* 0x000000bc00bd7202 */ /* 0x000fe40000000f00 */
[----:B------:R-:W-:Y:S02]  /*df50*/  MOV R188, R187 ;  /* 0x000000bb00bc7202 */ /* 0x000fe40000000f00 */
[----:B------:R-:W-:Y:S04]  /*df60*/  MOV R187, R186 ;  /* 0x000000ba00bb7202 */ /* 0x000fe80000000f00 */
[----:B------:R-:W-:Y:S02]  /*df70*/  MOV R167, R188 ;  /* 0x000000bc00a77202 */ /* 0x000fe40000000f00 */
[----:B------:R-:W-:Y:S02]  /*df80*/  MOV R166, R187 ;  /* 0x000000bb00a67202 */ /* 0x000fe40000000f00 */
[----:B------:R-:W-:Y:S01]  /*df90*/  MOV R186, R159 ;  /* 0x0000009f00ba7202 */ /* 0x000fe20000000f00 */
[----:B------:R-:W-:Y:S01]  /*dfa0*/  IMAD.MOV.U32 R183, RZ, RZ, R167 ;  /* 0x000000ffffb77224 */ /* 0x000fe200078e00a7 */
[----:B------:R-:W-:Y:S01]  /*dfb0*/  MOV R159, R158 ;  /* 0x0000009e009f7202 */ /* 0x000fe20000000f00 */
[----:B------:R-:W-:Y:S01]  /*dfc0*/  IMAD.MOV.U32 R158, RZ, RZ, R155 ;  /* 0x000000ffff9e7224 */ /* 0x000fe200078e009b */
[----:B------:R-:W-:Y:S02]  /*dfd0*/  MOV R155, R173 ;  /* 0x000000ad009b7202 */ /* 0x000fe40000000f00 */
[----:B------:R-:W-:Y:S02]  /*dfe0*/  MOV R173, R172 ;  /* 0x000000ac00ad7202 */ /* 0x000fe40000000f00 */
[----:B------:R-:W-:Y:S02]  /*dff0*/  MOV R172, R131 ;  /* 0x0000008300ac7202 */ /* 0x000fe40000000f00 */
[----:B------:R-:W3:Y:S01]  /*e000*/  LDL.LU R131, [R1+0x6c] ;  /* 0x00006c0001837983 */ /* 0x000ee20000300800 */
[----:B------:R-:W-:Y:S02]  /*e010*/  MOV R188, R159 ;  /* 0x0000009f00bc7202 */ /* 0x000fe40000000f00 */
[----:B------:R-:W-:Y:S02]  /*e020*/  MOV R159, R173 ;  /* 0x000000ad009f7202 */ /* 0x000fe40000000f00 */
[----:B------:R-:W-:Y:S01]  /*e030*/  MOV R187, R158 ;  /* 0x0000009e00bb7202 */ /* 0x000fe20000000f00 */
[----:B------:R-:W-:Y:S01]  /*e040*/  MUFU.EX2 R173, R220 ;  /* 0x000000dc00ad7308 */ /* 0x000fe20000000800 */
[----:B------:R-:W-:Y:S02]  /*e050*/  MOV R158, R172 ;  /* 0x000000ac009e7202 */ /* 0x000fe40000000f00 */
[----:B------:R-:W-:Y:S02]  /*e060*/  MOV R196, R166 ;  /* 0x000000a600c47202 */ /* 0x000fe40000000f00 */
[----:B------:R-:W-:Y:S02]  /*e070*/  MOV R166, R188 ;  /* 0x000000bc00a67202 */ /* 0x000fe40000000f00 */
[----:B------:R-:W-:Y:S02]  /*e080*/  MOV R188, R152 ;  /* 0x0000009800bc7202 */ /* 0x000fe40000000f00 */
[----:B-1----:R-:W-:Y:S01]  /*e090*/  MOV R170, R189 ;  /* 0x000000bd00aa7202 */ /* 0x002fe20000000f00 */
[-C--:B----4-:R-:W-:Y:S01]  /*e0a0*/  HMMA.16816.F32.BF16 R68, R140, R148.reuse, R68 ;  /* 0x000000948c44723c */ /* 0x090fe20000041844 */
[----:B------:R-:W1:Y:S02]  /*e0b0*/  MUFU.EX2 R172, R211 ;  /* 0x000000d300ac7308 */ /* 0x000e640000000800 */
[----:B------:R-:W-:Y:S01]  /*e0c0*/  IMAD.MOV.U32 R189, RZ, RZ, R186 ;  /* 0x000000ffffbd7224 */ /* 0x000fe200078e00ba */
[----:B------:R-:W-:Y:S02]  /*e0d0*/  MOV R186, R155 ;  /* 0x0000009b00ba7202 */ /* 0x000fe40000000f00 */
[----:B------:R-:W-:Y:S02]  /*e0e0*/  MOV R155, R168 ;  /* 0x000000a8009b7202 */ /* 0x000fe40000000f00 */
[C---:B------:R-:W-:Y:S03]  /*e0f0*/  HMMA.16816.F32.BF16 R72, R144.reuse, R148, R72 ;  /* 0x000000949048723c */ /* 0x040fe60000041848 */
[----:B------:R-:W4:Y:S01]  /*e100*/  MUFU.EX2 R168, R249 ;  /* 0x000000f900a87308 */ /* 0x000f220000000800 */
[----:B------:R-:W-:Y:S02]  /*e110*/  MOV R193, R155 ;  /* 0x0000009b00c17202 */ /* 0x000fe40000000f00 */
[----:B------:R-:W-:Y:S02]  /*e120*/  MOV R167, R189 ;  /* 0x000000bd00a77202 */ /* 0x000fe40000000f00 */
[-C--:B------:R-:W-:Y:S04]  /*e130*/  HMMA.16816.F32.BF16 R76, R144, R150.reuse, R76 ;  /* 0x00000096904c723c */ /* 0x080fe8000004184c */
[----:B------:R-:W-:Y:S01]  /*e140*/  MOV R189, R159 ;  /* 0x0000009f00bd7202 */ /* 0x000fe20000000f00 */
[----:B------:R-:W-:Y:S01]  /*e150*/  MUFU.EX2 R193, R193 ;  /* 0x000000c100c17308 */ /* 0x000fe20000000800 */
[----:B------:R-:W-:Y:S02]  /*e160*/  MOV R182, R170 ;  /* 0x000000aa00b67202 */ /* 0x000fe40000000f00 */
[C---:B------:R-:W-:Y:S01]  /*e170*/  HMMA.16816.F32.BF16 R80, R140.reuse, R150, R80 ;  /* 0x000000968c50723c */ /* 0x040fe20000041850 */
[----:B------:R-:W1:Y:S03]  /*e180*/  LDSM.16.MT88.4 R148, [R226+0x2000] ;  /* 0x00200000e294783b */ /* 0x000e660000004200 */
[----:B------:R-:W-:Y:S01]  /*e190*/  MOV R170, R187 ;  /* 0x000000bb00aa7202 */ /* 0x000fe20000000f00 */
[----:B------:R-:W-:Y:S01]  /*e1a0*/  IMAD.MOV.U32 R187, RZ, RZ, R154 ;  /* 0x000000ffffbb7224 */ /* 0x000fe200078e009a */
[----:B------:R-:W-:Y:S01]  /*e1b0*/  MOV R195, R186 ;  /* 0x000000ba00c37202 */ /* 0x000fe20000000f00 */
[----:B------:R-:W-:Y:S01]  /*e1c0*/  MUFU.EX2 R189, R189 ;  /* 0x000000bd00bd7308 */ /* 0x000fe20000000800 */
[----:B------:R-:W-:Y:S01]  /*e1d0*/  MOV R186, R158 ;  /* 0x0000009e00ba7202 */ /* 0x000fe20000000f00 */
[----:B------:R-:W-:Y:S03]  /*e1e0*/  LDSM.16.MT88.4 R152, [R226+0x800] ;  /* 0x00080000e298783b */ /* 0x000fe60000004200 */
[----:B------:R-:W-:Y:S02]  /*e1f0*/  MOV R203, R182 ;  /* 0x000000b600cb7202 */ /* 0x000fe40000000f00 */
[----:B------:R-:W-:Y:S02]  /*e200*/  MOV R182, R163 ;  /* 0x000000a300b67202 */ /* 0x000fe40000000f00 */
[----:B------:R-:W-:Y:S01]  /*e210*/  MOV R252, R183 ;  /* 0x000000b700fc7202 */ /* 0x000fe20000000f00 */
[----:B------:R-:W-:Y:S01]  /*e220*/  LDSM.16.MT88.4 R156, [R229+0x800] ;  /* 0x00080000e59c783b */ /* 0x000fe20000004200 */
[----:B------:R-:W-:Y:S01]  /*e230*/  MUFU.EX2 R187, R187 ;  /* 0x000000bb00bb7308 */ /* 0x000fe20000000800 */
[----:B------:R-:W-:Y:S02]  /*e240*/  MOV R183, R191 ;  /* 0x000000bf00b77202 */ /* 0x000fe40000000f00 */
[----:B------:R-:W-:Y:S07]  /*e250*/  MOV R191, R185 ;  /* 0x000000b900bf7202 */ /* 0x000fee0000000f00 */
[----:B------:R4:W-:Y:S10]  /*e260*/  MUFU.EX2 R185, R160 ;  /* 0x000000a000b97308 */ /* 0x0009f40000000800 */
[----:B------:R-:W-:Y:S01]  /*e270*/  MUFU.EX2 R186, R186 ;  /* 0x000000ba00ba7308 */ /* 0x000fe20000000800 */
[-C--:B-1----:R-:W-:Y:S09]  /*e280*/  HMMA.16816.F32.BF16 R84, R140, R148.reuse, R84 ;  /* 0x000000948c54723c */ /* 0x082ff20000041854 */
[----:B------:R-:W-:Y:S01]  /*e290*/  MUFU.EX2 R195, R195 ;  /* 0x000000c300c37308 */ /* 0x000fe20000000800 */
[C---:B------:R-:W-:Y:S01]  /*e2a0*/  HMMA.16816.F32.BF16 R88, R144.reuse, R148, R88 ;  /* 0x000000949058723c */ /* 0x040fe20000041858 */
[----:B----4-:R-:W-:Y:S07]  /*e2b0*/  LDSM.16.MT88.4 R160, [R226+0x1000] ;  /* 0x00100000e2a0783b */ /* 0x010fee0000004200 */
[-C--:B------:R-:W-:Y:S01]  /*e2c0*/  HMMA.16816.F32.BF16 R92, R144, R150.reuse, R92 ;  /* 0x00000096905c723c */ /* 0x080fe2000004185c */
[----:B------:R-:W-:Y:S07]  /*e2d0*/  MUFU.EX2 R188, R188 ;  /* 0x000000bc00bc7308 */ /* 0x000fee0000000800 */
[C---:B------:R-:W-:Y:S01]  /*e2e0*/  HMMA.16816.F32.BF16 R96, R140.reuse, R150, R96 ;  /* 0x000000968c60723c */ /* 0x040fe20000041860 */
[----:B------:R-:W1:Y:S02]  /*e2f0*/  LDSM.16.MT88.4 R148, [R229+0x2000] ;  /* 0x00200000e594783b */ /* 0x000e640000004200 */
[----:B------:R-:W-:Y:S05]  /*e300*/  MUFU.EX2 R191, R191 ;  /* 0x000000bf00bf7308 */ /* 0x000fea0000000800 */
[-C--:B-1----:R-:W-:Y:S08]  /*e310*/  HMMA.16816.F32.BF16 R100, R140, R148.reuse, R100 ;  /* 0x000000948c64723c */ /* 0x082ff00000041864 */
[C---:B------:R-:W-:Y:S08]  /*e320*/  HMMA.16816.F32.BF16 R104, R144.reuse, R148, R104 ;  /* 0x000000949068723c */ /* 0x040ff00000041868 */
[-C--:B------:R-:W-:Y:S08]  /*e330*/  HMMA.16816.F32.BF16 R108, R144, R150.reuse, R108 ;  /* 0x00000096906c723c */ /* 0x080ff0000004186c */
[C---:B------:R-:W-:Y:S01]  /*e340*/  HMMA.16816.F32.BF16 R112, R140.reuse, R150, R112 ;  /* 0x000000968c70723c */ /* 0x040fe20000041870 */
[----:B------:R-:W1:Y:S03]  /*e350*/  LDSM.16.MT88.4 R148, [R228+0x2000] ;  /* 0x00200000e494783b */ /* 0x000e660000004200 */
[----:B--2---:R-:W-:Y:S04]  /*e360*/  FMUL.FTZ R129, R133, R129 ;  /* 0x0000008185817220 */ /* 0x004fe80000410000 */
[-C--:B-1----:R-:W-:Y:S04]  /*e370*/  HMMA.16816.F32.BF16 R116, R140, R148.reuse, R116 ;  /* 0x000000948c74723c */ /* 0x082fe80000041874 */
[----:B------:R-:W-:Y:S04]  /*e380*/  FADD.FTZ R133, R218, R210 ;  /* 0x000000d2da857221 */ /* 0x000fe80000010000 */
[C---:B------:R-:W-:Y:S01]  /*e390*/  HMMA.16816.F32.BF16 R120, R144.reuse, R148, R120 ;  /* 0x000000949078723c */ /* 0x040fe20000041878 */
[----:B------:R-:W2:Y:S06]  /*e3a0*/  LDL.LU R148, [R1+0x14] ;  /* 0x0000140001947983 */ /* 0x000eac0000300800 */
[----:B------:R-:W-:Y:S01]  /*e3b0*/  F2FP.BF16.PACK_AB R149, R172, R171 ;  /* 0x000000abac95723e */ /* 0x000fe200000010ff */
[-C--:B------:R-:W-:Y:S01]  /*e3c0*/  HMMA.16816.F32.BF16 R124, R144, R150.reuse, R124 ;  /* 0x00000096907c723c */ /* 0x080fe2000004187c */
[----:B------:R-:W1:Y:S03]  /*e3d0*/  LDSM.16.MT88.4 R144, [R225+0x800] ;  /* 0x00080000e190783b */ /* 0x000e660000004200 */
[C---:B---3--:R-:W-:Y:S02]  /*e3e0*/  FMUL.FTZ R130, R132.reuse, R130 ;  /* 0x0000008284827220 */ /* 0x048fe40000410000 */
[----:B------:R-:W-:Y:S02]  /*e3f0*/  FMUL.FTZ R131, R132, R131 ;  /* 0x0000008384837220 */ /* 0x000fe40000410000 */
[----:B------:R-:W-:Y:S05]  /*e400*/  FADD.FTZ R132, R216, R208 ;  /* 0x000000d0d8847221 */ /* 0x000fea0000010000 */
[----:B------:R-:W-:Y:S07]  /*e410*/  HMMA.16816.F32.BF16 R128, R140, R150, R128 ;  /* 0x000000968c80723c */ /* 0x000fee0000041880 */
[----:B------:R-:W-:Y:S02]  /*e420*/  F2FP.BF16.PACK_AB R140, R177, R164 ;  /* 0x000000a4b18c723e */ /* 0x000fe400000010ff */
[----:B------:R-:W-:Y:S03]  /*e430*/  F2FP.BF16.PACK_AB R142, R179, R178 ;  /* 0x000000b2b38e723e */ /* 0x000fe600000010ff */
[----:B------:R-:W-:Y:S02]  /*e440*/  F2FP.BF16.PACK_AB R141, R174, R169 ;  /* 0x000000a9ae8d723e */ /* 0x000fe400000010ff */
[----:B------:R-:W-:Y:S02]  /*e450*/  F2FP.BF16.PACK_AB R143, R197, R176 ;  /* 0x000000b0c58f723e */ /* 0x000fe400000010ff */
[----:B------:R-:W-:Y:S02]  /*e460*/  F2FP.BF16.PACK_AB R150, R180, R175 ;  /* 0x000000afb496723e */ /* 0x000fe400000010ff */
[----:B------:R-:W-:Y:S03]  /*e470*/  F2FP.BF16.PACK_AB R151, R248, R221 ;  /* 0x000000ddf897723e */ /* 0x000fe600000010ff */
[-C--:B-1----:R-:W-:Y:S03]  /*e480*/  HMMA.16816.F32.BF16 R4, R140, R144.reuse, R4 ;  /* 0x000000908c04723c */ /* 0x082fe60000041804 */
[----:B--2---:R-:W-:Y:S01]  /*e490*/  FFMA.FTZ R0, R0, R148, R139 ;  /* 0x0000009400007223 */ /* 0x004fe2000001008b */
[----:B------:R-:W-:Y:S03]  /*e4a0*/  F2FP.BF16.PACK_AB R148, R173, R168 ;  /* 0x000000a8ad94723e */ /* 0x000fe600000010ff */
[----:B------:R-:W-:Y:S02]  /*e4b0*/  FADD.FTZ R138, R138, R0 ;  /* 0x000000008a8a7221 */ /* 0x000fe40000010000 */
[----:B------:R-:W-:Y:S02]  /*e4c0*/  FADD.FTZ R0, R217, R133 ;  /* 0x00000085d9007221 */ /* 0x000fe40000010000 */
[C---:B------:R-:W-:Y:S01]  /*e4d0*/  HMMA.16816.F32.BF16 R8, R148.reuse, R144, R8 ;  /* 0x000000909408723c */ /* 0x040fe20000041808 */
[----:B------:R-:W-:Y:S03]  /*e4e0*/  LDSM.16.MT88.4 R216, [R226+0x3800] ;  /* 0x00380000e2d8783b */ /* 0x000fe60000004200 */
[----:B------:R-:W-:Y:S02]  /*e4f0*/  FADD.FTZ R133, R215, R132 ;  /* 0x00000084d7857221 */ /* 0x000fe40000010000 */
[----:B------:R-:W-:Y:S02]  /*e500*/  FADD.FTZ R132, R214, R2 ;  /* 0x00000002d6847221 */ /* 0x000fe40000010000 */
[-C--:B------:R-:W-:Y:S01]  /*e510*/  HMMA.16816.F32.BF16 R12, R148, R146.reuse, R12 ;  /* 0x00000092940c723c */ /* 0x080fe2000004180c */
[----:B------:R-:W-:Y:S03]  /*e520*/  LDSM.16.MT88.4 R212, [R225+0x3800] ;  /* 0x00380000e1d4783b */ /* 0x000fe60000004200 */
[----:B------:R-:W-:Y:S01]  /*e530*/  FADD.FTZ R132, R202, R132 ;  /* 0x00000084ca847221 */ /* 0x000fe20000010000 */
[----:B------:R-:W-:Y:S01]  /*e540*/  MOV R202, R201 ;  /* 0x000000c900ca7202 */ /* 0x000fe20000000f00 */
[----:B------:R-:W-:Y:S01]  /*e550*/  FADD.FTZ R2, R209, R138 ;  /* 0x0000008ad1027221 */ /* 0x000fe20000010000 */
[----:B------:R-:W-:Y:S01]  /*e560*/  MOV R201, R183 ;  /* 0x000000b700c97202 */ /* 0x000fe20000000f00 */
[C---:B------:R-:W-:Y:S01]  /*e570*/  HMMA.16816.F32.BF16 R16, R140.reuse, R146, R16 ;  /* 0x000000928c10723c */ /* 0x040fe20000041810 */
[----:B------:R-:W1:Y:S01]  /*e580*/  LDSM.16.MT88.4 R144, [R228+0x800] ;  /* 0x00080000e490783b */ /* 0x000e620000004200 */
[----:B------:R-:W-:Y:S02]  /*e590*/  MUFU.EX2 R138, R207 ;  /* 0x000000cf008a7308 */ /* 0x000fe40000000800 */
[----:B------:R-:W-:Y:S01]  /*e5a0*/  FADD.FTZ R168, R168, R132 ;  /* 0x00000084a8a87221 */ /* 0x000fe20000010000 */
[----:B------:R-:W-:Y:S01]  /*e5b0*/  MOV R251, R201 ;  /* 0x000000c900fb7202 */ /* 0x000fe20000000f00 */
[----:B------:R-:W-:Y:S01]  /*e5c0*/  FADD.FTZ R0, R252, R0 ;  /* 0x00000000fc007221 */ /* 0x000fe20000010000 */
[----:B------:R-:W-:Y:S01]  /*e5d0*/  MOV R252, R202 ;  /* 0x000000ca00fc7202 */ /* 0x000fe20000000f00 */
[-C--:B------:R-:W-:Y:S04]  /*e5e0*/  HMMA.16816.F32.BF16 R20, R140, R152.reuse, R20 ;  /* 0x000000988c14723c */ /* 0x080fe80000041814 */
[----:B------:R-:W2:Y:S01]  /*e5f0*/  MUFU.EX2 R132, R167 ;  /* 0x000000a700847308 */ /* 0x000ea20000000800 */
[----:B------:R-:W-:Y:S01]  /*e600*/  MOV R202, R165 ;  /* 0x000000a500ca7202 */ /* 0x000fe20000000f00 */
[----:B------:R-:W-:Y:S01]  /*e610*/  FADD.FTZ R133, R203, R133 ;  /* 0x00000085cb857221 */ /* 0x000fe20000010000 */
[----:B------:R-:W-:Y:S01]  /*e620*/  MOV R203, R166 ;  /* 0x000000a600cb7202 */ /* 0x000fe20000000f00 */
[C---:B------:R-:W-:Y:S04]  /*e630*/  HMMA.16816.F32.BF16 R24, R148.reuse, R152, R24 ;  /* 0x000000989418723c */ /* 0x040fe80000041818 */
[----:B------:R-:W-:Y:S01]  /*e640*/  IMAD.MOV.U32 R183, RZ, RZ, R182 ;  /* 0x000000ffffb77224 */ /* 0x000fe200078e00b6 */
[----:B------:R-:W-:Y:S01]  /*e650*/  MOV R182, R196 ;  /* 0x000000c400b67202 */ /* 0x000fe20000000f00 */
[----:B------:R-:W-:Y:S01]  /*e660*/  MUFU.EX2 R139, R203 ;  /* 0x000000cb008b7308 */ /* 0x000fe20000000800 */
[----:B------:R-:W-:Y:S01]  /*e670*/  MOV R196, R170 ;  /* 0x000000aa00c47202 */ /* 0x000fe20000000f00 */
[-C--:B------:R-:W-:Y:S04]  /*e680*/  HMMA.16816.F32.BF16 R28, R148, R154.reuse, R28 ;  /* 0x0000009a941c723c */ /* 0x080fe8000004181c */
[----:B------:R-:W-:Y:S01]  /*e690*/  MOV R201, R182 ;  /* 0x000000b600c97202 */ /* 0x000fe20000000f00 */
[----:B------:R-:W-:Y:S01]  /*e6a0*/  FADD.FTZ R170, R205, R2 ;  /* 0x00000002cdaa7221 */ /* 0x000fe20000010000 */
[----:B------:R-:W-:Y:S01]  /*e6b0*/  MOV R250, R183 ;  /* 0x000000b700fa7202 */ /* 0x000fe20000000f00 */
[----:B------:R-:W-:Y:S01]  /*e6c0*/  FADD.FTZ R2, R164, R0 ;  /* 0x00000000a4027221 */ /* 0x000fe20000010000 */
[C---:B------:R-:W-:Y:S01]  /*e6d0*/  HMMA.16816.F32.BF16 R32, R140.reuse, R154, R32 ;  /* 0x0000009a8c20723c */ /* 0x040fe20000041820 */
[----:B------:R-:W3:Y:S01]  /*e6e0*/  LDSM.16.MT88.4 R152, [R225+0x2800] ;  /* 0x00280000e198783b */ /* 0x000ee20000004200 */
[----:B------:R-:W-:Y:S02]  /*e6f0*/  MUFU.EX2 R249, R201 ;  /* 0x000000c900f97308 */ /* 0x000fe40000000800 */
[----:B------:R-:W-:Y:S01]  /*e700*/  FADD.FTZ R0, R171, R170 ;  /* 0x000000aaab007221 */ /* 0x000fe20000010000 */
[----:B--2---:R-:W-:Y:S01]  /*e710*/  MOV R171, R132 ;  /* 0x0000008400ab7202 */ /* 0x004fe20000000f00 */
[----:B------:R-:W-:Y:S02]  /*e720*/  IMAD.MOV.U32 R170, RZ, RZ, R184 ;  /* 0x000000ffffaa7224 */ /* 0x000fe400078e00b8 */
[-C--:B------:R-:W-:Y:S01]  /*e730*/  HMMA.16816.F32.BF16 R36, R140, R156.reuse, R36 ;  /* 0x0000009c8c24723c */ /* 0x080fe20000041824 */
[----:B------:R-:W-:Y:S03]  /*e740*/  LDSM.16.MT88.4 R164, [R226+0x3000] ;  /* 0x00300000e2a4783b */ /* 0x000fe60000004200 */
[----:B------:R-:W2:Y:S01]  /*e750*/  MUFU.EX2 R220, R250 ;  /* 0x000000fa00dc7308 */ /* 0x000ea20000000800 */
[----:B------:R-:W-:Y:S02]  /*e760*/  FADD.FTZ R169, R169, R133 ;  /* 0x00000085a9a97221 */ /* 0x000fe40000010000 */
[----:B------:R-:W-:Y:S01]  /*e770*/  FADD.FTZ R0, R172, R0 ;  /* 0x00000000ac007221 */ /* 0x000fe20000010000 */
[C---:B------:R-:W-:Y:S04]  /*e780*/  HMMA.16816.F32.BF16 R40, R148.reuse, R156, R40 ;  /* 0x0000009c9428723c */ /* 0x040fe80000041828 */
[----:B------:R-:W-:Y:S02]  /*e790*/  FADD.FTZ R132, R174, R169 ;  /* 0x000000a9ae847221 */ /* 0x000fe40000010000 */
[----:B------:R-:W4:Y:S01]  /*e7a0*/  MUFU.EX2 R250, R202 ;  /* 0x000000ca00fa7308 */ /* 0x000f220000000800 */
[----:B------:R-:W-:Y:S01]  /*e7b0*/  FADD.FTZ R221, R221, R0 ;  /* 0x00000000dddd7221 */ /* 0x000fe20000010000 */
[-C--:B------:R-:W-:Y:S04]  /*e7c0*/  HMMA.16816.F32.BF16 R44, R148, R158.reuse, R44 ;  /* 0x0000009e942c723c */ /* 0x080fe8000004182c */
[----:B------:R-:W-:Y:S01]  /*e7d0*/  MOV R0, R197 ;  /* 0x000000c500007202 */ /* 0x000fe20000000f00 */
[----:B------:R-:W-:Y:S02]  /*e7e0*/  FADD.FTZ R132, R176, R132 ;  /* 0x00000084b0847221 */ /* 0x000fe40000010000 */
[----:B------:R-:W-:Y:S01]  /*e7f0*/  FADD.FTZ R2, R177, R2 ;  /* 0x00000002b1027221 */ /* 0x000fe20000010000 */
[C---:B------:R-:W-:Y:S01]  /*e800*/  HMMA.16816.F32.BF16 R48, R140.reuse, R158, R48 ;  /* 0x0000009e8c30723c */ /* 0x040fe20000041830 */
[----:B------:R-:W3:Y:S01]  /*e810*/  LDSM.16.MT88.4 R156, [R226+0x2800] ;  /* 0x00280000e29c783b */ /* 0x000ee20000004200 */
[----:B------:R-:W3:Y:S02]  /*e820*/  MUFU.EX2 R133, R3 ;  /* 0x0000000300857308 */ /* 0x000ee40000000800 */
[----:B--2---:R-:W-:Y:S01]  /*e830*/  F2FP.BF16.PACK_AB R209, R139, R220 ;  /* 0x000000dc8bd1723e */ /* 0x004fe200000010ff */
[----:B------:R-:W-:Y:S01]  /*e840*/  FADD.FTZ R0, R0, R132 ;  /* 0x0000008400007221 */ /* 0x000fe20000010000 */
[----:B------:R-:W-:Y:S01]  /*e850*/  MOV R132, R136 ;  /* 0x0000008800847202 */ /* 0x000fe20000000f00 */
[----:B------:R-:W-:Y:S01]  /*e860*/  FADD.FTZ R2, R178, R2 ;  /* 0x00000002b2027221 */ /* 0x000fe20000010000 */
[-C--:B-1----:R-:W-:Y:S04]  /*e870*/  HMMA.16816.F32.BF16 R52, R140, R144.reuse, R52 ;  /* 0x000000908c34723c */ /* 0x082fe80000041834 */
[----:B------:R-:W1:Y:S01]  /*e880*/  MUFU.EX2 R196, R196 ;  /* 0x000000c400c47308 */ /* 0x000e620000000800 */
[----:B------:R-:W-:Y:S01]  /*e890*/  FADD.FTZ R2, R179, R2 ;  /* 0x00000002b3027221 */ /* 0x000fe20000010000 */
[----:B----4-:R-:W-:Y:S02]  /*e8a0*/  F2FP.BF16.PACK_AB R210, R249, R250 ;  /* 0x000000faf9d2723e */ /* 0x010fe400000010ff */
[C---:B------:R-:W-:Y:S06]  /*e8b0*/  HMMA.16816.F32.BF16 R56, R148.reuse, R144, R56 ;  /* 0x000000909438723c */ /* 0x040fec0000041838 */
[----:B------:R-:W-:Y:S02]  /*e8c0*/  MUFU.EX2 R183, R190 ;  /* 0x000000be00b77308 */ /* 0x000fe40000000800 */
[-C--:B------:R-:W-:Y:S04]  /*e8d0*/  HMMA.16816.F32.BF16 R60, R148, R146.reuse, R60 ;  /* 0x00000092943c723c */ /* 0x080fe8000004183c */
[----:B---3--:R-:W-:Y:S01]  /*e8e0*/  F2FP.BF16.PACK_AB R211, R133, R138 ;  /* 0x0000008a85d3723e */ /* 0x008fe200000010ff */
[----:B------:R-:W-:Y:S03]  /*e8f0*/  FADD.FTZ R3, R173, R168 ;  /* 0x000000a8ad037221 */ /* 0x000fe60000010000 */
[C---:B------:R-:W-:Y:S01]  /*e900*/  HMMA.16816.F32.BF16 R64, R140.reuse, R146, R64 ;  /* 0x000000928c40723c */ /* 0x040fe20000041840 */
[----:B------:R-:W2:Y:S01]  /*e910*/  LDSM.16.MT88.4 R144, [R229+0x2800] ;  /* 0x00280000e590783b */ /* 0x000ea20000004200 */
[----:B------:R-:W3:Y:S02]  /*e920*/  MUFU.EX2 R190, R206 ;  /* 0x000000ce00be7308 */ /* 0x000ee40000000800 */
[----:B-1----:R-:W-:Y:S01]  /*e930*/  F2FP.BF16.PACK_AB R205, R196, R171 ;  /* 0x000000abc4cd723e */ /* 0x002fe200000010ff */
[----:B------:R-:W-:Y:S03]  /*e940*/  FADD.FTZ R3, R175, R3 ;  /* 0x00000003af037221 */ /* 0x000fe60000010000 */
[-C--:B------:R-:W-:Y:S04]  /*e950*/  HMMA.16816.F32.BF16 R68, R140, R152.reuse, R68 ;  /* 0x000000988c44723c */ /* 0x080fe80000041844 */
[----:B------:R-:W-:Y:S04]  /*e960*/  MUFU.EX2 R182, R198 ;  /* 0x000000c600b67308 */ /* 0x000fe80000000800 */
[C---:B------:R-:W-:Y:S06]  /*e970*/  HMMA.16816.F32.BF16 R72, R148.reuse, R152, R72 ;  /* 0x000000989448723c */ /* 0x040fec0000041848 */
[----:B------:R1:W4:Y:S02]  /*e980*/  MUFU.EX2 R198, R204 ;  /* 0x000000cc00c67308 */ /* 0x0003240000000800 */
[-C--:B------:R-:W-:Y:S04]  /*e990*/  HMMA.16816.F32.BF16 R76, R148, R154.reuse, R76 ;  /* 0x0000009a944c723c */ /* 0x080fe8000004184c */
[----:B---3--:R-:W-:Y:S04]  /*e9a0*/  F2FP.BF16.PACK_AB R206, R190, R183 ;  /* 0x000000b7bece723e */ /* 0x008fe800000010ff */
[C---:B------:R-:W-:Y:S01]  /*e9b0*/  HMMA.16816.F32.BF16 R80, R140.reuse, R154, R80 ;  /* 0x0000009a8c50723c */ /* 0x040fe20000041850 */
[----:B------:R-:W3:Y:S01]  /*e9c0*/  LDSM.16.MT88.4 R152, [R228+0x2800] ;  /* 0x00280000e498783b */ /* 0x000ee20000004200 */
[----:B------:R-:W-:Y:S06]  /*e9d0*/  MUFU.EX2 R252, R252 ;  /* 0x000000fc00fc7308 */ /* 0x000fec0000000800 */
[-C--:B------:R-:W-:Y:S04]  /*e9e0*/  HMMA.16816.F32.BF16 R84, R140, R156.reuse, R84 ;  /* 0x0000009c8c54723c */ /* 0x080fe80000041854 */
[----:B------:R-:W2:Y:S01]  /*e9f0*/  MUFU.EX2 R251, R251 ;  /* 0x000000fb00fb7308 */ /* 0x000ea20000000800 */
[----:B-1----:R-:W-:Y:S03]  /*ea00*/  F2FP.BF16.PACK_AB R204, R191, R170 ;  /* 0x000000aabfcc723e */ /* 0x002fe600000010ff */
[C---:B------:R-:W-:Y:S04]  /*ea10*/  HMMA.16816.F32.BF16 R88, R148.reuse, R156, R88 ;  /* 0x0000009c9458723c */ /* 0x040fe80000041858 */
[----:B----4-:R-:W-:Y:S04]  /*ea20*/  F2FP.BF16.PACK_AB R207, R198, R182 ;  /* 0x000000b6c6cf723e */ /* 0x010fe800000010ff */
[-C--:B------:R-:W-:Y:S08]  /*ea30*/  HMMA.16816.F32.BF16 R92, R148, R158.reuse, R92 ;  /* 0x0000009e945c723c */ /* 0x080ff0000004185c */
[C---:B------:R-:W-:Y:S01]  /*ea40*/  HMMA.16816.F32.BF16 R96, R140.reuse, R158, R96 ;  /* 0x0000009e8c60723c */ /* 0x040fe20000041860 */
[----:B------:R-:W1:Y:S03]  /*ea50*/  LDSM.16.MT88.4 R156, [R225+0x1000] ;  /* 0x00100000e19c783b */ /* 0x000e660000004200 */
[----:B--2---:R-:W-:Y:S04]  /*ea60*/  F2FP.BF16.PACK_AB R208, R251, R252 ;  /* 0x000000fcfbd0723e */ /* 0x004fe800000010ff */
[-C--:B------:R-:W-:Y:S08]  /*ea70*/  HMMA.16816.F32.BF16 R100, R140, R144.reuse, R100 ;  /* 0x000000908c64723c */ /* 0x080ff00000041864 */
[C---:B------:R-:W-:Y:S07]  /*ea80*/  HMMA.16816.F32.BF16 R104, R148.reuse, R144, R104 ;  /* 0x000000909468723c */ /* 0x040fee0000041868 */
[----:B------:R-:W-:Y:S01]  /*ea90*/  F2FP.BF16.PACK_AB R144, R195, R189 ;  /* 0x000000bdc390723e */ /* 0x000fe200000010ff */
[-C--:B------:R-:W-:Y:S04]  /*eaa0*/  HMMA.16816.F32.BF16 R108, R148, R146.reuse, R108 ;  /* 0x00000092946c723c */ /* 0x080fe8000004186c */
[----:B------:R-:W-:Y:S04]  /*eab0*/  F2FP.BF16.PACK_AB R145, R246, R247 ;  /* 0x000000f7f691723e */ /* 0x000fe800000010ff */
[C---:B------:R-:W-:Y:S07]  /*eac0*/  HMMA.16816.F32.BF16 R112, R140.reuse, R146, R112 ;  /* 0x000000928c70723c */ /* 0x040fee0000041870 */
[----:B------:R-:W-:Y:S01]  /*ead0*/  F2FP.BF16.PACK_AB R146, R185, R192 ;  /* 0x000000c0b992723e */ /* 0x000fe200000010ff */
[-C--:B---3--:R-:W-:Y:S04]  /*eae0*/  HMMA.16816.F32.BF16 R116, R140, R152.reuse, R116 ;  /* 0x000000988c74723c */ /* 0x088fe80000041874 */
[----:B------:R-:W-:Y:S04]  /*eaf0*/  F2FP.BF16.PACK_AB R147, R223, R245 ;  /* 0x000000f5df93723e */ /* 0x000fe800000010ff */
[C---:B------:R-:W-:Y:S08]  /*eb00*/  HMMA.16816.F32.BF16 R120, R148.reuse, R152, R120 ;  /* 0x000000989478723c */ /* 0x040ff00000041878 */
[-C--:B------:R-:W-:Y:S01]  /*eb10*/  HMMA.16816.F32.BF16 R124, R148, R154.reuse, R124 ;  /* 0x0000009a947c723c */ /* 0x080fe2000004187c */
[----:B------:R-:W2:Y:S07]  /*eb20*/  LDSM.16.MT88.4 R148, [R229+0x1000] ;  /* 0x00100000e594783b */ /* 0x000eae0000004200 */
[----:B------:R-:W-:Y:S01]  /*eb30*/  HMMA.16816.F32.BF16 R128, R140, R154, R128 ;  /* 0x0000009a8c80723c */ /* 0x000fe20000041880 */
[----:B------:R-:W3:Y:S06]  /*eb40*/  LDSM.16.MT88.4 R152, [R228+0x1000] ;  /* 0x00100000e498783b */ /* 0x000eec0000004200 */
[----:B------:R-:W-:Y:S02]  /*eb50*/  F2FP.BF16.PACK_AB R141, R200, R181 ;  /* 0x000000b5c88d723e */ /* 0x000fe400000010ff */
[----:B------:R-:W-:Y:S03]  /*eb60*/  F2FP.BF16.PACK_AB R142, R187, R194 ;  /* 0x000000c2bb8e723e */ /* 0x000fe600000010ff */
[----:B------:R-:W-:Y:S02]  /*eb70*/  F2FP.BF16.PACK_AB R143, R186, R193 ;  /* 0x000000c1ba8f723e */ /* 0x000fe400000010ff */
[----:B------:R-:W-:Y:S07]  /*eb80*/  F2FP.BF16.PACK_AB R140, R199, R188 ;  /* 0x000000bcc78c723e */ /* 0x000fee00000010ff */
        /* <DEDUP_REMOVED lines=8> */
[C---:B------:R-:W-:Y:S01]  /*ec10*/  HMMA.16816.F32.BF16 R32, R140.reuse, R162, R32 ;  /* 0x000000a28c20723c */ /* 0x040fe20000041820 */
[----:B------:R-:W4:Y:S07]  /*ec20*/  LDSM.16.MT88.4 R160, [R229+0x3000] ;  /* 0x00300000e5a0783b */ /* 0x000f2e0000004200 */
[-C--:B--2---:R-:W-:Y:S08]  /*ec30*/  HMMA.16816.F32.BF16 R36, R140, R148.reuse, R36 ;  /* 0x000000948c24723c */ /* 0x084ff00000041824 */
[C---:B------:R-:W-:Y:S08]  /*ec40*/  HMMA.16816.F32.BF16 R40, R144.reuse, R148, R40 ;  /* 0x000000949028723c */ /* 0x040ff00000041828 */
[-C--:B------:R-:W-:Y:S08]  /*ec50*/  HMMA.16816.F32.BF16 R44, R144, R150.reuse, R44 ;  /* 0x00000096902c723c */ /* 0x080ff0000004182c */
[C---:B------:R-:W-:Y:S01]  /*ec60*/  HMMA.16816.F32.BF16 R48, R140.reuse, R150, R48 ;  /* 0x000000968c30723c */ /* 0x040fe20000041830 */
[----:B------:R-:W2:Y:S07]  /*ec70*/  LDSM.16.MT88.4 R148, [R228+0x3000] ;  /* 0x00300000e494783b */ /* 0x000eae0000004200 */
[-C--:B---3--:R-:W-:Y:S08]  /*ec80*/  HMMA.16816.F32.BF16 R52, R140, R152.reuse, R52 ;  /* 0x000000988c34723c */ /* 0x088ff00000041834 */
[C---:B------:R-:W-:Y:S08]  /*ec90*/  HMMA.16816.F32.BF16 R56, R144.reuse, R152, R56 ;  /* 0x000000989038723c */ /* 0x040ff00000041838 */
[-C--:B------:R-:W-:Y:S08]  /*eca0*/  HMMA.16816.F32.BF16 R60, R144, R154.reuse, R60 ;  /* 0x0000009a903c723c */ /* 0x080ff0000004183c */
[C---:B------:R-:W-:Y:S01]  /*ecb0*/  HMMA.16816.F32.BF16 R64, R140.reuse, R154, R64 ;  /* 0x0000009a8c40723c */ /* 0x040fe20000041840 */
[----:B------:R-:W3:Y:S07]  /*ecc0*/  LDSM.16.MT88.4 R152, [R225+0x1800] ;  /* 0x00180000e198783b */ /* 0x000eee0000004200 */
[-C--:B-1----:R-:W-:Y:S08]  /*ecd0*/  HMMA.16816.F32.BF16 R68, R140, R156.reuse, R68 ;  /* 0x0000009c8c44723c */ /* 0x082ff00000041844 */
[C---:B------:R-:W-:Y:S07]  /*ece0*/  HMMA.16816.F32.BF16 R72, R144.reuse, R156, R72 ;  /* 0x0000009c9048723c */ /* 0x040fee0000041848 */
[----:B------:R-:W-:Y:S01]  /*ecf0*/  IMAD.MOV.U32 R157, RZ, RZ, R200 ;  /* 0x000000ffff9d7224 */ /* 0x000fe200078e00c8 */
[-C--:B------:R-:W-:Y:S01]  /*ed00*/  HMMA.16816.F32.BF16 R76, R144, R158.reuse, R76 ;  /* 0x0000009e904c723c */ /* 0x080fe2000004184c */
[----:B------:R-:W-:Y:S03]  /*ed10*/  LDSM.16.MT88.4 R200, [R228+0x1800] ;  /* 0x00180000e4c8783b */ /* 0x000fe60000004200 */
[----:B------:R-:W-:Y:S04]  /*ed20*/  MOV R156, R195 ;  /* 0x000000c3009c7202 */ /* 0x000fe80000000f00 */
[C---:B------:R-:W-:Y:S07]  /*ed30*/  HMMA.16816.F32.BF16 R80, R140.reuse, R158, R80 ;  /* 0x0000009e8c50723c */ /* 0x040fee0000041850 */
[----:B------:R-:W-:Y:S01]  /*ed40*/  MOV R159, R194 ;  /* 0x000000c2009f7202 */ /* 0x000fe20000000f00 */
[-C--:B------:R-:W-:Y:S04]  /*ed50*/  HMMA.16816.F32.BF16 R84, R140, R164.reuse, R84 ;  /* 0x000000a48c54723c */ /* 0x080fe80000041854 */
[----:B------:R-:W-:Y:S04]  /*ed60*/  MOV R158, R193 ;  /* 0x000000c1009e7202 */ /* 0x000fe80000000f00 */
[C---:B------:R-:W-:Y:S07]  /*ed70*/  HMMA.16816.F32.BF16 R88, R144.reuse, R164, R88 ;  /* 0x000000a49058723c */ /* 0x040fee0000041858 */
[----:B------:R-:W-:Y:S01]  /*ed80*/  MOV R164, R187 ;  /* 0x000000bb00a47202 */ /* 0x000fe20000000f00 */
[-C--:B------:R-:W-:Y:S04]  /*ed90*/  HMMA.16816.F32.BF16 R92, R144, R166.reuse, R92 ;  /* 0x000000a6905c723c */ /* 0x080fe8000004185c */
[----:B------:R-:W-:Y:S02]  /*eda0*/  MOV R165, R192 ;  /* 0x000000c000a57202 */ /* 0x000fe40000000f00 */
[----:B------:R-:W-:Y:S02]  /*edb0*/  LDSM.16.MT88.4 R192, [R229+0x1800] ;  /* 0x00180000e5c0783b */ /* 0x000fe40000004200 */
[C---:B------:R-:W-:Y:S07]  /*edc0*/  HMMA.16816.F32.BF16 R96, R140.reuse, R166, R96 ;  /* 0x000000a68c60723c */ /* 0x040fee0000041860 */
[----:B------:R-:W-:Y:S01]  /*edd0*/  MOV R167, R186 ;  /* 0x000000ba00a77202 */ /* 0x000fe20000000f00 */
[-C--:B----4-:R-:W-:Y:S04]  /*ede0*/  HMMA.16816.F32.BF16 R100, R140, R160.reuse, R100 ;  /* 0x000000a08c64723c */ /* 0x090fe80000041864 */
[----:B------:R-:W-:Y:S02]  /*edf0*/  MOV R166, R185 ;  /* 0x000000b900a67202 */ /* 0x000fe40000000f00 */
[----:B------:R-:W1:Y:S02]  /*ee00*/  LDSM.16.MT88.4 R184, [R226+0x1800] ;  /* 0x00180000e2b8783b */ /* 0x000e640000004200 */
[C---:B------:R-:W-:Y:S08]  /*ee10*/  HMMA.16816.F32.BF16 R104, R144.reuse, R160, R104 ;  /* 0x000000a09068723c */ /* 0x040ff00000041868 */
[-C--:B------:R-:W-:Y:S08]  /*ee20*/  HMMA.16816.F32.BF16 R108, R144, R162.reuse, R108 ;  /* 0x000000a2906c723c */ /* 0x080ff0000004186c */
[C---:B------:R-:W-:Y:S08]  /*ee30*/  HMMA.16816.F32.BF16 R112, R140.reuse, R162, R112 ;  /* 0x000000a28c70723c */ /* 0x040ff00000041870 */
[-C--:B--2---:R-:W-:Y:S08]  /*ee40*/  HMMA.16816.F32.BF16 R116, R140, R148.reuse, R116 ;  /* 0x000000948c74723c */ /* 0x084ff00000041874 */
[C---:B------:R-:W-:Y:S08]  /*ee50*/  HMMA.16816.F32.BF16 R120, R144.reuse, R148, R120 ;  /* 0x000000949078723c */ /* 0x040ff00000041878 */
[-C--:B------:R-:W-:Y:S08]  /*ee60*/  HMMA.16816.F32.BF16 R124, R144, R150.reuse, R124 ;  /* 0x00000096907c723c */ /* 0x080ff0000004187c */
[----:B------:R-:W-:Y:S08]  /*ee70*/  HMMA.16816.F32.BF16 R128, R140, R150, R128 ;  /* 0x000000968c80723c */ /* 0x000ff00000041880 */
[-C--:B---3--:R-:W-:Y:S01]  /*ee80*/  HMMA.16816.F32.BF16 R140, R204, R152.reuse, R4 ;  /* 0x00000098cc8c723c */ /* 0x088fe20000041804 */
[----:B------:R-:W2:Y:S07]  /*ee90*/  LDSM.16.MT88.4 R4, [R229+0x3800] ;  /* 0x00380000e504783b */ /* 0x000eae0000004200 */
[C---:B------:R-:W-:Y:S01]  /*eea0*/  HMMA.16816.F32.BF16 R144, R208.reuse, R152, R8 ;  /* 0x00000098d090723c */ /* 0x040fe20000041808 */
[----:B------:R-:W3:Y:S07]  /*eeb0*/  LDSM.16.MT88.4 R8, [R228+0x3800] ;  /* 0x00380000e408783b */ /* 0x000eee0000004200 */
[-C--:B------:R-:W-:Y:S07]  /*eec0*/  HMMA.16816.F32.BF16 R148, R208, R154.reuse, R12 ;  /* 0x0000009ad094723c */ /* 0x080fee000004180c */
[----:B------:R-:W-:Y:S01]  /*eed0*/  MOV R14, R190 ;  /* 0x000000be000e7202 */ /* 0x000fe20000000f00 */
[C---:B------:R-:W-:Y:S04]  /*eee0*/  HMMA.16816.F32.BF16 R160, R204.reuse, R154, R16 ;  /* 0x0000009acca0723c */ /* 0x040fe80000041810 */
[----:B------:R-:W-:Y:S02]  /*eef0*/  MOV R15, R198 ;  /* 0x000000c6000f7202 */ /* 0x000fe40000000f00 */
[----:B------:R-:W-:Y:S02]  /*ef00*/  MOV R12, R183 ;  /* 0x000000b7000c7202 */ /* 0x000fe40000000f00 */
[-C--:B-1----:R-:W-:Y:S04]  /*ef10*/  HMMA.16816.F32.BF16 R172, R204, R184.reuse, R20 ;  /* 0x000000b8ccac723c */ /* 0x082fe80000041814 */
[----:B------:R-:W-:Y:S02]  /*ef20*/  MOV R13, R182 ;  /* 0x000000b6000d7202 */ /* 0x000fe40000000f00 */
[----:B------:R-:W-:Y:S02]  /*ef30*/  MOV R18, R191 ;  /* 0x000000bf00127202 */ /* 0x000fe40000000f00 */
[C---:B------:R-:W-:Y:S04]  /*ef40*/  HMMA.16816.F32.BF16 R152, R208.reuse, R184, R24 ;  /* 0x000000b8d098723c */ /* 0x040fe80000041818 */
[----:B------:R-:W-:Y:S02]  /*ef50*/  MOV R23, R166 ;  /* 0x000000a600177202 */ /* 0x000fe40000000f00 */
[----:B------:R-:W-:Y:S01]  /*ef60*/  MOV R22, R167 ;  /* 0x000000a700167202 */ /* 0x000fe20000000f00 */
[----:B------:R-:W-:Y:S01]  /*ef70*/  IMAD.MOV.U32 R25, RZ, RZ, R156 ;  /* 0x000000ffff197224 */ /* 0x000fe200078e009c */
[----:B------:R-:W-:Y:S04]  /*ef80*/  MOV R27, R158 ;  /* 0x0000009e001b7202 */ /* 0x000fe80000000f00 */
[----:B------:R-:W-:Y:S02]  /*ef90*/  MOV R26, R159 ;  /* 0x0000009f001a7202 */ /* 0x000fe40000000f00 */
[----:B------:R-:W-:Y:S02]  /*efa0*/  MOV R24, R157 ;  /* 0x0000009d00187202 */ /* 0x000fe40000000f00 */
[-C--:B------:R-:W-:Y:S03]  /*efb0*/  HMMA.16816.F32.BF16 R156, R208, R186.reuse, R28 ;  /* 0x000000bad09c723c */ /* 0x080fe6000004181c */
[----:B------:R-:W-:Y:S02]  /*efc0*/  MOV R17, R171 ;  /* 0x000000ab00117202 */ /* 0x000fe40000000f00 */
[----:B------:R-:W-:Y:S02]  /*efd0*/  MOV R16, R170 ;  /* 0x000000aa00107202 */ /* 0x000fe40000000f00 */
[----:B------:R-:W-:Y:S01]  /*efe0*/  MOV R19, R196 ;  /* 0x000000c400137202 */ /* 0x000fe20000000f00 */
[C---:B------:R-:W-:Y:S04]  /*eff0*/  HMMA.16816.F32.BF16 R184, R204.reuse, R186, R32 ;  /* 0x000000baccb8723c */ /* 0x040fe80000041820 */
[----:B------:R-:W-:Y:S01]  /*f000*/  MOV R30, R189 ;  /* 0x000000bd001e7202 */ /* 0x000fe20000000f00 */
[----:B------:R-:W-:Y:S01]  /*f010*/  IMAD.MOV.U32 R28, RZ, RZ, R188 ;  /* 0x000000ffff1c7224 */ /* 0x000fe200078e00bc */
[----:B------:R-:W-:Y:S02]  /*f020*/  MOV R21, R164 ;  /* 0x000000a400157202 */ /* 0x000fe40000000f00 */
[-C--:B------:R-:W-:Y:S04]  /*f030*/  HMMA.16816.F32.BF16 R188, R204, R192.reuse, R36 ;  /* 0x000000c0ccbc723c */ /* 0x080fe80000041824 */
[----:B------:R-:W-:Y:S01]  /*f040*/  MOV R20, R165 ;  /* 0x000000a500147202 */ /* 0x000fe20000000f00 */
[----:B------:R-:W-:Y:S01]  /*f050*/  FADD.FTZ R2, R28, R2 ;  /* 0x000000021c027221 */ /* 0x000fe20000010000 */
[----:B------:R-:W-:Y:S02]  /*f060*/  MOV R31, R199 ;  /* 0x000000c7001f7202 */ /* 0x000fe40000000f00 */
[C---:B------:R-:W-:Y:S04]  /*f070*/  HMMA.16816.F32.BF16 R164, R208.reuse, R192, R40 ;  /* 0x000000c0d0a4723c */ /* 0x040fe80000041828 */
[----:B------:R-:W-:Y:S02]  /*f080*/  MOV R29, R181 ;  /* 0x000000b5001d7202 */ /* 0x000fe40000000f00 */
[----:B------:R-:W-:Y:S02]  /*f090*/  MOV R35, R180 ;  /* 0x000000b400237202 */ /* 0x000fe40000000f00 */
        /* <DEDUP_REMOVED lines=15> */
[-C--:B--2---:R-:W-:Y:S08]  /*f190*/  HMMA.16816.F32.BF16 R100, R204, R4.reuse, R100 ;  /* 0x00000004cc64723c */ /* 0x084ff00000041864 */
[C---:B------:R-:W-:Y:S07]  /*f1a0*/  HMMA.16816.F32.BF16 R104, R208.reuse, R4, R104 ;  /* 0x00000004d068723c */ /* 0x040fee0000041868 */
[----:B------:R-:W-:Y:S01]  /*f1b0*/  FADD.FTZ R4, R35, R3 ;  /* 0x0000000323047221 */ /* 0x000fe20000010000 */
[-C--:B------:R-:W-:Y:S04]  /*f1c0*/  HMMA.16816.F32.BF16 R108, R208, R6.reuse, R108 ;  /* 0x00000006d06c723c */ /* 0x080fe8000004186c */
[----:B------:R-:W-:Y:S02]  /*f1d0*/  FADD.FTZ R3, R248, R221 ;  /* 0x000000ddf8037221 */ /* 0x000fe40000010000 */
[----:B------:R-:W-:Y:S02]  /*f1e0*/  FADD.FTZ R5, R31, R2 ;  /* 0x000000021f057221 */ /* 0x000fe40000010000 */
[C---:B------:R-:W-:Y:S07]  /*f1f0*/  HMMA.16816.F32.BF16 R112, R204.reuse, R6, R112 ;  /* 0x00000006cc70723c */ /* 0x040fee0000041870 */
[----:B------:R-:W-:Y:S01]  /*f200*/  FADD.FTZ R7, R30, R4 ;  /* 0x000000041e077221 */ /* 0x000fe20000010000 */
[-C--:B---3--:R-:W-:Y:S04]  /*f210*/  HMMA.16816.F32.BF16 R116, R204, R8.reuse, R116 ;  /* 0x00000008cc74723c */ /* 0x088fe80000041874 */
        /* <DEDUP_REMOVED lines=29> */
[----:B------:R-:W-:Y:S01]  /*f3f0*/  FADD.FTZ R2, R249, R2 ;  /* 0x00000002f9027221 */ /* 0x000fe20000010000 */
[----:B------:R-:W-:Y:S01]  /*f400*/  MOV R139, R134 ;  /* 0x00000086008b7202 */ /* 0x000fe20000000f00 */
[----:B------:R-:W-:Y:S01]  /*f410*/  FADD.FTZ R0, R138, R6 ;  /* 0x000000068a007221 */ /* 0x000fe20000010000 */
[----:B------:R1:W-:Y:S01]  /*f420*/  STL [R1+0x4], R3 ;  /* 0x0000040301007387 */ /* 0x0003e20000100800 */
[----:B------:R-:W-:Y:S02]  /*f430*/  MOV R138, R135 ;  /* 0x00000087008a7202 */ /* 0x000fe40000000f00 */
[----:B------:R-:W-:Y:S01]  /*f440*/  FADD.FTZ R0, R133, R0 ;  /* 0x0000000085007221 */ /* 0x000fe20000010000 */
[----:B------:R2:W-:Y:S04]  /*f450*/  STL [R1+0x10], R2 ;  /* 0x0000100201007387 */ /* 0x0005e80000100800 */
[----:B------:R2:W-:Y:S01]  /*f460*/  STL [R1+0x14], R0 ;  /* 0x0000140001007387 */ /* 0x0005e20000100800 */
[----:B-1----:R-:W-:Y:S01]  /*f470*/  MOV R3, R137 ;  /* 0x0000008900037202 */ /* 0x002fe20000000f00 */
[----:B------:R-:W-:-:S05]  /*f480*/  @P0 BRA `(.L_x_961) ;  /* 0xffffbea000000947 */ /* 0x000fca000383ffff */
.L_x_960:
[----:B------:R-:W-:Y:S02]  /*f490*/  MOV R10, 0x1f ;  /* 0x0000001f000a7802 */ /* 0x000fe40000000f00 */
[----:B------:R-:W-:Y:S01]  /*f4a0*/  MOV R9, 0xffffffff ;  /* 0xffffffff00097802 */ /* 0x000fe20000000f00 */
[----:B------:R-:W-:Y:S05]  /*f4b0*/  BRA.DIV ~URZ, `(.L_x_962) ;  /* 0x000032727f007947 */ /* 0x000fea000b800000 */
[----:B--2---:R-:W2:Y:S04]  /*f4c0*/  LDL R0, [R1+0x8] ;  /* 0x0000080001007983 */ /* 0x004ea80000100800 */
[----:B--2---:R1:W2:Y:S02]  /*f4d0*/  SHFL.BFLY PT, R7, R0, 0x2, 0x1f ;  /* 0x0c401f0000077f89 */ /* 0x0042a400000e0000 */
.L_x_992:
[----:B-1----:R-:W3:Y:S02]  /*f4e0*/  LDL.LU R0, [R1+0x8] ;  /* 0x0000080001007983 */ /* 0x002ee40000300800 */
[----:B--23--:R-:W-:Y:S01]  /*f4f0*/  FADD.FTZ R7, R7, R0 ;  /* 0x0000000007077221 */ /* 0x00cfe20000010000 */
[----:B------:R-:W-:Y:S05]  /*f500*/  BRA.DIV ~URZ, `(.L_x_963) ;  /* 0x000032827f007947 */ /* 0x000fea000b800000 */
[----:B------:R-:W2:Y:S04]  /*f510*/  LDL.LU R2, [R1+0x4] ;  /* 0x0000040001027983 */ /* 0x000ea80000300800 */
[----:B------:R-:W3:Y:S04]  /*f520*/  LDL.LU R0, [R1+0x10] ;  /* 0x0000100001007983 */ /* 0x000ee80000300800 */
[----:B------:R-:W4:Y:S04]  /*f530*/  LDL.LU R9, [R1+0x14] ;  /* 0x0000140001097983 */ /* 0x000f280000300800 */
[----:B--2---:R-:W1:Y:S04]  /*f540*/  SHFL.BFLY PT, R6, R2, 0x2, 0x1f ;  /* 0x0c401f0002067f89 */ /* 0x004e6800000e0000 */
[----:B---3--:R-:W2:Y:S04]  /*f550*/  SHFL.BFLY PT, R5, R0, 0x2, 0x1f ;  /* 0x0c401f0000057f89 */ /* 0x008ea800000e0000 */
[----:B----4-:R-:W3:Y:S01]  /*f560*/  SHFL.BFLY PT, R4, R9, 0x2, 0x1f ;  /* 0x0c401f0009047f89 */ /* 0x010ee200000e0000 */
[----:B-1----:R-:W-:-:S02]  /*f570*/  FADD.FTZ R6, R6, R2 ;  /* 0x0000000206067221 */ /* 0x002fc40000010000 */
[----:B--2---:R-:W-:-:S03]  /*f580*/  FADD.FTZ R5, R5, R0 ;  /* 0x0000000005057221 */ /* 0x004fc60000010000 */
[----:B------:R-:W1:Y:S01]  /*f590*/  SHFL.BFLY PT, R2, R6, 0x1, 0x1f ;  /* 0x0c201f0006027f89 */ /* 0x000e6200000e0000 */
[----:B---3--:R-:W-:-:S03]  /*f5a0*/  FADD.FTZ R4, R4, R9 ;  /* 0x0000000904047221 */ /* 0x008fc60000010000 */
[----:B------:R-:W2:Y:S04]  /*f5b0*/  SHFL.BFLY PT, R0, R7, 0x1, 0x1f ;  /* 0x0c201f0007007f89 */ /* 0x000ea800000e0000 */
[----:B------:R-:W3:Y:S04]  /*f5c0*/  SHFL.BFLY PT, R3, R5, 0x1, 0x1f ;  /* 0x0c201f0005037f89 */ /* 0x000ee800000e0000 */
[----:B------:R4:W4:Y:S01]  /*f5d0*/  SHFL.BFLY PT, R8, R4, 0x1, 0x1f ;  /* 0x0c201f0004087f89 */ /* 0x00092200000e0000 */
[----:B-1----:R-:W-:Y:S02]  /*f5e0*/  FADD.FTZ R6, R6, R2 ;  /* 0x0000000206067221 */ /* 0x002fe40000010000 */
[----:B--2---:R-:W-:-:S02]  /*f5f0*/  FADD.FTZ R7, R7, R0 ;  /* 0x0000000007077221 */ /* 0x004fc40000010000 */
[----:B---3--:R-:W-:-:S03]  /*f600*/  FADD.FTZ R5, R5, R3 ;  /* 0x0000000305057221 */ /* 0x008fc60000010000 */
.L_x_993:
[----:B------:R-:W-:Y:S01]  /*f610*/  FSETP.NE.FTZ.AND P3, PT, R7, RZ, PT ;  /* 0x000000ff0700720b */ /* 0x000fe20003f75000 */
[----:B------:R-:W-:Y:S01]  /*f620*/  CS2R R2, SRZ ;  /* 0x0000000000027805 */ /* 0x000fe2000001ff00 */
[----:B------:R-:W-:Y:S01]  /*f630*/  MOV R0, RZ ;  /* 0x000000ff00007202 */ /* 0x000fe20000000f00 */
[----:B----4-:R-:W-:Y:S01]  /*f640*/  FADD.FTZ R4, R8, R4 ;  /* 0x0000000408047221 */ /* 0x010fe20000010000 */
[----:B------:R-:W-:Y:S02]  /*f650*/  FSETP.NE.FTZ.AND P2, PT, R6, RZ, PT ;  /* 0x000000ff0600720b */ /* 0x000fe40003f55000 */
[----:B------:R-:W-:Y:S02]  /*f660*/  FSETP.NE.FTZ.AND P1, PT, R5, RZ, PT ;  /* 0x000000ff0500720b */ /* 0x000fe40003f35000 */
[----:B------:R-:W-:Y:S02]  /*f670*/  FSETP.NE.FTZ.AND P0, PT, R4, RZ, PT ;  /* 0x000000ff0400720b */ /* 0x000fe40003f15000 */
[----:B------:R-:W-:-:S02]  /*f680*/  MOV R21, 0xff800000 ;  /* 0xff80000000157802 */ /* 0x000fc40000000f00 */
[----:B------:R-:W-:Y:S01]  /*f690*/  MOV R19, 0xff800000 ;  /* 0xff80000000137802 */ /* 0x000fe20000000f00 */
[----:B------:R-:W1:Y:S01]  /*f6a0*/  @P3 MUFU.RCP R0, R7 ;  /* 0x0000000700003308 */ /* 0x000e620000001000 */
[----:B------:R-:W-:Y:S02]  /*f6b0*/  MOV R20, 0xff800000 ;  /* 0xff80000000147802 */ /* 0x000fe40000000f00 */
[----:B------:R-:W-:-:S03]  /*f6c0*/  MOV R18, 0xff800000 ;  /* 0xff80000000127802 */ /* 0x000fc60000000f00 */
[----:B------:R-:W-:Y:S02]  /*f6d0*/  @P1 MOV R10, 0x3f317218 ;  /* 0x3f317218000a1802 */ /* 0x000fe40000000f00 */
[----:B------:R-:W2:Y:S08]  /*f6e0*/  @P3 MUFU.LG2 R7, R7 ;  /* 0x0000000700073308 */ /* 0x000eb00000000c00 */
[----:B------:R-:W3:Y:S01]  /*f6f0*/  @P2 MUFU.RCP R3, R6 ;  /* 0x0000000600032308 */ /* 0x000ee20000001000 */
[----:B-1----:R-:W-:-:S02]  /*f700*/  FMUL.FTZ R140, R0, R140 ;  /* 0x0000008c008c7220 */ /* 0x002fc40000410000 */
[C---:B------:R-:W-:Y:S02]  /*f710*/  FMUL.FTZ R141, R0.reuse, R141 ;  /* 0x0000008d008d7220 */ /* 0x040fe40000410000 */
[C---:B------:R-:W-:Y:S02]  /*f720*/  FMUL.FTZ R160, R0.reuse, R160 ;  /* 0x000000a000a07220 */ /* 0x040fe40000410000 */
[C---:B------:R-:W-:Y:S01]  /*f730*/  FMUL.FTZ R161, R0.reuse, R161 ;  /* 0x000000a100a17220 */ /* 0x040fe20000410000 */
[----:B------:R-:W1:Y:S01]  /*f740*/  @P1 MUFU.RCP R2, R5 ;  /* 0x0000000500021308 */ /* 0x000e620000001000 */
[C---:B------:R-:W-:Y:S02]  /*f750*/  FMUL.FTZ R172, R0.reuse, R172 ;  /* 0x000000ac00ac7220 */ /* 0x040fe40000410000 */
[C---:B------:R-:W-:Y:S02]  /*f760*/  FMUL.FTZ R173, R0.reuse, R173 ;  /* 0x000000ad00ad7220 */ /* 0x040fe40000410000 */
[----:B------:R-:W-:-:S02]  /*f770*/  FMUL.FTZ R184, R0, R184 ;  /* 0x000000b800b87220 */ /* 0x000fc40000410000 */
[C---:B------:R-:W-:Y:S01]  /*f780*/  FMUL.FTZ R185, R0.reuse, R185 ;  /* 0x000000b900b97220 */ /* 0x040fe20000410000 */
[----:B------:R-:W4:Y:S01]  /*f790*/  @P2 MUFU.LG2 R6, R6 ;  /* 0x0000000600062308 */ /* 0x000f220000000c00 */
[C---:B------:R-:W-:Y:S02]  /*f7a0*/  FMUL.FTZ R188, R0.reuse, R188 ;  /* 0x000000bc00bc7220 */ /* 0x040fe40000410000 */
[C---:B------:R-:W-:Y:S02]  /*f7b0*/  FMUL.FTZ R189, R0.reuse, R189 ;  /* 0x000000bd00bd7220 */ /* 0x040fe40000410000 */
[C---:B------:R-:W-:Y:S02]  /*f7c0*/  FMUL.FTZ R192, R0.reuse, R192 ;  /* 0x000000c000c07220 */ /* 0x040fe40000410000 */
[C---:B------:R-:W-:Y:S01]  /*f7d0*/  FMUL.FTZ R193, R0.reuse, R193 ;  /* 0x000000c100c17220 */ /* 0x040fe20000410000 */
[----:B------:R-:W1:Y:S01]  /*f7e0*/  @P1 MUFU.LG2 R5, R5 ;  /* 0x0000000500051308 */ /* 0x000e620000000c00 */
        /* <DEDUP_REMOVED lines=21> */
[----:B--2---:R-:W-:Y:S02]  /*f940*/  @P3 FMUL.FTZ R9, R7, 0.69314718246459960938 ;  /* 0x3f31721807093820 */ /* 0x004fe40000410000 */
[C---:B---3--:R-:W-:Y:S02]  /*f950*/  FMUL.FTZ R142, R3.reuse, R142 ;  /* 0x0000008e038e7220 */ /* 0x048fe40000410000 */
[----:B------:R-:W-:Y:S01]  /*f960*/  @P3 FMUL.FTZ R7, R0, c[0x0][0x2d0] ;  /* 0x0000b40000073a20 */ /* 0x000fe20000410000 */
[----:B------:R-:W-:Y:S01]  /*f970*/  MOV R0, RZ ;  /* 0x000000ff00007202 */ /* 0x000fe20000000f00 */
[C---:B------:R-:W-:Y:S02]  /*f980*/  FMUL.FTZ R143, R3.reuse, R143 ;  /* 0x0000008f038f7220 */ /* 0x040fe40000410000 */
[----:B------:R-:W-:-:S02]  /*f990*/  FMUL.FTZ R162, R3, R162 ;  /* 0x000000a203a27220 */ /* 0x000fc40000410000 */
[C---:B------:R-:W-:Y:S01]  /*f9a0*/  FMUL.FTZ R163, R3.reuse, R163 ;  /* 0x000000a303a37220 */ /* 0x040fe20000410000 */
[----:B------:R-:W2:Y:S01]  /*f9b0*/  @P0 MUFU.RCP R0, R4 ;  /* 0x0000000400000308 */ /* 0x000ea20000001000 */
        /* <DEDUP_REMOVED lines=27> */
[----:B------:R-:W-:Y:S01]  /*fb70*/  FMUL.FTZ R131, R3, R131 ;  /* 0x0000008303837220 */ /* 0x000fe20000410000 */
[----:B------:R-:W-:Y:S01]  /*fb80*/  @P2 MOV R3, 0x3f317218 ;  /* 0x3f31721800032802 */ /* 0x000fe20000000f00 */
[----:B-1----:R-:W-:-:S02]  /*fb90*/  FMUL.FTZ R144, R2, R144 ;  /* 0x0000009002907220 */ /* 0x002fc40000410000 */
        /* <DEDUP_REMOVED lines=31> */
[----:B------:R1:W3:Y:S01]  /*fd90*/  @P0 MUFU.LG2 R2, R4 ;  /* 0x0000000400020308 */ /* 0x0002e20000000c00 */
[----:B----4-:R-:W-:Y:S02]  /*fda0*/  @P2 FMUL.FTZ R8, R6, 0.69314718246459960938 ;  /* 0x3f31721806082820 */ /* 0x010fe40000410000 */
[----:B------:R-:W-:Y:S02]  /*fdb0*/  @P2 FMUL.FTZ R6, R3, c[0x0][0x2d0] ;  /* 0x0000b40003062a20 */ /* 0x000fe40000410000 */
[----:B------:R-:W-:Y:S02]  /*fdc0*/  @P1 FMUL.FTZ R5, R5, 0.69314718246459960938 ;  /* 0x3f31721805051820 */ /* 0x000fe40000410000 */
[----:B------:R-:W-:Y:S02]  /*fdd0*/  @P1 FMUL.FTZ R3, R10, c[0x0][0x2d0] ;  /* 0x0000b4000a031a20 */ /* 0x000fe40000410000 */
[----:B--2---:R-:W-:-:S02]  /*fde0*/  FMUL.FTZ R146, R0, R146 ;  /* 0x0000009200927220 */ /* 0x004fc40000410000 */
[----:B------:R-:W-:Y:S01]  /*fdf0*/  @P1 FFMA.FTZ R21, R3, R135, R5 ;  /* 0x0000008703151223 */ /* 0x000fe20000010005 */
[----:B------:R-:W-:Y:S01]  /*fe00*/  @P0 MOV R3, 0x3f317218 ;  /* 0x3f31721800030802 */ /* 0x000fe20000000f00 */
[C---:B------:R-:W-:Y:S02]  /*fe10*/  FMUL.FTZ R147, R0.reuse, R147 ;  /* 0x0000009300937220 */ /* 0x040fe40000410000 */
[----:B------:R-:W-:Y:S01]  /*fe20*/  FMUL.FTZ R150, R0, R150 ;  /* 0x0000009600967220 */ /* 0x000fe20000410000 */
[----:B-1----:R-:W-:Y:S01]  /*fe30*/  MOV R4, 0x1 ;  /* 0x0000000100047802 */ /* 0x002fe20000000f00 */
[----:B---3--:R-:W-:Y:S02]  /*fe40*/  @P0 FMUL.FTZ R2, R2, 0.69314718246459960938 ;  /* 0x3f31721802020820 */ /* 0x008fe40000410000 */
[----:B------:R-:W-:Y:S02]  /*fe50*/  @P0 FMUL.FTZ R3, R3, c[0x0][0x2d0] ;  /* 0x0000b40003030a20 */ /* 0x000fe40000410000 */
        /* <DEDUP_REMOVED lines=29> */
[----:B------:R-:W-:Y:S01]  /*10030*/  PRMT R0, R4, 0x7610, R0 ;  /* 0x0000761004007816 */ /* 0x000fe20000000000 */
[----:B------:R-:W-:Y:S02]  /*10040*/  @P3 FFMA.FTZ R19, R7, R137, R9 ;  /* 0x0000008907133223 */ /* 0x000fe40000010009 */
[----:B------:R-:W-:-:S02]  /*10050*/  @P2 FFMA.FTZ R20, R6, R136, R8 ;  /* 0x0000008806142223 */ /* 0x000fc40000010008 */
[----:B------:R-:W-:Y:S02]  /*10060*/  @P0 FFMA.FTZ R18, R3, R134, R2 ;  /* 0x0000008603120223 */ /* 0x000fe40000010002 */
.L_x_929:
        /* <DEDUP_REMOVED lines=19> */
.L_x_965:
[----:B--2---:R-:W-:Y:S05]  /*101a0*/  BSYNC B0 ;  /* 0x0000000000007941 */ /* 0x004fea0003800000 */
.L_x_964:
[----:B------:R-:W-:Y:S01]  /*101b0*/  PRMT R0, R0, 0x9910, RZ ;  /* 0x0000991000007816 */ /* 0x000fe200000000ff */
[----:B------:R-:W-:Y:S01]  /*101c0*/  BSSY B1, `(.L_x_966) ;  /* 0x00001d5000017945 */ /* 0x000fe20003800000 */
[----:B-----5:R-:W-:Y:S02]  /*101d0*/  IMAD.MOV.U32 R44, RZ, RZ, R7 ;  /* 0x000000ffff2c7224 */ /* 0x020fe400078e0007 */
[----:B------:R-:W-:-:S13]  /*101e0*/  ISETP.NE.AND P0, PT, R0, RZ, PT ;  /* 0x000000ff0000720c */ /* 0x000fda0003f05270 */
[----:B------:R-:W-:Y:S05]  /*101f0*/  @!P0 BRA `(.L_x_967) ;  /* 0x00001a5000008947 */ /* 0x000fea0003800000 */
[----:B------:R-:W-:Y:S01]  /*10200*/  WARPSYNC 0xffffffff ;  /* 0xffffffff00007948 */ /* 0x000fe20003800000 */
[----:B------:R-:W-:Y:S06]  /*10210*/  BAR.SYNC.DEFER_BLOCKING 0x1, 0x80 ;  /* 0x0042000000007b1d */ /* 0x000fec0000010000 */
[----:B------:R-:W-:Y:S05]  /*10220*/  BRA.CONV ~URZ, `(.L_x_968) ;  /* 0x000000737f007947 */ /* 0x000fea000b800000 */
[----:B------:R-:W-:Y:S01]  /*10230*/  SHF.R.S32.HI R9, RZ, 0x1f, R6 ;  /* 0x0000001fff097819 */ /* 0x000fe20000011406 */
[----:B------:R-:W-:Y:S01]  /*10240*/  IMAD.MOV.U32 R8, RZ, RZ, RZ ;  /* 0x000000ffff087224 */ /* 0x000fe200078e00ff */
[----:B------:R-:W-:Y:S01]  /*10250*/  MOV R2, 0x102a0 ;  /* 0x000102a000027802 */ /* 0x000fe20000000f00 */
[----:B------:R-:W-:Y:S01]  /*10260*/  IMAD.MOV.U32 R3, RZ, RZ, 0x1f ;  /* 0x0000001fff037424 */ /* 0x000fe200078e00ff */
[----:B------:R-:W-:-:S04]  /*10270*/  LEA.HI R9, R9, R6, RZ, 0x7 ;  /* 0x0000000609097211 */ /* 0x000fc800078f38ff */
[----:B------:R-:W-:Y:S02]  /*10280*/  SHF.R.S32.HI R9, RZ, 0x7, R9 ;  /* 0x00000007ff097819 */ /* 0x000fe40000011409 */
[----:B-1----:R-:W-:Y:S05]  /*10290*/  CALL.REL.NOINC `($__internal_19_$__cuda_sm70_shflsync_idx_p) ;  /* 0x0000280000007944 */ /* 0x002fea0003c00000 */
.L_x_968:
[----:B------:R-:W2:Y:S04]  /*102a0*/  LDL R8, [R1+0x60] ;  /* 0x0000600001087983 */ /* 0x000ea80000100800 */
[----:B------:R-:W3:Y:S04]  /*102b0*/  LDL.LU R5, [R1+0x48] ;  /* 0x0000480001057983 */ /* 0x000ee80000300800 */
[----:B-1----:R-:W4:Y:S04]  /*102c0*/  LDL.LU R11, [R1+0x4c] ;  /* 0x00004c00010b7983 */ /* 0x002f280000300800 */
[----:B------:R-:W5:Y:S04]  /*102d0*/  LDL.LU R17, [R1+0x50] ;  /* 0x0000500001117983 */ /* 0x000f680000300800 */
[----:B------:R-:W2:Y:S01]  /*102e0*/  LDL.LU R16, [R1+0x54] ;  /* 0x0000540001107983 */ /* 0x000ea20000300800 */
[----:B------:R-:W-:-:S03]  /*102f0*/  IMAD.MOV.U32 R3, RZ, RZ, 0x1 ;  /* 0x00000001ff037424 */ /* 0x000fc600078e00ff */
[----:B------:R-:W5:Y:S02]  /*10300*/  LDL R15, [R1+0x64] ;  /* 0x00006400010f7983 */ /* 0x000f640000100800 */
[----:B------:R-:W-:Y:S02]  /*10310*/  ISETP.NE.AND P1, PT, R3, c[0x0][0x4e8], PT ;  /* 0x00013a0003007a0c */ /* 0x000fe40003f25270 */
[----:B------:R-:W5:Y:S01]  /*10320*/  LDL R45, [R1+0x3c] ;  /* 0x00003c00012d7983 */ /* 0x000f620000100800 */
[----:B------:R-:W-:Y:S02]  /*10330*/  ULDC UR5, c[0x0][0x4e8] ;  /* 0x00013a0000057ab9 */ /* 0x000fe40000000800 */
[----:B------:R-:W-:Y:S02]  /*10340*/  ULDC UR4, c[0x0][0x388] ;  /* 0x0000e20000047ab9 */ /* 0x000fe40000000800 */
[----:B------:R-:W-:Y:S01]  /*10350*/  UIMAD UR4, UR5, UR4, URZ ;  /* 0x00000004050472a4 */ /* 0x000fe2000f8e023f */
[----:B------:R-:W-:Y:S01]  /*10360*/  BSSY B0, `(.L_x_969) ;  /* 0x00000bf000007945 */ /* 0x000fe20003800000 */
[----:B---3--:R-:W-:Y:S01]  /*10370*/  SHF.R.S32.HI R0, RZ, 0x1f, R5 ;  /* 0x0000001fff007819 */ /* 0x008fe20000011405 */
[----:B------:R-:W-:-:S04]  /*10380*/  IMAD.WIDE.U32 R6, R5, c[0x0][0x4d0], RZ ;  /* 0x0001340005067a25 */ /* 0x000fc800078e00ff */
[C---:B------:R-:W-:Y:S02]  /*10390*/  IMAD R2, R0.reuse, c[0x0][0x4d0], RZ ;  /* 0x0001340000027a24 */ /* 0x040fe400078e02ff */
[----:B------:R-:W-:Y:S02]  /*103a0*/  IMAD R4, R0, c[0x0][0x438], RZ ;  /* 0x00010e0000047a24 */ /* 0x000fe400078e02ff */
[----:B------:R-:W-:Y:S01]  /*103b0*/  IMAD R3, R5, c[0x0][0x4d4], R2 ;  /* 0x0001350005037a24 */ /* 0x000fe200078e0202 */
[----:B----4-:R-:W-:Y:S01]  /*103c0*/  SHF.R.S32.HI R2, RZ, 0x1f, R11 ;  /* 0x0000001fff027819 */ /* 0x010fe2000001140b */
[----:B--2---:R-:W-:Y:S02]  /*103d0*/  IMAD.IADD R0, R8, 0x1, R16 ;  /* 0x0000000108007824 */ /* 0x004fe400078e0210 */
[----:B------:R-:W-:Y:S02]  /*103e0*/  IMAD.IADD R7, R7, 0x1, R3 ;  /* 0x0000000107077824 */ /* 0x000fe400078e0203 */
[----:B------:R-:W-:-:S02]  /*103f0*/  IMAD R9, R2, c[0x0][0x4d8], RZ ;  /* 0x0001360002097a24 */ /* 0x000fc400078e02ff */
[----:B------:R-:W-:-:S04]  /*10400*/  IMAD.WIDE.U32 R6, R11, c[0x0][0x4d8], R6 ;  /* 0x000136000b067a25 */ /* 0x000fc800078e0006 */
[----:B------:R-:W-:Y:S02]  /*10410*/  IMAD R9, R11, c[0x0][0x4dc], R9 ;  /* 0x000137000b097a24 */ /* 0x000fe400078e0209 */
[----:B------:R-:W-:Y:S02]  /*10420*/  IMAD R8, R5, c[0x0][0x43c], R4 ;  /* 0x00010f0005087a24 */ /* 0x000fe400078e0204 */
[----:B------:R-:W-:-:S04]  /*10430*/  @P1 IMAD.HI.U32 R10, R0, c[0x0][0x4ec], RZ ;  /* 0x00013b00000a1a27 */ /* 0x000fc800078e00ff */
[----:B------:R-:W-:Y:S01]  /*10440*/  IMAD.IADD R7, R7, 0x1, R9 ;  /* 0x0000000107077824 */ /* 0x000fe200078e0209 */
[----:B-----5:R-:W-:Y:S01]  /*10450*/  SHF.R.S32.HI R9, RZ, 0x1f, R17 ;  /* 0x0000001fff097819 */ /* 0x020fe20000011411 */
[----:B------:R-:W-:-:S04]  /*10460*/  IMAD.WIDE.U32 R4, R5, c[0x0][0x438], RZ ;  /* 0x00010e0005047a25 */ /* 0x000fc800078e00ff */
[----:B------:R-:W-:Y:S01]  /*10470*/  IMAD.MOV.U32 R3, RZ, RZ, R0 ;  /* 0x000000ffff037224 */ /* 0x000fe200078e0000 */
[----:B------:R-:W-:Y:S01]  /*10480*/  @P1 SHF.R.U32.HI R3, RZ, c[0x0][0x4f0], R10 ;  /* 0x00013c00ff031a19 */ /* 0x000fe2000001160a */
[----:B------:R-:W-:Y:S02]  /*10490*/  IMAD.IADD R5, R5, 0x1, R8 ;  /* 0x0000000105057824 */ /* 0x000fe400078e0208 */
[----:B------:R-:W-:Y:S02]  /*104a0*/  IMAD R2, R2, c[0x0][0x440], RZ ;  /* 0x0001100002027a24 */ /* 0x000fe400078e02ff */
[----:B------:R-:W-:Y:S02]  /*104b0*/  IMAD R10, R9, c[0x0][0x4e0], RZ ;  /* 0x00013800090a7a24 */ /* 0x000fe400078e02ff */
[C---:B------:R-:W-:Y:S02]  /*104c0*/  IMAD R14, R11.reuse, c[0x0][0x444], R2 ;  /* 0x000111000b0e7a24 */ /* 0x040fe400078e0202 */
[----:B------:R-:W-:-:S04]  /*104d0*/  IMAD.WIDE.U32 R4, R11, c[0x0][0x440], R4 ;  /* 0x000110000b047a25 */ /* 0x000fc800078e0004 */
[----:B------:R-:W-:-:S04]  /*104e0*/  IMAD.WIDE.U32 R6, R17, c[0x0][0x4e0], R6 ;  /* 0x0001380011067a25 */ /* 0x000fc800078e0006 */
[----:B------:R-:W-:Y:S02]  /*104f0*/  IMAD R11, R17, c[0x0][0x4e4], R10 ;  /* 0x00013900110b7a24 */ /* 0x000fe400078e020a */
[----:B------:R-:W-:Y:S01]  /*10500*/  @P1 IMAD.HI.U32 R10, R0, c[0x0][0x4ec], RZ ;  /* 0x00013b00000a1a27 */ /* 0x000fe200078e00ff */
[----:B------:R-:W-:Y:S02]  /*10510*/  SHF.R.S32.HI R12, RZ, 0x1f, R3 ;  /* 0x0000001fff0c7819 */ /* 0x000fe40000011403 */
[----:B------:R-:W-:Y:S01]  /*10520*/  IADD3 R6, P0, R3, R6, RZ ;  /* 0x0000000603067210 */ /* 0x000fe20007f1e0ff */
[----:B------:R-:W-:Y:S01]  /*10530*/  IMAD.MOV.U32 R2, RZ, RZ, R0 ;  /* 0x000000ffff027224 */ /* 0x000fe200078e0000 */
[----:B------:R-:W-:Y:S01]  /*10540*/  @P1 SHF.R.U32.HI R2, RZ, c[0x0][0x4f0], R10 ;  /* 0x00013c00ff021a19 */ /* 0x000fe2000001160a */
[----:B------:R-:W-:Y:S01]  /*10550*/  IMAD.IADD R5, R5, 0x1, R14 ;  /* 0x0000000105057824 */ /* 0x000fe200078e020e */
[----:B------:R-:W-:Y:S01]  /*10560*/  IADD3.X R7, R12, R7, R11, P0, !PT ;  /* 0x000000070c077210 */ /* 0x000fe200007fe40b */
[----:B------:R-:W-:-:S02]  /*10570*/  IMAD.MOV R8, RZ, RZ, -R3 ;  /* 0x000000ffff087224 */ /* 0x000fc400078e0a03 */
[----:B------:R-:W-:Y:S01]  /*10580*/  IMAD.WIDE.U32 R10, R17, c[0x0][0x448], R4 ;  /* 0x00011200110a7a25 */ /* 0x000fe200078e0004 */
[----:B------:R-:W-:-:S03]  /*10590*/  SHF.R.S32.HI R5, RZ, 0x1f, R2 ;  /* 0x0000001fff057819 */ /* 0x000fc60000011402 */
[----:B------:R-:W-:Y:S02]  /*105a0*/  IMAD.MOV R14, RZ, RZ, -R2 ;  /* 0x000000ffff0e7224 */ /* 0x000fe400078e0a02 */
[--C-:B------:R-:W-:Y:S02]  /*105b0*/  IMAD R8, R8, c[0x0][0x4e8], R0.reuse ;  /* 0x00013a0008087a24 */ /* 0x100fe400078e0200 */
[----:B------:R-:W-:Y:S02]  /*105c0*/  IMAD R9, R9, c[0x0][0x448], RZ ;  /* 0x0001120009097a24 */ /* 0x000fe400078e02ff */
[----:B------:R-:W-:Y:S02]  /*105d0*/  IMAD R14, R14, c[0x0][0x4e8], R0 ;  /* 0x00013a000e0e7a24 */ /* 0x000fe400078e0200 */
[----:B------:R-:W-:Y:S02]  /*105e0*/  IMAD R0, R5, c[0x0][0x430], RZ ;  /* 0x00010c0005007a24 */ /* 0x000fe400078e02ff */
[----:B------:R-:W-:-:S02]  /*105f0*/  IMAD R9, R17, c[0x0][0x44c], R9 ;  /* 0x0001130011097a24 */ /* 0x000fc400078e0209 */
[----:B------:R-:W-:Y:S02]  /*10600*/  IMAD R17, R2, c[0x0][0x434], R0 ;  /* 0x00010d0002117a24 */ /* 0x000fe400078e0200 */
[----:B------:R-:W-:Y:S02]  /*10610*/  IMAD.IADD R0, R15, 0x1, R16 ;  /* 0x000000010f007824 */ /* 0x000fe400078e0210 */
[----:B------:R-:W1:Y:S01]  /*10620*/  S2R R16, SR_TID.X ;  /* 0x0000000000107919 */ /* 0x000e620000002100 */
[----:B------:R-:W-:Y:S01]  /*10630*/  SHF.R.S32.HI R13, RZ, 0x1f, R8 ;  /* 0x0000001fff0d7819 */ /* 0x000fe20000011408 */
[----:B------:R-:W-:-:S04]  /*10640*/  IMAD.WIDE.U32 R6, R8, c[0x0][0x4c8], R6 ;  /* 0x0001320008067a25 */ /* 0x000fc800078e0006 */
[----:B------:R-:W-:-:S04]  /*10650*/  IMAD R3, R13, c[0x0][0x4c8], RZ ;  /* 0x000132000d037a24 */ /* 0x000fc800078e02ff */
[----:B------:R-:W-:Y:S01]  /*10660*/  IMAD R3, R8, c[0x0][0x4cc], R3 ;  /* 0x0001330008037a24 */ /* 0x000fe200078e0203 */
[----:B------:R-:W-:-:S03]  /*10670*/  LEA R4, P0, R6, c[0x0][0x4a8], 0x2 ;  /* 0x00012a0006047a11 */ /* 0x000fc600078010ff */
[----:B------:R-:W-:Y:S01]  /*10680*/  IMAD.IADD R3, R7, 0x1, R3 ;  /* 0x0000000107037824 */ /* 0x000fe200078e0203 */
[----:B-1----:R-:W-:-:S04]  /*10690*/  SHF.R.S32.HI R15, RZ, 0x1f, R16 ;  /* 0x0000001fff0f7819 */ /* 0x002fc80000011410 */
[----:B------:R-:W-:Y:S02]  /*106a0*/  LEA.HI.X R3, R6, c[0x0][0x4ac], R3, 0x2, P0 ;  /* 0x00012b0006037a11 */ /* 0x000fe400000f1403 */
[----:B------:R-:W-:Y:S01]  /*106b0*/  LEA.HI R15, R15, R16, RZ, 0x5 ;  /* 0x000000100f0f7211 */ /* 0x000fe200078f28ff */
[----:B------:R-:W-:-:S03]  /*106c0*/  IMAD.IADD R9, R11, 0x1, R9 ;  /* 0x000000010b097824 */ /* 0x000fc600078e0209 */
[----:B------:R-:W-:Y:S01]  /*106d0*/  LOP3.LUT R15, R15, 0xffffffe0, RZ, 0xc0, !PT ;  /* 0xffffffe00f0f7812 */ /* 0x000fe200078ec0ff */
[----:B------:R-:W-:Y:S01]  /*106e0*/  IMAD.MOV.U32 R8, RZ, RZ, R10 ;  /* 0x000000ffff087224 */ /* 0x000fe200078e000a */
[----:B------:R-:W-:Y:S04]  /*106f0*/  SHFL.IDX PT, R12, R4, RZ, 0x1c1f ;  /* 0x001c1fff040c7589 */ /* 0x000fe800000e0000 */
[----:B------:R-:W1:Y:S01]  /*10700*/  SHFL.IDX PT, R13, R3, RZ, 0x1c1f ;  /* 0x001c1fff030d7589 */ /* 0x000e6200000e0000 */
[----:B------:R-:W-:-:S03]  /*10710*/  IMAD.IADD R15, R16, 0x1, -R15 ;  /* 0x00000001100f7824 */ /* 0x000fc600078e0a0f */
[----:B------:R-:W-:Y:S04]  /*10720*/  SHFL.IDX PT, R10, R4, 0x1, 0x1c1f ;  /* 0x003c1f00040a7f89 */ /* 0x000fe800000e0000 */
[----:B------:R-:W2:Y:S01]  /*10730*/  SHFL.IDX PT, R11, R3, 0x1, 0x1c1f ;  /* 0x003c1f00030b7f89 */ /* 0x000ea200000e0000 */
[----:B------:R-:W-:Y:S01]  /*10740*/  IMAD.WIDE.U32 R8, R2, c[0x0][0x430], R8 ;  /* 0x00010c0002087a25 */ /* 0x000fe200078e0008 */
[----:B------:R-:W-:Y:S02]  /*10750*/  LOP3.LUT P5, RZ, R15, 0x3, RZ, 0xc0, !PT ;  /* 0x000000030fff7812 */ /* 0x000fe400078ac0ff */
[C---:B------:R-:W-:Y:S01]  /*10760*/  IADD3 R2, R0.reuse, 0x8, RZ ;  /* 0x0000000800027810 */ /* 0x040fe20007ffe0ff */
[----:B------:R-:W-:Y:S01]  /*10770*/  SHFL.IDX PT, R6, R4, 0x2, 0x1c1f ;  /* 0x005c1f0004067f89 */ /* 0x000fe200000e0000 */
[----:B------:R-:W-:-:S03]  /*10780*/  ISETP.GE.OR P1, PT, R0, UR4, P5 ;  /* 0x0000000400007c0c */ /* 0x000fc6000af26670 */
[----:B------:R-:W3:Y:S01]  /*10790*/  SHFL.IDX PT, R7, R3, 0x2, 0x1c1f ;  /* 0x005c1f0003077f89 */ /* 0x000ee200000e0000 */
[----:B------:R-:W-:-:S03]  /*107a0*/  SHF.R.S32.HI R16, RZ, 0x1f, R14 ;  /* 0x0000001fff107819 */ /* 0x000fc6000001140e */
[----:B------:R-:W-:Y:S01]  /*107b0*/  SHFL.IDX PT, R4, R4, 0x3, 0x1c1f ;  /* 0x007c1f0004047f89 */ /* 0x000fe200000e0000 */
[----:B------:R-:W-:-:S03]  /*107c0*/  ISETP.GE.OR P4, PT, R2, UR4, P5 ;  /* 0x0000000402007c0c */ /* 0x000fc6000af86670 */
[----:B------:R4:W5:Y:S01]  /*107d0*/  SHFL.IDX PT, R5, R3, 0x3, 0x1c1f ;  /* 0x007c1f0003057f89 */ /* 0x00096200000e0000 */
[C---:B------:R-:W-:Y:S02]  /*107e0*/  IADD3 R15, R0.reuse, 0x40, RZ ;  /* 0x00000040000f7810 */ /* 0x040fe40007ffe0ff */
[----:B------:R-:W-:Y:S02]  /*107f0*/  ISETP.GE.AND P3, PT, R0, UR4, PT ;  /* 0x0000000400007c0c */ /* 0x000fe4000bf66270 */
[----:B------:R-:W-:Y:S01]  /*10800*/  ISETP.GE.AND P2, PT, R2, UR4, PT ;  /* 0x0000000402007c0c */ /* 0x000fe2000bf46270 */
[----:B------:R-:W-:Y:S01]  /*10810*/  IMAD.MOV.U32 R2, RZ, RZ, R8 ;  /* 0x000000ffff027224 */ /* 0x000fe200078e0008 */
[----:B------:R-:W-:Y:S02]  /*10820*/  IADD3 R0, R0, 0x48, RZ ;  /* 0x0000004800007810 */ /* 0x000fe40007ffe0ff */
[----:B------:R-:W-:Y:S02]  /*10830*/  ISETP.GE.OR P0, PT, R15, UR4, P5 ;  /* 0x000000040f007c0c */ /* 0x000fe4000af06670 */
[----:B------:R-:W-:Y:S01]  /*10840*/  ISETP.GE.OR P5, PT, R0, UR4, P5 ;  /* 0x0000000400007c0c */ /* 0x000fe2000afa6670 */
[----:B-1----:R1:W-:Y:S01]  /*10850*/  @!P1 ST.E [R12.64], R19 ;  /* 0x000000130c009985 */ /* 0x0023e2000c101908 */
[----:B----4-:R-:W-:-:S02]  /*10860*/  IMAD.IADD R3, R9, 0x1, R17 ;  /* 0x0000000109037824 */ /* 0x010fc400078e0211 */
[----:B------:R-:W-:Y:S02]  /*10870*/  IMAD R9, R16, c[0x0][0x428], RZ ;  /* 0x00010a0010097a24 */ /* 0x000fe400078e02ff */
[----:B------:R-:W-:-:S04]  /*10880*/  IMAD.WIDE.U32 R2, R14, c[0x0][0x428], R2 ;  /* 0x00010a000e027a25 */ /* 0x000fc800078e0002 */
[----:B------:R-:W-:Y:S01]  /*10890*/  IMAD R8, R14, c[0x0][0x42c], R9 ;  /* 0x00010b000e087a24 */ /* 0x000fe200078e0209 */
[----:B--2---:R2:W-:Y:S01]  /*108a0*/  @!P4 ST.E [R10.64], R20 ;  /* 0x000000140a00c985 */ /* 0x0045e2000c101908 */
[----:B------:R-:W-:Y:S02]  /*108b0*/  LEA R29, P4, R2, c[0x0][0x400], 0x2 ;  /* 0x00010000021d7a11 */ /* 0x000fe400078810ff */
[----:B------:R-:W-:Y:S01]  /*108c0*/  IMAD.IADD R3, R3, 0x1, R8 ;  /* 0x0000000103037824 */ /* 0x000fe200078e0208 */
[----:B---3--:R3:W-:Y:S01]  /*108d0*/  @!P0 ST.E [R6.64], R21 ;  /* 0x0000001506008985 */ /* 0x0087e2000c101908 */
[----:B------:R-:W-:-:S03]  /*108e0*/  ISETP.GE.AND P1, PT, R15, UR4, PT ;  /* 0x000000040f007c0c */ /* 0x000fc6000bf26270 */
[----:B------:R-:W-:Y:S01]  /*108f0*/  LEA.HI.X R26, R2, c[0x0][0x404], R3, 0x2, P4 ;  /* 0x00010100021a7a11 */ /* 0x000fe200020f1403 */
[----:B-----5:R4:W-:Y:S01]  /*10900*/  @!P5 ST.E [R4.64], R18 ;  /* 0x000000120400d985 */ /* 0x0209e2000c101908 */
[----:B------:R-:W-:Y:S02]  /*10910*/  ISETP.GE.AND P0, PT, R0, UR4, PT ;  /* 0x0000000400007c0c */ /* 0x000fe4000bf06270 */
[C---:B------:R-:W-:Y:S01]  /*10920*/  IADD3 R17, R45.reuse, 0x8, RZ ;  /* 0x000000082d117810 */ /* 0x040fe20007ffe0ff */
[----:B------:R4:W4:Y:S01]  /*10930*/  SHFL.IDX PT, R0, R29, RZ, 0x1c1f ;  /* 0x001c1fff1d007589 */ /* 0x00092200000e0000 */
[C---:B------:R-:W-:Y:S02]  /*10940*/  IADD3 R16, R45.reuse, 0x10, RZ ;  /* 0x000000102d107810 */ /* 0x040fe40007ffe0ff */
[C---:B------:R-:W-:Y:S01]  /*10950*/  IADD3 R15, R45.reuse, 0x18, RZ ;  /* 0x000000182d0f7810 */ /* 0x040fe20007ffe0ff */
[----:B------:R4:W4:Y:S01]  /*10960*/  SHFL.IDX PT, R2, R26, RZ, 0x1c1f ;  /* 0x001c1fff1a027589 */ /* 0x00092200000e0000 */
[----:B------:R-:W-:-:S02]  /*10970*/  IADD3 R14, R45, 0x20, RZ ;  /* 0x000000202d0e7810 */ /* 0x000fc40007ffe0ff */
[C---:B-1----:R-:W-:Y:S02]  /*10980*/  IADD3 R13, R45.reuse, 0x28, RZ ;  /* 0x000000282d0d7810 */ /* 0x042fe40007ffe0ff */
[C---:B------:R-:W-:Y:S02]  /*10990*/  IADD3 R12, R45.reuse, 0x30, RZ ;  /* 0x000000302d0c7810 */ /* 0x040fe40007ffe0ff */
[C---:B------:R-:W-:Y:S02]  /*109a0*/  IADD3 R9, R45.reuse, 0x48, RZ ;  /* 0x000000482d097810 */ /* 0x040fe40007ffe0ff */
[C---:B------:R-:W-:Y:S02]  /*109b0*/  IADD3 R8, R45.reuse, 0x50, RZ ;  /* 0x000000502d087810 */ /* 0x040fe40007ffe0ff */
[C---:B--2---:R-:W-:Y:S02]  /*109c0*/  IADD3 R11, R45.reuse, 0x38, RZ ;  /* 0x000000382d0b7810 */ /* 0x044fe40007ffe0ff */
[----:B------:R-:W-:-:S02]  /*109d0*/  IADD3 R10, R45, 0x40, RZ ;  /* 0x000000402d0a7810 */ /* 0x000fc40007ffe0ff */
[C---:B---3--:R-:W-:Y:S02]  /*109e0*/  IADD3 R7, R45.reuse, 0x58, RZ ;  /* 0x000000582d077810 */ /* 0x048fe40007ffe0ff */
[C---:B------:R-:W-:Y:S02]  /*109f0*/  IADD3 R3, R45.reuse, 0x60, RZ ;  /* 0x000000602d037810 */ /* 0x040fe40007ffe0ff */
[C---:B------:R-:W-:Y:S02]  /*10a00*/  IADD3 R6, R45.reuse, 0x68, RZ ;  /* 0x000000682d067810 */ /* 0x040fe40007ffe0ff */
[C---:B----4-:R-:W-:Y:S02]  /*10a10*/  IADD3 R5, R45.reuse, 0x70, RZ ;  /* 0x000000702d057810 */ /* 0x050fe40007ffe0ff */
[----:B------:R-:W-:Y:S02]  /*10a20*/  IADD3 R4, R45, 0x78, RZ ;  /* 0x000000782d047810 */ /* 0x000fe40007ffe0ff */
        /* <DEDUP_REMOVED lines=15> */
[----:B------:R-:W-:Y:S01]  /*10b20*/  SHF.R.S32.HI R43, RZ, 0x1f, R4 ;  /* 0x0000001fff2b7819 */ /* 0x000fe20000011404 */
[----:B------:R-:W-:Y:S05]  /*10b30*/  @P3 BRA `(.L_x_970) ;  /* 0x0000041000003947 */ /* 0x000fea0003800000 */
[----:B------:R-:W-:Y:S02]  /*10b40*/  ISETP.GE.AND P5, PT, R45, c[0x0][0x3c8], PT ;  /* 0x0000f2002d007a0c */ /* 0x000fe40003fa6270 */
[----:B------:R-:W-:Y:S02]  /*10b50*/  ISETP.GE.AND P4, PT, R17, c[0x0][0x3c8], PT ;  /* 0x0000f20011007a0c */ /* 0x000fe40003f86270 */
[----:B------:R-:W-:-:S09]  /*10b60*/  ISETP.GE.AND P6, PT, R6, c[0x0][0x3c8], PT ;  /* 0x0000f20006007a0c */ /* 0x000fd20003fc6270 */
[----:B------:R-:W-:-:S04]  /*10b70*/  @!P5 LEA R18, P3, R45, R0, 0x2 ;  /* 0x000000002d12d211 */ /* 0x000fc800078610ff */
[----:B------:R-:W-:Y:S02]  /*10b80*/  @!P5 LEA.HI.X R19, R45, R2, R27, 0x2, P3 ;  /* 0x000000022d13d211 */ /* 0x000fe400018f141b */
[----:B------:R-:W-:-:S03]  /*10b90*/  ISETP.GE.AND P3, PT, R16, c[0x0][0x3c8], PT ;  /* 0x0000f20010007a0c */ /* 0x000fc60003f66270 */
[----:B------:R1:W-:Y:S02]  /*10ba0*/  @!P5 ST.E.64 [R18.64], R140 ;  /* 0x0000008c1200d985 */ /* 0x0003e4000c101b08 */
[----:B-1----:R-:W-:-:S04]  /*10bb0*/  @!P4 LEA R18, P5, R17, R0, 0x2 ;  /* 0x000000001112c211 */ /* 0x002fc800078a10ff */
        /* <DEDUP_REMOVED lines=42> */
[----:B------:R1:W-:Y:S01]  /*10e60*/  @!P3 ST.E.64 [R18.64], R96 ;  /* 0x000000601200b985 */ /* 0x0003e2000c101b08 */
[----:B------:R-:W-:-:S04]  /*10e70*/  @!P5 LEA R24, P3, R3, R0, 0x2 ;  /* 0x000000000318d211 */ /* 0x000fc800078610ff */
[----:B------:R-:W-:Y:S02]  /*10e80*/  @!P5 LEA.HI.X R25, R3, R2, R40, 0x2, P3 ;  /* 0x000000020319d211 */ /* 0x000fe400018f1428 */
[----:B------:R-:W-:Y:S02]  /*10e90*/  ISETP.GE.AND P5, PT, R5, c[0x0][0x3c8], PT ;  /* 0x0000f20005007a0c */ /* 0x000fe40003fa6270 */
[----:B------:R-:W-:-:S04]  /*10ea0*/  @!P6 LEA R22, P3, R6, R0, 0x2 ;  /* 0x000000000616e211 */ /* 0x000fc800078610ff */
[----:B------:R-:W-:-:S07]  /*10eb0*/  @!P6 LEA.HI.X R23, R6, R2, R41, 0x2, P3 ;  /* 0x000000020617e211 */ /* 0x000fce00018f1429 */
[----:B------:R-:W-:-:S04]  /*10ec0*/  @!P5 LEA R20, P3, R5, R0, 0x2 ;  /* 0x000000000514d211 */ /* 0x000fc800078610ff */
[----:B------:R-:W-:Y:S02]  /*10ed0*/  @!P5 LEA.HI.X R21, R5, R2, R42, 0x2, P3 ;  /* 0x000000020515d211 */ /* 0x000fe400018f142a */
[----:B-1----:R-:W-:-:S04]  /*10ee0*/  @!P4 LEA R18, P3, R4, R0, 0x2 ;  /* 0x000000000412c211 */ /* 0x002fc800078610ff */
[----:B------:R-:W-:Y:S02]  /*10ef0*/  @!P4 LEA.HI.X R19, R4, R2, R43, 0x2, P3 ;  /* 0x000000020413c211 */ /* 0x000fe400018f142b */
[----:B------:R-:W-:-:S13]  /*10f00*/  ISETP.GE.AND P3, PT, R3, c[0x0][0x3c8], PT ;  /* 0x0000f20003007a0c */ /* 0x000fda0003f66270 */
[----:B------:R1:W-:Y:S04]  /*10f10*/  @!P3 ST.E.64 [R24.64], R100 ;  /* 0x000000641800b985 */ /* 0x0003e8000c101b08 */
[----:B------:R1:W-:Y:S04]  /*10f20*/  @!P6 ST.E.64 [R22.64], R112 ;  /* 0x000000701600e985 */ /* 0x0003e8000c101b08 */
[----:B------:R1:W-:Y:S04]  /*10f30*/  @!P5 ST.E.64 [R20.64], R116 ;  /* 0x000000741400d985 */ /* 0x0003e8000c101b08 */
[----:B------:R1:W-:Y:S02]  /*10f40*/  @!P4 ST.E.64 [R18.64], R128 ;  /* 0x000000801200c985 */ /* 0x0003e4000c101b08 */
.L_x_970:
[----:B------:R-:W-:Y:S05]  /*10f50*/  BSYNC B0 ;  /* 0x0000000000007941 */ /* 0x000fea0003800000 */
.L_x_969:
[----:B------:R2:W3:Y:S01]  /*10f60*/  SHFL.IDX PT, R2, R26, 0x1, 0x1c1f ;  /* 0x003c1f001a027f89 */ /* 0x0004e200000e0000 */
[----:B------:R-:W-:Y:S03]  /*10f70*/  BSSY B0, `(.L_x_971) ;  /* 0x0000043000007945 */ /* 0x000fe60003800000 */
[----:B------:R2:W4:Y:S01]  /*10f80*/  SHFL.IDX PT, R0, R29, 0x1, 0x1c1f ;  /* 0x003c1f001d007f89 */ /* 0x00052200000e0000 */
[----:B------:R-:W-:Y:S05]  /*10f90*/  @P2 BRA `(.L_x_972) ;  /* 0x0000040000002947 */ /* 0x000fea0003800000 */
[----:B------:R-:W-:Y:S02]  /*10fa0*/  ISETP.GE.AND P5, PT, R45, c[0x0][0x3c8], PT ;  /* 0x0000f2002d007a0c */ /* 0x000fe40003fa6270 */
[----:B------:R-:W-:-:S02]  /*10fb0*/  ISETP.GE.AND P2, PT, R17, c[0x0][0x3c8], PT ;  /* 0x0000f20011007a0c */ /* 0x000fc40003f46270 */
[----:B------:R-:W-:-:S09]  /*10fc0*/  ISETP.GE.AND P3, PT, R16, c[0x0][0x3c8], PT ;  /* 0x0000f20010007a0c */ /* 0x000fd20003f66270 */
[----:B-1--4-:R-:W-:-:S04]  /*10fd0*/  @!P5 LEA R18, P4, R45, R0, 0x2 ;  /* 0x000000002d12d211 */ /* 0x012fc800078810ff */
[----:B---3--:R-:W-:Y:S02]  /*10fe0*/  @!P5 LEA.HI.X R19, R45, R2, R27, 0x2, P4 ;  /* 0x000000022d13d211 */ /* 0x008fe400020f141b */
[----:B------:R-:W-:-:S03]  /*10ff0*/  @!P2 LEA R20, P4, R17, R0, 0x2 ;  /* 0x000000001114a211 */ /* 0x000fc600078810ff */
[----:B------:R1:W-:Y:S01]  /*11000*/  @!P5 ST.E.64 [R18.64], R142 ;  /* 0x0000008e1200d985 */ /* 0x0003e2000c101b08 */
[----:B------:R-:W-:Y:S02]  /*11010*/  ISETP.GE.AND P5, PT, R15, c[0x0][0x3c8], PT ;  /* 0x0000f2000f007a0c */ /* 0x000fe40003fa6270 */
[----:B------:R-:W-:-:S05]  /*11020*/  @!P2 LEA.HI.X R21, R17, R2, R28, 0x2, P4 ;  /* 0x000000021115a211 */ /* 0x000fca00020f141c */
[----:B------:R3:W-:Y:S01]  /*11030*/  @!P2 ST.E.64 [R20.64], R162 ;  /* 0x000000a21400a985 */ /* 0x0007e2000c101b08 */
[----:B------:R-:W-:Y:S02]  /*11040*/  ISETP.GE.AND P2, PT, R14, c[0x0][0x3c8], PT ;  /* 0x0000f2000e007a0c */ /* 0x000fe40003f46270 */
[----:B-1----:R-:W-:-:S04]  /*11050*/  @!P3 LEA R18, P4, R16, R0, 0x2 ;  /* 0x000000001012b211 */ /* 0x002fc800078810ff */
[----:B------:R-:W-:Y:S02]  /*11060*/  @!P3 LEA.HI.X R19, R16, R2, R30, 0x2, P4 ;  /* 0x000000021013b211 */ /* 0x000fe400020f141e */
[----:B---3--:R-:W-:-:S03]  /*11070*/  @!P5 LEA R20, P4, R15, R0, 0x2 ;  /* 0x000000000f14d211 */ /* 0x008fc600078810ff */
        /* <DEDUP_REMOVED lines=33> */
[----:B------:R-:W-:Y:S02]  /*11290*/  @!P3 LEA.HI.X R21, R7, R2, R38, 0x2, P4 ;  /* 0x000000020715b211 */ /* 0x000fe400020f1426 */
[----:B------:R-:W-:-:S03]  /*112a0*/  ISETP.GE.AND P4, PT, R6, c[0x0][0x3c8], PT ;  /* 0x0000f20006007a0c */ /* 0x000fc60003f86270 */
[----:B------:R3:W-:Y:S01]  /*112b0*/  @!P3 ST.E.64 [R20.64], R98 ;  /* 0x000000621400b985 */ /* 0x0007e2000c101b08 */
[----:B------:R-:W-:Y:S02]  /*112c0*/  ISETP.GE.AND P3, PT, R5, c[0x0][0x3c8], PT ;  /* 0x0000f20005007a0c */ /* 0x000fe40003f66270 */
[----:B-1----:R-:W-:-:S04]  /*112d0*/  @!P5 LEA R18, P2, R3, R0, 0x2 ;  /* 0x000000000312d211 */ /* 0x002fc800078410ff */
[----:B------:R-:W-:Y:S02]  /*112e0*/  @!P5 LEA.HI.X R19, R3, R2, R40, 0x2, P2 ;  /* 0x000000020313d211 */ /* 0x000fe400010f1428 */
[----:B------:R-:W-:-:S03]  /*112f0*/  ISETP.GE.AND P2, PT, R4, c[0x0][0x3c8], PT ;  /* 0x0000f20004007a0c */ /* 0x000fc60003f46270 */
[----:B------:R1:W-:Y:S01]  /*11300*/  @!P5 ST.E.64 [R18.64], R102 ;  /* 0x000000661200d985 */ /* 0x0003e2000c101b08 */
[----:B------:R-:W-:-:S04]  /*11310*/  @!P4 LEA R22, P5, R6, R0, 0x2 ;  /* 0x000000000616c211 */ /* 0x000fc800078a10ff */
[----:B------:R-:W-:Y:S02]  /*11320*/  @!P4 LEA.HI.X R23, R6, R2, R41, 0x2, P5 ;  /* 0x000000020617c211 */ /* 0x000fe400028f1429 */
[----:B---3--:R-:W-:-:S03]  /*11330*/  @!P3 LEA R20, P5, R5, R0, 0x2 ;  /* 0x000000000514b211 */ /* 0x008fc600078a10ff */
[----:B------:R3:W-:Y:S01]  /*11340*/  @!P4 ST.E.64 [R22.64], R114 ;  /* 0x000000721600c985 */ /* 0x0007e2000c101b08 */
[----:B------:R-:W-:-:S05]  /*11350*/  @!P3 LEA.HI.X R21, R5, R2, R42, 0x2, P5 ;  /* 0x000000020515b211 */ /* 0x000fca00028f142a */
[----:B------:R3:W-:Y:S01]  /*11360*/  @!P3 ST.E.64 [R20.64], R118 ;  /* 0x000000761400b985 */ /* 0x0007e2000c101b08 */
[----:B-1----:R-:W-:-:S04]  /*11370*/  @!P2 LEA R18, P5, R4, R0, 0x2 ;  /* 0x000000000412a211 */ /* 0x002fc800078a10ff */
[----:B------:R-:W-:-:S05]  /*11380*/  @!P2 LEA.HI.X R19, R4, R2, R43, 0x2, P5 ;  /* 0x000000020413a211 */ /* 0x000fca00028f142b */
[----:B------:R3:W-:Y:S04]  /*11390*/  @!P2 ST.E.64 [R18.64], R130 ;  /* 0x000000821200a985 */ /* 0x0007e8000c101b08 */
.L_x_972:
[----:B------:R-:W-:Y:S05]  /*113a0*/  BSYNC B0 ;  /* 0x0000000000007941 */ /* 0x000fea0003800000 */
.L_x_971:
[----:B---3--:R3:W1:Y:S01]  /*113b0*/  SHFL.IDX PT, R2, R26, 0x2, 0x1c1f ;  /* 0x005c1f001a027f89 */ /* 0x00866200000e0000 */
[----:B------:R-:W-:Y:S03]  /*113c0*/  BSSY B0, `(.L_x_973) ;  /* 0x0000043000007945 */ /* 0x000fe60003800000 */
[----:B----4-:R3:W4:Y:S01]  /*113d0*/  SHFL.IDX PT, R0, R29, 0x2, 0x1c1f ;  /* 0x005c1f001d007f89 */ /* 0x01072200000e0000 */
[----:B------:R-:W-:Y:S05]  /*113e0*/  @P1 BRA `(.L_x_974) ;  /* 0x0000040000001947 */ /* 0x000fea0003800000 */
[----:B------:R-:W-:Y:S02]  /*113f0*/  ISETP.GE.AND P3, PT, R45, c[0x0][0x3c8], PT ;  /* 0x0000f2002d007a0c */ /* 0x000fe40003f66270 */
[----:B------:R-:W-:Y:S02]  /*11400*/  ISETP.GE.AND P5, PT, R17, c[0x0][0x3c8], PT ;  /* 0x0000f20011007a0c */ /* 0x000fe40003fa6270 */
[----:B------:R-:W-:Y:S02]  /*11410*/  ISETP.GE.AND P2, PT, R16, c[0x0][0x3c8], PT ;  /* 0x0000f20010007a0c */ /* 0x000fe40003f46270 */
[----:B------:R-:W-:-:S07]  /*11420*/  ISETP.GE.AND P1, PT, R15, c[0x0][0x3c8], PT ;  /* 0x0000f2000f007a0c */ /* 0x000fce0003f26270 */
[----:B-1--4-:R-:W-:-:S04]  /*11430*/  @!P3 LEA R18, P4, R45, R0, 0x2 ;  /* 0x000000002d12b211 */ /* 0x012fc800078810ff */
[----:B------:R-:W-:Y:S02]  /*11440*/  @!P3 LEA.HI.X R19, R45, R2, R27, 0x2, P4 ;  /* 0x000000022d13b211 */ /* 0x000fe400020f141b */
        /* <DEDUP_REMOVED lines=8> */
[----:B----4-:R-:W-:-:S03]  /*114d0*/  @!P1 LEA R20, P4, R15, R0, 0x2 ;  /* 0x000000000f149211 */ /* 0x010fc600078810ff */
        /* <DEDUP_REMOVED lines=23> */
[----:B------:R-:W-:-:S03]  /*11650*/  @!P5 LEA R22, P4, R9, R0, 0x2 ;  /* 0x000000000916d211 */ /* 0x000fc600078810ff */
[----:B------:R1:W-:Y:S01]  /*11660*/  @!P3 ST.E.64 [R18.64], R72 ;  /* 0x000000481200b985 */ /* 0x0003e2000c101b08 */
[----:B------:R-:W-:Y:S02]  /*11670*/  @!P5 LEA.HI.X R23, R9, R2, R37, 0x2, P4 ;  /* 0x000000020917d211 */ /* 0x000fe400020f1425 */
[----:B------:R-:W-:Y:S02]  /*11680*/  ISETP.GE.AND P4, PT, R3, c[0x0][0x3c8], PT ;  /* 0x0000f20003007a0c */ /* 0x000fe40003f86270 */
[C---:B----4-:R-:W-:Y:S01]  /*11690*/  @!P2 LEA R20, P3, R8.reuse, R0, 0x2 ;  /* 0x000000000814a211 */ /* 0x050fe200078610ff */
[----:B------:R4:W-:Y:S03]  /*116a0*/  @!P5 ST.E.64 [R22.64], R76 ;  /* 0x0000004c1600d985 */ /* 0x0009e6000c101b08 */
        /* <DEDUP_REMOVED lines=8> */
[----:B------:R-:W-:Y:S02]  /*11730*/  ISETP.GE.AND P1, PT, R4, c[0x0][0x3c8], PT ;  /* 0x0000f20004007a0c */ /* 0x000fe40003f26270 */
[----:B------:R-:W-:Y:S02]  /*11740*/  @!P4 LEA.HI.X R25, R3, R2, R40, 0x2, P5 ;  /* 0x000000020319c211 */ /* 0x000fe400028f1428 */
[----:B----4-:R-:W-:-:S03]  /*11750*/  @!P3 LEA R22, P5, R6, R0, 0x2 ;  /* 0x000000000616b211 */ /* 0x010fc600078a10ff */
[----:B------:R4:W-:Y:S01]  /*11760*/  @!P4 ST.E.64 [R24.64], R104 ;  /* 0x000000681800c985 */ /* 0x0009e2000c101b08 */
[----:B------:R-:W-:Y:S02]  /*11770*/  @!P3 LEA.HI.X R23, R6, R2, R41, 0x2, P5 ;  /* 0x000000020617b211 */ /* 0x000fe400028f1429 */
[----:B-----5:R-:W-:-:S03]  /*11780*/  @!P2 LEA R20, P5, R5, R0, 0x2 ;  /* 0x000000000514a211 */ /* 0x020fc600078a10ff */
[----:B------:R4:W-:Y:S01]  /*11790*/  @!P3 ST.E.64 [R22.64], R108 ;  /* 0x0000006c1600b985 */ /* 0x0009e2000c101b08 */
[----:B------:R-:W-:-:S05]  /*117a0*/  @!P2 LEA.HI.X R21, R5, R2, R42, 0x2, P5 ;  /* 0x000000020515a211 */ /* 0x000fca00028f142a */
[----:B------:R4:W-:Y:S01]  /*117b0*/  @!P2 ST.E.64 [R20.64], R120 ;  /* 0x000000781400a985 */ /* 0x0009e2000c101b08 */
[----:B-1----:R-:W-:-:S04]  /*117c0*/  @!P1 LEA R18, P5, R4, R0, 0x2 ;  /* 0x0000000004129211 */ /* 0x002fc800078a10ff */
[----:B------:R-:W-:-:S05]  /*117d0*/  @!P1 LEA.HI.X R19, R4, R2, R43, 0x2, P5 ;  /* 0x0000000204139211 */ /* 0x000fca00028f142b */
[----:B------:R4:W-:Y:S04]  /*117e0*/  @!P1 ST.E.64 [R18.64], R124 ;  /* 0x0000007c12009985 */ /* 0x0009e8000c101b08 */
.L_x_974:
[----:B------:R-:W-:Y:S05]  /*117f0*/  BSYNC B0 ;  /* 0x0000000000007941 */ /* 0x000fea0003800000 */
.L_x_973:
[----:B-1----:R1:W2:Y:S04]  /*11800*/  SHFL.IDX PT, R2, R26, 0x3, 0x1c1f ;  /* 0x007c1f001a027f89 */ /* 0x0022a800000e0000 */
[----:B----4-:R1:W4:Y:S01]  /*11810*/  SHFL.IDX PT, R0, R29, 0x3, 0x1c1f ;  /* 0x007c1f001d007f89 */ /* 0x01032200000e0000 */
[----:B------:R-:W-:Y:S05]  /*11820*/  @P0 BRA `(.L_x_975) ;  /* 0x000006e000000947 */ /* 0x000fea0003800000 */
[----:B------:R-:W-:Y:S02]  /*11830*/  ISETP.GE.AND P3, PT, R45, c[0x0][0x3c8], PT ;  /* 0x0000f2002d007a0c */ /* 0x000fe40003f66270 */
[----:B------:R-:W-:Y:S02]  /*11840*/  ISETP.GE.AND P2, PT, R17, c[0x0][0x3c8], PT ;  /* 0x0000f20011007a0c */ /* 0x000fe40003f46270 */
[----:B------:R-:W-:Y:S02]  /*11850*/  ISETP.GE.AND P1, PT, R16, c[0x0][0x3c8], PT ;  /* 0x0000f20010007a0c */ /* 0x000fe40003f26270 */
[----:B------:R-:W-:-:S02]  /*11860*/  ISETP.GE.AND P0, PT, R15, c[0x0][0x3c8], PT ;  /* 0x0000f2000f007a0c */ /* 0x000fc40003f06270 */
[----:B------:R-:W-:-:S05]  /*11870*/  ISETP.GE.AND P4, PT, R14, c[0x0][0x3c8], PT ;  /* 0x0000f2000e007a0c */ /* 0x000fca0003f86270 */
[----:B----4-:R-:W-:-:S04]  /*11880*/  @!P3 LEA R18, P5, R45, R0, 0x2 ;  /* 0x000000002d12b211 */ /* 0x010fc800078a10ff */
[----:B--2---:R-:W-:Y:S02]  /*11890*/  @!P3 LEA.HI.X R19, R45, R2, R27, 0x2, P5 ;  /* 0x000000022d13b211 */ /* 0x004fe400028f141b */
[----:B------:R-:W-:-:S03]  /*118a0*/  @!P2 LEA R20, P5, R17, R0, 0x2 ;  /* 0x000000001114a211 */ /* 0x000fc600078a10ff */
[----:B------:R2:W-:Y:S01]  /*118b0*/  @!P3 ST.E.64 [R18.64], R146 ;  /* 0x000000921200b985 */ /* 0x0005e2000c101b08 */
[----:B------:R-:W-:Y:S02]  /*118c0*/  @!P2 LEA.HI.X R21, R17, R2, R28, 0x2, P5 ;  /* 0x000000021115a211 */ /* 0x000fe400028f141c */
[----:B------:R-:W-:-:S03]  /*118d0*/  ISETP.GE.AND P3, PT, R13, c[0x0][0x3c8], PT ;  /* 0x0000f2000d007a0c */ /* 0x000fc60003f66270 */
[----:B------:R4:W-:Y:S01]  /*118e0*/  @!P2 ST.E.64 [R20.64], R150 ;  /* 0x000000961400a985 */ /* 0x0009e2000c101b08 */
[----:B--2---:R-:W-:-:S04]  /*118f0*/  @!P1 LEA R18, P5, R16, R0, 0x2 ;  /* 0x0000000010129211 */ /* 0x004fc800078a10ff */
[----:B------:R-:W-:Y:S02]  /*11900*/  @!P1 LEA.HI.X R19, R16, R2, R30, 0x2, P5 ;  /* 0x0000000210139211 */ /* 0x000fe400028f141e */
[CC--:B----4-:R-:W-:Y:S02]  /*11910*/  @!P0 LEA R20, P2, R15.reuse, R0.reuse, 0x2 ;  /* 0x000000000f148211 */ /* 0x0d0fe400078410ff */
[----:B------:R-:W-:Y:S01]  /*11920*/  @!P4 LEA R22, P5, R14, R0, 0x2 ;  /* 0x000000000e16c211 */ /* 0x000fe200078a10ff */
[----:B------:R2:W-:Y:S01]  /*11930*/  @!P1 ST.E.64 [R18.64], R154 ;  /* 0x0000009a12009985 */ /* 0x0005e2000c101b08 */
[-C--:B------:R-:W-:Y:S02]  /*11940*/  @!P0 LEA.HI.X R21, R15, R2.reuse, R32, 0x2, P2 ;  /* 0x000000020f158211 */ /* 0x080fe400010f1420 */
[----:B------:R-:W-:Y:S02]  /*11950*/  ISETP.GE.AND P2, PT, R12, c[0x0][0x3c8], PT ;  /* 0x0000f2000c007a0c */ /* 0x000fe40003f46270 */
[----:B------:R-:W-:Y:S01]  /*11960*/  ISETP.GE.AND P1, PT, R11, c[0x0][0x3c8], PT ;  /* 0x0000f2000b007a0c */ /* 0x000fe20003f26270 */
[----:B------:R-:W-:Y:S01]  /*11970*/  @!P0 ST.E.64 [R20.64], R158 ;  /* 0x0000009e14008985 */ /* 0x000fe2000c101b08 */
[----:B------:R-:W-:-:S02]  /*11980*/  @!P4 LEA.HI.X R23, R14, R2, R31, 0x2, P5 ;  /* 0x000000020e17c211 */ /* 0x000fc400028f141f */
[----:B------:R-:W-:-:S03]  /*11990*/  ISETP.GE.AND P0, PT, R10, c[0x0][0x3c8], PT ;  /* 0x0000f2000a007a0c */ /* 0x000fc60003f06270 */
[----:B------:R-:W-:Y:S01]  /*119a0*/  @!P4 ST.E.64 [R22.64], R166 ;  /* 0x000000a61600c985 */ /* 0x000fe2000c101b08 */
[----:B--2---:R-:W-:-:S04]  /*119b0*/  @!P3 LEA R18, P5, R13, R0, 0x2 ;  /* 0x000000000d12b211 */ /* 0x004fc800078a10ff */
[----:B------:R-:W-:Y:S02]  /*119c0*/  @!P3 LEA.HI.X R19, R13, R2, R33, 0x2, P5 ;  /* 0x000000020d13b211 */ /* 0x000fe400028f1421 */
[----:B------:R-:W-:-:S03]  /*119d0*/  @!P2 LEA R16, P5, R12, R0, 0x2 ;  /* 0x000000000c10a211 */ /* 0x000fc600078a10ff */
[----:B------:R-:W-:Y:S01]  /*119e0*/  @!P3 ST.E.64 [R18.64], R170 ;  /* 0x000000aa1200b985 */ /* 0x000fe2000c101b08 */
[----:B------:R-:W-:Y:S02]  /*119f0*/  @!P2 LEA.HI.X R17, R12, R2, R34, 0x2, P5 ;  /* 0x000000020c11a211 */ /* 0x000fe400028f1422 */
        /* <DEDUP_REMOVED lines=16> */
[----:B----4-:R-:W-:Y:S02]  /*11b00*/  @!P3 LEA R12, P5, R7, R0, 0x2 ;  /* 0x00000000070cb211 */ /* 0x010fe400078a10ff */
[-C--:B------:R-:W-:Y:S02]  /*11b10*/  @!P4 LEA.HI.X R15, R8, R2.reuse, R39, 0x2, P0 ;  /* 0x00000002080fc211 */ /* 0x080fe400000f1427 */
[----:B------:R-:W-:Y:S02]  /*11b20*/  ISETP.GE.AND P0, PT, R5, c[0x0][0x3c8], PT ;  /* 0x0000f20005007a0c */ /* 0x000fe40003f06270 */
[----:B------:R-:W-:Y:S01]  /*11b30*/  @!P3 LEA.HI.X R13, R7, R2, R38, 0x2, P5 ;  /* 0x00000002070db211 */ /* 0x000fe200028f1426 */
[----:B------:R2:W-:Y:S04]  /*11b40*/  @!P4 ST.E.64 [R14.64], R90 ;  /* 0x0000005a0e00c985 */ /* 0x0005e8000c101b08 */
[----:B------:R2:W-:Y:S01]  /*11b50*/  @!P3 ST.E.64 [R12.64], R94 ;  /* 0x0000005e0c00b985 */ /* 0x0005e2000c101b08 */
[----:B-----5:R-:W-:-:S04]  /*11b60*/  @!P2 LEA R10, P5, R3, R0, 0x2 ;  /* 0x00000000030aa211 */ /* 0x020fc800078a10ff */
        /* <DEDUP_REMOVED lines=10> */
[----:B--2---:R-:W-:-:S04]  /*11c10*/  LEA R6, P0, R4, R0, 0x2 ;  /* 0x0000000004067211 */ /* 0x004fc800078010ff */
[----:B------:R-:W-:-:S05]  /*11c20*/  LEA.HI.X R7, R4, R2, R43, 0x2, P0 ;  /* 0x0000000204077211 */ /* 0x000fca00000f142b */
[----:B------:R2:W-:Y:S01]  /*11c30*/  ST.E.64 [R6.64], R126 ;  /* 0x0000007e06007985 */ /* 0x0005e2000c101b08 */
[----:B------:R-:W-:Y:S05]  /*11c40*/  BRA `(.L_x_975) ;  /* 0x000002c000007947 */ /* 0x000fea0003800000 */
.L_x_967:
        /* <DEDUP_REMOVED lines=44> */
.L_x_975:
[----:B------:R-:W-:Y:S05]  /*11f10*/  BSYNC B1 ;  /* 0x0000000000017941 */ /* 0x000fea0003800000 */
.L_x_966:
[----:B------:R-:W-:-:S13]  /*11f20*/  ISETP.NE.AND P0, PT, RZ, UR6, PT ;  /* 0x00000006ff007c0c */ /* 0x000fda000bf05270 */
[----:B------:R-:W-:Y:S01]  /*11f30*/  @P0 WARPSYNC 0xffffffff ;  /* 0xffffffff00000948 */ /* 0x000fe20003800000 */
[----:B------:R-:W-:Y:S06]  /*11f40*/  @P0 BAR.SYNC.DEFER_BLOCKING 0x5, 0x80 ;  /* 0x0142000000000b1d */ /* 0x000fec0000010000 */
[----:B--2-4-:R-:W2:Y:S04]  /*11f50*/  @P0 LDS R0, [0x10100] ;  /* 0x01010000ff000984 */ /* 0x014ea80000000800 */
[----:B--2---:R2:W-:Y:S04]  /*11f60*/  @P0 STL [R1+0x58], R0 ;  /* 0x0000580001000387 */ /* 0x0045e80000100800 */
[----:B------:R-:W-:Y:S06]  /*11f70*/  @P0 BAR.ARV 0x4, 0x80 ;  /* 0x0102000000000b1d */ /* 0x000fec0000002000 */
[----:B------:R-:W-:Y:S05]  /*11f80*/  @P0 BRA `(.L_x_976) ;  /* 0x0000009000000947 */ /* 0x000fea0003800000 */
[----:B------:R-:W-:Y:S05]  /*11f90*/  BRA.DIV ~URZ, `(.L_x_977) ;  /* 0x00000a527f007947 */ /* 0x000fea000b800000 */
[----:B--2---:R2:W4:Y:S02]  /*11fa0*/  SHFL.IDX PT, R0, R44, RZ, 0x1f ;  /* 0x00001fff2c007589 */ /* 0x00452400000e0000 */
.L_x_994:
[----:B------:R-:W5:Y:S01]  /*11fb0*/  S2R R2, SR_TID.X ;  /* 0x0000000000027919 */ /* 0x000f620000002100 */
[----:B------:R-:W-:Y:S03]  /*11fc0*/  WARPSYNC 0xffffffff ;  /* 0xffffffff00007948 */ /* 0x000fe60003800000 */
[----:B------:R-:W-:Y:S06]  /*11fd0*/  BAR.SYNC.DEFER_BLOCKING 0x4, 0x80 ;  /* 0x0102000000007b1d */ /* 0x000fec0000010000 */
[----:B----4-:R4:W-:Y:S01]  /*11fe0*/  STL [R1+0x58], R0 ;  /* 0x0000580001007387 */ /* 0x0109e20000100800 */
[----:B-----5:R-:W-:-:S13]  /*11ff0*/  LOP3.LUT P0, RZ, R2, 0x7f, RZ, 0xc0, !PT ;  /* 0x0000007f02ff7812 */ /* 0x020fda000780c0ff */
[----:B------:R4:W-:Y:S04]  /*12000*/  @!P0 STS [0x10100], R44 ;  /* 0x0101002cff008388 */ /* 0x0009e80000000800 */
[----:B------:R-:W-:Y:S06]  /*12010*/  BAR.ARV 0x5, 0x80 ;  /* 0x0142000000007b1d */ /* 0x000fec0000002000 */
.L_x_976:
[----:B--2-4-:R-:W2:Y:S02]  /*12020*/  LDL R0, [R1+0x58] ;  /* 0x0000580001007983 */ /* 0x014ea40000100800 */
[----:B--2---:R-:W-:-:S13]  /*12030*/  ISETP.GE.AND P0, PT, R0, c[0x0][0x538], PT ;  /* 0x00014e0000007a0c */ /* 0x004fda0003f06270 */
[----:B-1-3--:R-:W-:Y:S01]  /*12040*/  @P0 CALL.REL.NOINC `(.L_x_978) ;  /* 0x0000001000000944 */ /* 0x00afe20003c00000 */
[----:B------:R-:W-:Y:S05]  /*12050*/  BRA `(.L_x_979) ;  /* 0xfffee72000007947 */ /* 0x000fea000383ffff */
.L_x_978:
[----:B------:R-:W-:Y:S05]  /*12060*/  EXIT ;  /* 0x000000000000794d */ /* 0x000fea0003800000 */
.L_x_930:
[----:B-1----:R-:W-:Y:S01]  /*12070*/  IMAD.MOV.U32 R9, RZ, RZ, R5 ;  /* 0x000000ffff097224 */ /* 0x002fe200078e0005 */
[----:B------:R-:W-:Y:S01]  /*12080*/  MOV R8, RZ ;  /* 0x000000ff00087202 */ /* 0x000fe20000000f00 */
[----:B------:R-:W-:Y:S01]  /*12090*/  IMAD.MOV.U32 R3, RZ, RZ, 0x181f ;  /* 0x0000181fff037424 */ /* 0x000fe200078e00ff */
[----:B------:R-:W-:Y:S02]  /*120a0*/  MOV R2, 0x120c0 ;  /* 0x000120c000027802 */ /* 0x000fe40000000f00 */
[----:B------:R-:W-:Y:S05]  /*120b0*/  CALL.REL.NOINC `($__internal_19_$__cuda_sm70_shflsync_idx_p) ;  /* 0x000009e000007944 */ /* 0x000fea0003c00000 */
[----:B------:R-:W-:Y:S01]  /*120c0*/  MOV R7, R8 ;  /* 0x0000000800077202 */ /* 0x000fe20000000f00 */
[----:B------:R-:W-:Y:S05]  /*120d0*/  BRA `(.L_x_980) ;  /* 0xfffef74000007947 */ /* 0x000fea000383ffff */
.L_x_931:
[----:B-1----:R-:W-:Y:S01]  /*120e0*/  IMAD.MOV.U32 R9, RZ, RZ, R6 ;  /* 0x000000ffff097224 */ /* 0x002fe200078e0006 */
[----:B------:R-:W-:Y:S01]  /*120f0*/  MOV R8, RZ ;  /* 0x000000ff00087202 */ /* 0x000fe20000000f00 */
[----:B------:R-:W-:Y:S01]  /*12100*/  IMAD.MOV.U32 R3, RZ, RZ, 0x181f ;  /* 0x0000181fff037424 */ /* 0x000fe200078e00ff */
[----:B------:R-:W-:Y:S02]  /*12110*/  MOV R2, 0x12130 ;  /* 0x0001213000027802 */ /* 0x000fe40000000f00 */
[----:B--23--:R-:W-:Y:S05]  /*12120*/  CALL.REL.NOINC `($__internal_19_$__cuda_sm70_shflsync_idx_p) ;  /* 0x0000097000007944 */ /* 0x00cfea0003c00000 */
[----:B------:R-:W-:Y:S01]  /*12130*/  MOV R3, R8 ;  /* 0x0000000800037202 */ /* 0x000fe20000000f00 */
[----:B------:R-:W-:Y:S05]  /*12140*/  BRA `(.L_x_981) ;  /* 0xfffef6f000007947 */ /* 0x000fea000383ffff */
.L_x_934:
[----:B--2---:R-:W-:Y:S01]  /*12150*/  IMAD.MOV.U32 R9, RZ, RZ, R5 ;  /* 0x000000ffff097224 */ /* 0x004fe200078e0005 */
[----:B------:R-:W-:Y:S01]  /*12160*/  MOV R8, 0x1 ;  /* 0x0000000100087802 */ /* 0x000fe20000000f00 */
[----:B----4-:R-:W-:Y:S01]  /*12170*/  IMAD.MOV.U32 R3, RZ, RZ, 0x181f ;  /* 0x0000181fff037424 */ /* 0x010fe200078e00ff */
[----:B------:R-:W-:-:S02]  /*12180*/  MOV R2, 0x121a0 ;  /* 0x000121a000027802 */ /* 0x000fc40000000f00 */
[----:B-1-3--:R-:W-:Y:S05]  /*12190*/  CALL.REL.NOINC `($__internal_19_$__cuda_sm70_shflsync_idx_p) ;  /* 0x0000090000007944 */ /* 0x00afea0003c00000 */
[----:B------:R-:W-:Y:S01]  /*121a0*/  IMAD.MOV.U32 R7, RZ, RZ, R8 ;  /* 0x000000ffff077224 */ /* 0x000fe200078e0008 */
[----:B------:R-:W-:Y:S01]  /*121b0*/  MOV R8, 0x1 ;  /* 0x0000000100087802 */ /* 0x000fe20000000f00 */
[----:B------:R-:W-:Y:S01]  /*121c0*/  IMAD.MOV.U32 R9, RZ, RZ, R6 ;  /* 0x000000ffff097224 */ /* 0x000fe200078e0006 */
[----:B------:R-:W-:-:S02]  /*121d0*/  MOV R3, 0x181f ;  /* 0x0000181f00037802 */ /* 0x000fc40000000f00 */
[----:B------:R-:W-:Y:S02]  /*121e0*/  MOV R2, 0x12200 ;  /* 0x0001220000027802 */ /* 0x000fe40000000f00 */
[----:B------:R-:W-:Y:S05]  /*121f0*/  CALL.REL.NOINC `($__internal_19_$__cuda_sm70_shflsync_idx_p) ;  /* 0x000008a000007944 */ /* 0x000fea0003c00000 */
[----:B------:R-:W-:Y:S01]  /*12200*/  MOV R3, R8 ;  /* 0x0000000800037202 */ /* 0x000fe20000000f00 */
[----:B------:R-:W-:Y:S05]  /*12210*/  BRA `(.L_x_982) ;  /* 0xfffef77000007947 */ /* 0x000fea000383ffff */
.L_x_937:
[----:B-1----:R-:W-:Y:S01]  /*12220*/  IMAD.MOV.U32 R9, RZ, RZ, R5 ;  /* 0x000000ffff097224 */ /* 0x002fe200078e0005 */
[----:B------:R-:W-:Y:S01]  /*12230*/  MOV R8, 0x2 ;  /* 0x0000000200087802 */ /* 0x000fe20000000f00 */
[----:B--2---:R-:W-:Y:S01]  /*12240*/  IMAD.MOV.U32 R3, RZ, RZ, 0x181f ;  /* 0x0000181fff037424 */ /* 0x004fe200078e00ff */
[----:B------:R-:W-:Y:S02]  /*12250*/  MOV R2, 0x12270 ;  /* 0x0001227000027802 */ /* 0x000fe40000000f00 */
[----:B---3--:R-:W-:Y:S05]  /*12260*/  CALL.REL.NOINC `($__internal_19_$__cuda_sm70_shflsync_idx_p) ;  /* 0x0000083000007944 */ /* 0x008fea0003c00000 */
[----:B------:R-:W-:Y:S01]  /*12270*/  MOV R7, R8 ;  /* 0x0000000800077202 */ /* 0x000fe20000000f00 */
[----:B------:R-:W-:Y:S05]  /*12280*/  BRA `(.L_x_983) ;  /* 0xfffef83000007947 */ /* 0x000fea000383ffff */
.L_x_938:
[----:B------:R-:W-:Y:S01]  /*12290*/  IMAD.MOV.U32 R9, RZ, RZ, R6 ;  /* 0x000000ffff097224 */ /* 0x000fe200078e0006 */
[----:B------:R-:W-:Y:S01]  /*122a0*/  MOV R8, 0x2 ;  /* 0x0000000200087802 */ /* 0x000fe20000000f00 */
[----:B--2---:R-:W-:Y:S01]  /*122b0*/  IMAD.MOV.U32 R3, RZ, RZ, 0x181f ;  /* 0x0000181fff037424 */ /* 0x004fe200078e00ff */
[----:B------:R-:W-:Y:S02]  /*122c0*/  MOV R2, 0x122e0 ;  /* 0x000122e000027802 */ /* 0x000fe40000000f00 */
[----:B-1-34-:R-:W-:Y:S05]  /*122d0*/  CALL.REL.NOINC `($__internal_19_$__cuda_sm70_shflsync_idx_p) ;  /* 0x000007c000007944 */ /* 0x01afea0003c00000 */
[----:B------:R-:W-:Y:S01]  /*122e0*/  MOV R3, R8 ;  /* 0x0000000800037202 */ /* 0x000fe20000000f00 */
[----:B------:R-:W-:Y:S05]  /*122f0*/  BRA `(.L_x_984) ;  /* 0xfffef7e000007947 */ /* 0x000fea000383ffff */
.L_x_941:
[----:B-1----:R-:W-:Y:S01]  /*12300*/  IMAD.MOV.U32 R9, RZ, RZ, R5 ;  /* 0x000000ffff097224 */ /* 0x002fe200078e0005 */
[----:B------:R-:W-:Y:S01]  /*12310*/  MOV R8, 0x3 ;  /* 0x0000000300087802 */ /* 0x000fe20000000f00 */
[----:B------:R-:W-:Y:S01]  /*12320*/  IMAD.MOV.U32 R3, RZ, RZ, 0x181f ;  /* 0x0000181fff037424 */ /* 0x000fe200078e00ff */
[----:B------:R-:W-:-:S02]  /*12330*/  MOV R2, 0x12350 ;  /* 0x0001235000027802 */ /* 0x000fc40000000f00 */
[----:B--234-:R-:W-:Y:S05]  /*12340*/  CALL.REL.NOINC `($__internal_19_$__cuda_sm70_shflsync_idx_p) ;  /* 0x0000075000007944 */ /* 0x01cfea0003c00000 */
        /* <DEDUP_REMOVED lines=8> */
.L_x_944:
[----:B-1----:R-:W-:Y:S01]  /*123d0*/  IMAD.MOV.U32 R9, RZ, RZ, R5 ;  /* 0x000000ffff097224 */ /* 0x002fe200078e0005 */
[----:B------:R-:W-:Y:S01]  /*123e0*/  MOV R8, 0x4 ;  /* 0x0000000400087802 */ /* 0x000fe20000000f00 */
[----:B------:R-:W-:Y:S01]  /*123f0*/  IMAD.MOV.U32 R3, RZ, RZ, 0x181f ;  /* 0x0000181fff037424 */ /* 0x000fe200078e00ff */
[----:B------:R-:W-:Y:S02]  /*12400*/  MOV R2, 0x12420 ;  /* 0x0001242000027802 */ /* 0x000fe40000000f00 */
[----:B--234-:R-:W-:Y:S05]  /*12410*/  CALL.REL.NOINC `($__internal_19_$__cuda_sm70_shflsync_idx_p) ;  /* 0x0000068000007944 */ /* 0x01cfea0003c00000 */
[----:B------:R-:W-:Y:S01]  /*12420*/  MOV R7, R8 ;  /* 0x0000000800077202 */ /* 0x000fe20000000f00 */
[----:B------:R-:W-:Y:S05]  /*12430*/  BRA `(.L_x_986) ;  /* 0xfffef91000007947 */ /* 0x000fea000383ffff */
.L_x_945:
[----:B-1----:R-:W-:Y:S01]  /*12440*/  IMAD.MOV.U32 R9, RZ, RZ, R6 ;  /* 0x000000ffff097224 */ /* 0x002fe200078e0006 */
[----:B------:R-:W-:Y:S01]  /*12450*/  MOV R8, 0x4 ;  /* 0x0000000400087802 */ /* 0x000fe20000000f00 */
[----:B------:R-:W-:Y:S01]  /*12460*/  IMAD.MOV.U32 R3, RZ, RZ, 0x181f ;  /* 0x0000181fff037424 */ /* 0x000fe200078e00ff */
[----:B------:R-:W-:Y:S02]  /*12470*/  MOV R2, 0x12490 ;  /* 0x0001249000027802 */ /* 0x000fe40000000f00 */
[----:B--234-:R-:W-:Y:S05]  /*12480*/  CALL.REL.NOINC `($__internal_19_$__cuda_sm70_shflsync_idx_p) ;  /* 0x0000061000007944 */ /* 0x01cfea0003c00000 */
[----:B------:R-:W-:Y:S01]  /*12490*/  MOV R3, R8 ;  /* 0x0000000800037202 */ /* 0x000fe20000000f00 */
[----:B------:R-:W-:Y:S05]  /*124a0*/  BRA `(.L_x_987) ;  /* 0xfffef8c000007947 */ /* 0x000fea000383ffff */
.L_x_948:
[----:B--2---:R-:W-:Y:S01]  /*124b0*/  IMAD.MOV.U32 R9, RZ, RZ, R5 ;  /* 0x000000ffff097224 */ /* 0x004fe200078e0005 */
[----:B------:R-:W-:Y:S01]  /*124c0*/  MOV R8, 0x5 ;  /* 0x0000000500087802 */ /* 0x000fe20000000f00 */
[----:B------:R-:W-:Y:S01]  /*124d0*/  IMAD.MOV.U32 R3, RZ, RZ, 0x181f ;  /* 0x0000181fff037424 */ /* 0x000fe200078e00ff */
[----:B------:R-:W-:-:S02]  /*124e0*/  MOV R2, 0x12500 ;  /* 0x0001250000027802 */ /* 0x000fc40000000f00 */
[----:B-1-34-:R-:W-:Y:S05]  /*124f0*/  CALL.REL.NOINC `($__internal_19_$__cuda_sm70_shflsync_idx_p) ;  /* 0x000005a000007944 */ /* 0x01afea0003c00000 */
        /* <DEDUP_REMOVED lines=8> */
.L_x_951:
[----:B-1----:R-:W-:Y:S01]  /*12580*/  IMAD.MOV.U32 R9, RZ, RZ, R5 ;  /* 0x000000ffff097224 */ /* 0x002fe200078e0005 */
[----:B------:R-:W-:Y:S01]  /*12590*/  MOV R8, 0x6 ;  /* 0x0000000600087802 */ /* 0x000fe20000000f00 */
[----:B--2---:R-:W-:Y:S01]  /*125a0*/  IMAD.MOV.U32 R3, RZ, RZ, 0x181f ;  /* 0x0000181fff037424 */ /* 0x004fe200078e00ff */
[----:B------:R-:W-:Y:S02]  /*125b0*/  MOV R2, 0x125d0 ;  /* 0x000125d000027802 */ /* 0x000fe40000000f00 */
[----:B---34-:R-:W-:Y:S05]  /*125c0*/  CALL.REL.NOINC `($__internal_19_$__cuda_sm70_shflsync_idx_p) ;  /* 0x000004d000007944 */ /* 0x018fea0003c00000 */
[----:B------:R-:W-:Y:S01]  /*125d0*/  MOV R7, R8 ;  /* 0x0000000800077202 */ /* 0x000fe20000000f00 */
[----:B------:R-:W-:Y:S05]  /*125e0*/  BRA `(.L_x_989) ;  /* 0xfffef9f000007947 */ /* 0x000fea000383ffff */
.L_x_952:
[----:B------:R-:W-:Y:S01]  /*125f0*/  IMAD.MOV.U32 R9, RZ, RZ, R6 ;  /* 0x000000ffff097224 */ /* 0x000fe200078e0006 */
[----:B------:R-:W-:Y:S01]  /*12600*/  MOV R8, 0x6 ;  /* 0x0000000600087802 */ /* 0x000fe20000000f00 */
[----:B--2---:R-:W-:Y:S01]  /*12610*/  IMAD.MOV.U32 R3, RZ, RZ, 0x181f ;  /* 0x0000181fff037424 */ /* 0x004fe200078e00ff */
[----:B------:R-:W-:Y:S02]  /*12620*/  MOV R2, 0x12640 ;  /* 0x0001264000027802 */ /* 0x000fe40000000f00 */
[----:B-1-34-:R-:W-:Y:S05]  /*12630*/  CALL.REL.NOINC `($__internal_19_$__cuda_sm70_shflsync_idx_p) ;  /* 0x0000046000007944 */ /* 0x01afea0003c00000 */
[----:B------:R-:W-:Y:S01]  /*12640*/  MOV R3, R8 ;  /* 0x0000000800037202 */ /* 0x000fe20000000f00 */
[----:B------:R-:W-:Y:S05]  /*12650*/  BRA `(.L_x_990) ;  /* 0xfffef9a000007947 */ /* 0x000fea000383ffff */
.L_x_955:
        /* <DEDUP_REMOVED lines=13> */
.L_x_962:
[----:B--2---:R1:W5:Y:S01]  /*12730*/  LDL R0, [R1+0x8] ;  /* 0x0000080001007983 */ /* 0x0043620000100800 */
[----:B------:R-:W-:Y:S02]  /*12740*/  MOV R3, 0x2 ;  /* 0x0000000200037802 */ /* 0x000fe40000000f00 */
[----:B------:R-:W-:Y:S02]  /*12750*/  MOV R2, 0x12770 ;  /* 0x0001277000027802 */ /* 0x000fe40000000f00 */
[----:B-1---5:R-:W-:Y:S05]  /*12760*/  CALL.REL.NOINC `($__internal_18_$__cuda_sm70_shflsync_bfly_p) ;  /* 0x000002f000007944 */ /* 0x022fea0003c00000 */
[----:B------:R-:W-:Y:S01]  /*12770*/  MOV R7, R8 ;  /* 0x0000000800077202 */ /* 0x000fe20000000f00 */
[----:B------:R-:W-:Y:S05]  /*12780*/  BRA `(.L_x_992) ;  /* 0xffffcd5000007947 */ /* 0x000fea000383ffff */
.L_x_963:
[----:B------:R-:W-:Y:S01]  /*12790*/  IMAD.MOV.U32 R0, RZ, RZ, R7 ;  /* 0x000000ffff007224 */ /* 0x000fe200078e0007 */
[----:B------:R-:W-:Y:S02]  /*127a0*/  MOV R3, 0x1 ;  /* 0x0000000100037802 */ /* 0x000fe40000000f00 */
[----:B------:R-:W-:Y:S02]  /*127b0*/  MOV R2, 0x127d0 ;  /* 0x000127d000027802 */ /* 0x000fe40000000f00 */
[----:B-----5:R-:W-:Y:S05]  /*127c0*/  CALL.REL.NOINC `($__internal_18_$__cuda_sm70_shflsync_bfly_p) ;  /* 0x0000029000007944 */ /* 0x020fea0003c00000 */
[----:B------:R1:W5:Y:S01]  /*127d0*/  LDL R0, [R1+0x4] ;  /* 0x0000040001007983 */ /* 0x0003620000100800 */
[----:B------:R-:W-:Y:S01]  /*127e0*/  FADD.FTZ R7, R7, R8 ;  /* 0x0000000807077221 */ /* 0x000fe20000010000 */
[----:B------:R-:W-:-:S02]  /*127f0*/  MOV R3, 0x2 ;  /* 0x0000000200037802 */ /* 0x000fc40000000f00 */
[----:B------:R-:W-:Y:S02]  /*12800*/  MOV R2, 0x12820 ;  /* 0x0001282000027802 */ /* 0x000fe40000000f00 */
[----:B-1---5:R-:W-:Y:S05]  /*12810*/  CALL.REL.NOINC `($__internal_18_$__cuda_sm70_shflsync_bfly_p) ;  /* 0x0000024000007944 */ /* 0x022fea0003c00000 */
[----:B------:R-:W2:Y:S01]  /*12820*/  LDL.LU R0, [R1+0x4] ;  /* 0x0000040001007983 */ /* 0x000ea20000300800 */
[----:B------:R-:W-:Y:S02]  /*12830*/  MOV R3, 0x1 ;  /* 0x0000000100037802 */ /* 0x000fe40000000f00 */
[----:B------:R-:W-:Y:S01]  /*12840*/  MOV R2, 0x12880 ;  /* 0x0001288000027802 */ /* 0x000fe20000000f00 */
[----:B--2---:R-:W-:-:S05]  /*12850*/  FADD.FTZ R6, R0, R8 ;  /* 0x0000000800067221 */ /* 0x004fca0000010000 */
[----:B------:R-:W-:Y:S02]  /*12860*/  MOV R0, R6 ;  /* 0x0000000600007202 */ /* 0x000fe40000000f00 */
[----:B------:R-:W-:Y:S05]  /*12870*/  CALL.REL.NOINC `($__internal_18_$__cuda_sm70_shflsync_bfly_p) ;  /* 0x000001e000007944 */ /* 0x000fea0003c00000 */
[----:B------:R1:W5:Y:S01]  /*12880*/  LDL R0, [R1+0x10] ;  /* 0x0000100001007983 */ /* 0x0003620000100800 */
[----:B------:R-:W-:Y:S01]  /*12890*/  FADD.FTZ R6, R6, R8 ;  /* 0x0000000806067221 */ /* 0x000fe20000010000 */
[----:B------:R-:W-:Y:S02]  /*128a0*/  MOV R3, 0x2 ;  /* 0x0000000200037802 */ /* 0x000fe40000000f00 */
        /* <DEDUP_REMOVED lines=19> */
[----:B------:R-:W-:Y:S05]  /*129e0*/  BRA `(.L_x_993) ;  /* 0xffffcc2000007947 */ /* 0x000fea000383ffff */
.L_x_977:
[----:B------:R-:W-:Y:S01]  /*129f0*/  IMAD.MOV.U32 R9, RZ, RZ, R44 ;  /* 0x000000ffff097224 */ /* 0x000fe200078e002c */
[----:B------:R-:W-:Y:S01]  /*12a00*/  MOV R8, RZ ;  /* 0x000000ff00087202 */ /* 0x000fe20000000f00 */
[----:B------:R-:W-:Y:S01]  /*12a10*/  IMAD.MOV.U32 R3, RZ, RZ, 0x1f ;  /* 0x0000001fff037424 */ /* 0x000fe200078e00ff */
[----:B------:R-:W-:Y:S02]  /*12a20*/  MOV R2, 0x12a40 ;  /* 0x00012a4000027802 */ /* 0x000fe40000000f00 */
[----:B-123--:R-:W-:Y:S05]  /*12a30*/  CALL.REL.NOINC `($__internal_19_$__cuda_sm70_shflsync_idx_p) ;  /* 0x0000006000007944 */ /* 0x00efea0003c00000 */
[----:B------:R-:W-:Y:S01]  /*12a40*/  MOV R0, R8 ;  /* 0x0000000800007202 */ /* 0x000fe20000000f00 */
[----:B------:R-:W-:Y:S05]  /*12a50*/  BRA `(.L_x_994) ;  /* 0xfffff55000007947 */ /* 0x000fea000383ffff */
        .weak           $__internal_18_$__cuda_sm70_shflsync_bfly_p
        .type           $__internal_18_$__cuda_sm70_shflsync_bfly_p,@function
        .size           $__internal_18_$__cuda_sm70_shflsync_bfly_p,($__internal_19_$__cuda_sm70_shflsync_idx_p - $__internal_18_$__cuda_sm70_shflsync_bfly_p)
$__internal_18_$__cuda_sm70_shflsync_bfly_p:
[----:B------:R-:W-:Y:S04]  /*12a60*/  WARPSYNC R9 ;  /* 0x0000000900007348 */ /* 0x000fe80003800000 */
[----:B------:R1:W2:Y:S02]  /*12a70*/  SHFL.BFLY PT, R8, R0, R3, R10 ;  /* 0x0c00000300087389 */ /* 0x0002a400000e000a */
[----:B-1----:R-:W-:-:S04]  /*12a80*/  MOV R3, 0x0 ;  /* 0x0000000000037802 */ /* 0x002fc80000000f00 */
[----:B--2---:R-:W-:Y:S05]  /*12a90*/  RET.REL.NODEC R2 `(_ZN7cutlass13device_kernelIN5flash19enable_sm80_to_sm89INS1_16FlashAttnFwdSm80INS1_25CollectiveMainloopFwdSm80ILi4ELi1ELb0EN4cute5tupleIJNS5_1CILi128EEENS7_ILi64EEES8_EEELi128ENS_10bfloat16_tEfNS_4arch4Sm80ELb1ELb0ELb0ELb0ELb0ELb0ELb1ELb1EEENS1_21CollectiveEpilogueFwdINS6_IJS8_S8_S9_EEENS6_IJNS7_ILi1EEESH_SH_EEESB_SD_Li128ELb0ELb1ELb1ELb0EEENS1_30DynamicPersistentTileSchedulerILi128ELi128ELb1ELb1ELb0EEEEEEEEEvNT_6ParamsE) ;  /* 0xfffed56002007950 */ /* 0x004fea0003c3ffff */
        .weak           $__internal_19_$__cuda_sm70_shflsync_idx_p
        .type           $__internal_19_$__cuda_sm70_shflsync_idx_p,@function
        .size           $__internal_19_$__cuda_sm70_shflsync_idx_p,(.L_x_1363 - $__internal_19_$__cuda_sm70_shflsync_idx_p)
$__internal_19_$__cuda_sm70_shflsync_idx_p:
[----:B------:R-:W-:-:S04]  /*12aa0*/  MOV R11, 0xffffffff ;  /* 0xffffffff000b7802 */ /* 0x000fc80000000f00 */
[----:B------:R-:W-:Y:S04]  /*12ab0*/  WARPSYNC R11 ;  /* 0x0000000b00007348 */ /* 0x000fe80003800000 */
[----:B------:R1:W2:Y:S02]  /*12ac0*/  SHFL.IDX PT, R8, R9, R8, R3 ;  /* 0x0000000809087389 */ /* 0x0002a400000e0003 */
[----:B-1----:R-:W-:-:S04]  /*12ad0*/  MOV R3, 0x0 ;  /* 0x0000000000037802 */ /* 0x002fc80000000f00 */
[----:B--2---:R-:W-:Y:S05]  /*12ae0*/  RET.REL.NODEC R2 `(_ZN7cutlass13device_kernelIN5flash19enable_sm80_to_sm89INS1_16FlashAttnFwdSm80INS1_25CollectiveMainloopFwdSm80ILi4ELi1ELb0EN4cute5tupleIJNS5_1CILi128EEENS7_ILi64EEES8_EEELi128ENS_10bfloat16_tEfNS_4arch4Sm80ELb1ELb0ELb0ELb0ELb0ELb0ELb1ELb1EEENS1_21CollectiveEpilogueFwdINS6_IJS8_S8_S9_EEENS6_IJNS7_ILi1EEESH_SH_EEESB_SD_Li128ELb0ELb1ELb1ELb0EEENS1_30DynamicPersistentTileSchedulerILi128ELi128ELb1ELb1ELb0EEEEEEEEEvNT_6ParamsE) ;  /* 0xfffed51002007950 */ /* 0x004fea0003c3ffff */
.L_x_995:
        /* <DEDUP_REMOVED lines=9> */
.L_x_1363:


//--------------------- .text._ZN7cutlass13device_kernelIN5flash19enable_sm80_to_sm89INS1_16FlashAttnFwdSm80INS1_25CollectiveMainloopFwdSm80ILi8ELi1ELb1EN4cute5tupleIJNS5_1CILi128EEENS7_ILi112EEES8_EEELi128ENS_10bfloat16_tEfNS_4arch4Sm80ELb1ELb0ELb0ELb1ELb0ELb0ELb1ELb1EEENS1_21CollectiveEpilogueFwdINS6_IJS8_S8_S9_EEENS6_IJNS7_ILi1EEESH_SH_EEESB_SD_Li256ELb1ELb1ELb1ELb0EEENS1_36VarlenDynamicPersistentTileSchedulerILi128ELi112ELi256ELi256ELb1ELb1ELb0ELb1ELb1ELb1EEEEEEEEEvNT_6ParamsE --------------------------
	.section	.text._ZN7cutlass13device_kernelIN5flash19enable_sm80_to_sm89INS1_16FlashAttnFwdSm80INS1_25CollectiveMainloopFwdSm80ILi8ELi1ELb1EN4cute5tupleIJNS5_1CILi128EEENS7_ILi112EEES8_EEELi128ENS_10bfloat16_tEfNS_4arch4Sm80ELb1ELb0ELb0ELb1ELb0ELb0ELb1ELb1EEENS1_21CollectiveEpilogueFwdINS6_IJS8_S8_S9_EEENS6_IJNS7_ILi1EEESH_SH_EEESB_SD_Li256ELb1ELb1ELb1ELb0EEENS1_36VarlenDynamicPersistentTileSchedulerILi128ELi112ELi256ELi256ELb1ELb1ELb0ELb1ELb1ELb1EEEEEEEEEvNT_6ParamsE,"ax",@progbits
	.sectioninfo	@"SHI_REGISTERS=255"
	.align	128
.text._ZN7cutlass13device_kernelIN5flash19enable_sm80_to_sm89INS1_16FlashAttnFwdSm80INS1_25CollectiveMainloopFwdSm80ILi8ELi1ELb1EN4cute5tupleIJNS5_1CILi128EEENS7_ILi112EEES8_EEELi128ENS_10bfloat16_tEfNS_4arch4Sm80ELb1ELb0ELb0ELb1ELb0ELb0ELb1ELb1EEENS1_21CollectiveEpilogueFwdINS6_IJS8_S8_S9_EEENS6_IJNS7_ILi1EEESH_SH_EEESB_SD_Li256ELb1ELb1ELb1ELb0EEENS1_36VarlenDynamicPersistentTileSchedulerILi128ELi112ELi256ELi256ELb1ELb1ELb0ELb1ELb1ELb1EEEEEEEEEvNT_6ParamsE:
        .type           _ZN7cutlass13device_kernelIN5flash19enable_sm80_to_sm89INS1_16FlashAttnFwdSm80INS1_25CollectiveMainloopFwdSm80ILi8ELi1ELb1EN4cute5tupleIJNS5_1CILi128EEENS7_ILi112EEES8_EEELi128ENS_10bfloat16_tEfNS_4arch4Sm80ELb1ELb0ELb0ELb1ELb0ELb0ELb1ELb1EEENS1_21CollectiveEpilogueFwdINS6_IJS8_S8_S9_EEENS6_IJNS7_ILi1EEESH_SH_EEESB_SD_Li256ELb1ELb1ELb1ELb0EEENS1_36VarlenDynamicPersistentTileSchedulerILi128ELi112ELi256ELi256ELb1ELb1ELb0ELb1ELb1ELb1EEEEEEEEEvNT_6ParamsE,@function
        .size           _ZN7cutlass13device_kernelIN5flash19enable_sm80_to_sm89INS1_16FlashAttnFwdSm80INS1_25CollectiveMainloopFwdSm80ILi8ELi1ELb1EN4cute5tupleIJNS5_1CILi128EEENS7_ILi112EEES8_EEELi128ENS_10bfloat16_tEfNS_4arch4Sm80ELb1ELb0ELb0ELb1ELb0ELb0ELb1ELb1EEENS1_21CollectiveEpilogueFwdINS6_IJS8_S8_S9_EEENS6_IJNS7_ILi1EEESH_SH_EEESB_SD_Li256ELb1ELb1ELb1ELb0EEENS1_36VarlenDynamicPersistentTileSchedulerILi128ELi112ELi256ELi256ELb1ELb1ELb0ELb1ELb1ELb1EEEEEEEEEvNT_6ParamsE,(.L_x_1366 - _ZN7cutlass13device_kernelIN5flash19enable_sm80_to_sm89INS1_16FlashAttnFwdSm80INS1_25CollectiveMainloopFwdSm80ILi8ELi1ELb1EN4cute5tupleIJNS5_1CILi128EEENS7_ILi112EEES8_EEELi128ENS_10bfloat16_tEfNS_4arch4Sm80ELb1ELb0ELb0ELb1ELb0ELb0ELb1ELb1EEENS1_21CollectiveEpilogueFwdINS6_IJS8_S8_S9_EEENS6_IJNS7_ILi1EEESH_SH_EEESB_SD_Li256ELb1ELb1ELb1ELb0EEENS1_36VarlenDynamicPersistentTileSchedulerILi128ELi112ELi256ELi256ELb1ELb1ELb0ELb1ELb1ELb1EEEEEEEEEvNT_6ParamsE)
        .other          _ZN7cutlass13device_kernelIN5flash19enable_sm80_to_sm89INS1_16FlashAttnFwdSm80INS1_25CollectiveMainloopFwdSm80ILi8ELi1ELb1EN4cute5tupleIJNS5_1CILi128EEENS7_ILi112EEES8_EEELi128ENS_10bfloat16_tEfNS_4arch4Sm80ELb1ELb0ELb0ELb1ELb0ELb0ELb1ELb1EEENS1_21CollectiveEpilogueFwdINS6_IJS8_S8_S9_EEENS6_IJNS7_ILi1EEESH_SH_EEESB_SD_Li256ELb1ELb1ELb1ELb0EEENS1_36VarlenDynamicPersistentTileSchedulerILi128ELi112ELi256ELi256ELb1ELb1ELb0ELb1ELb1ELb1EEEEEEEEEvNT_6ParamsE,@"STO_CUDA_ENTRY STV_DEFAULT"
_ZN7cutlass13device_kernelIN5flash19enable_sm80_to_sm89INS1_16FlashAttnFwdSm80INS1_25CollectiveMainloopFwdSm80ILi8ELi1ELb1EN4cute5tupleIJNS5_1CILi128EEENS7_ILi112EEES8_EEELi128ENS_10bfloat16_tEfNS_4arch4Sm80ELb1ELb0ELb0ELb1ELb0ELb0ELb1ELb1EEENS1_21CollectiveEpilogueFwdINS6_IJS8_S8_S9_EEENS6_IJNS7_ILi1EEESH_SH_EEESB_SD_Li256ELb1ELb1ELb1ELb0EEENS1_36VarlenDynamicPersistentTileSchedulerILi128ELi112ELi256ELi256ELb1ELb1ELb0ELb1ELb1ELb1EEEEEEEEEvNT_6ParamsE:
        /* <DEDUP_REMOVED lines=15> */
[----:B------:R-:W-:-:S03]  /*00f0*/  CS2R R8, SRZ ;  /* 0x0000000000087805 */ /* 0x000fc6000001ff00 */
        /* <DEDUP_REMOVED lines=10> */
[C---:B------:R-:W-:Y:S01]  /*01a0*/  ISETP.GE.U32.AND P4, PT, R13.reuse, 0x2, PT ;  /* 0x000000020d00780c */ /* 0x040fe20003f86070 */
[----:B------:R-:W-:Y:S01]  /*01b0*/  IMAD.MOV.U32 R7, RZ, RZ, RZ ;  /* 0x000000ffff077224 */ /* 0x000fe200078e00ff */
[----:B------:R-:W-:-:S02]  /*01c0*/  ISETP.GE.U32.AND P3, PT, R13, 0x4, PT ;  /* 0x000000040d00780c */ /* 0x000fc40003f66070 */
[C---:B------:R-:W-:Y:S02]  /*01d0*/  ISETP.GE.U32.AND P2, PT, R13.reuse, 0x8, PT ;  /* 0x000000080d00780c */ /* 0x040fe40003f46070 */
[----:B------:R-:W-:Y:S01]  /*01e0*/  ISETP.GE.U32.AND P1, PT, R13, 0x10, PT ;  /* 0x000000100d00780c */ /* 0x000fe20003f26070 */
[----:B--2---:R-:W-:-:S05]  /*01f0*/  IMAD R4, R9, R8, RZ ;  /* 0x0000000809047224 */ /* 0x004fca00078e02ff */
        /* <DEDUP_REMOVED lines=22> */
.L_x_1001:
        /* <DEDUP_REMOVED lines=16> */
.L_x_1092:
        /* <DEDUP_REMOVED lines=16> */
.L_x_1093:
[----:B--2---:R-:W-:-:S05]  /*0560*/  IMAD R0, R0, c[0x0][0x538], RZ ;  /* 0x00014e0000007a24 */ /* 0x004fca00078e02ff */
[----:B------:R-:W-:-:S04]  /*0570*/  IADD3 R6, R0, R6, RZ ;  /* 0x0000000600067210 */ /* 0x000fc80007ffe0ff */
[----:B------:R-:W-:-:S13]  /*0580*/  ISETP.GT.AND P0, PT, R6, UR4, PT ;  /* 0x0000000406007c0c */ /* 0x000fda000bf04270 */
[----:B-1----:R-:W-:Y:S05]  /*0590*/  @!P0 BRA `(.L_x_1001) ;  /* 0xfffffdc000008947 */ /* 0x002fea000383ffff */
.L_x_997:
[----:B------:R-:W-:-:S05]  /*05a0*/  IADD3 R11, -R0, R6, RZ ;  /* 0x00000006000b7210 */ /* 0x000fca0007ffe1ff */
[----:B------:R-:W-:-:S05]  /*05b0*/  IMAD R0, R4, c[0x0][0x538], R11 ;  /* 0x00014e0004007a24 */ /* 0x000fca00078e020b */
[----:B------:R-:W-:Y:S01]  /*05c0*/  ISETP.GT.AND P0, PT, R0, UR4, PT ;  /* 0x0000000400007c0c */ /* 0x000fe2000bf04270 */
[----:B------:R-:W-:-:S12]  /*05d0*/  BRA.DIV ~URZ, `(.L_x_1002) ;  /* 0x000116027f007947 */ /* 0x000fd8000b800000 */
[----:B------:R-:W-:-:S04]  /*05e0*/  VOTE.ANY R10, PT, !P0 ;  /* 0x00000000000a7806 */ /* 0x000fc800040e0100 */
.L_x_1094:
[----:B------:R-:W1:Y:S02]  /*05f0*/  POPC R6, R10 ;  /* 0x0000000a00067309 */ /* 0x000e640000000000 */
[----:B-1----:R-:W-:-:S05]  /*0600*/  IADD3 R0, R6, R7, RZ ;  /* 0x0000000706007210 */ /* 0x002fca0007ffe0ff */
[----:B------:R1:W-:Y:S01]  /*0610*/  STL [R1+0x54], R0 ;  /* 0x0000540001007387 */ /* 0x0003e20000100800 */
[----:B------:R-:W-:Y:S05]  /*0620*/  BRA.DIV ~URZ, `(.L_x_1003) ;  /* 0x000116027f007947 */ /* 0x000fea000b800000 */
[----:B------:R2:W3:Y:S01]  /*0630*/  SHFL.IDX PT, R12, R9, R6, 0x1f ;  /* 0x00001f06090c7589 */ /* 0x0004e200000e0000 */
[----:B------:R-:W-:-:S03]  /*0640*/  MOV R7, RZ ;  /* 0x000000ff00077202 */ /* 0x000fc60000000f00 */
[----:B------:R2:W4:Y:S04]  /*0650*/  SHFL.IDX PT, R9, R8, R6, 0x1f ;  /* 0x00001f0608097589 */ /* 0x00052800000e0000 */
.L_x_1095:
[----:B------:R-:W-:Y:S01]  /*0660*/  ISETP.NE.AND P0, PT, R10, RZ, PT ;  /* 0x000000ff0a00720c */ /* 0x000fe20003f05270 */
[----:B------:R-:W-:-:S12]  /*0670*/  BSSY B0, `(.L_x_1004) ;  /* 0x0000005000007945 */ /* 0x000fd80003800000 */
[----:B------:R-:W-:Y:S05]  /*0680*/  @!P0 BRA `(.L_x_1005) ;  /* 0x0000003000008947 */ /* 0x000fea0003800000 */
[----:B------:R-:W-:Y:S01]  /*0690*/  IADD3 R3, R6, -0x1, RZ ;  /* 0xffffffff06037810 */ /* 0x000fe20007ffe0ff */
[----:B------:R-:W-:Y:S05]  /*06a0*/  BRA.DIV ~URZ, `(.L_x_1006) ;  /* 0x000116627f007947 */ /* 0x000fea000b800000 */
[----:B------:R1:W2:Y:S02]  /*06b0*/  SHFL.IDX PT, R7, R4, R3, 0x1f ;  /* 0x00001f0304077589 */ /* 0x0002a400000e0000 */
.L_x_1005:
[----:B------:R-:W-:Y:S05]  /*06c0*/  BSYNC B0 ;  /* 0x0000000000007941 */ /* 0x000fea0003800000 */
.L_x_1004:
[----:B-12---:R-:W-:Y:S01]  /*06d0*/  IMAD R0, R7, c[0x0][0x538], R11 ;  /* 0x00014e0007007a24 */ /* 0x006fe200078e020b */
[----:B----4-:R-:W-:Y:S01]  /*06e0*/  ISETP.NE.AND P0, PT, R9, 0x1, PT ;  /* 0x000000010900780c */ /* 0x010fe20003f05270 */
[----:B------:R-:W-:Y:S03]  /*06f0*/  BSSY B0, `(.L_x_1007) ;  /* 0x0000089000007945 */ /* 0x000fe60003800000 */
[----:B------:R1:W-:Y:S01]  /*0700*/  STL [R1+0x48], R0 ;  /* 0x0000480001007387 */ /* 0x0003e20000100800 */
[----:B------:R-:W-:-:S08]  /*0710*/  IADD3 R11, -R0, UR4, RZ ;  /* 0x00000004000b7c10 */ /* 0x000fd0000fffe1ff */
[----:B------:R-:W-:Y:S05]  /*0720*/  @!P0 BRA `(.L_x_1008) ;  /* 0x000003f000008947 */ /* 0x000fea0003800000 */
[-C--:B-1-3--:R-:W-:Y:S02]  /*0730*/  IABS R0, R12.reuse ;  /* 0x0000000c00007213 */ /* 0x08afe40000000000 */
[----:B------:R-:W-:-:S03]  /*0740*/  IABS R6, R12 ;  /* 0x0000000c00067213 */ /* 0x000fc60000000000 */
[----:B------:R-:W-:Y:S01]  /*0750*/  IMAD.MOV.U32 R5, RZ, RZ, R0 ;  /* 0x000000ffff057224 */ /* 0x000fe200078e0000 */
        /* <DEDUP_REMOVED lines=60> */
.L_x_1008:
[----:B------:R-:W2:Y:S01]  /*0b20*/  LDL R3, [R1+0x54] ;  /* 0x0000540001037983 */ /* 0x000ea20000100800 */
[----:B------:R-:W-:-:S04]  /*0b30*/  IMAD.MOV.U32 R2, RZ, RZ, 0x4 ;  /* 0x00000004ff027424 */ /* 0x000fc800078e00ff */
[----:B--2---:R-:W-:-:S05]  /*0b40*/  IMAD.WIDE R2, R3, R2, c[0x0][0x590] ;  /* 0x0001640003027625 */ /* 0x004fca00078e0202 */
[----:B------:R-:W2:Y:S02]  /*0b50*/  LDG.E R7, [R2.64] ;  /* 0x0000000602077981 */ /* 0x000ea4000c1e1900 */
[----:B--23--:R-:W-:-:S05]  /*0b60*/  IMAD R9, R7, R12, RZ ;  /* 0x0000000c07097224 */ /* 0x00cfca00078e02ff */
[-C--:B-1----:R-:W-:Y:S02]  /*0b70*/  IABS R0, R9.reuse ;  /* 0x0000000900007213 */ /* 0x082fe40000000000 */
        /* <DEDUP_REMOVED lines=64> */
.L_x_1009:
[----:B------:R-:W-:Y:S05]  /*0f80*/  BSYNC B0 ;  /* 0x0000000000007941 */ /* 0x000fea0003800000 */
.L_x_1007:
[----:B------:R-:W-:-:S04]  /*0f90*/  LOP3.LUT R0, RZ, R0, RZ, 0x33, !PT ;  /* 0x00000000ff007212 */ /* 0x000fc800078e33ff */
[----:B------:R-:W-:-:S05]  /*0fa0*/  IADD3 R0, R0, R12, RZ ;  /* 0x0000000c00007210 */ /* 0x000fca0007ffe0ff */
[----:B------:R2:W-:Y:S01]  /*0fb0*/  STL [R1+0x4c], R0 ;  /* 0x00004c0001007387 */ /* 0x0005e20000100800 */
[----:B------:R-:W-:Y:S05]  /*0fc0*/  BRA `(.L_x_1010) ;  /* 0x0000006000007947 */ /* 0x000fea0003800000 */
.L_x_998:
[----:B------:R-:W-:Y:S01]  /*0fd0*/  MOV R0, UR4 ;  /* 0x0000000400007c02 */ /* 0x000fe20008000f00 */
[----:B------:R-:W-:Y:S04]  /*0fe0*/  STL [R1+0x4c], RZ ;  /* 0x00004cff01007387 */ /* 0x000fe80000100800 */
[----:B------:R-:W-:Y:S04]  /*0ff0*/  STL [R1+0x50], RZ ;  /* 0x000050ff01007387 */ /* 0x000fe80000100800 */
[----:B------:R1:W-:Y:S02]  /*1000*/  STL [R1+0x48], R0 ;  /* 0x0000480001007387 */ /* 0x0003e40000100800 */
[----:B-1----:R-:W-:-:S05]  /*1010*/  MOV R0, c[0x0][0x53c] ;  /* 0x00014f0000007a02 */ /* 0x002fca0000000f00 */
[----:B------:R1:W-:Y:S02]  /*1020*/  STL [R1+0x54], R0 ;  /* 0x0000540001007387 */ /* 0x0003e40000100800 */
.L_x_1010:
        /* <DEDUP_REMOVED lines=8> */
.L_x_996:
        /* <DEDUP_REMOVED lines=13> */
[----:B------:R-:W-:Y:S01]  /*1180*/  LEA.HI R8, R9, R20, RZ, 0x5 ;  /* 0x0000001409087211 */ /* 0x000fe200078f28ff */
[----:B------:R-:W-:Y:S01]  /*1190*/  IMAD.IADD R13, R3, 0x1, -R0 ;  /* 0x00000001030d7824 */ /* 0x000fe200078e0a00 */
[----:B------:R-:W-:Y:S01]  /*11a0*/  LOP3.LUT R0, R2, 0xfffffff0, RZ, 0xc0, !PT ;  /* 0xfffffff002007812 */ /* 0x000fe200078ec0ff */
[----:B------:R-:W-:Y:S01]  /*11b0*/  IMAD.SHL.U32 R4, R17, 0x40, RZ ;  /* 0x0000004011047824 */ /* 0x000fe200078e00ff */
[----:B------:R-:W-:Y:S02]  /*11c0*/  SHF.R.S32.HI R2, RZ, 0x1f, R14 ;  /* 0x0000001fff027819 */ /* 0x000fe4000001140e */
[----:B------:R-:W-:Y:S01]  /*11d0*/  LOP3.LUT R3, R10, 0xfffffff8, RZ, 0xc0, !PT ;  /* 0xfffffff80a037812 */ /* 0x000fe200078ec0ff */
[----:B------:R-:W-:Y:S01]  /*11e0*/  IMAD.IADD R0, R20, 0x1, -R0 ;  /* 0x0000000114007824 */ /* 0x000fe200078e0a00 */
[----:B------:R-:W-:-:S02]  /*11f0*/  LEA.HI R2, R2, R6, RZ, 0x3 ;  /* 0x0000000602027211 */ /* 0x000fc400078f18ff */
[----:B------:R-:W-:Y:S01]  /*1200*/  SHF.R.S32.HI R210, RZ, 0x5, R8 ;  /* 0x00000005ffd27819 */ /* 0x000fe20000011408 */
[----:B------:R-:W-:Y:S01]  /*1210*/  IMAD.IADD R7, R20, 0x1, -R3 ;  /* 0x0000000114077824 */ /* 0x000fe200078e0a03 */
[----:B------:R-:W-:Y:S02]  /*1220*/  SHF.R.S32.HI R5, RZ, 0x1f, R0 ;  /* 0x0000001fff057819 */ /* 0x000fe40000011400 */
[----:B------:R-:W-:Y:S01]  /*1230*/  LOP3.LUT R3, R2, 0xfffffff8, RZ, 0xc0, !PT ;  /* 0xfffffff802037812 */ /* 0x000fe200078ec0ff */
[C---:B------:R-:W-:Y:S01]  /*1240*/  IMAD.SHL.U32 R18, R7.reuse, 0x8, RZ ;  /* 0x0000000807127824 */ /* 0x040fe200078e00ff */
[----:B------:R-:W-:Y:S01]  /*1250*/  LOP3.LUT R2, R4, 0x1c0, RZ, 0xc0, !PT ;  /* 0x000001c004027812 */ /* 0x000fe200078ec0ff */
[----:B------:R-:W-:Y:S01]  /*1260*/  IMAD.SHL.U32 R4, R7, 0x40, RZ ;  /* 0x0000004007047824 */ /* 0x000fe200078e00ff */
[----:B------:R-:W-:Y:S01]  /*1270*/  LEA.HI R11, R5, R0, RZ, 0x3 ;  /* 0x00000000050b7211 */ /* 0x000fe200078f18ff */
[----:B------:R-:W-:Y:S01]  /*1280*/  IMAD.IADD R6, R6, 0x1, -R3 ;  /* 0x0000000106067824 */ /* 0x000fe200078e0a03 */
[----:B------:R-:W-:Y:S01]  /*1290*/  SHF.R.U32.HI R5, RZ, 0x3, R2 ;  /* 0x00000003ff057819 */ /* 0x000fe20000011602 */
[----:B------:R-:W-:Y:S01]  /*12a0*/  STL [R1+0x30], R18 ;  /* 0x0000301201007387 */ /* 0x000fe20000100800 */
[----:B------:R-:W-:-:S02]  /*12b0*/  LOP3.LUT R3, R2, 0x38, R18, 0xf8, !PT ;  /* 0x0000003802037812 */ /* 0x000fc400078ef812 */
[----:B------:R-:W-:Y:S02]  /*12c0*/  LOP3.LUT R2, R11, 0xfffffff8, RZ, 0xc0, !PT ;  /* 0xfffffff80b027812 */ /* 0x000fe400078ec0ff */
[----:B------:R-:W-:Y:S02]  /*12d0*/  LOP3.LUT R7, R3, R5, RZ, 0x3c, !PT ;  /* 0x0000000503077212 */ /* 0x000fe400078e3cff */
[----:B------:R-:W-:Y:S01]  /*12e0*/  SHF.R.S32.HI R3, RZ, 0x1f, R8 ;  /* 0x0000001fff037819 */ /* 0x000fe20000011408 */
[----:B------:R-:W-:Y:S01]  /*12f0*/  IMAD.IADD R5, R0, 0x1, -R2 ;  /* 0x0000000100057824 */ /* 0x000fe200078e0a02 */
[----:B------:R-:W-:Y:S02]  /*1300*/  LOP3.LUT R2, R8, 0xffffffe0, RZ, 0xc0, !PT ;  /* 0xffffffe008027812 */ /* 0x000fe400078ec0ff */
[----:B------:R-:W-:Y:S02]  /*1310*/  LOP3.LUT R0, R4, 0x1c0, RZ, 0xc0, !PT ;  /* 0x000001c004007812 */ /* 0x000fe400078ec0ff */
[----:B------:R-:W-:Y:S01]  /*1320*/  LEA.HI R8, R9, R20, RZ, 0x6 ;  /* 0x0000001409087211 */ /* 0x000fe200078f30ff */
[----:B------:R-:W-:Y:S01]  /*1330*/  IMAD.IADD R16, R20, 0x1, -R2 ;  /* 0x0000000114107824 */ /* 0x000fe200078e0a02 */
[----:B------:R-:W-:-:S02]  /*1340*/  LOP3.LUT R4, R0, 0x8, R10, 0xf8, !PT ;  /* 0x0000000800047812 */ /* 0x000fc400078ef80a */
[----:B------:R-:W-:Y:S02]  /*1350*/  SHF.R.U32.HI R2, RZ, 0x3, R0 ;  /* 0x00000003ff027819 */ /* 0x000fe40000011600 */
[----:B------:R-:W-:Y:S02]  /*1360*/  LEA.HI R0, R3, R210, RZ, 0x3 ;  /* 0x000000d203007211 */ /* 0x000fe400078f18ff */
[----:B------:R-:W-:Y:S02]  /*1370*/  SHF.R.S32.HI R9, RZ, 0x1f, R16 ;  /* 0x0000001fff097819 */ /* 0x000fe40000011410 */
[----:B------:R-:W-:Y:S01]  /*1380*/  LOP3.LUT R12, R4, R2, RZ, 0x3c, !PT ;  /* 0x00000002040c7212 */ /* 0x000fe200078e3cff */
[----:B------:R-:W-:Y:S01]  /*1390*/  IMAD.SHL.U32 R2, R8, 0x8, RZ ;  /* 0x0000000808027824 */ /* 0x000fe200078e00ff */
[----:B------:R-:W-:Y:S02]  /*13a0*/  LOP3.LUT R0, R0, 0xffffff8, RZ, 0xc0, !PT ;  /* 0x0ffffff800007812 */ /* 0x000fe400078ec0ff */
[----:B------:R-:W-:-:S02]  /*13b0*/  LEA.HI R9, R9, R16, RZ, 0x2 ;  /* 0x0000001009097211 */ /* 0x000fc400078f10ff */
[----:B------:R-:W-:Y:S02]  /*13c0*/  LOP3.LUT R3, R6, 0x1, RZ, 0xc0, !PT ;  /* 0x0000000106037812 */ /* 0x000fe400078ec0ff */
[----:B------:R-:W-:Y:S01]  /*13d0*/  LOP3.LUT R216, R7, 0x7ffffe00, R2, 0xf8, !PT ;  /* 0x7ffffe0007d87812 */ /* 0x000fe200078ef802 */
[----:B------:R-:W-:Y:S01]  /*13e0*/  IMAD.IADD R2, R210, 0x1, -R0 ;  /* 0x00000001d2027824 */ /* 0x000fe200078e0a00 */
[----:B------:R-:W-:Y:S02]  /*13f0*/  SHF.R.S32.HI R0, RZ, 0x2, R9 ;  /* 0x00000002ff007819 */ /* 0x000fe40000011409 */
[----:B------:R-:W-:Y:S01]  /*1400*/  ISETP.NE.U32.AND P4, PT, R3, 0x1, PT ;  /* 0x000000010300780c */ /* 0x000fe20003f85070 */
[C---:B------:R-:W-:Y:S01]  /*1410*/  IMAD.SHL.U32 R3, R5.reuse, 0x40, RZ ;  /* 0x0000004005037824 */ /* 0x040fe200078e00ff */
        /* <DEDUP_REMOVED lines=9> */
[----:B------:R-:W-:Y:S01]  /*14b0*/  IMAD.MOV.U32 R14, RZ, RZ, 0x20 ;  /* 0x00000020ff0e7424 */ /* 0x000fe200078e00ff */
[----:B------:R-:W-:Y:S01]  /*14c0*/  SHF.R.U32.HI R2, RZ, 0x3, R0 ;  /* 0x00000003ff027819 */ /* 0x000fe20000011600 */
[----:B------:R-:W-:Y:S01]  /*14d0*/  STL [R1+0x98], R15 ;  /* 0x0000980f01007387 */ /* 0x000fe20000100800 */
[----:B------:R-:W-:Y:S01]  /*14e0*/  LEA.HI R0, R3, R3, RZ, 0x1 ;  /* 0x0000000303007211 */ /* 0x000fe200078f08ff */
[----:B------:R-:W-:Y:S01]  /*14f0*/  IMAD.SHL.U32 R216, R216, 0x2, RZ ;  /* 0x00000002d8d87824 */ /* 0x000fe200078e00ff */
[----:B------:R-:W-:Y:S01]  /*1500*/  LOP3.LUT R7, R5, R2, RZ, 0x3c, !PT ;  /* 0x0000000205077212 */ /* 0x000fe200078e3cff */
[----:B------:R-:W-:Y:S01]  /*1510*/  IMAD R5, R210, 0x200, R3 ;  /* 0x00000200d2057824 */ /* 0x000fe200078e0203 */
[----:B------:R-:W-:-:S02]  /*1520*/  LOP3.LUT R2, R4, 0x1c0, RZ, 0xc0, !PT ;  /* 0x000001c004027812 */ /* 0x000fc400078ec0ff */
[----:B------:R-:W-:Y:S01]  /*1530*/  R2P PR, R6, 0x6 ;  /* 0x0000000606007804 */ /* 0x000fe20000000000 */
[----:B------:R-:W-:Y:S01]  /*1540*/  IMAD.MOV.U32 R6, RZ, RZ, 0x10 ;  /* 0x00000010ff067424 */ /* 0x000fe200078e00ff */
[----:B------:R-:W-:Y:S02]  /*1550*/  LOP3.LUT R0, R0, 0x1ffffffe, RZ, 0xc0, !PT ;  /* 0x1ffffffe00007812 */ /* 0x000fe400078ec0ff */
[----:B------:R-:W-:Y:S02]  /*1560*/  LEA.HI R2, R2, R2, RZ, 0x1d ;  /* 0x0000000202027211 */ /* 0x000fe400078fe8ff */
[----:B------:R-:W-:Y:S01]  /*1570*/  SEL R4, R6, 0xfffffff0, !P3 ;  /* 0xfffffff006047807 */ /* 0x000fe20005800000 */
[----:B------:R-:W-:Y:S01]  /*1580*/  IMAD.IADD R10, R3, 0x1, -R0 ;  /* 0x00000001030a7824 */ /* 0x000fe200078e0a00 */
[----:B------:R-:W-:Y:S01]  /*1590*/  SEL R3, R14, 0xffffffe0, !P0 ;  /* 0xffffffe00e037807 */ /* 0x000fe20004000000 */
[----:B------:R-:W-:Y:S01]  /*15a0*/  IMAD.U32 R8, R5, 0x2, R2 ;  /* 0x0000000205087824 */ /* 0x000fe200078e0002 */
[----:B------:R-:W-:Y:S01]  /*15b0*/  LOP3.LUT R2, R9, 0x7ffffffc, RZ, 0xc0, !PT ;  /* 0x7ffffffc09027812 */ /* 0x000fe200078ec0ff */
[----:B------:R-:W-:Y:S01]  /*15c0*/  IMAD.SHL.U32 R6, R11, 0x40, RZ ;  /* 0x000000400b067824 */ /* 0x000fe200078e00ff */
[----:B------:R-:W-:Y:S01]  /*15d0*/  IADD3 R5, R18, 0x40, RZ ;  /* 0x0000004012057810 */ /* 0x000fe20007ffe0ff */
[----:B------:R-:W-:Y:S01]  /*15e0*/  IMAD.IADD R4, R4, 0x1, R3 ;  /* 0x0000000104047824 */ /* 0x000fe200078e0203 */
[----:B------:R-:W-:Y:S01]  /*15f0*/  LEA R11, R8, 0x80, 0x1 ;  /* 0x00000080080b7811 */ /* 0x000fe200078e08ff */
[----:B------:R-:W-:Y:S01]  /*1600*/  IMAD.IADD R2, R16, 0x1, -R2 ;  /* 0x0000000110027824 */ /* 0x000fe200078e0a02 */
[----:B------:R-:W-:Y:S01]  /*1610*/  LOP3.LUT R3, R7, 0x7ffffe00, R6, 0xf8, !PT ;  /* 0x7ffffe0007037812 */ /* 0x000fe200078ef806 */
[----:B------:R-:W-:Y:S01]  /*1620*/  IMAD.MOV.U32 R7, RZ, RZ, 0x40 ;  /* 0x00000040ff077424 */ /* 0x000fe200078e00ff */
[----:B------:R-:W-:Y:S01]  /*1630*/  SEL R6, R14, 0xffffffe0, !P1 ;  /* 0xffffffe00e067807 */ /* 0x000fe20004800000 */
[----:B------:R-:W-:Y:S01]  /*1640*/  IMAD R0, R13, 0x200, R12 ;  /* 0x000002000d007824 */ /* 0x000fe200078e020c */
[----:B------:R1:W-:Y:S01]  /*1650*/  STL [R1+0x2c], R5 ;  /* 0x00002c0501007387 */ /* 0x0003e20000100800 */
[----:B------:R-:W-:Y:S01]  /*1660*/  IMAD.SHL.U32 R8, R2, 0x2, RZ ;  /* 0x0000000202087824 */ /* 0x000fe200078e00ff */
[----:B------:R-:W-:Y:S01]  /*1670*/  LEA R191, R3, 0x100, 0x1 ;  /* 0x0000010003bf7811 */ /* 0x000fe200078e08ff */
[----:B------:R-:W-:Y:S01]  /*1680*/  IMAD R2, R10, 0x8, R15 ;  /* 0x000000080a027824 */ /* 0x000fe200078e020f */
[----:B------:R-:W-:Y:S01]  /*1690*/  LEA R188, R0, 0x8100, 0x1 ;  /* 0x0000810000bc7811 */ /* 0x000fe200078e08ff */
[----:B------:R-:W-:Y:S01]  /*16a0*/  IMAD.IADD R9, R11, 0x1, R6 ;  /* 0x000000010b097824 */ /* 0x000fe200078e0206 */
[----:B------:R2:W-:Y:S01]  /*16b0*/  STL [R1+0x58], R8 ;  /* 0x0000580801007387 */ /* 0x0005e20000100800 */
[----:B------:R-:W-:Y:S01]  /*16c0*/  SEL R0, R7, 0xffffffc0, !P0 ;  /* 0xffffffc007007807 */ /* 0x000fe20004000000 */
[--C-:B------:R-:W-:Y:S01]  /*16d0*/  IMAD R210, R210, 0x800, R191.reuse ;  /* 0x00000800d2d27824 */ /* 0x100fe200078e02bf */
[----:B------:R-:W-:Y:S01]  /*16e0*/  IADD3 R220, -R17, 0x70, RZ ;  /* 0x0000007011dc7810 */ /* 0x000fe20007ffe1ff */
[----:B------:R-:W-:Y:S01]  /*16f0*/  STL [R1+0x6c], R11 ;  /* 0x00006c0b01007387 */ /* 0x000fe20000100800 */
[----:B------:R-:W-:-:S02]  /*1700*/  IMAD R196, R4, 0x2, R191 ;  /* 0x0000000204c47824 */ /* 0x000fc400078e02bf */
[----:B------:R-:W-:Y:S01]  /*1710*/  IMAD.IADD R192, R191, 0x1, R0 ;  /* 0x00000001bfc07824 */ /* 0x000fe200078e0200 */
[----:B------:R3:W-:Y:S01]  /*1720*/  STL [R1+0x90], R2 ;  /* 0x0000900201007387 */ /* 0x0007e20000100800 */
[----:B------:R-:W-:-:S03]  /*1730*/  IMAD.IADD R213, R0, 0x1, R210 ;  /* 0x0000000100d57824 */ /* 0x000fc600078e02d2 */
[----:B------:R-:W-:Y:S01]  /*1740*/  STL [R1+0x78], R9 ;  /* 0x0000780901007387 */ /* 0x000fe20000100800 */
[----:B-1----:R-:W-:-:S05]  /*1750*/  SEL R5, R7, 0xffffffc0, !P2 ;  /* 0xffffffc007057807 */ /* 0x002fca0005000000 */
[C---:B------:R-:W-:Y:S01]  /*1760*/  IMAD.IADD R7, R11.reuse, 0x1, R5 ;  /* 0x000000010b077824 */ /* 0x040fe200078e0205 */
[C---:B--2---:R-:W-:Y:S02]  /*1770*/  IADD3 R8, R11.reuse, -0x10, RZ ;  /* 0xfffffff00b087810 */ /* 0x044fe40007ffe0ff */
[----:B------:R-:W-:Y:S02]  /*1780*/  @P4 IADD3 R8, R11, 0x10, RZ ;  /* 0x000000100b084810 */ /* 0x000fe40007ffe0ff */
[----:B------:R1:W-:Y:S03]  /*1790*/  STL [R1+0x88], R7 ;  /* 0x0000880701007387 */ /* 0x0003e60000100800 */
[--C-:B------:R-:W-:Y:S01]  /*17a0*/  IMAD.IADD R3, R6, 0x1, R8.reuse ;  /* 0x0000000106037824 */ /* 0x100fe200078e0208 */
[----:B---3--:R-:W-:Y:S01]  /*17b0*/  SEL R2, R14, 0xffffffe0, !P3 ;  /* 0xffffffe00e027807 */ /* 0x008fe20005800000 */
[----:B------:R-:W-:Y:S01]  /*17c0*/  IMAD.IADD R6, R5, 0x1, R8 ;  /* 0x0000000105067824 */ /* 0x000fe200078e0208 */
[----:B------:R2:W-:Y:S02]  /*17d0*/  STL [R1+0x70], R8 ;  /* 0x0000700801007387 */ /* 0x0005e40000100800 */
[--C-:B------:R-:W-:Y:S01]  /*17e0*/  IADD3 R194, R0, R191, R2.reuse ;  /* 0x000000bf00c27210 */ /* 0x100fe20007ffe002 */
[----:B------:R-:W-:-:S02]  /*17f0*/  IMAD.IADD R193, R191, 0x1, R2 ;  /* 0x00000001bfc17824 */ /* 0x000fc400078e0202 */
[----:B------:R-:W-:Y:S02]  /*1800*/  IMAD.IADD R211, R2, 0x1, R210 ;  /* 0x0000000102d37824 */ /* 0x000fe400078e02d2 */
[----:B------:R-:W-:Y:S02]  /*1810*/  IMAD.IADD R2, R3, 0x1, R5 ;  /* 0x0000000103027824 */ /* 0x000fe400078e0205 */
[----:B------:R-:W-:Y:S02]  /*1820*/  IMAD.IADD R212, R0, 0x1, R211 ;  /* 0x0000000100d47824 */ /* 0x000fe400078e02d3 */
[----:B-1----:R-:W-:-:S05]  /*1830*/  IMAD.IADD R7, R9, 0x1, R5 ;  /* 0x0000000109077824 */ /* 0x002fca00078e0205 */
[----:B------:R2:W-:Y:S04]  /*1840*/  STL [R1+0x84], R7 ;  /* 0x0000840701007387 */ /* 0x0005e80000100800 */
[----:B------:R2:W-:Y:S04]  /*1850*/  STL [R1+0x80], R6 ;  /* 0x0000800601007387 */ /* 0x0005e80000100800 */
[----:B------:R2:W-:Y:S04]  /*1860*/  STL [R1+0x74], R3 ;  /* 0x0000740301007387 */ /* 0x0005e80000100800 */
[----:B------:R2:W-:Y:S02]  /*1870*/  STL [R1+0x7c], R2 ;  /* 0x00007c0201007387 */ /* 0x0005e40000100800 */
.L_x_1091:
[----:B------:R-:W3:Y:S01]  /*1880*/  LDL R0, [R1+0x54] ;  /* 0x0000540001007983 */ /* 0x000ee20000100800 */
[----:B------:R-:W-:Y:S01]  /*1890*/  IMAD.MOV.U32 R14, RZ, RZ, 0x4 ;  /* 0x00000004ff0e7424 */ /* 0x000fe200078e00ff */
[----:B------:R-:W-:-:S02]  /*18a0*/  ISETP.NE.U32.AND P0, PT, RZ, c[0x0][0x370], PT ;  /* 0x0000dc00ff007a0c */ /* 0x000fc40003f05070 */
[----:B------:R-:W-:Y:S01]  /*18b0*/  ISETP.NE.U32.AND P3, PT, RZ, c[0x0][0x360], PT ;  /* 0x0000d800ff007a0c */ /* 0x000fe20003f65070 */
[----:B------:R-:W4:Y:S01]  /*18c0*/  LDL R10, [R1+0x50] ;  /* 0x00005000010a7983 */ /* 0x000f220000100800 */
[----:B------:R-:W-:Y:S01]  /*18d0*/  ISETP.NE.AND.EX P1, PT, RZ, c[0x0][0x374], PT, P0 ;  /* 0x0000dd00ff007a0c */ /* 0x000fe20003f25300 */
[----:B--23--:R-:W-:-:S05]  /*18e0*/  IMAD.WIDE R2, R0, R14, c[0x0][0x588] ;  /* 0x0001620000027625 */ /* 0x00cfca00078e020e */
[----:B------:R-:W2:Y:S01]  /*18f0*/  LDG.E R19, [R2.64] ;  /* 0x0000000602137981 */ /* 0x000ea2000c1e1900 */
[----:B------:R-:W-:Y:S01]  /*1900*/  ISETP.NE.AND.EX P3, PT, RZ, c[0x0][0x364], PT, P3 ;  /* 0x0000d900ff007a0c */ /* 0x000fe20003f65330 */
[----:B------:R-:W-:Y:S01]  /*1910*/  CS2R R8, SRZ ;  /* 0x0000000000087805 */ /* 0x000fe2000001ff00 */
[----:B------:R-:W-:Y:S02]  /*1920*/  ISETP.NE.U32.AND P4, PT, RZ, c[0x0][0x348], PT ;  /* 0x0000d200ff007a0c */ /* 0x000fe40003f85070 */
[----:B------:R-:W-:Y:S02]  /*1930*/  ISETP.NE.U32.AND P6, PT, RZ, c[0x0][0x350], PT ;  /* 0x0000d400ff007a0c */ /* 0x000fe40003fc5070 */
[----:B------:R-:W-:Y:S02]  /*1940*/  ISETP.NE.AND.EX P4, PT, RZ, c[0x0][0x34c], PT, P4 ;  /* 0x0000d300ff007a0c */ /* 0x000fe40003f85340 */
[----:B------:R-:W-:Y:S01]  /*1950*/  ISETP.NE.AND.EX P6, PT, RZ, c[0x0][0x354], PT, P6 ;  /* 0x0000d500ff007a0c */ /* 0x000fe20003fc5360 */
[----:B------:R-:W-:Y:S01]  /*1960*/  IMAD.MOV.U32 R11, RZ, RZ, RZ ;  /* 0x000000ffff0b7224 */ /* 0x000fe200078e00ff */
[----:B--2---:R-:W-:Y:S01]  /*1970*/  SHF.R.S32.HI R12, RZ, 0x1f, R19 ;  /* 0x0000001fff0c7819 */ /* 0x004fe20000011413 */
[----:B------:R1:W-:Y:S01]  /*1980*/  STL [R1+0x5c], R19 ;  /* 0x00005c1301007387 */ /* 0x0003e20000100800 */
[----:B------:R-:W-:-:S04]  /*1990*/  @P1 LEA R2, P0, R19, c[0x0][0x370], 0x2 ;  /* 0x0000dc0013021a11 */ /* 0x000fc800078010ff */
[C-C-:B------:R-:W-:Y:S02]  /*19a0*/  @P1 LEA.HI.X R3, R19.reuse, c[0x0][0x374], R12.reuse, 0x2, P0 ;  /* 0x0000dd0013031a11 */ /* 0x140fe400000f140c */
[C---:B------:R-:W-:Y:S02]  /*19b0*/  @P3 LEA R6, P0, R19.reuse, c[0x0][0x360], 0x2 ;  /* 0x0000d80013063a11 */ /* 0x040fe400078010ff */
[C---:B------:R-:W-:Y:S01]  /*19c0*/  LEA R4, P2, R19.reuse, c[0x0][0x348], 0x2 ;  /* 0x0000d20013047a11 */ /* 0x040fe200078410ff */
[----:B------:R2:W5:Y:S01]  /*19d0*/  @P1 LDG.E R8, [R2.64] ;  /* 0x0000000602081981 */ /* 0x000562000c1e1900 */
[C-C-:B------:R-:W-:Y:S02]  /*19e0*/  @P3 LEA.HI.X R7, R19.reuse, c[0x0][0x364], R12.reuse, 0x2, P0 ;  /* 0x0000d90013073a11 */ /* 0x140fe400000f140c */
[----:B------:R-:W-:-:S03]  /*19f0*/  LEA.HI.X R5, R19, c[0x0][0x34c], R12, 0x2, P2 ;  /* 0x0000d30013057a11 */ /* 0x000fc600010f140c */
[----:B------:R-:W3:Y:S04]  /*1a00*/  @P3 LDG.E R0, [R6.64] ;  /* 0x0000000606003981 */ /* 0x000ee8000c1e1900 */
[----:B------:R1:W5:Y:S01]  /*1a10*/  @P4 LDG.E R11, [R4.64] ;  /* 0x00000006040b4981 */ /* 0x000362000c1e1900 */
[----:B--2---:R-:W-:-:S04]  /*1a20*/  LEA R2, P1, R19, c[0x0][0x350], 0x2 ;  /* 0x0000d40013027a11 */ /* 0x004fc800078210ff */
[----:B------:R-:W-:-:S05]  /*1a30*/  LEA.HI.X R3, R19, c[0x0][0x354], R12, 0x2, P1 ;  /* 0x0000d50013037a11 */ /* 0x000fca00008f140c */
[----:B------:R1:W5:Y:S01]  /*1a40*/  @P6 LDG.E R9, [R2.64] ;  /* 0x0000000602096981 */ /* 0x000362000c1e1900 */
[----:B----4-:R-:W-:-:S05]  /*1a50*/  LOP3.LUT R24, R10, 0xffff, RZ, 0xc0, !PT ;  /* 0x0000ffff0a187812 */ /* 0x010fca00078ec0ff */
[----:B------:R1:W-:Y:S01]  /*1a60*/  STL [R1+0x60], R24 ;  /* 0x0000601801007387 */ /* 0x0003e20000100800 */
[----:B------:R-:W-:Y:S03]  /*1a70*/  YIELD ;  /* 0x0000000000007946 */ /* 0x000fe60003800000 */
[----:B---3--:R1:W-:Y:S01]  /*1a80*/  @P3 STL [R1+0x44], R0 ;  /* 0x0000440001003387 */ /* 0x0083e20000100800 */
[----:B------:R-:W-:Y:S05]  /*1a90*/  @P3 BRA `(.L_x_1011) ;  /* 0x0000007000003947 */ /* 0x000fea0003800000 */
[----:B-1----:R-:W-:-:S05]  /*1aa0*/  MOV R0, c[0x0][0x168] ;  /* 0x00005a0000007a02 */ /* 0x002fca0000000f00 */
[----:B------:R1:W-:Y:S01]  /*1ab0*/  STL [R1+0x44], R0 ;  /* 0x0000440001007387 */ /* 0x0003e20000100800 */
[----:B------:R-:W-:Y:S05]  /*1ac0*/  @!P4 BRA `(.L_x_1011) ;  /* 0x000000400000c947 */ /* 0x000fea0003800000 */
[----:B------:R-:W2:Y:S04]  /*1ad0*/  LDG.E R6, [R4.64] ;  /* 0x0000000604067981 */ /* 0x000ea8000c1e1900 */
[----:B-1----:R-:W2:Y:S02]  /*1ae0*/  LDG.E R0, [R4.64+0x4] ;  /* 0x0000040604007981 */ /* 0x002ea4000c1e1900 */
[----:B--2---:R-:W-:-:S05]  /*1af0*/  IADD3 R0, -R6, R0, RZ ;  /* 0x0000000006007210 */ /* 0x004fca0007ffe1ff */
[----:B------:R1:W-:Y:S02]  /*1b00*/  STL [R1+0x44], R0 ;  /* 0x0000440001007387 */ /* 0x0003e40000100800 */
.L_x_1011:
[----:B------:R-:W-:-:S04]  /*1b10*/  ISETP.NE.U32.AND P0, PT, RZ, c[0x0][0x368], PT ;  /* 0x0000da00ff007a0c */ /* 0x000fc80003f05070 */
[----:B------:R-:W-:-:S13]  /*1b20*/  ISETP.NE.AND.EX P0, PT, RZ, c[0x0][0x36c], PT, P0 ;  /* 0x0000db00ff007a0c */ /* 0x000fda0003f05300 */
[----:B------:R-:W-:Y:S05]  /*1b30*/  @!P0 BRA `(.L_x_1012) ;  /* 0x0000004000008947 */ /* 0x000fea0003800000 */
[----:B-1----:R-:W-:-:S04]  /*1b40*/  LEA R2, P0, R19, c[0x0][0x368], 0x2 ;  /* 0x0000da0013027a11 */ /* 0x002fc800078010ff */
[----:B------:R-:W-:-:S05]  /*1b50*/  LEA.HI.X R3, R19, c[0x0][0x36c], R12, 0x2, P0 ;  /* 0x0000db0013037a11 */ /* 0x000fca00000f140c */
[----:B------:R1:W5:Y:S01]  /*1b60*/  LDG.E R0, [R2.64] ;  /* 0x0000000602007981 */ /* 0x000362000c1e1900 */
[----:B------:R-:W-:Y:S05]  /*1b70*/  BRA `(.L_x_1013) ;  /* 0x0000005000007947 */ /* 0x000fea0003800000 */
.L_x_1012:
[----:B-1----:R-:W-:Y:S01]  /*1b80*/  MOV R0, c[0x0][0x1d0] ;  /* 0x0000740000007a02 */ /* 0x002fe20000000f00 */
[----:B------:R-:W-:Y:S05]  /*1b90*/  @!P6 BRA `(.L_x_1013) ;  /* 0x000000300000e947 */ /* 0x000fea0003800000 */
[----:B------:R-:W2:Y:S04]  /*1ba0*/  LDG.E R4, [R2.64] ;  /* 0x0000000602047981 */ /* 0x000ea8000c1e1900 */
[----:B------:R-:W2:Y:S02]  /*1bb0*/  LDG.E R0, [R2.64+0x4] ;  /* 0x0000040602007981 */ /* 0x000ea4000c1e1900 */
[----:B--2---:R-:W-:Y:S02]  /*1bc0*/  IADD3 R0, -R4, R0, RZ ;  /* 0x0000000004007210 */ /* 0x004fe40007ffe1ff */
.L_x_1013:
[----:B------:R-:W2:Y:S04]  /*1bd0*/  LDL R5, [R1+0x44] ;  /* 0x0000440001057983 */ /* 0x000ea80000100800 */
[----:B-1----:R-:W3:Y:S04]  /*1be0*/  LDL.LU R2, [R1+0x4c] ;  /* 0x00004c0001027983 */ /* 0x002ee80000300800 */
[----:B------:R-:W4:Y:S01]  /*1bf0*/  LDL.LU R3, [R1+0x8c] ;  /* 0x00008c0001037983 */ /* 0x000f220000300800 */
[----:B------:R-:W-:Y:S01]  /*1c00*/  IMAD.MOV.U32 R143, RZ, RZ, c[0x0][0x2c4] ;  /* 0x0000b100ff8f7624 */ /* 0x000fe200078e00ff */
[----:B------:R-:W-:Y:S01]  /*1c10*/  BSSY B0, `(.L_x_1014) ;  /* 0x0000043000007945 */ /* 0x000fe20003800000 */
[----:B-----5:R-:W-:-:S02]  /*1c20*/  IMAD.IADD R153, R0, 0x1, -R8 ;  /* 0x0000000100997824 */ /* 0x020fc400078e0a08 */
[----:B------:R-:W-:Y:S01]  /*1c30*/  IMAD.MOV.U32 R4, RZ, RZ, RZ ;  /* 0x000000ffff047224 */ /* 0x000fe200078e00ff */
[----:B------:R-:W-:Y:S01]  /*1c40*/  ISETP.NE.AND P5, PT, R143, 0x1, PT ;  /* 0x000000018f00780c */ /* 0x000fe20003fa5270 */
[----:B------:R-:W-:Y:S02]  /*1c50*/  IMAD.IADD R13, R9, 0x1, R8 ;  /* 0x00000001090d7824 */ /* 0x000fe400078e0208 */
[----:B--2---:R-:W-:Y:S01]  /*1c60*/  IMAD.MOV.U32 R154, RZ, RZ, R5 ;  /* 0x000000ffff9a7224 */ /* 0x004fe200078e0005 */
[----:B------:R-:W-:Y:S01]  /*1c70*/  IADD3 R5, R153, 0x6f, RZ ;  /* 0x0000006f99057810 */ /* 0x000fe20007ffe0ff */
[----:B---3--:R-:W-:Y:S01]  /*1c80*/  IMAD.SHL.U32 R142, R2, 0x80, RZ ;  /* 0x00000080028e7824 */ /* 0x008fe200078e00ff */
[----:B----4-:R-:W-:-:S04]  /*1c90*/  LOP3.LUT R3, R3, 0xfffffffd, RZ, 0xc0, !PT ;  /* 0xfffffffd03037812 */ /* 0x010fc800078ec0ff */
[----:B------:R-:W-:Y:S01]  /*1ca0*/  STL [R1+0x64], R142 ;  /* 0x0000648e01007387 */ /* 0x000fe20000100800 */
[----:B------:R-:W-:Y:S02]  /*1cb0*/  IADD3 R2, R142, 0x7f, RZ ;  /* 0x0000007f8e027810 */ /* 0x000fe40007ffe0ff */
[----:B------:R-:W-:Y:S01]  /*1cc0*/  @P5 LOP3.LUT R3, R3, 0x2, RZ, 0xfc, !PT ;  /* 0x0000000203035812 */ /* 0x000fe200078efcff */
[----:B------:R-:W-:Y:S02]  /*1cd0*/  STL [R1+0x4c], R153 ;  /* 0x00004c9901007387 */ /* 0x000fe40000100800 */
[----:B------:R-:W-:Y:S02]  /*1ce0*/  @P5 IMAD.HI.U32 R0, R2, c[0x0][0x2c8], RZ ;  /* 0x0000b20002005a27 */ /* 0x000fe400078e00ff */
[----:B------:R1:W-:Y:S03]  /*1cf0*/  STL [R1+0x8c], R3 ;  /* 0x00008c0301007387 */ /* 0x0003e60000100800 */
[----:B------:R-:W-:Y:S01]  /*1d00*/  @P5 SHF.R.U32.HI R2, RZ, c[0x0][0x2cc], R0 ;  /* 0x0000b300ff025a19 */ /* 0x000fe20000011600 */
[----:B------:R-:W-:-:S05]  /*1d10*/  IMAD.HI R0, R5, -0x6db6db6d, R4 ;  /* 0x9249249305007827 */ /* 0x000fca00078e0204 */
[----:B------:R-:W-:-:S04]  /*1d20*/  SHF.R.U32.HI R4, RZ, 0x1f, R0 ;  /* 0x0000001fff047819 */ /* 0x000fc80000011600 */
[----:B------:R-:W-:Y:S02]  /*1d30*/  LEA.HI.SX32 R4, R0, R4, 0x1a ;  /* 0x0000000400047211 */ /* 0x000fe400078fd2ff */
[----:B------:R-:W-:-:S04]  /*1d40*/  LOP3.LUT R0, R10, 0xff000000, RZ, 0xc0, !PT ;  /* 0xff0000000a007812 */ /* 0x000fc800078ec0ff */
[----:B------:R-:W-:Y:S02]  /*1d50*/  SHF.R.U32.HI R0, RZ, 0x8, R0 ;  /* 0x00000008ff007819 */ /* 0x000fe40000011600 */
[----:B-1----:R-:W-:-:S05]  /*1d60*/  IADD3 R3, R153, 0x70, -R154 ;  /* 0x0000007099037810 */ /* 0x002fca0007ffe89a */
[----:B------:R-:W-:Y:S02]  /*1d70*/  IMAD.IADD R3, R3, 0x1, R2 ;  /* 0x0000000103037824 */ /* 0x000fe400078e0202 */
[----:B------:R-:W-:-:S04]  /*1d80*/  IMAD.MOV.U32 R2, RZ, RZ, RZ ;  /* 0x000000ffff027224 */ /* 0x000fc800078e00ff */
[----:B------:R-:W-:-:S05]  /*1d90*/  IMAD.HI R2, R3, -0x6db6db6d, R2 ;  /* 0x9249249303027827 */ /* 0x000fca00078e0202 */
[----:B------:R-:W-:-:S04]  /*1da0*/  SHF.R.U32.HI R3, RZ, 0x1f, R2 ;  /* 0x0000001fff037819 */ /* 0x000fc80000011602 */
[----:B------:R-:W-:Y:S02]  /*1db0*/  LEA.HI.SX32 R2, R2, R3, 0x1a ;  /* 0x0000000302027211 */ /* 0x000fe400078fd2ff */
[----:B------:R-:W-:Y:S02]  /*1dc0*/  LOP3.LUT R3, R10, 0xff0000, RZ, 0xc0, !PT ;  /* 0x00ff00000a037812 */ /* 0x000fe400078ec0ff */
[----:B------:R-:W-:Y:S01]  /*1dd0*/  IMNMX R6, R4, R2, PT ;  /* 0x0000000204067217 */ /* 0x000fe20003800200 */
[----:B------:R-:W-:Y:S01]  /*1de0*/  IMAD.MOV.U32 R2, RZ, RZ, RZ ;  /* 0x000000ffff027224 */ /* 0x000fe200078e00ff */
[----:B------:R-:W-:Y:S02]  /*1df0*/  LEA.HI R3, R3, R0, RZ, 0x10 ;  /* 0x0000000003037211 */ /* 0x000fe400078f80ff */
[----:B------:R-:W-:Y:S02]  /*1e00*/  ISETP.GE.AND P0, PT, R6, 0x1, PT ;  /* 0x000000010600780c */ /* 0x000fe40003f06270 */
[----:B------:R-:W-:-:S02]  /*1e10*/  LOP3.LUT R15, R3, 0xff, RZ, 0xc0, !PT ;  /* 0x000000ff030f7812 */ /* 0x000fc400078ec0ff */
        /* <DEDUP_REMOVED lines=17> */
[----:B------:R-:W-:Y:S02]  /*1f30*/  IMAD.MOV.U32 R4, RZ, RZ, RZ ;  /* 0x000000ffff047224 */ /* 0x000fe400078e00ff */
        /* <DEDUP_REMOVED lines=16> */
.L_x_1015:
[----:B------:R-:W-:Y:S05]  /*2040*/  BSYNC B0 ;  /* 0x0000000000007941 */ /* 0x000fea0003800000 */
.L_x_1014:
[----:B------:R-:W-:Y:S01]  /*2050*/  IMAD R149, R15, R2, RZ ;  /* 0x000000020f957224 */ /* 0x000fe200078e02ff */
[----:B------:R-:W-:Y:S01]  /*2060*/  PRMT R0, RZ, 0x7610, R0 ;  /* 0x00007610ff007816 */ /* 0x000fe20000000000 */
[----:B------:R-:W-:Y:S01]  /*2070*/  IMAD.MOV.U32 R20, RZ, RZ, RZ ;  /* 0x000000ffff147224 */ /* 0x000fe200078e00ff */
[----:B-1----:R-:W-:Y:S01]  /*2080*/  MOV R15, RZ ;  /* 0x000000ff000f7202 */ /* 0x002fe20000000f00 */
        /* <DEDUP_REMOVED lines=37> */
[----:B-1----:R-:W2:Y:S01]  /*22e0*/  LDL.64 R20, [R1+0x30] ;  /* 0x0000300001147983 */ /* 0x002ea20000100a00 */
[----:B------:R-:W-:-:S03]  /*22f0*/  ISETP.NE.U32.AND P0, PT, RZ, c[0x0][0x340], PT ;  /* 0x0000d000ff007a0c */ /* 0x000fc60003f05070 */
[----:B------:R1:W2:Y:S01]  /*2300*/  LDL.64 R26, [R1+0x30] ;  /* 0x00003000011a7983 */ /* 0x0002a20000100a00 */
[----:B------:R-:W-:-:S03]  /*2310*/  ISETP.NE.AND.EX P3, PT, RZ, c[0x0][0x344], PT, P0 ;  /* 0x0000d100ff007a0c */ /* 0x000fc60003f65300 */
[----:B------:R-:W3:Y:S04]  /*2320*/  LDL R25, [R1+0x2c] ;  /* 0x00002c0001197983 */ /* 0x000ee80000100800 */
[----:B------:R-:W4:Y:S06]  /*2330*/  S2R R4, SR_TID.X ;  /* 0x0000000000047919 */ /* 0x000f2c0000002100 */
[----:B------:R-:W-:-:S05]  /*2340*/  @P3 IMAD.WIDE R2, R19, R14, c[0x0][0x340] ;  /* 0x0000d00013023625 */ /* 0x000fca00078e020e */
[----:B------:R5:W3:Y:S01]  /*2350*/  @P3 LDG.E R17, [R2.64] ;  /* 0x0000000602113981 */ /* 0x000ae2000c1e1900 */
[----:B------:R-:W-:Y:S02]  /*2360*/  SHF.R.S32.HI R0, RZ, 0x1f, R11 ;  /* 0x0000001fff007819 */ /* 0x000fe4000001140b */
[--C-:B----4-:R-:W-:Y:S02]  /*2370*/  SHF.R.S32.HI R110, RZ, 0x1f, R4.reuse ;  /* 0x0000001fff6e7819 */ /* 0x110fe40000011404 */
[----:B------:R-:W-:Y:S02]  /*2380*/  SHF.R.S32.HI R23, RZ, 0x1f, R4 ;  /* 0x0000001fff177819 */ /* 0x000fe40000011404 */
[-C--:B------:R-:W-:Y:S02]  /*2390*/  LEA.HI R110, R110, R4.reuse, RZ, 0x3 ;  /* 0x000000046e6e7211 */ /* 0x080fe400078f18ff */
[----:B------:R-:W-:Y:S02]  /*23a0*/  LEA.HI R23, R23, R4, RZ, 0x3 ;  /* 0x0000000417177211 */ /* 0x000fe400078f18ff */
[----:B------:R-:W-:-:S02]  /*23b0*/  LOP3.LUT R110, R110, 0xfffffff8, RZ, 0xc0, !PT ;  /* 0xfffffff86e6e7812 */ /* 0x000fc400078ec0ff */
[----:B------:R-:W-:Y:S01]  /*23c0*/  SHF.R.S32.HI R23, RZ, 0x3, R23 ;  /* 0x00000003ff177819 */ /* 0x000fe20000011417 */
[----:B------:R-:W-:Y:S02]  /*23d0*/  IMAD R0, R0, c[0x0][0x178], RZ ;  /* 0x00005e0000007a24 */ /* 0x000fe400078e02ff */
[----:B------:R-:W-:Y:S02]  /*23e0*/  IMAD.IADD R110, R4, 0x1, -R110 ;  /* 0x00000001046e7824 */ /* 0x000fe400078e0a6e */
[----:B-----5:R-:W-:-:S04]  /*23f0*/  IMAD.WIDE.U32 R2, R11, c[0x0][0x178], RZ ;  /* 0x00005e000b027a25 */ /* 0x020fc800078e00ff */
[----:B------:R-:W-:Y:S02]  /*2400*/  IMAD R5, R110, 0x20, R23 ;  /* 0x000000206e057824 */ /* 0x000fe400078e0217 */
[----:B------:R-:W-:Y:S02]  /*2410*/  IMAD R0, R11, c[0x0][0x17c], R0 ;  /* 0x00005f000b007a24 */ /* 0x000fe400078e0200 */
[----:B------:R-:W-:Y:S02]  /*2420*/  IMAD.IADD R5, R142, 0x1, R5 ;  /* 0x000000018e057824 */ /* 0x000fe400078e0205 */
[----:B------:R-:W-:Y:S01]  /*2430*/  IMAD.IADD R3, R3, 0x1, R0 ;  /* 0x0000000103037824 */ /* 0x000fe200078e0200 */
[----:B------:R-:W-:Y:S01]  /*2440*/  SEL R6, R12, RZ, !P4 ;  /* 0x000000ff0c067207 */ /* 0x000fe20006000000 */
[----:B------:R-:W-:Y:S01]  /*2450*/  @P5 IMAD.HI.U32 R7, R5, c[0x0][0x2c8], RZ ;  /* 0x0000b20005075a27 */ /* 0x000fe200078e00ff */
[----:B------:R-:W-:-:S03]  /*2460*/  SEL R4, R19, RZ, !P4 ;  /* 0x000000ff13047207 */ /* 0x000fc60006000000 */
[----:B------:R-:W-:-:S04]  /*2470*/  IMAD.WIDE.U32 R2, R24, c[0x0][0x1b8], R2 ;  /* 0x00006e0018027a25 */ /* 0x000fc800078e0002 */
[----:B------:R-:W-:Y:S01]  /*2480*/  IMAD.MOV.U32 R0, RZ, RZ, R5 ;  /* 0x000000ffff007224 */ /* 0x000fe200078e0005 */
[----:B------:R-:W-:Y:S01]  /*2490*/  @P5 SHF.R.U32.HI R0, RZ, c[0x0][0x2cc], R7 ;  /* 0x0000b300ff005a19 */ /* 0x000fe20000011607 */
[----:B------:R-:W-:Y:S02]  /*24a0*/  IMAD R3, R24, c[0x0][0x1bc], R3 ;  /* 0x00006f0018037a24 */ /* 0x000fe400078e0203 */
[----:B------:R-:W-:Y:S01]  /*24b0*/  IMAD R6, R6, c[0x0][0x1c0], RZ ;  /* 0x0000700006067a24 */ /* 0x000fe200078e02ff */
[----:B------:R-:W-:Y:S01]  /*24c0*/  SHF.R.S32.HI R7, RZ, 0x1f, R0 ;  /* 0x0000001fff077819 */ /* 0x000fe20000011400 */
[----:B------:R-:W-:-:S04]  /*24d0*/  IMAD.WIDE.U32 R2, R4, c[0x0][0x1c0], R2 ;  /* 0x0000700004027a25 */ /* 0x000fc800078e0002 */
[----:B------:R-:W-:Y:S02]  /*24e0*/  IMAD R6, R4, c[0x0][0x1c4], R6 ;  /* 0x0000710004067a24 */ /* 0x000fe400078e0206 */
[----:B------:R-:W-:-:S04]  /*24f0*/  IMAD.MOV R4, RZ, RZ, -R0 ;  /* 0x000000ffff047224 */ /* 0x000fc800078e0a00 */
[----:B------:R-:W-:Y:S02]  /*2500*/  IMAD R4, R4, c[0x0][0x2c4], R5 ;  /* 0x0000b10004047a24 */ /* 0x000fe400078e0205 */
[----:B------:R-:W-:Y:S02]  /*2510*/  IMAD R5, R7, c[0x0][0x1b0], RZ ;  /* 0x00006c0007057a24 */ /* 0x000fe400078e02ff */
[----:B------:R-:W-:Y:S02]  /*2520*/  IMAD.IADD R3, R3, 0x1, R6 ;  /* 0x0000000103037824 */ /* 0x000fe400078e0206 */
[C---:B------:R-:W-:Y:S01]  /*2530*/  IMAD R6, R0.reuse, c[0x0][0x1b4], R5 ;  /* 0x00006d0000067a24 */ /* 0x040fe200078e0205 */
[----:B------:R-:W-:Y:S01]  /*2540*/  SHF.R.S32.HI R5, RZ, 0x1f, R4 ;  /* 0x0000001fff057819 */ /* 0x000fe20000011404 */
[----:B------:R-:W-:-:S04]  /*2550*/  IMAD.WIDE.U32 R2, R0, c[0x0][0x1b0], R2 ;  /* 0x00006c0000027a25 */ /* 0x000fc800078e0002 */
[----:B------:R-:W-:Y:S02]  /*2560*/  IMAD R0, R5, c[0x0][0x1a8], RZ ;  /* 0x00006a0005007a24 */ /* 0x000fe400078e02ff */
[----:B------:R-:W-:Y:S02]  /*2570*/  IMAD.IADD R3, R3, 0x1, R6 ;  /* 0x0000000103037824 */ /* 0x000fe400078e0206 */
[C---:B------:R-:W-:Y:S02]  /*2580*/  IMAD R0, R4.reuse, c[0x0][0x1ac], R0 ;  /* 0x00006b0004007a24 */ /* 0x040fe400078e0200 */
[----:B------:R-:W-:-:S04]  /*2590*/  IMAD.WIDE.U32 R2, R4, c[0x0][0x1a8], R2 ;  /* 0x00006a0004027a25 */ /* 0x000fc800078e0002 */
[----:B------:R-:W-:Y:S01]  /*25a0*/  IMAD.IADD R0, R3, 0x1, R0 ;  /* 0x0000000103007824 */ /* 0x000fe200078e0200 */
[----:B------:R-:W-:Y:S01]  /*25b0*/  LEA R9, P0, R2, c[0x0][0x160], 0x1 ;  /* 0x0000580002097a11 */ /* 0x000fe200078008ff */
[----:B------:R-:W-:Y:S01]  /*25c0*/  WARPSYNC 0xffffffff ;  /* 0xffffffff00007948 */ /* 0x000fe20003800000 */
[----:B------:R-:W-:Y:S01]  /*25d0*/  IMAD R15, R154, c[0x0][0x2c4], RZ ;  /* 0x0000b1009a0f7a24 */ /* 0x000fe200078e02ff */
[----:B------:R-:W-:Y:S01]  /*25e0*/  BAR.SYNC.DEFER_BLOCKING 0x0 ;  /* 0x0000000000007b1d */ /* 0x000fe20000010000 */
[----:B------:R-:W-:-:S05]  /*25f0*/  LEA.HI.X R8, R2, c[0x0][0x164], R0, 0x1, P0 ;  /* 0x0000590002087a11 */ /* 0x000fca00000f0c00 */
[----:B------:R-:W4:Y:S01]  /*2600*/  SHFL.IDX PT, R0, R9, RZ, 0x181f ;  /* 0x00181fff09007589 */ /* 0x000f2200000e0000 */
[C---:B------:R-:W-:Y:S01]  /*2610*/  IMAD.IADD R10, R23.reuse, 0x1, R142 ;  /* 0x00000001170a7824 */ /* 0x040fe200078e028e */
[----:B------:R-:W-:Y:S01]  /*2620*/  SHF.R.S32.HI R3, RZ, 0x1f, R13 ;  /* 0x0000001fff037819 */ /* 0x000fe2000001140d */
[----:B------:R-:W-:Y:S01]  /*2630*/  ULDC.64 UR4, c[0x0][0x208] ;  /* 0x0000820000047ab9 */ /* 0x000fe20000000a00 */
[----:B------:R-:W5:Y:S02]  /*2640*/  SHFL.IDX PT, R2, R8, RZ, 0x181f ;  /* 0x00181fff08027589 */ /* 0x000f6400000e0000 */
[----:B------:R-:W-:Y:S02]  /*2650*/  ISETP.GE.AND P1, PT, R10, R15, PT ;  /* 0x0000000f0a00720c */ /* 0x000fe40003f26270 */
[----:B------:R-:W1:Y:S01]  /*2660*/  SHFL.IDX PT, R11, R9, 0x1, 0x181f ;  /* 0x00381f00090b7f89 */ /* 0x000e6200000e0000 */
[----:B------:R-:W-:Y:S02]  /*2670*/  IADD3 R16, P2, R23, R13, RZ ;  /* 0x0000000d17107210 */ /* 0x000fe40007f5e0ff */
[----:B------:R-:W-:-:S04]  /*2680*/  IADD3 R141, R152, -0x1, RZ ;  /* 0xffffffff988d7810 */ /* 0x000fc80007ffe0ff */
[----:B------:R-:W-:Y:S01]  /*2690*/  SHF.R.S32.HI R22, RZ, 0x1f, R141 ;  /* 0x0000001fff167819 */ /* 0x000fe2000001148d */
[----:B--2---:R-:W-:-:S05]  /*26a0*/  IMAD.MOV.U32 R26, RZ, RZ, R20 ;  /* 0x000000ffff1a7224 */ /* 0x004fca00078e0014 */
[----:B------:R-:W-:Y:S02]  /*26b0*/  SHF.R.S32.HI R27, RZ, 0x1f, R26 ;  /* 0x0000001fff1b7819 */ /* 0x000fe4000001141a */
[----:B----4-:R-:W-:-:S04]  /*26c0*/  @!P1 LEA R6, P0, R26, R0, 0x1 ;  /* 0x000000001a069211 */ /* 0x010fc800078008ff */
[----:B-----5:R-:W-:Y:S02]  /*26d0*/  @!P1 LEA.HI.X R7, R26, R2, R27, 0x1, P0 ;  /* 0x000000021a079211 */ /* 0x020fe400000f0c1b */
[----:B---3--:R-:W-:Y:S02]  /*26e0*/  @!P1 LEA R4, P0, R25, R0, 0x1 ;  /* 0x0000000019049211 */ /* 0x008fe400078008ff */
[----:B------:R-:W2:Y:S01]  /*26f0*/  SHFL.IDX PT, R0, R8, 0x1, 0x181f ;  /* 0x00381f0008007f89 */ /* 0x000ea200000e0000 */
[----:B------:R-:W-:Y:S02]  /*2700*/  SHF.R.S32.HI R18, RZ, 0x1f, R25 ;  /* 0x0000001fff127819 */ /* 0x000fe40000011419 */
[----:B------:R-:W-:Y:S02]  /*2710*/  LEA.HI.X.SX32 R20, R23, R3, 0x1, P2 ;  /* 0x0000000317147211 */ /* 0x000fe400010f0eff */
[----:B------:R-:W-:Y:S02]  /*2720*/  IADD3 R3, R10, 0x20, RZ ;  /* 0x000000200a037810 */ /* 0x000fe40007ffe0ff */
[----:B------:R-:W-:-:S02]  /*2730*/  ISETP.GE.AND P5, PT, R26, c[0x0][0x198], PT ;  /* 0x000066001a007a0c */ /* 0x000fc40003fa6270 */
[----:B------:R-:W-:Y:S02]  /*2740*/  @!P1 LEA.HI.X R5, R25, R2, R18, 0x1, P0 ;  /* 0x0000000219059211 */ /* 0x000fe400000f0c12 */
[----:B------:R-:W-:Y:S02]  /*2750*/  ISETP.GE.AND P0, PT, R3, R15, PT ;  /* 0x0000000f0300720c */ /* 0x000fe40003f06270 */
[----:B------:R-:W-:Y:S01]  /*2760*/  ISETP.GE.AND P4, PT, R25, c[0x0][0x198], PT ;  /* 0x0000660019007a0c */ /* 0x000fe20003f86270 */
[----:B------:R-:W-:-:S06]  /*2770*/  IMAD R14, R20, c[0x0][0x1e0], RZ ;  /* 0x00007800140e7a24 */ /* 0x000fcc00078e02ff */
[----:B------:R3:W-:Y:S01]  /*2780*/  @!P1 LDGSTS.E.BYPASS.LTC128B.128 [R216+0x100], [R6.64], !P5 ;  /* 0x0010000006d89fae */ /* 0x0007e2000e901d46 */
[----:B------:R-:W-:Y:S01]  /*2790*/  @P3 SHF.R.S32.HI R13, RZ, 0x1f, R17 ;  /* 0x0000001fff0d3819 */ /* 0x000fe20000011411 */
[----:B------:R-:W-:-:S04]  /*27a0*/  @!P3 IMAD.MOV.U32 R13, RZ, RZ, R12 ;  /* 0x000000ffff0db224 */ /* 0x000fc800078e000c */
[----:B------:R4:W-:Y:S01]  /*27b0*/  @!P1 LDGSTS.E.BYPASS.LTC128B.128 [R216+0x4100], [R4.64], !P4 ;  /* 0x0410000004d89fae */ /* 0x0009e2000e101d46 */
[C---:B------:R-:W-:Y:S02]  /*27c0*/  IMAD R12, R16.reuse, c[0x0][0x1e4], R14 ;  /* 0x00007900100c7a24 */ /* 0x040fe400078e020e */
[----:B------:R-:W-:-:S04]  /*27d0*/  IMAD.WIDE.U32 R2, R16, c[0x0][0x1e0], R26 ;  /* 0x0000780010027a25 */ /* 0x000fc800078e001a */
[----:B------:R-:W-:Y:S01]  /*27e0*/  @!P3 IMAD.MOV.U32 R17, RZ, RZ, R19 ;  /* 0x000000ffff11b224 */ /* 0x000fe200078e0013 */
[----:B---3--:R-:W-:Y:S02]  /*27f0*/  IADD3 R7, R10, 0x40, RZ ;  /* 0x000000400a077810 */ /* 0x008fe40007ffe0ff */
[C---:B-1----:R-:W-:Y:S02]  /*2800*/  @!P0 LEA R6, P2, R26.reuse, R11, 0x1 ;  /* 0x0000000b1a068211 */ /* 0x042fe400078408ff */
[----:B------:R-:W-:Y:S02]  /*2810*/  ISETP.GE.AND P1, PT, R7, R15, PT ;  /* 0x0000000f0700720c */ /* 0x000fe40003f26270 */
[----:B--2---:R-:W-:Y:S02]  /*2820*/  @!P0 LEA.HI.X R7, R26, R0, R27, 0x1, P2 ;  /* 0x000000001a078211 */ /* 0x004fe400010f0c1b */
[----:B----4-:R-:W-:Y:S02]  /*2830*/  @!P0 LEA R4, P2, R25, R11, 0x1 ;  /* 0x0000000b19048211 */ /* 0x010fe400078408ff */
[----:B------:R-:W-:Y:S01]  /*2840*/  IADD3 R11, R10, 0x60, RZ ;  /* 0x000000600a0b7810 */ /* 0x000fe20007ffe0ff */
[----:B------:R-:W-:Y:S01]  /*2850*/  IMAD.IADD R3, R3, 0x1, R12 ;  /* 0x0000000103037824 */ /* 0x000fe200078e020c */
[----:B------:R-:W1:Y:S02]  /*2860*/  SHFL.IDX PT, R10, R9, 0x2, 0x181f ;  /* 0x00581f00090a7f89 */ /* 0x000e6400000e0000 */
[----:B------:R-:W-:-:S02]  /*2870*/  ISETP.GE.AND P3, PT, R11, R15, PT ;  /* 0x0000000f0b00720c */ /* 0x000fc40003f66270 */
[----:B------:R-:W2:Y:S01]  /*2880*/  SHFL.IDX PT, R11, R8, 0x2, 0x181f ;  /* 0x00581f00080b7f89 */ /* 0x000ea200000e0000 */
[----:B------:R-:W-:-:S03]  /*2890*/  IMAD.MOV.U32 R21, RZ, RZ, 0x70 ;  /* 0x00000070ff157424 */ /* 0x000fc600078e00ff */
[----:B------:R-:W3:Y:S01]  /*28a0*/  SHFL.IDX PT, R12, R9, 0x3, 0x181f ;  /* 0x00781f00090c7f89 */ /* 0x000ee200000e0000 */
[----:B------:R-:W-:-:S03]  /*28b0*/  IMAD R21, R152, -0x70, R21 ;  /* 0xffffff9098157824 */ /* 0x000fc600078e0215 */
[----:B------:R4:W5:Y:S01]  /*28c0*/  SHFL.IDX PT, R9, R8, 0x3, 0x181f ;  /* 0x00781f0008097f89 */ /* 0x00096200000e0000 */
[----:B------:R-:W-:Y:S01]  /*28d0*/  IMAD.IADD R140, R153, 0x1, R21 ;  /* 0x00000001998c7824 */ /* 0x000fe200078e0215 */
[----:B------:R-:W-:Y:S01]  /*28e0*/  @!P0 LEA.HI.X R5, R25, R0, R18, 0x1, P2 ;  /* 0x0000000019058211 */ /* 0x000fe200010f0c12 */
[----:B------:R-:W-:Y:S01]  /*28f0*/  IMAD.WIDE.U32 R2, R24, c[0x0][0x1e8], R2 ;  /* 0x00007a0018027a25 */ /* 0x000fe200078e0002 */
[----:B------:R-:W-:Y:S01]  /*2900*/  SEL R19, R13, RZ, !P6 ;  /* 0x000000ff0d137207 */ /* 0x000fe20007000000 */
[----:B------:R1:W-:Y:S01]  /*2910*/  @!P0 LDGSTS.E.BYPASS.LTC128B.128 [R216+0x1100], [R6.64], !P5 ;  /* 0x0110000006d88fae */ /* 0x0003e2000e901d46 */
[----:B------:R-:W-:Y:S02]  /*2920*/  IMNMX R0, R140, 0x70, PT ;  /* 0x000000708c007817 */ /* 0x000fe40003800200 */
[----:B------:R-:W-:Y:S01]  /*2930*/  SEL R17, R17, RZ, !P6 ;  /* 0x000000ff11117207 */ /* 0x000fe20007000000 */
[----:B------:R2:W-:Y:S01]  /*2940*/  @!P0 LDGSTS.E.BYPASS.LTC128B.128 [R216+0x5100], [R4.64], !P4 ;  /* 0x0510000004d88fae */ /* 0x0005e2000e101d46 */
[----:B------:R-:W-:Y:S01]  /*2950*/  ISETP.GE.AND P6, PT, R25, c[0x0][0x198], PT ;  /* 0x0000660019007a0c */ /* 0x000fe20003fc6270 */
[----:B------:R-:W-:-:S02]  /*2960*/  IMAD R3, R24, c[0x0][0x1ec], R3 ;  /* 0x00007b0018037a24 */ /* 0x000fc400078e0203 */
[----:B------:R-:W-:Y:S02]  /*2970*/  IMAD.IADD R0, R0, 0x1, -R23 ;  /* 0x0000000100007824 */ /* 0x000fe400078e0a17 */
[----:B------:R-:W-:-:S03]  /*2980*/  IMAD.WIDE.U32 R146, R17, c[0x0][0x1f0], R2 ;  /* 0x00007c0011927a25 */ /* 0x000fc600078e0002 */
[----:B------:R-:W-:Y:S01]  /*2990*/  ISETP.GE.AND P4, PT, R0, 0x1, PT ;  /* 0x000000010000780c */ /* 0x000fe20003f86270 */
[----:B------:R-:W-:Y:S01]  /*29a0*/  IMAD.WIDE.U32 R14, R141, c[0x0][0x1e0], RZ ;  /* 0x000078008d0e7a25 */ /* 0x000fe200078e00ff */
[----:B-1----:R-:W-:-:S03]  /*29b0*/  @!P1 LEA R6, P0, R26, R10, 0x1 ;  /* 0x0000000a1a069211 */ /* 0x002fc600078008ff */
[----:B--2---:R-:W-:Y:S02]  /*29c0*/  IMAD R4, R22, c[0x0][0x1e0], RZ ;  /* 0x0000780016047a24 */ /* 0x004fe400078e02ff */
[----:B------:R-:W-:Y:S01]  /*29d0*/  IMAD R5, R19, c[0x0][0x1f0], RZ ;  /* 0x00007c0013057a24 */ /* 0x000fe200078e02ff */
[CC--:B------:R-:W-:Y:S01]  /*29e0*/  @!P1 LEA.HI.X R7, R26.reuse, R11.reuse, R27, 0x1, P0 ;  /* 0x0000000b1a079211 */ /* 0x0c0fe200000f0c1b */
[----:B------:R-:W-:Y:S01]  /*29f0*/  IMAD R13, R141, c[0x0][0x1e4], R4 ;  /* 0x000079008d0d7a24 */ /* 0x000fe200078e0204 */
[----:B------:R-:W-:Y:S01]  /*2a00*/  @!P1 LEA R4, P2, R25, R10, 0x1 ;  /* 0x0000000a19049211 */ /* 0x000fe200078408ff */
[----:B----4-:R-:W-:Y:S01]  /*2a10*/  IMAD R8, R17, c[0x0][0x1f4], R5 ;  /* 0x00007d0011087a24 */ /* 0x010fe200078e0205 */
[CC--:B---3--:R-:W-:Y:S01]  /*2a20*/  @!P3 LEA R10, P0, R26.reuse, R12.reuse, 0x1 ;  /* 0x0000000c1a0ab211 */ /* 0x0c8fe200078008ff */
[----:B------:R-:W-:Y:S01]  /*2a30*/  IMAD.MOV.U32 R144, RZ, RZ, R146 ;  /* 0x000000ffff907224 */ /* 0x000fe200078e0092 */
[----:B------:R-:W-:Y:S01]  /*2a40*/  @!P1 LEA.HI.X R5, R25, R11, R18, 0x1, P2 ;  /* 0x0000000b19059211 */ /* 0x000fe200010f0c12 */
[----:B------:R-:W-:Y:S01]  /*2a50*/  IMAD.IADD R145, R147, 0x1, R8 ;  /* 0x0000000193917824 */ /* 0x000fe200078e0208 */
[----:B-----5:R-:W-:Y:S01]  /*2a60*/  @!P3 LEA.HI.X R11, R26, R9, R27, 0x1, P0 ;  /* 0x000000091a0bb211 */ /* 0x020fe200000f0c1b */
[----:B------:R1:W-:Y:S01]  /*2a70*/  @!P1 LDGSTS.E.BYPASS.LTC128B.128 [R216+0x2100], [R6.64], !P5 ;  /* 0x0210000006d89fae */ /* 0x0003e2000e901d46 */
[----:B------:R-:W-:Y:S01]  /*2a80*/  @!P3 LEA R8, P0, R25, R12, 0x1 ;  /* 0x0000000c1908b211 */ /* 0x000fe200078008ff */
[----:B------:R-:W-:-:S02]  /*2a90*/  IMAD.IADD R12, R15, 0x1, R13 ;  /* 0x000000010f0c7824 */ /* 0x000fc400078e020d */
[----:B------:R2:W-:Y:S01]  /*2aa0*/  @!P1 LDGSTS.E.BYPASS.LTC128B.128 [R216+0x6100], [R4.64], !P6 ;  /* 0x0610000004d89fae */ /* 0x0005e2000f101d46 */
[C---:B------:R-:W-:Y:S01]  /*2ab0*/  ISETP.GE.AND P1, PT, R25.reuse, c[0x0][0x198], PT ;  /* 0x0000660019007a0c */ /* 0x040fe20003f26270 */
[----:B------:R-:W-:Y:S01]  /*2ac0*/  IMAD.WIDE.U32 R2, R14, 0x70, R144 ;  /* 0x000000700e027825 */ /* 0x000fe200078e0090 */
[----:B------:R-:W-:Y:S01]  /*2ad0*/  ISETP.GE.AND P6, PT, R26, c[0x0][0x1d4], PT ;  /* 0x000075001a007a0c */ /* 0x000fe20003fc6270 */
[----:B------:R3:W-:Y:S02]  /*2ae0*/  @!P3 LDGSTS.E.BYPASS.LTC128B.128 [R216+0x3100], [R10.64], !P5 ;  /* 0x031000000ad8bfae */ /* 0x0007e4000e901d46 */
[----:B------:R-:W-:Y:S01]  /*2af0*/  IMAD R12, R12, 0x70, RZ ;  /* 0x000000700c0c7824 */ /* 0x000fe200078e02ff */
[C---:B------:R-:W-:Y:S02]  /*2b00*/  ISETP.GE.AND P5, PT, R25.reuse, c[0x0][0x1d4], PT ;  /* 0x0000750019007a0c */ /* 0x040fe40003fa6270 */
[----:B------:R-:W-:Y:S01]  /*2b10*/  @!P3 LEA.HI.X R9, R25, R9, R18, 0x1, P0 ;  /* 0x000000091909b211 */ /* 0x000fe200000f0c12 */
[----:B------:R-:W-:Y:S01]  /*2b20*/  IMAD.IADD R3, R3, 0x1, R12 ;  /* 0x0000000103037824 */ /* 0x000fe200078e020c */
[----:B------:R-:W-:-:S03]  /*2b30*/  ISETP.GE.AND P2, PT, R0, 0x21, PT ;  /* 0x000000210000780c */ /* 0x000fc60003f46270 */
[----:B------:R4:W-:Y:S01]  /*2b40*/  @!P3 LDGSTS.E.BYPASS.LTC128B.128 [R216+0x7100], [R8.64], !P1 ;  /* 0x0710000008d8bfae */ /* 0x0009e2000c901d46 */
[----:B------:R-:W-:-:S03]  /*2b50*/  ISETP.GE.AND P1, PT, R0, 0x41, PT ;  /* 0x000000410000780c */ /* 0x000fc60003f26270 */
[----:B------:R-:W0:Y:S01]  /*2b60*/  LDGDEPBAR ;  /* 0x00000000000079af */ /* 0x000e220000000000 */
[----:B--2---:R-:W-:Y:S01]  /*2b70*/  @P4 LEA R4, P0, R2, c[0x0][0x1c8], 0x1 ;  /* 0x0000720002044a11 */ /* 0x004fe200078008ff */
[----:B---3--:R-:W-:-:S03]  /*2b80*/  IMAD.MOV.U32 R10, RZ, RZ, 0x20 ;  /* 0x00000020ff0a7424 */ /* 0x008fc600078e00ff */
[----:B------:R-:W-:Y:S01]  /*2b90*/  @P4 LEA.HI.X R5, R2, c[0x0][0x1cc], R3, 0x1, P0 ;  /* 0x0000730002054a11 */ /* 0x000fe200000f0c03 */
[----:B-1----:R-:W-:Y:S01]  /*2ba0*/  IMAD.WIDE.U32 R6, R10, c[0x0][0x1e0], RZ ;  /* 0x000078000a067a25 */ /* 0x002fe200078e00ff */
[----:B------:R-:W-:-:S03]  /*2bb0*/  ISETP.GE.AND P0, PT, R0, 0x61, PT ;  /* 0x000000610000780c */ /* 0x000fc60003f06270 */
[----:B------:R1:W-:Y:S04]  /*2bc0*/  @P4 LDGSTS.E.BYPASS.LTC128B.128 [R216+0x8100], [R4.64], !P6 ;  /* 0x0810000004d84fae */ /* 0x0003e8000f101d46 */
[----:B------:R1:W-:Y:S01]  /*2bd0*/  @P4 LDGSTS.E.BYPASS.LTC128B.128 [R216+0xb900], [R4.64+0x80], !P5 ;  /* 0x0b90008004d84fae */ /* 0x0003e2000e901d46 */
[----:B------:R-:W-:Y:S01]  /*2be0*/  @P2 IADD3 R0, P3, R2, R6, RZ ;  /* 0x0000000602002210 */ /* 0x000fe20007f7e0ff */
[----:B------:R-:W-:Y:S02]  /*2bf0*/  IMAD.MOV.U32 R11, RZ, RZ, 0x40 ;  /* 0x00000040ff0b7424 */ /* 0x000fe400078e00ff */
[----:B-1----:R-:W-:-:S05]  /*2c00*/  IMAD R4, R10, c[0x0][0x1e4], RZ ;  /* 0x000079000a047a24 */ /* 0x002fca00078e02ff */
[----:B------:R-:W-:Y:S01]  /*2c10*/  @P2 IADD3.X R4, R3, R7, R4, P3, !PT ;  /* 0x0000000703042210 */ /* 0x000fe20001ffe404 */
[----:B------:R-:W-:Y:S01]  /*2c20*/  IMAD.WIDE.U32 R6, R11, c[0x0][0x1e0], RZ ;  /* 0x000078000b067a25 */ /* 0x000fe200078e00ff */
[----:B----4-:R-:W-:-:S03]  /*2c30*/  @P2 LEA R8, P3, R0, c[0x0][0x1c8], 0x1 ;  /* 0x0000720000082a11 */ /* 0x010fc600078608ff */
[----:B------:R-:W-:Y:S01]  /*2c40*/  IMAD R5, R11, c[0x0][0x1e4], RZ ;  /* 0x000079000b057a24 */ /* 0x000fe200078e02ff */
[----:B------:R-:W-:Y:S01]  /*2c50*/  @P2 LEA.HI.X R9, R0, c[0x0][0x1cc], R4, 0x1, P3 ;  /* 0x0000730000092a11 */ /* 0x000fe200018f0c04 */
[----:B------:R-:W-:Y:S01]  /*2c60*/  @P0 IMAD.MOV.U32 R0, RZ, RZ, 0x60 ;  /* 0x00000060ff000424 */ /* 0x000fe200078e00ff */
[----:B------:R-:W-:-:S03]  /*2c70*/  @P1 IADD3 R4, P3, R2, R6, RZ ;  /* 0x0000000602041210 */ /* 0x000fc60007f7e0ff */
[----:B------:R1:W-:Y:S01]  /*2c80*/  @P2 LDGSTS.E.BYPASS.LTC128B.128 [R216+0x9100], [R8.64], !P6 ;  /* 0x0910000008d82fae */ /* 0x0003e2000f101d46 */
[----:B------:R-:W-:Y:S01]  /*2c90*/  @P1 IADD3.X R5, R3, R7, R5, P3, !PT ;  /* 0x0000000703051210 */ /* 0x000fe20001ffe405 */
[----:B------:R-:W-:Y:S01]  /*2ca0*/  @P0 IMAD.WIDE.U32 R2, R0, c[0x0][0x1e0], R2 ;  /* 0x0000780000020a25 */ /* 0x000fe200078e0002 */
[----:B------:R-:W-:Y:S01]  /*2cb0*/  @P1 LEA R6, P3, R4, c[0x0][0x1c8], 0x1 ;  /* 0x0000720004061a11 */ /* 0x000fe200078608ff */
[----:B------:R1:W-:Y:S02]  /*2cc0*/  @P2 LDGSTS.E.BYPASS.LTC128B.128 [R216+0xc900], [R8.64+0x80], !P5 ;  /* 0x0c90008008d82fae */ /* 0x0003e4000e901d46 */
[----:B------:R-:W-:Y:S01]  /*2cd0*/  @P0 IMAD R0, R0, c[0x0][0x1e4], RZ ;  /* 0x0000790000000a24 */ /* 0x000fe200078e02ff */
[----:B------:R-:W-:Y:S02]  /*2ce0*/  @P1 LEA.HI.X R7, R4, c[0x0][0x1cc], R5, 0x1, P3 ;  /* 0x0000730004071a11 */ /* 0x000fe400018f0c05 */
[----:B------:R-:W-:Y:S01]  /*2cf0*/  @P0 LEA R4, P3, R2, c[0x0][0x1c8], 0x1 ;  /* 0x0000720002040a11 */ /* 0x000fe200078608ff */
[----:B------:R-:W-:-:S02]  /*2d00*/  @P0 IMAD.IADD R0, R3, 0x1, R0 ;  /* 0x0000000103000824 */ /* 0x000fc400078e0200 */
[----:B------:R2:W-:Y:S03]  /*2d10*/  @P1 LDGSTS.E.BYPASS.LTC128B.128 [R216+0xa100], [R6.64], !P6 ;  /* 0x0a10000006d81fae */ /* 0x0005e6000f101d46 */
[----:B------:R-:W-:Y:S01]  /*2d20*/  @P0 LEA.HI.X R5, R2, c[0x0][0x1cc], R0, 0x1, P3 ;  /* 0x0000730002050a11 */ /* 0x000fe200018f0c00 */
[----:B------:R2:W-:Y:S04]  /*2d30*/  @P1 LDGSTS.E.BYPASS.LTC128B.128 [R216+0xd900], [R6.64+0x80], !P5 ;  /* 0x0d90008006d81fae */ /* 0x0005e8000e901d46 */
[----:B------:R3:W-:Y:S04]  /*2d40*/  @P0 LDGSTS.E.BYPASS.LTC128B.128 [R216+0xb100], [R4.64], !P6 ;  /* 0x0b10000004d80fae */ /* 0x0007e8000f101d46 */
[----:B------:R3:W-:Y:S04]  /*2d50*/  @P0 LDGSTS.E.BYPASS.LTC128B.128 [R216+0xe900], [R4.64+0x80], !P5 ;  /* 0x0e90008004d80fae */ /* 0x0007e8000e901d46 */
[----:B------:R-:W0:Y:S01]  /*2d60*/  LDGDEPBAR ;  /* 0x00000000000079af */ /* 0x000e220000000000 */
[----:B------:R-:W-:-:S04]  /*2d70*/  DEPBAR.LE SB0, 0x1 ;  /* 0x000080400000791a */ /* 0x000fc80000000000 */
[----:B------:R-:W-:Y:S01]  /*2d80*/  BAR.SYNC.DEFER_BLOCKING 0x0 ;  /* 0x0000000000007b1d */ /* 0x000fe20000010000 */
[----:B------:R-:W-:Y:S02]  /*2d90*/  IMAD R0, R20, c[0x0][0x208], RZ ;  /* 0x0000820014007a24 */ /* 0x000fe400078e02ff */
[----:B------:R-:W-:-:S04]  /*2da0*/  IMAD.WIDE.U32 R2, R16, c[0x0][0x208], R26 ;  /* 0x0000820010027a25 */ /* 0x000fc800078e001a */
[----:B------:R-:W-:Y:S01]  /*2db0*/  IMAD R0, R16, c[0x0][0x20c], R0 ;  /* 0x0000830010007a24 */ /* 0x000fe200078e0200 */
        /* <DEDUP_REMOVED lines=8> */
[----:B------:R-:W-:Y:S01]  /*2e40*/  BAR.SYNC.DEFER_BLOCKING 0x0 ;  /* 0x0000000000007b1d */ /* 0x000fe20000010000 */
[----:B------:R-:W-:-:S04]  /*2e50*/  IMAD.IADD R3, R3, 0x1, R0 ;  /* 0x0000000103037824 */ /* 0x000fc800078e0200 */
[----:B------:R-:W-:-:S04]  /*2e60*/  IMAD.WIDE.U32 R2, R24, c[0x0][0x210], R2 ;  /* 0x0000840018027a25 */ /* 0x000fc800078e0002 */
[----:B------:R-:W-:Y:S01]  /*2e70*/  IMAD R3, R24, c[0x0][0x214], R3 ;  /* 0x0000850018037a24 */ /* 0x000fe200078e0203 */
[----:B------:R-:W-:Y:S03]  /*2e80*/  STL [R1+0x34], R27 ;  /* 0x0000341b01007387 */ /* 0x000fe60000100800 */
[----:B-1----:R-:W-:Y:S01]  /*2e90*/  IMAD.WIDE.U32 R8, R17, c[0x0][0x218], R2 ;  /* 0x0000860011087a25 */ /* 0x002fe200078e0002 */
[----:B------:R-:W-:Y:S01]  /*2ea0*/  STL.64 [R1+0x18], R146 ;  /* 0x0000189201007387 */ /* 0x000fe20000100a00 */
[----:B------:R-:W-:-:S04]  /*2eb0*/  DEPBAR.LE SB0, 0x0 ;  /* 0x000080000000791a */ /* 0x000fc80000000000 */
[----:B------:R-:W-:Y:S01]  /*2ec0*/  BAR.SYNC.DEFER_BLOCKING 0x0 ;  /* 0x0000000000007b1d */ /* 0x000fe20000010000 */
[----:B--2---:R-:W-:-:S05]  /*2ed0*/  IMAD.MOV.U32 R6, RZ, RZ, R8 ;  /* 0x000000ffff067224 */ /* 0x004fca00078e0008 */
[----:B------:R-:W-:Y:S04]  /*2ee0*/  STL.64 [R1+0x10], R144 ;  /* 0x0000109001007387 */ /* 0x000fe80000100a00 */
[----:B------:R1:W-:Y:S01]  /*2ef0*/  STL.64 [R1+0x8], R8 ;  /* 0x0000080801007387 */ /* 0x0003e20000100a00 */
[----:B------:R-:W-:Y:S02]  /*2f00*/  IMAD R0, R19, c[0x0][0x218], RZ ;  /* 0x0000860013007a24 */ /* 0x000fe400078e02ff */
[----:B---3--:R-:W-:Y:S02]  /*2f10*/  IMAD R4, R22, c[0x0][0x208], RZ ;  /* 0x0000820016047a24 */ /* 0x008fe400078e02ff */
[----:B------:R-:W-:Y:S02]  /*2f20*/  IMAD R0, R17, c[0x0][0x21c], R0 ;  /* 0x0000870011007a24 */ /* 0x000fe400078e0200 */
[----:B------:R-:W-:-:S04]  /*2f30*/  IMAD.WIDE.U32 R2, R141, c[0x0][0x208], RZ ;  /* 0x000082008d027a25 */ /* 0x000fc800078e00ff */
[----:B------:R-:W-:Y:S02]  /*2f40*/  IMAD R4, R141, c[0x0][0x20c], R4 ;  /* 0x000083008d047a24 */ /* 0x000fe400078e0204 */
[----:B------:R-:W-:Y:S01]  /*2f50*/  IMAD.IADD R7, R9, 0x1, R0 ;  /* 0x0000000109077824 */ /* 0x000fe200078e0200 */
[----:B------:R-:W2:Y:S01]  /*2f60*/  LDSM.16.M88.4 R32, [R188+0x800] ;  /* 0x00080000bc20783b */ /* 0x000ea20000000200 */
[----:B------:R-:W-:Y:S02]  /*2f70*/  LOP3.LUT P1, RZ, R110, 0x2, RZ, 0xc0, !PT ;  /* 0x000000026eff7812 */ /* 0x000fe4000782c0ff */
[----:B------:R-:W-:Y:S01]  /*2f80*/  SEL R5, RZ, 0x1, P6 ;  /* 0x00000001ff057807 */ /* 0x000fe20003000000 */
[----:B------:R-:W-:Y:S01]  /*2f90*/  USHF.L.U32 UR9, UR4, 0x6, URZ ;  /* 0x0000000604097899 */ /* 0x000fe2000800063f */
[----:B------:R-:W-:Y:S01]  /*2fa0*/  IADD3 R195, R188, 0x20, RZ ;  /* 0x00000020bcc37810 */ /* 0x000fe20007ffe0ff */
[----:B------:R-:W-:Y:S01]  /*2fb0*/  UMOV UR8, 0x6 ;  /* 0x0000000600087882 */ /* 0x000fe20000000000 */
[----:B------:R-:W3:Y:S04]  /*2fc0*/  LDSM.16.M88.4 R12, [R188] ;  /* 0x00000000bc0c783b */ /* 0x000ee80000000200 */
[----:B------:R-:W-:Y:S04]  /*2fd0*/  LDSM.16.M88.4 R44, [R188+0x1800] ;  /* 0x00180000bc2c783b */ /* 0x000fe80000000200 */
[----:B-1----:R-:W1:Y:S01]  /*2fe0*/  S2R R8, SR_TID.X ;  /* 0x0000000000087919 */ /* 0x002e620000002100 */
[----:B------:R-:W-:Y:S01]  /*2ff0*/  IMAD.IADD R0, R3, 0x1, R4 ;  /* 0x0000000103007824 */ /* 0x000fe200078e0204 */
[----:B------:R-:W-:Y:S01]  /*3000*/  SEL R4, RZ, 0x2, P5 ;  /* 0x00000002ff047807 */ /* 0x000fe20002800000 */
[----:B------:R-:W-:Y:S01]  /*3010*/  IMAD.WIDE.U32 R2, R2, 0x70, R6 ;  /* 0x0000007002027825 */ /* 0x000fe200078e0006 */
[----:B------:R-:W-:Y:S03]  /*3020*/  LDSM.16.M88.4 R56, [R188+0x1000] ;  /* 0x00100000bc38783b */ /* 0x000fe60000000200 */
[----:B------:R-:W-:Y:S01]  /*3030*/  IMAD R0, R0, 0x70, RZ ;  /* 0x0000007000007824 */ /* 0x000fe200078e02ff */
[----:B------:R4:W-:Y:S01]  /*3040*/  STL.64 [R1], R6 ;  /* 0x0000000601007387 */ /* 0x0009e20000100a00 */
[----:B------:R-:W-:-:S02]  /*3050*/  IMAD.IADD R10, R5, 0x1, R4 ;  /* 0x00000001050a7824 */ /* 0x000fc400078e0204 */
[----:B------:R-:W-:Y:S01]  /*3060*/  IMAD.IADD R0, R3, 0x1, R0 ;  /* 0x0000000103007824 */ /* 0x000fe200078e0200 */
[----:B------:R-:W-:Y:S01]  /*3070*/  USHF.L.U64.HI UR5, UR4, UR8, UR5 ;  /* 0x0000000804057299 */ /* 0x000fe20008010205 */
[----:B------:R-:W-:Y:S01]  /*3080*/  @P1 IADD3 R195, R188, -0x20, RZ ;  /* 0xffffffe0bcc31810 */ /* 0x000fe20007ffe0ff */
[----:B------:R-:W-:Y:S01]  /*3090*/  LDSM.16.M88.4 R48, [R188+0x2000] ;  /* 0x00200000bc30783b */ /* 0x000fe20000000200 */
[----:B------:R-:W-:-:S03]  /*30a0*/  LOP3.LUT P1, RZ, R10, 0x1, RZ, 0xc0, !PT ;  /* 0x000000010aff7812 */ /* 0x000fc6000782c0ff */
[----:B------:R-:W5:Y:S04]  /*30b0*/  LDSM.16.M88.4 R24, [R195+0x800] ;  /* 0x00080000c318783b */ /* 0x000f680000000200 */
[----:B------:R-:W2:Y:S01]  /*30c0*/  LDSM.16.M88.4 R28, [R195] ;  /* 0x00000000c31c783b */ /* 0x000ea20000000200 */
[----:B-1----:R-:W-:-:S03]  /*30d0*/  ISETP.GT.AND P3, PT, R8, 0x7f, PT ;  /* 0x0000007f0800780c */ /* 0x002fc60003f64270 */
[----:B------:R-:W-:Y:S04]  /*30e0*/  LDSM.16.M88.4 R60, [R188+0x2800] ;  /* 0x00280000bc3c783b */ /* 0x000fe80000000200 */
[----:B------:R-:W1:Y:S04]  /*30f0*/  LDSM.16.M88.4 R64, [R188+0x3000] ;  /* 0x00300000bc40783b */ /* 0x000e680000000200 */
[----:B------:R-:W-:Y:S01]  /*3100*/  LDSM.16.M88.4 R68, [R195+0x1800] ;  /* 0x00180000c344783b */ /* 0x000fe20000000200 */
[----:B----4-:R-:W-:-:S03]  /*3110*/  LEA R6, P0, R2, c[0x0][0x1f8], 0x1 ;  /* 0x00007e0002067a11 */ /* 0x010fc600078008ff */
[----:B------:R-:W-:Y:S01]  /*3120*/  LDSM.16.M88.4 R72, [R195+0x2000] ;  /* 0x00200000c348783b */ /* 0x000fe20000000200 */
[----:B------:R-:W-:Y:S02]  /*3130*/  LEA.HI.X R7, R2, c[0x0][0x1fc], R0, 0x1, P0 ;  /* 0x00007f0002077a11 */ /* 0x000fe400000f0c00 */
[----:B------:R-:W-:Y:S01]  /*3140*/  IADD3 R4, P0, R6, UR9, RZ ;  /* 0x0000000906047c10 */ /* 0x000fe2000ff1e0ff */
[----:B------:R-:W-:Y:S01]  /*3150*/  LDSM.16.M88.4 R76, [R195+0x2800] ;  /* 0x00280000c34c783b */ /* 0x000fe20000000200 */
[----:B------:R-:W-:Y:S02]  /*3160*/  IADD3 R0, R21, R153, -R23 ;  /* 0x0000009915007210 */ /* 0x000fe40007ffe817 */
[----:B------:R-:W-:Y:S01]  /*3170*/  IADD3.X R5, R7, UR5, RZ, P0, !PT ;  /* 0x0000000507057c10 */ /* 0x000fe200087fe4ff */
[----:B------:R-:W4:Y:S01]  /*3180*/  LDSM.16.M88.4 R20, [R195+0x1000] ;  /* 0x00100000c314783b */ /* 0x000f220000000200 */
[----:B------:R-:W-:Y:S02]  /*3190*/  IADD3 R2, P0, R4, UR9, RZ ;  /* 0x0000000904027c10 */ /* 0x000fe4000ff1e0ff */
[----:B------:R-:W-:Y:S01]  /*31a0*/  ISETP.LT.OR P2, PT, R0, 0x1, !P1 ;  /* 0x000000010000780c */ /* 0x000fe20004f41670 */
[----:B------:R-:W-:Y:S01]  /*31b0*/  LDSM.16.M88.4 R80, [R195+0x3000] ;  /* 0x00300000c350783b */ /* 0x000fe20000000200 */
[----:B------:R-:W-:-:S02]  /*31c0*/  IADD3.X R3, R5, UR5, RZ, P0, !PT ;  /* 0x0000000505037c10 */ /* 0x000fc400087fe4ff */
[----:B------:R-:W-:-:S04]  /*31d0*/  @!P3 IADD3 R8, P0, R2, UR9, RZ ;  /* 0x000000090208bc10 */ /* 0x000fc8000ff1e0ff */
[----:B------:R-:W-:Y:S02]  /*31e0*/  @!P3 IADD3.X R9, R3, UR5, RZ, P0, !PT ;  /* 0x000000050309bc10 */ /* 0x000fe400087fe4ff */
[----:B------:R-:W-:-:S03]  /*31f0*/  LOP3.LUT P0, RZ, R10, 0x2, RZ, 0xc0, !PT ;  /* 0x000000020aff7812 */ /* 0x000fc6000780c0ff */
[----:B------:R-:W-:Y:S01]  /*3200*/  @!PT LDS RZ, [RZ] ;  /* 0x00000000fffff984 */ /* 0x000fe20000000800 */
[----:B------:R-:W-:Y:S01]  /*3210*/  @!PT LDS RZ, [RZ] ;  /* 0x00000000fffff984 */ /* 0x000fe20000000800 */
[----:B------:R-:W-:Y:S01]  /*3220*/  @!PT LDS RZ, [RZ] ;  /* 0x00000000fffff984 */ /* 0x000fe20000000800 */
[----:B------:R1:W-:Y:S01]  /*3230*/  LDGSTS.E.BYPASS.LTC128B.128 [R216+0x100], [R6.64], !P2 ;  /* 0x0010000006d87fae */ /* 0x0003e2000d101d46 */
[C---:B------:R-:W-:Y:S01]  /*3240*/  ISETP.LT.OR P2, PT, R0.reuse, 0x1, !P0 ;  /* 0x000000010000780c */ /* 0x040fe20004741670 */
[C---:B--2---:R-:W-:Y:S08]  /*3250*/  HMMA.16816.F32.BF16 R36, R128.reuse, R32, RZ ;  /* 0x000000208024723c */ /* 0x044ff000000418ff */
[----:B------:R-:W-:Y:S04]  /*3260*/  HMMA.16816.F32.BF16 R32, R128, R34, RZ ;  /* 0x000000228020723c */ /* 0x000fe800000418ff */
[----:B------:R1:W-:Y:S01]  /*3270*/  LDGSTS.E.BYPASS.LTC128B.128 [R216+0x3900], [R6.64+0x80], !P2 ;  /* 0x0390008006d87fae */ /* 0x0003e2000d101d46 */
[----:B------:R-:W-:-:S02]  /*3280*/  ISETP.LT.OR P2, PT, R0, 0x21, !P1 ;  /* 0x000000210000780c */ /* 0x000fc40004f41670 */
[C---:B------:R-:W-:Y:S01]  /*3290*/  ISETP.LT.OR P1, PT, R0.reuse, 0x41, !P1 ;  /* 0x000000410000780c */ /* 0x040fe20004f21670 */
[----:B---3--:R-:W-:Y:S10]  /*32a0*/  HMMA.16816.F32.BF16 R52, R128, R12, RZ ;  /* 0x0000000c8034723c */ /* 0x008ff400000418ff */
[----:B------:R1:W-:Y:S01]  /*32b0*/  LDGSTS.E.BYPASS.LTC128B.128 [R216+0x1100], [R4.64], !P2 ;  /* 0x0110000004d87fae */ /* 0x0003e2000d101d46 */
[----:B------:R-:W-:-:S02]  /*32c0*/  ISETP.LT.OR P2, PT, R0, 0x21, !P0 ;  /* 0x000000210000780c */ /* 0x000fc40004741670 */
[C---:B------:R-:W-:Y:S01]  /*32d0*/  ISETP.LT.OR P0, PT, R0.reuse, 0x41, !P0 ;  /* 0x000000410000780c */ /* 0x040fe20004701670 */
[----:B------:R-:W-:Y:S08]  /*32e0*/  HMMA.16816.F32.BF16 R40, R128, R14, RZ ;  /* 0x0000000e8028723c */ /* 0x000ff000000418ff */
[----:B-----5:R-:W-:Y:S02]  /*32f0*/  HMMA.16816.F32.BF16 R84, R132, R26, R32 ;  /* 0x0000001a8454723c */ /* 0x020fe40000041820 */
[----:B------:R1:W-:Y:S06]  /*3300*/  LDGSTS.E.BYPASS.LTC128B.128 [R216+0x4900], [R4.64+0x80], !P2 ;  /* 0x0490008004d87fae */ /* 0x0003ec000d101d46 */
[----:B------:R-:W-:Y:S01]  /*3310*/  HMMA.16816.F32.BF16 R32, R128, R44, RZ ;  /* 0x0000002c8020723c */ /* 0x000fe200000418ff */
[C---:B------:R-:W-:Y:S01]  /*3320*/  @!P3 ISETP.LT.OR P2, PT, R0.reuse, 0x61, P6 ;  /* 0x000000610000b80c */ /* 0x040fe20003741670 */
[----:B------:R2:W-:Y:S01]  /*3330*/  LDGSTS.E.BYPASS.LTC128B.128 [R216+0x2100], [R2.64], !P1 ;  /* 0x0210000002d87fae */ /* 0x0005e2000c901d46 */
[----:B------:R-:W-:-:S03]  /*3340*/  @!P3 ISETP.LT.OR P1, PT, R0, 0x61, P5 ;  /* 0x000000610000b80c */ /* 0x000fc60002f21670 */
[----:B------:R2:W-:Y:S01]  /*3350*/  LDGSTS.E.BYPASS.LTC128B.128 [R216+0x5900], [R2.64+0x80], !P0 ;  /* 0x0590008002d87fae */ /* 0x0005e2000c101d46 */
[----:B------:R-:W-:Y:S01]  /*3360*/  LOP3.LUT P0, RZ, R110, 0x4, RZ, 0xc0, !PT ;  /* 0x000000046eff7812 */ /* 0x000fe2000780c0ff */
[----:B------:R-:W-:Y:S03]  /*3370*/  HMMA.16816.F32.BF16 R16, R128, R56, RZ ;  /* 0x000000388010723c */ /* 0x000fe600000418ff */
[----:B------:R-:W-:-:S03]  /*3380*/  SEL R0, R11, 0xffffffc0, !P0 ;  /* 0xffffffc00b007807 */ /* 0x000fc60004000000 */
[----:B------:R3:W-:Y:S02]  /*3390*/  @!P3 LDGSTS.E.BYPASS.LTC128B.128 [R216+0x3100], [R8.64], !P2 ;  /* 0x0310000008d8bfae */ /* 0x0007e4000d101d46 */
[----:B------:R-:W-:Y:S01]  /*33a0*/  HMMA.16816.F32.BF16 R12, R128, R58, RZ ;  /* 0x0000003a800c723c */ /* 0x000fe200000418ff */
[--C-:B------:R-:W-:Y:S01]  /*33b0*/  IMAD.IADD R190, R188, 0x1, R0.reuse ;  /* 0x00000001bcbe7824 */ /* 0x100fe200078e0200 */
[----:B------:R3:W-:Y:S06]  /*33c0*/  @!P3 LDGSTS.E.BYPASS.LTC128B.128 [R216+0x6900], [R8.64+0x80], !P1 ;  /* 0x0690008008d8bfae */ /* 0x0007ec000c901d46 */
[C---:B------:R-:W-:Y:S01]  /*33d0*/  HMMA.16816.F32.BF16 R88, R132.reuse, R28, R52 ;  /* 0x0000001c8458723c */ /* 0x040fe20000041834 */
[----:B------:R-:W5:Y:S07]  /*33e0*/  LDSM.16.M88.4 R52, [R190+0x800] ;  /* 0x00080000be34783b */ /* 0x000f6e0000000200 */
[----:B------:R-:W-:Y:S08]  /*33f0*/  HMMA.16816.F32.BF16 R100, R132, R30, R40 ;  /* 0x0000001e8464723c */ /* 0x000ff00000041828 */
[----:B-1----:R-:W-:Y:S08]  /*3400*/  HMMA.16816.F32.BF16 R4, R128, R64, RZ ;  /* 0x000000408004723c */ /* 0x002ff000000418ff */
[C---:B------:R-:W-:Y:S08]  /*3410*/  HMMA.16816.F32.BF16 R96, R132.reuse, R24, R36 ;  /* 0x000000188460723c */ /* 0x040ff00000041824 */
[----:B----4-:R-:W-:Y:S01]  /*3420*/  HMMA.16816.F32.BF16 R92, R132, R20, R16 ;  /* 0x00000014845c723c */ /* 0x010fe20000041810 */
[----:B------:R-:W-:Y:S01]  /*3430*/  IMAD.IADD R189, R195, 0x1, R0 ;  /* 0x00000001c3bd7824 */ /* 0x000fe200078e0200 */
[----:B------:R-:W-:Y:S04]  /*3440*/  LDSM.16.M88.4 R136, [R195+0x6000] ;  /* 0x00600000c388783b */ /* 0x000fe80000000200 */
[----:B------:R-:W0:Y:S02]  /*3450*/  LDGDEPBAR ;  /* 0x00000000000079af */ /* 0x000e240000000000 */
[C---:B------:R-:W-:Y:S02]  /*3460*/  HMMA.16816.F32.BF16 R28, R128.reuse, R46, RZ ;  /* 0x0000002e801c723c */ /* 0x040fe400000418ff */
[----:B------:R-:W-:Y:S06]  /*3470*/  LDSM.16.M88.4 R44, [R190] ;  /* 0x00000000be2c783b */ /* 0x000fec0000000200 */
[----:B---3--:R-:W-:Y:S08]  /*3480*/  HMMA.16816.F32.BF16 R8, R128, R66, RZ ;  /* 0x000000428008723c */ /* 0x008ff000000418ff */
[----:B------:R-:W-:Y:S01]  /*3490*/  HMMA.16816.F32.BF16 R64, R132, R68, R32 ;  /* 0x000000448440723c */ /* 0x000fe20000041820 */
[----:B------:R-:W1:Y:S07]  /*34a0*/  LDSM.16.M88.4 R32, [R190+0x1000] ;  /* 0x00100000be20783b */ /* 0x000e6e0000000200 */
[----:B------:R-:W-:Y:S08]  /*34b0*/  HMMA.16816.F32.BF16 R24, R128, R48, RZ ;  /* 0x000000308018723c */ /* 0x000ff000000418ff */
[----:B------:R-:W-:Y:S08]  /*34c0*/  HMMA.16816.F32.BF16 R104, R132, R22, R12 ;  /* 0x000000168468723c */ /* 0x000ff0000004180c */
[C---:B------:R-:W-:Y:S08]  /*34d0*/  HMMA.16816.F32.BF16 R16, R128.reuse, R60, RZ ;  /* 0x0000003c8010723c */ /* 0x040ff000000418ff */
[C---:B------:R-:W-:Y:S08]  /*34e0*/  HMMA.16816.F32.BF16 R12, R128.reuse, R62, RZ ;  /* 0x0000003e800c723c */ /* 0x040ff000000418ff */
[----:B------:R-:W-:Y:S08]  /*34f0*/  HMMA.16816.F32.BF16 R20, R128, R50, RZ ;  /* 0x000000328014723c */ /* 0x000ff000000418ff */
[C---:B------:R-:W-:Y:S01]  /*3500*/  HMMA.16816.F32.BF16 R60, R132.reuse, R70, R28 ;  /* 0x00000046843c723c */ /* 0x040fe2000004181c */
[----:B------:R-:W3:Y:S07]  /*3510*/  LDSM.16.M88.4 R28, [R190+0x1800] ;  /* 0x00180000be1c783b */ /* 0x000eee0000000200 */
[C---:B------:R-:W-:Y:S01]  /*3520*/  HMMA.16816.F32.BF16 R56, R132.reuse, R72, R24 ;  /* 0x000000488438723c */ /* 0x040fe20000041818 */
[----:B------:R-:W4:Y:S07]  /*3530*/  LDSM.16.M88.4 R24, [R190+0x2000] ;  /* 0x00200000be18783b */ /* 0x000f2e0000000200 */
[C---:B------:R-:W-:Y:S01]  /*3540*/  HMMA.16816.F32.BF16 R40, R132.reuse, R76, R16 ;  /* 0x0000004c8428723c */ /* 0x040fe20000041810 */
[----:B------:R-:W-:Y:S07]  /*3550*/  LDSM.16.M88.4 R16, [R190+0x3000] ;  /* 0x00300000be10783b */ /* 0x000fee0000000200 */
[C---:B------:R-:W-:Y:S08]  /*3560*/  HMMA.16816.F32.BF16 R36, R132.reuse, R78, R12 ;  /* 0x0000004e8424723c */ /* 0x040ff0000004180c */
[----:B------:R-:W-:Y:S01]  /*3570*/  HMMA.16816.F32.BF16 R48, R132, R74, R20 ;  /* 0x0000004a8430723c */ /* 0x000fe20000041814 */
[----:B------:R-:W2:Y:S07]  /*3580*/  LDSM.16.M88.4 R20, [R190+0x2800] ;  /* 0x00280000be14783b */ /* 0x000eae0000000200 */
[C---:B-----5:R-:W-:Y:S08]  /*3590*/  HMMA.16816.F32.BF16 R76, R164.reuse, R54, R84 ;  /* 0x00000036a44c723c */ /* 0x060ff00000041854 */
[C---:B-1----:R-:W-:Y:S08]  /*35a0*/  HMMA.16816.F32.BF16 R84, R164.reuse, R32, R92 ;  /* 0x00000020a454723c */ /* 0x042ff0000004185c */
[----:B------:R-:W-:Y:S01]  /*35b0*/  HMMA.16816.F32.BF16 R104, R164, R34, R104 ;  /* 0x00000022a468723c */ /* 0x000fe20000041868 */
[----:B------:R-:W1:Y:S07]  /*35c0*/  LDSM.16.M88.4 R32, [R189] ;  /* 0x00000000bd20783b */ /* 0x000e6e0000000200 */
[----:B------:R-:W-:Y:S08]  /*35d0*/  HMMA.16816.F32.BF16 R12, R132, R80, R4 ;  /* 0x00000050840c723c */ /* 0x000ff00000041804 */
[----:B------:R-:W-:Y:S08]  /*35e0*/  HMMA.16816.F32.BF16 R4, R164, R44, R88 ;  /* 0x0000002ca404723c */ /* 0x000ff00000041858 */
[----:B------:R-:W-:Y:S08]  /*35f0*/  HMMA.16816.F32.BF16 R8, R132, R82, R8 ;  /* 0x000000528408723c */ /* 0x000ff00000041808 */
[C---:B------:R-:W-:Y:S08]  /*3600*/  HMMA.16816.F32.BF16 R68, R164.reuse, R46, R100 ;  /* 0x0000002ea444723c */ /* 0x040ff00000041864 */
[C---:B---3--:R-:W-:Y:S08]  /*3610*/  HMMA.16816.F32.BF16 R80, R164.reuse, R28, R64 ;  /* 0x0000001ca450723c */ /* 0x048ff00000041840 */
[C---:B------:R-:W-:Y:S01]  /*3620*/  HMMA.16816.F32.BF16 R64, R164.reuse, R30, R60 ;  /* 0x0000001ea440723c */ /* 0x040fe2000004183c */
[----:B------:R-:W3:Y:S07]  /*3630*/  LDSM.16.M88.4 R28, [R189+0x800] ;  /* 0x00080000bd1c783b */ /* 0x000eee0000000200 */
[C---:B----4-:R-:W-:Y:S08]  /*3640*/  HMMA.16816.F32.BF16 R60, R164.reuse, R24, R56 ;  /* 0x00000018a43c723c */ /* 0x050ff00000041838 */
[C---:B------:R-:W-:Y:S01]  /*3650*/  HMMA.16816.F32.BF16 R56, R164.reuse, R26, R48 ;  /* 0x0000001aa438723c */ /* 0x040fe20000041830 */
[----:B------:R-:W4:Y:S07]  /*3660*/  LDSM.16.M88.4 R24, [R189+0x1000] ;  /* 0x00100000bd18783b */ /* 0x000f2e0000000200 */
[C---:B------:R-:W-:Y:S08]  /*3670*/  HMMA.16816.F32.BF16 R72, R164.reuse, R52, R96 ;  /* 0x00000034a448723c */ /* 0x040ff00000041860 */
[C---:B--2---:R-:W-:Y:S08]  /*3680*/  HMMA.16816.F32.BF16 R48, R164.reuse, R22, R36 ;  /* 0x00000016a430723c */ /* 0x044ff00000041824 */
[----:B------:R-:W-:Y:S01]  /*3690*/  HMMA.16816.F32.BF16 R52, R164, R20, R40 ;  /* 0x00000014a434723c */ /* 0x000fe20000041828 */
[----:B------:R-:W-:Y:S07]  /*36a0*/  LDSM.16.M88.4 R20, [R189+0x1800] ;  /* 0x00180000bd14783b */ /* 0x000fee0000000200 */
[----:B-1----:R-:W-:Y:S01]  /*36b0*/  HMMA.16816.F32.BF16 R36, R168, R32, R4 ;  /* 0x00000020a824723c */ /* 0x002fe20000041804 */
[----:B------:R-:W1:Y:S07]  /*36c0*/  LDSM.16.M88.4 R4, [R189+0x2000] ;  /* 0x00200000bd04783b */ /* 0x000e6e0000000200 */
[C---:B------:R-:W-:Y:S08]  /*36d0*/  HMMA.16816.F32.BF16 R44, R164.reuse, R16, R12 ;  /* 0x00000010a42c723c */ /* 0x040ff0000004180c */
[----:B------:R-:W-:Y:S08]  /*36e0*/  HMMA.16816.F32.BF16 R40, R164, R18, R8 ;  /* 0x00000012a428723c */ /* 0x000ff00000041808 */
[C---:B------:R-:W-:Y:S01]  /*36f0*/  HMMA.16816.F32.BF16 R16, R168.reuse, R34, R68 ;  /* 0x00000022a810723c */ /* 0x040fe20000041844 */
[----:B------:R-:W2:Y:S07]  /*3700*/  LDSM.16.M88.4 R32, [R189+0x2800] ;  /* 0x00280000bd20783b */ /* 0x000eae0000000200 */
[C---:B---3--:R-:W-:Y:S01]  /*3710*/  HMMA.16816.F32.BF16 R12, R168.reuse, R28, R72 ;  /* 0x0000001ca80c723c */ /* 0x048fe20000041848 */
[----:B------:R-:W-:Y:S07]  /*3720*/  LDSM.16.M88.4 R72, [R195+0x3800] ;  /* 0x00380000c348783b */ /* 0x000fee0000000200 */
[C---:B------:R-:W-:Y:S01]  /*3730*/  HMMA.16816.F32.BF16 R8, R168.reuse, R30, R76 ;  /* 0x0000001ea808723c */ /* 0x040fe2000004184c */
[----:B------:R-:W3:Y:S07]  /*3740*/  LDSM.16.M88.4 R28, [R189+0x3000] ;  /* 0x00300000bd1c783b */ /* 0x000eee0000000200 */
[C---:B----4-:R-:W-:Y:S08]  /*3750*/  HMMA.16816.F32.BF16 R84, R168.reuse, R24, R84 ;  /* 0x00000018a854723c */ /* 0x050ff00000041854 */
[C---:B------:R-:W-:Y:S01]  /*3760*/  HMMA.16816.F32.BF16 R104, R168.reuse, R26, R104 ;  /* 0x0000001aa868723c */ /* 0x040fe20000041868 */
[----:B------:R-:W4:Y:S07]  /*3770*/  LDSM.16.M88.4 R24, [R188+0x3800] ;  /* 0x00380000bc18783b */ /* 0x000f2e0000000200 */
[C---:B-1----:R-:W-:Y:S08]  /*3780*/  HMMA.16816.F32.BF16 R116, R168.reuse, R4, R60 ;  /* 0x00000004a874723c */ /* 0x042ff0000004183c */
[C---:B------:R-:W-:Y:S01]  /*3790*/  HMMA.16816.F32.BF16 R112, R168.reuse, R6, R56 ;  /* 0x00000006a870723c */ /* 0x040fe20000041838 */
[----:B------:R-:W1:Y:S04]  /*37a0*/  LDSM.16.M88.4 R4, [R188+0x4800] ;  /* 0x00480000bc04783b */ /* 0x000e680000000200 */
[----:B------:R-:W-:Y:S03]  /*37b0*/  LDSM.16.M88.4 R56, [R188+0x5000] ;  /* 0x00500000bc38783b */ /* 0x000fe60000000200 */
[C---:B------:R-:W-:Y:S01]  /*37c0*/  HMMA.16816.F32.BF16 R124, R168.reuse, R20, R80 ;  /* 0x00000014a87c723c */ /* 0x040fe20000041850 */
[----:B------:R-:W-:Y:S07]  /*37d0*/  LDSM.16.M88.4 R80, [R195+0x4000] ;  /* 0x00400000c350783b */ /* 0x000fee0000000200 */
[C---:B------:R-:W-:Y:S01]  /*37e0*/  HMMA.16816.F32.BF16 R120, R168.reuse, R22, R64 ;  /* 0x00000016a878723c */ /* 0x040fe20000041840 */
[----:B------:R-:W5:Y:S04]  /*37f0*/  LDSM.16.M88.4 R20, [R188+0x4000] ;  /* 0x00400000bc14783b */ /* 0x000f680000000200 */
[----:B------:R-:W-:Y:S03]  /*3800*/  LDSM.16.M88.4 R64, [R188+0x6800] ;  /* 0x00680000bc40783b */ /* 0x000fe60000000200 */
[C---:B--2---:R-:W-:Y:S01]  /*3810*/  HMMA.16816.F32.BF16 R100, R168.reuse, R34, R48 ;  /* 0x00000022a864723c */ /* 0x044fe20000041830 */
[----:B------:R-:W2:Y:S07]  /*3820*/  LDSM.16.M88.4 R48, [R188+0x5800] ;  /* 0x00580000bc30783b */ /* 0x000eae0000000200 */
[C---:B------:R-:W-:Y:S01]  /*3830*/  HMMA.16816.F32.BF16 R108, R168.reuse, R32, R52 ;  /* 0x00000020a86c723c */ /* 0x040fe20000041834 */
[----:B------:R-:W2:Y:S04]  /*3840*/  LDSM.16.M88.4 R52, [R188+0x6000] ;  /* 0x00600000bc34783b */ /* 0x000ea80000000200 */
[----:B------:R-:W-:Y:S03]  /*3850*/  LDSM.16.M88.4 R32, [R195+0x5800] ;  /* 0x00580000c320783b */ /* 0x000fe60000000200 */
[----:B---3--:R-:W-:Y:S01]  /*3860*/  HMMA.16816.F32.BF16 R96, R168, R28, R44 ;  /* 0x0000001ca860723c */ /* 0x008fe2000004182c */
[----:B------:R-:W3:Y:S07]  /*3870*/  LDSM.16.M88.4 R44, [R195+0x4800] ;  /* 0x00480000c32c783b */ /* 0x000eee0000000200 */
[----:B----4-:R-:W-:Y:S01]  /*3880*/  HMMA.16816.F32.BF16 R88, R172, R24, R36 ;  /* 0x00000018ac58723c */ /* 0x010fe20000041824 */
[----:B------:R-:W4:Y:S07]  /*3890*/  LDSM.16.M88.4 R36, [R195+0x5000] ;  /* 0x00500000c324783b */ /* 0x000f2e0000000200 */
[----:B------:R-:W-:Y:S08]  /*38a0*/  HMMA.16816.F32.BF16 R92, R168, R30, R40 ;  /* 0x0000001ea85c723c */ /* 0x000ff00000041828 */
[C---:B-1----:R-:W-:Y:S08]  /*38b0*/  HMMA.16816.F32.BF16 R40, R172.reuse, R4, R84 ;  /* 0x00000004ac28723c */ /* 0x042ff00000041854 */
[C---:B------:R-:W-:Y:S08]  /*38c0*/  HMMA.16816.F32.BF16 R68, R172.reuse, R26, R16 ;  /* 0x0000001aac44723c */ /* 0x040ff00000041810 */
[C---:B------:R-:W-:Y:S08]  /*38d0*/  HMMA.16816.F32.BF16 R28, R172.reuse, R6, R104 ;  /* 0x00000006ac1c723c */ /* 0x040ff00000041868 */
[C---:B-----5:R-:W-:Y:S08]  /*38e0*/  HMMA.16816.F32.BF16 R76, R172.reuse, R20, R12 ;  /* 0x00000014ac4c723c */ /* 0x060ff0000004180c */
[C---:B------:R-:W-:Y:S08]  /*38f0*/  HMMA.16816.F32.BF16 R60, R172.reuse, R22, R8 ;  /* 0x00000016ac3c723c */ /* 0x040ff00000041808 */
[C---:B------:R-:W-:Y:S01]  /*3900*/  HMMA.16816.F32.BF16 R24, R172.reuse, R56, R124 ;  /* 0x00000038ac18723c */ /* 0x040fe2000004187c */
[----:B------:R-:W1:Y:S07]  /*3910*/  LDSM.16.M88.4 R124, [R195+0x6800] ;  /* 0x00680000c37c783b */ /* 0x000e6e0000000200 */
[C---:B--2---:R-:W-:Y:S08]  /*3920*/  HMMA.16816.F32.BF16 R16, R172.reuse, R48, R116 ;  /* 0x00000030ac10723c */ /* 0x044ff00000041874 */
[C---:B------:R-:W-:Y:S01]  /*3930*/  HMMA.16816.F32.BF16 R12, R172.reuse, R50, R112 ;  /* 0x00000032ac0c723c */ /* 0x040fe20000041870 */
[----:B------:R-:W-:Y:S07]  /*3940*/  LDSM.16.M88.4 R112, [R190+0x4000] ;  /* 0x00400000be70783b */ /* 0x000fee0000000200 */
[C---:B------:R-:W-:Y:S08]  /*3950*/  HMMA.16816.F32.BF16 R8, R172.reuse, R52, R108 ;  /* 0x00000034ac08723c */ /* 0x040ff0000004186c */
[C---:B------:R-:W-:Y:S01]  /*3960*/  HMMA.16816.F32.BF16 R4, R172.reuse, R54, R100 ;  /* 0x00000036ac04723c */ /* 0x040fe20000041864 */
[----:B------:R-:W2:Y:S07]  /*3970*/  LDSM.16.M88.4 R52, [R190+0x3800] ;  /* 0x00380000be34783b */ /* 0x000eae0000000200 */
[C---:B------:R-:W-:Y:S01]  /*3980*/  HMMA.16816.F32.BF16 R20, R172.reuse, R58, R120 ;  /* 0x0000003aac14723c */ /* 0x040fe20000041878 */
[----:B------:R-:W-:Y:S07]  /*3990*/  LDSM.16.M88.4 R120, [R189+0x6000] ;  /* 0x00600000bd78783b */ /* 0x000fee0000000200 */
[C---:B------:R-:W-:Y:S01]  /*39a0*/  HMMA.16816.F32.BF16 R48, R172.reuse, R64, R96 ;  /* 0x00000040ac30723c */ /* 0x040fe20000041860 */
[----:B------:R-:W-:Y:S07]  /*39b0*/  LDSM.16.M88.4 R96, [R189+0x3800] ;  /* 0x00380000bd60783b */ /* 0x000fee0000000200 */
[----:B------:R-:W-:Y:S08]  /*39c0*/  HMMA.16816.F32.BF16 R92, R172, R66, R92 ;  /* 0x00000042ac5c723c */ /* 0x000ff0000004185c */
[C---:B---3--:R-:W-:Y:S08]  /*39d0*/  HMMA.16816.F32.BF16 R108, R176.reuse, R44, R40 ;  /* 0x0000002cb06c723c */ /* 0x048ff00000041828 */
[C---:B------:R-:W-:Y:S08]  /*39e0*/  HMMA.16816.F32.BF16 R40, R176.reuse, R46, R28 ;  /* 0x0000002eb028723c */ /* 0x040ff0000004181c */
[C---:B------:R-:W-:Y:S01]  /*39f0*/  HMMA.16816.F32.BF16 R84, R176.reuse, R72, R88 ;  /* 0x00000048b054723c */ /* 0x040fe20000041858 */
[----:B------:R-:W-:Y:S07]  /*3a00*/  LDSM.16.M88.4 R88, [R190+0x6800] ;  /* 0x00680000be58783b */ /* 0x000fee0000000200 */
[C---:B------:R-:W-:Y:S01]  /*3a10*/  HMMA.16816.F32.BF16 R56, R176.reuse, R74, R68 ;  /* 0x0000004ab038723c */ /* 0x040fe20000041844 */
[----:B------:R-:W-:Y:S04]  /*3a20*/  LDSM.16.M88.4 R72, [R189+0x4000] ;  /* 0x00400000bd48783b */ /* 0x000fe80000000200 */
[----:B------:R-:W-:Y:S03]  /*3a30*/  LDSM.16.M88.4 R68, [R189+0x4800] ;  /* 0x00480000bd44783b */ /* 0x000fe60000000200 */
[C---:B------:R-:W-:Y:S08]  /*3a40*/  HMMA.16816.F32.BF16 R64, R176.reuse, R80, R76 ;  /* 0x00000050b040723c */ /* 0x040ff0000004184c */
[C---:B------:R-:W-:Y:S01]  /*3a50*/  HMMA.16816.F32.BF16 R116, R176.reuse, R82, R60 ;  /* 0x00000052b074723c */ /* 0x040fe2000004183c */
[----:B------:R-:W-:Y:S07]  /*3a60*/  LDSM.16.M88.4 R60, [R189+0x5800] ;  /* 0x00580000bd3c783b */ /* 0x000fee0000000200 */
[C---:B----4-:R-:W-:Y:S08]  /*3a70*/  HMMA.16816.F32.BF16 R104, R176.reuse, R36, R24 ;  /* 0x00000024b068723c */ /* 0x050ff00000041818 */
[C---:B------:R-:W-:Y:S08]  /*3a80*/  HMMA.16816.F32.BF16 R28, R176.reuse, R32, R16 ;  /* 0x00000020b01c723c */ /* 0x040ff00000041810 */
[C---:B------:R-:W-:Y:S01]  /*3a90*/  HMMA.16816.F32.BF16 R24, R176.reuse, R34, R12 ;  /* 0x00000022b018723c */ /* 0x040fe2000004180c */
[----:B------:R-:W3:Y:S07]  /*3aa0*/  LDSM.16.M88.4 R12, [R190+0x4800] ;  /* 0x00480000be0c783b */ /* 0x000eee0000000200 */
[C---:B------:R-:W-:Y:S01]  /*3ab0*/  HMMA.16816.F32.BF16 R16, R176.reuse, R136, R8 ;  /* 0x00000088b010723c */ /* 0x040fe20000041808 */
[----:B------:R-:W4:Y:S07]  /*3ac0*/  LDSM.16.M88.4 R8, [R190+0x5000] ;  /* 0x00500000be08783b */ /* 0x000f2e0000000200 */
[C---:B------:R-:W-:Y:S01]  /*3ad0*/  HMMA.16816.F32.BF16 R80, R176.reuse, R138, R4 ;  /* 0x0000008ab050723c */ /* 0x040fe20000041804 */
[----:B------:R-:W5:Y:S07]  /*3ae0*/  LDSM.16.M88.4 R4, [R190+0x5800] ;  /* 0x00580000be04783b */ /* 0x000f6e0000000200 */
[C---:B------:R-:W-:Y:S01]  /*3af0*/  HMMA.16816.F32.BF16 R100, R176.reuse, R38, R20 ;  /* 0x00000026b064723c */ /* 0x040fe20000041814 */
[----:B------:R-:W3:Y:S07]  /*3b00*/  LDSM.16.M88.4 R20, [R190+0x6000] ;  /* 0x00600000be14783b */ /* 0x000eee0000000200 */
[C---:B-1----:R-:W-:Y:S08]  /*3b10*/  HMMA.16816.F32.BF16 R76, R176.reuse, R124, R48 ;  /* 0x0000007cb04c723c */ /* 0x042ff00000041830 */
[----:B------:R-:W-:Y:S08]  /*3b20*/  HMMA.16816.F32.BF16 R92, R176, R126, R92 ;  /* 0x0000007eb05c723c */ /* 0x000ff0000004185c */
[C---:B--2---:R-:W-:Y:S08]  /*3b30*/  HMMA.16816.F32.BF16 R84, R180.reuse, R52, R84 ;  /* 0x00000034b454723c */ /* 0x044ff00000041854 */
[C---:B------:R-:W-:Y:S08]  /*3b40*/  HMMA.16816.F32.BF16 R56, R180.reuse, R54, R56 ;  /* 0x00000036b438723c */ /* 0x040ff00000041838 */
[C---:B------:R-:W-:Y:S01]  /*3b50*/  HMMA.16816.F32.BF16 R52, R180.reuse, R112, R64 ;  /* 0x00000070b434723c */ /* 0x040fe20000041840 */
[----:B------:R-:W1:Y:S07]  /*3b60*/  LDSM.16.M88.4 R64, [R189+0x5000] ;  /* 0x00500000bd40783b */ /* 0x000e6e0000000200 */
[----:B------:R-:W-:Y:S01]  /*3b70*/  HMMA.16816.F32.BF16 R48, R180, R114, R116 ;  /* 0x00000072b430723c */ /* 0x000fe20000041874 */
[----:B------:R-:W2:Y:S01]  /*3b80*/  LDSM.16.M88.4 R112, [R189+0x6800] ;  /* 0x00680000bd70783b */ /* 0x000ea20000000200 */
[----:B------:R-:W-:Y:S01]  /*3b90*/  ISETP.GT.AND P0, PT, R141, R149, PT ;  /* 0x000000958d00720c */ /* 0x000fe20003f04270 */
[----:B------:R-:W-:-:S05]  /*3ba0*/  DEPBAR.LE SB0, 0x0 ;  /* 0x000080000000791a */ /* 0x000fca0000000000 */
[C---:B---3--:R-:W-:Y:S08]  /*3bb0*/  HMMA.16816.F32.BF16 R44, R180.reuse, R12, R108 ;  /* 0x0000000cb42c723c */ /* 0x048ff0000004186c */
        /* <DEDUP_REMOVED lines=8> */
[----:B------:R-:W-:Y:S01]  /*3c40*/  HMMA.16816.F32.BF16 R4, R180, R90, R92 ;  /* 0x0000005ab404723c */ /* 0x000fe2000004185c */
[----:B------:R-:W-:Y:S01]  /*3c50*/  BSSY B0, `(.L_x_1017) ;  /* 0x0000053000007945 */ /* 0x000fe20003800000 */
[----:B------:R-:W-:-:S06]  /*3c60*/  IADD3 R209, R195, 0x3000, RZ ;  /* 0x00003000c3d17810 */ /* 0x000fcc0007ffe0ff */
[----:B------:R-:W-:Y:S01]  /*3c70*/  HMMA.16816.F32.BF16 R76, R184, R72, R52 ;  /* 0x00000048b84c723c */ /* 0x000fe20000041834 */
[C---:B------:R-:W-:Y:S02]  /*3c80*/  IADD3 R208, R195.reuse, 0x2800, RZ ;  /* 0x00002800c3d07810 */ /* 0x040fe40007ffe0ff */
[----:B------:R-:W-:-:S05]  /*3c90*/  IADD3 R207, R195, 0x2000, RZ ;  /* 0x00002000c3cf7810 */ /* 0x000fca0007ffe0ff */
        /* <DEDUP_REMOVED lines=12> */
[----:B-1----:R-:W-:Y:S01]  /*3d60*/  HMMA.16816.F32.BF16 R20, R184, R64, R36 ;  /* 0x00000040b814723c */ /* 0x002fe20000041824 */
[C---:B------:R-:W-:Y:S02]  /*3d70*/  IADD3 R198, R195.reuse, 0x4800, RZ ;  /* 0x00004800c3c67810 */ /* 0x040fe40007ffe0ff */
[----:B------:R-:W-:-:S05]  /*3d80*/  IADD3 R197, R195, 0x4000, RZ ;  /* 0x00004000c3c57810 */ /* 0x000fca0007ffe0ff */
[C---:B------:R-:W-:Y:S08]  /*3d90*/  HMMA.16816.F32.BF16 R40, R184.reuse, R70, R40 ;  /* 0x00000046b828723c */ /* 0x040ff00000041828 */
[C---:B------:R-:W-:Y:S08]  /*3da0*/  HMMA.16816.F32.BF16 R64, R184.reuse, R66, R32 ;  /* 0x00000042b840723c */ /* 0x040ff00000041820 */
[C---:B------:R-:W-:Y:S08]  /*3db0*/  HMMA.16816.F32.BF16 R28, R184.reuse, R60, R28 ;  /* 0x0000003cb81c723c */ /* 0x040ff0000004181c */
[C---:B------:R-:W-:Y:S08]  /*3dc0*/  HMMA.16816.F32.BF16 R24, R184.reuse, R62, R24 ;  /* 0x0000003eb818723c */ /* 0x040ff00000041818 */
[C---:B------:R-:W-:Y:S08]  /*3dd0*/  HMMA.16816.F32.BF16 R44, R184.reuse, R120, R16 ;  /* 0x00000078b82c723c */ /* 0x040ff00000041810 */
[C---:B------:R-:W-:Y:S08]  /*3de0*/  HMMA.16816.F32.BF16 R12, R184.reuse, R122, R12 ;  /* 0x0000007ab80c723c */ /* 0x040ff0000004180c */
[C---:B--2---:R-:W-:Y:S08]  /*3df0*/  HMMA.16816.F32.BF16 R52, R184.reuse, R112, R8 ;  /* 0x00000070b834723c */ /* 0x044ff00000041808 */
[----:B------:R-:W-:Y:S01]  /*3e00*/  HMMA.16816.F32.BF16 R56, R184, R114, R4 ;  /* 0x00000072b838723c */ /* 0x000fe20000041804 */
[----:B------:R-:W-:Y:S06]  /*3e10*/  BAR.SYNC.DEFER_BLOCKING 0x0 ;  /* 0x0000000000007b1d */ /* 0x000fec0000010000 */
[----:B------:R-:W-:Y:S01]  /*3e20*/  @!UPT UIADD3 URZ, URZ, URZ, URZ ;  /* 0x0000003f3f3ff290 */ /* 0x000fe2000fffe03f */
[----:B------:R-:W-:Y:S11]  /*3e30*/  @!P0 BRA `(.L_x_1018) ;  /* 0x0000034000008947 */ /* 0x000ff60003800000 */
[----:B------:R-:W-:Y:S02]  /*3e40*/  IADD3 R0, R152, -0x2, RZ ;  /* 0xfffffffe98007810 */ /* 0x000fe40007ffe0ff */
[----:B------:R-:W-:-:S02]  /*3e50*/  ISETP.GE.AND P0, PT, R220, 0x1, PT ;  /* 0x00000001dc00780c */ /* 0x000fc40003f06270 */
[----:B------:R-:W-:Y:S02]  /*3e60*/  SHF.R.S32.HI R2, RZ, 0x1f, R0 ;  /* 0x0000001fff027819 */ /* 0x000fe40000011400 */
[----:B------:R-:W-:-:S03]  /*3e70*/  ISETP.GE.AND P2, PT, R220, 0x21, PT ;  /* 0x00000021dc00780c */ /* 0x000fc60003f46270 */
[----:B------:R-:W-:Y:S02]  /*3e80*/  IMAD R4, R2, c[0x0][0x1e0], RZ ;  /* 0x0000780002047a24 */ /* 0x000fe400078e02ff */
[----:B------:R-:W-:-:S04]  /*3e90*/  IMAD.WIDE.U32 R2, R0, c[0x0][0x1e0], RZ ;  /* 0x0000780000027a25 */ /* 0x000fc800078e00ff */
[----:B------:R-:W-:-:S04]  /*3ea0*/  IMAD R0, R0, c[0x0][0x1e4], R4 ;  /* 0x0000790000007a24 */ /* 0x000fc800078e0204 */
[----:B------:R-:W-:Y:S02]  /*3eb0*/  IMAD.IADD R0, R3, 0x1, R0 ;  /* 0x0000000103007824 */ /* 0x000fe400078e0200 */
[----:B------:R-:W-:-:S04]  /*3ec0*/  IMAD.WIDE.U32 R2, R2, 0x70, RZ ;  /* 0x0000007002027825 */ /* 0x000fc800078e00ff */
[----:B------:R-:W-:Y:S01]  /*3ed0*/  IMAD R4, R0, 0x70, RZ ;  /* 0x0000007000047824 */ /* 0x000fe200078e02ff */
[-C--:B------:R-:W-:Y:S01]  /*3ee0*/  @P0 IADD3 R0, P1, R146, R2.reuse, RZ ;  /* 0x0000000292000210 */ /* 0x080fe20007f3e0ff */
[----:B------:R-:W-:Y:S02]  /*3ef0*/  @P2 IMAD.MOV.U32 R6, RZ, RZ, c[0x0][0x1e0] ;  /* 0x00007800ff062624 */ /* 0x000fe400078e00ff */
[----:B------:R-:W-:Y:S01]  /*3f00*/  IMAD.IADD R3, R3, 0x1, R4 ;  /* 0x0000000103037824 */ /* 0x000fe200078e0204 */
[----:B------:R-:W-:Y:S01]  /*3f10*/  @P0 LEA R4, P4, R0, c[0x0][0x1c8], 0x1 ;  /* 0x0000720000040a11 */ /* 0x000fe200078808ff */
[----:B------:R-:W-:Y:S01]  /*3f20*/  @P2 IMAD.MOV.U32 R8, RZ, RZ, c[0x0][0x1e4] ;  /* 0x00007900ff082624 */ /* 0x000fe200078e00ff */
[----:B------:R-:W-:Y:S01]  /*3f30*/  @P2 LEA R7, P3, R6, R2, 0x5 ;  /* 0x0000000206072211 */ /* 0x000fe200078628ff */
[----:B------:R-:W-:Y:S01]  /*3f40*/  @P0 IMAD.X R5, R3, 0x1, R145, P1 ;  /* 0x0000000103050824 */ /* 0x000fe200008e0691 */
[----:B------:R-:W-:Y:S02]  /*3f50*/  ISETP.GE.AND P1, PT, R220, 0x41, PT ;  /* 0x00000041dc00780c */ /* 0x000fe40003f26270 */
[----:B------:R-:W-:-:S02]  /*3f60*/  @P2 LEA.HI.X R6, R6, R3, R8, 0x5, P3 ;  /* 0x0000000306062211 */ /* 0x000fc400018f2c08 */
[----:B------:R-:W-:Y:S02]  /*3f70*/  @P0 LEA.HI.X R5, R0, c[0x0][0x1cc], R5, 0x1, P4 ;  /* 0x0000730000050a11 */ /* 0x000fe400020f0c05 */
[----:B------:R-:W-:-:S03]  /*3f80*/  @P2 IADD3 R0, P3, R7, R146, RZ ;  /* 0x0000009207002210 */ /* 0x000fc60007f7e0ff */
[----:B------:R-:W-:Y:S01]  /*3f90*/  @!PT LDS RZ, [RZ] ;  /* 0x00000000fffff984 */ /* 0x000fe20000000800 */
[----:B------:R-:W-:Y:S01]  /*3fa0*/  @!PT LDS RZ, [RZ] ;  /* 0x00000000fffff984 */ /* 0x000fe20000000800 */
[----:B------:R-:W-:Y:S01]  /*3fb0*/  @!PT LDS RZ, [RZ] ;  /* 0x00000000fffff984 */ /* 0x000fe20000000800 */
[----:B------:R1:W-:Y:S04]  /*3fc0*/  @P0 LDGSTS.E.BYPASS.LTC128B.128 [R216+0x8100], [R4.64], !P6 ;  /* 0x0810000004d80fae */ /* 0x0003e8000f101d46 */
[----:B------:R1:W-:Y:S01]  /*3fd0*/  @P0 LDGSTS.E.BYPASS.LTC128B.128 [R216+0xb900], [R4.64+0x80], !P5 ;  /* 0x0b90008004d80fae */ /* 0x0003e2000e901d46 */
[----:B------:R-:W-:-:S13]  /*3fe0*/  ISETP.GE.AND P0, PT, R220, 0x61, PT ;  /* 0x00000061dc00780c */ /* 0x000fda0003f06270 */
[----:B------:R-:W-:Y:S02]  /*3ff0*/  @P0 IMAD.MOV.U32 R9, RZ, RZ, c[0x0][0x1e0] ;  /* 0x00007800ff090624 */ /* 0x000fe400078e00ff */
[----:B------:R-:W-:-:S04]  /*4000*/  @P0 IMAD.MOV.U32 R8, RZ, RZ, c[0x0][0x1e4] ;  /* 0x00007900ff080624 */ /* 0x000fc800078e00ff */
[----:B------:R-:W-:Y:S02]  /*4010*/  @P0 IMAD R8, R8, 0x60, RZ ;  /* 0x0000006008080824 */ /* 0x000fe400078e02ff */
[----:B-1----:R-:W-:Y:S01]  /*4020*/  @P2 IMAD.X R4, R6, 0x1, R145, P3 ;  /* 0x0000000106042824 */ /* 0x002fe200018e0691 */
[----:B------:R-:W-:Y:S01]  /*4030*/  @P2 LEA R6, P3, R0, c[0x0][0x1c8], 0x1 ;  /* 0x0000720000062a11 */ /* 0x000fe200078608ff */
[----:B------:R-:W-:-:S03]  /*4040*/  @P1 IMAD.MOV.U32 R5, RZ, RZ, c[0x0][0x1e0] ;  /* 0x00007800ff051624 */ /* 0x000fc600078e00ff */
[----:B------:R-:W-:Y:S01]  /*4050*/  @P2 LEA.HI.X R7, R0, c[0x0][0x1cc], R4, 0x1, P3 ;  /* 0x0000730000072a11 */ /* 0x000fe200018f0c04 */
[----:B------:R-:W-:Y:S01]  /*4060*/  @P1 IMAD.MOV.U32 R4, RZ, RZ, c[0x0][0x1e4] ;  /* 0x00007900ff041624 */ /* 0x000fe200078e00ff */
[----:B------:R-:W-:-:S03]  /*4070*/  @P1 LEA R0, P3, R5, R2, 0x6 ;  /* 0x0000000205001211 */ /* 0x000fc600078630ff */
[----:B------:R1:W-:Y:S01]  /*4080*/  @P2 LDGSTS.E.BYPASS.LTC128B.128 [R216+0x9100], [R6.64], !P6 ;  /* 0x0910000006d82fae */ /* 0x0003e2000f101d46 */
[----:B------:R-:W-:Y:S01]  /*4090*/  @P1 LEA.HI.X R4, R5, R3, R4, 0x6, P3 ;  /* 0x0000000305041211 */ /* 0x000fe200018f3404 */
[----:B------:R-:W-:Y:S01]  /*40a0*/  @P0 IMAD.WIDE.U32 R2, R9, 0x60, R2 ;  /* 0x0000006009020825 */ /* 0x000fe200078e0002 */
[----:B------:R-:W-:Y:S01]  /*40b0*/  @P1 IADD3 R0, P3, R0, R146, RZ ;  /* 0x0000009200001210 */ /* 0x000fe20007f7e0ff */
[----:B------:R1:W-:Y:S04]  /*40c0*/  @P2 LDGSTS.E.BYPASS.LTC128B.128 [R216+0xc900], [R6.64+0x80], !P5 ;  /* 0x0c90008006d82fae */ /* 0x0003e8000e901d46 */
[----:B------:R-:W-:Y:S01]  /*40d0*/  @P1 IMAD.X R5, R4, 0x1, R145, P3 ;  /* 0x0000000104051824 */ /* 0x000fe200018e0691 */
[----:B------:R-:W-:-:S04]  /*40e0*/  @P1 LEA R4, P3, R0, c[0x0][0x1c8], 0x1 ;  /* 0x0000720000041a11 */ /* 0x000fc800078608ff */
        /* <DEDUP_REMOVED lines=9> */
.L_x_1018:
[----:B------:R-:W-:Y:S05]  /*4180*/  BSYNC B0 ;  /* 0x0000000000007941 */ /* 0x000fea0003800000 */
.L_x_1017:
[----:B------:R-:W2:Y:S04]  /*4190*/  LDL R0, [R1+0x90] ;  /* 0x0000900001007983 */ /* 0x000ea80000100800 */
[----:B-1----:R-:W3:Y:S01]  /*41a0*/  LDL R3, [R1+0x58] ;  /* 0x0000580001037983 */ /* 0x002ee20000100800 */
[----:B------:R-:W-:-:S03]  /*41b0*/  ISETP.NE.AND P0, PT, R143, 0x1, PT ;  /* 0x000000018f00780c */ /* 0x000fc60003f05270 */
[----:B------:R-:W0:Y:S01]  /*41c0*/  LDGDEPBAR ;  /* 0x00000000000079af */ /* 0x000e220000000000 */
[----:B--2---:R-:W-:-:S09]  /*41d0*/  IMAD.IADD R0, R0, 0x1, R142 ;  /* 0x0000000100007824 */ /* 0x004fd200078e028e */
[----:B------:R-:W-:-:S05]  /*41e0*/  @P0 IMAD.HI.U32 R2, R0, c[0x0][0x2c8], RZ ;  /* 0x0000b20000020a27 */ /* 0x000fca00078e00ff */
[----:B------:R-:W-:-:S05]  /*41f0*/  @P0 SHF.R.U32.HI R0, RZ, c[0x0][0x2cc], R2 ;  /* 0x0000b300ff000a19 */ /* 0x000fca0000011602 */
[----:B------:R-:W1:Y:S04]  /*4200*/  SHFL.IDX PT, R4, R0, RZ, 0x1c1f ;  /* 0x001c1fff00047589 */ /* 0x000e6800000e0000 */
[----:B------:R3:W2:Y:S02]  /*4210*/  SHFL.IDX PT, R2, R0, 0x1, 0x1c1f ;  /* 0x003c1f0000027f89 */ /* 0x0006a400000e0000 */
[----:B---3--:R-:W-:Y:S01]  /*4220*/  IADD3 R0, -R3, 0x1, R140 ;  /* 0x0000000103007810 */ /* 0x008fe20007ffe18c */
[----:B------:R-:W-:-:S04]  /*4230*/  IMAD.IADD R3, R140, 0x1, -R3 ;  /* 0x000000018c037824 */ /* 0x000fc800078e0a03 */
[----:B------:R-:W-:-:S04]  /*4240*/  IMAD.IADD R0, R0, 0x1, -R154 ;  /* 0x0000000100007824 */ /* 0x000fc800078e0a9a */
[C---:B-1----:R-:W-:Y:S02]  /*4250*/  IMAD.IADD R4, R0.reuse, 0x1, R4 ;  /* 0x0000000100047824 */ /* 0x042fe400078e0204 */
[----:B--2---:R-:W-:-:S03]  /*4260*/  IMAD.IADD R0, R0, 0x1, R2 ;  /* 0x0000000100007824 */ /* 0x004fc600078e0202 */
[C---:B------:R-:W-:Y:S02]  /*4270*/  IMNMX R2, R3.reuse, R4, PT ;  /* 0x0000000403027217 */ /* 0x040fe40003800200 */
[----:B------:R-:W-:Y:S02]  /*4280*/  IMNMX R0, R3, R0, PT ;  /* 0x0000000003007217 */ /* 0x000fe40003800200 */
[C---:B------:R-:W-:Y:S02]  /*4290*/  ISETP.GT.AND P3, PT, R2.reuse, RZ, PT ;  /* 0x000000ff0200720c */ /* 0x040fe40003f64270 */
[----:B------:R-:W-:Y:S02]  /*42a0*/  ISETP.GT.AND P2, PT, R2, 0x1, PT ;  /* 0x000000010200780c */ /* 0x000fe40003f44270 */
[----:B------:R-:W-:Y:S02]  /*42b0*/  FSEL R6, R84, -INF , P3 ;  /* 0xff80000054067808 */ /* 0x000fe40001800000 */
[----:B------:R-:W-:-:S02]  /*42c0*/  ISETP.GT.AND P3, PT, R2, 0x8, PT ;  /* 0x000000080200780c */ /* 0x000fc40003f64270 */
[----:B------:R-:W-:Y:S02]  /*42d0*/  FSEL R7, R85, -INF , P2 ;  /* 0xff80000055077808 */ /* 0x000fe40001000000 */
[----:B------:R-:W-:Y:S02]  /*42e0*/  ISETP.GT.AND P0, PT, R0, 0x1, PT ;  /* 0x000000010000780c */ /* 0x000fe40003f04270 */
[----:B------:R-:W-:Y:S02]  /*42f0*/  ISETP.GT.AND P2, PT, R2, 0x9, PT ;  /* 0x000000090200780c */ /* 0x000fe40003f44270 */
[----:B------:R-:W-:Y:S02]  /*4300*/  FSEL R8, R96, -INF , P3 ;  /* 0xff80000060087808 */ /* 0x000fe40001800000 */
[----:B------:R-:W-:Y:S02]  /*4310*/  FMNMX.FTZ R3, R6, R7, !PT ;  /* 0x0000000706037209 */ /* 0x000fe40007810000 */
[----:B------:R-:W-:-:S02]  /*4320*/  FSEL R16, R87, -INF , P0 ;  /* 0xff80000057107808 */ /* 0x000fc40000000000 */
[C---:B------:R-:W-:Y:S02]  /*4330*/  ISETP.GT.AND P0, PT, R0.reuse, 0x9, PT ;  /* 0x000000090000780c */ /* 0x040fe40003f04270 */
[----:B------:R-:W-:Y:S02]  /*4340*/  ISETP.GT.AND P1, PT, R0, RZ, PT ;  /* 0x000000ff0000720c */ /* 0x000fe40003f24270 */
[----:B------:R-:W-:Y:S02]  /*4350*/  FSEL R9, R97, -INF , P2 ;  /* 0xff80000061097808 */ /* 0x000fe40001000000 */
[----:B------:R-:W-:Y:S02]  /*4360*/  ISETP.GT.AND P3, PT, R2, 0x10, PT ;  /* 0x000000100200780c */ /* 0x000fe40003f64270 */
[----:B------:R-:W-:Y:S02]  /*4370*/  FMNMX.FTZ R3, R8, R3, !PT ;  /* 0x0000000308037209 */ /* 0x000fe40007810000 */
[----:B------:R-:W-:-:S02]  /*4380*/  FSEL R18, R99, -INF , P0 ;  /* 0xff80000063127808 */ /* 0x000fc40000000000 */
[----:B------:R-:W-:Y:S02]  /*4390*/  FSEL R10, R86, -INF , P1 ;  /* 0xff800000560a7808 */ /* 0x000fe40000800000 */
[----:B------:R-:W-:Y:S02]  /*43a0*/  ISETP.GT.AND P2, PT, R2, 0x11, PT ;  /* 0x000000110200780c */ /* 0x000fe40003f44270 */
[----:B------:R-:W-:Y:S02]  /*43b0*/  FSEL R19, R76, -INF , P3 ;  /* 0xff8000004c137808 */ /* 0x000fe40001800000 */
[C---:B------:R-:W-:Y:S02]  /*43c0*/  ISETP.GT.AND P0, PT, R0.reuse, 0x11, PT ;  /* 0x000000110000780c */ /* 0x040fe40003f04270 */
        /* <DEDUP_REMOVED lines=8> */
[----:B------:R-:W-:Y:S02]  /*4450*/  ISETP.GT.AND P1, PT, R0, 0x10, PT ;  /* 0x000000100000780c */ /* 0x000fe40003f24270 */
[----:B------:R-:W-:Y:S02]  /*4460*/  ISETP.GT.AND P2, PT, R2, 0x19, PT ;  /* 0x000000190200780c */ /* 0x000fe40003f44270 */
[----:B------:R-:W-:Y:S02]  /*4470*/  FSEL R33, R72, -INF , P3 ;  /* 0xff80000048217808 */ /* 0x000fe40001800000 */
[----:B------:R-:W-:Y:S02]  /*4480*/  FMNMX.FTZ R3, R32, R3, !PT ;  /* 0x0000000320037209 */ /* 0x000fe40007810000 */
[----:B------:R-:W-:Y:S02]  /*4490*/  FSEL R38, R75, -INF , P0 ;  /* 0xff8000004b267808 */ /* 0x000fe40000000000 */
[----:B------:R-:W-:-:S02]  /*44a0*/  FSEL R35, R78, -INF , P1 ;  /* 0xff8000004e237808 */ /* 0x000fc40000800000 */
[----:B------:R-:W-:Y:S02]  /*44b0*/  ISETP.GT.AND P0, PT, R2, 0x28, PT ;  /* 0x000000280200780c */ /* 0x000fe40003f04270 */
[----:B------:R-:W-:Y:S02]  /*44c0*/  ISETP.GT.AND P1, PT, R0, 0x18, PT ;  /* 0x000000180000780c */ /* 0x000fe40003f24270 */
[----:B------:R-:W-:Y:S02]  /*44d0*/  FSEL R34, R73, -INF , P2 ;  /* 0xff80000049227808 */ /* 0x000fe40001000000 */
[----:B------:R-:W-:Y:S02]  /*44e0*/  ISETP.GT.AND P2, PT, R2, 0x20, PT ;  /* 0x000000200200780c */ /* 0x000fe40003f44270 */
[----:B------:R-:W-:Y:S02]  /*44f0*/  FMNMX.FTZ R4, R10, R16, !PT ;  /* 0x000000100a047209 */ /* 0x000fe40007810000 */
[----:B------:R-:W-:-:S02]  /*4500*/  FMNMX.FTZ R3, R33, R3, !PT ;  /* 0x0000000321037209 */ /* 0x000fc40007810000 */
[----:B------:R-:W-:Y:S02]  /*4510*/  FSEL R111, R40, -INF , P0 ;  /* 0xff800000286f7808 */ /* 0x000fe40000000000 */
[----:B------:R-:W-:Y:S02]  /*4520*/  FSEL R37, R74, -INF , P1 ;  /* 0xff8000004a257808 */ /* 0x000fe40000800000 */
[----:B------:R-:W-:Y:S02]  /*4530*/  ISETP.GT.AND P0, PT, R0, 0x29, PT ;  /* 0x000000290000780c */ /* 0x000fe40003f04270 */
[----:B------:R-:W-:Y:S02]  /*4540*/  ISETP.GT.AND P1, PT, R2, 0x21, PT ;  /* 0x000000210200780c */ /* 0x000fe40003f24270 */
        /* <DEDUP_REMOVED lines=12> */
[C---:B------:R-:W-:Y:S02]  /*4610*/  ISETP.GT.AND P0, PT, R0.reuse, 0x31, PT ;  /* 0x000000310000780c */ /* 0x040fe40003f04270 */
[----:B------:R-:W-:-:S02]  /*4620*/  ISETP.GT.AND P2, PT, R0, 0x21, PT ;  /* 0x000000210000780c */ /* 0x000fc40003f44270 */
[----:B------:R-:W-:Y:S02]  /*4630*/  FSEL R110, R41, -INF , P4 ;  /* 0xff800000296e7808 */ /* 0x000fe40002000000 */
[----:B------:R-:W-:Y:S02]  /*4640*/  FMNMX.FTZ R4, R36, R4, !PT ;  /* 0x0000000424047209 */ /* 0x000fe40007810000 */
[----:B------:R-:W-:Y:S02]  /*4650*/  FMNMX.FTZ R3, R111, R3, !PT ;  /* 0x000000036f037209 */ /* 0x000fe40007810000 */
[----:B------:R-:W-:Y:S02]  /*4660*/  FSEL R142, R23, -INF , P0 ;  /* 0xff800000178e7808 */ /* 0x000fe40000000000 */
[----:B------:R-:W-:Y:S02]  /*4670*/  ISETP.GT.AND P0, PT, R2, 0x38, PT ;  /* 0x000000380200780c */ /* 0x000fe40003f04270 */
[----:B------:R-:W-:-:S02]  /*4680*/  FSEL R136, R51, -INF , P2 ;  /* 0xff80000033887808 */ /* 0x000fc40001000000 */
[----:B------:R-:W-:Y:S02]  /*4690*/  ISETP.GT.AND P3, PT, R0, 0x20, PT ;  /* 0x000000200000780c */ /* 0x000fe40003f64270 */
[----:B------:R-:W-:Y:S02]  /*46a0*/  ISETP.GT.AND P2, PT, R2, 0x31, PT ;  /* 0x000000310200780c */ /* 0x000fe40003f44270 */
[----:B------:R-:W-:Y:S02]  /*46b0*/  FMNMX.FTZ R4, R37, R4, !PT ;  /* 0x0000000425047209 */ /* 0x000fe40007810000 */
[----:B------:R-:W-:Y:S02]  /*46c0*/  FMNMX.FTZ R3, R110, R3, !PT ;  /* 0x000000036e037209 */ /* 0x000fe40007810000 */
[----:B------:R-:W-:Y:S02]  /*46d0*/  FSEL R138, R64, -INF , P0 ;  /* 0xff800000408a7808 */ /* 0x000fe40000000000 */
[----:B------:R-:W-:-:S02]  /*46e0*/  ISETP.GT.AND P0, PT, R0, 0x39, PT ;  /* 0x000000390000780c */ /* 0x000fc40003f04270 */
[----:B------:R-:W-:Y:S02]  /*46f0*/  FSEL R112, R50, -INF , P3 ;  /* 0xff80000032707808 */ /* 0x000fe40001800000 */
[----:B------:R-:W-:Y:S02]  /*4700*/  FSEL R141, R21, -INF , P2 ;  /* 0xff800000158d7808 */ /* 0x000fe40001000000 */
[----:B------:R-:W-:Y:S02]  /*4710*/  FMNMX.FTZ R4, R38, R4, !PT ;  /* 0x0000000426047209 */ /* 0x000fe40007810000 */
[----:B------:R-:W-:Y:S02]  /*4720*/  FMNMX.FTZ R3, R139, R3, !PT ;  /* 0x000000038b037209 */ /* 0x000fe40007810000 */
[----:B------:R-:W-:Y:S02]  /*4730*/  FSEL R144, R67, -INF , P0 ;  /* 0xff80000043907808 */ /* 0x000fe40000000000 */
[----:B------:R-:W-:-:S02]  /*4740*/  ISETP.GT.AND P1, PT, R0, 0x28, PT ;  /* 0x000000280000780c */ /* 0x000fc40003f24270 */
[C---:B------:R-:W-:Y:S02]  /*4750*/  ISETP.GT.AND P2, PT, R2.reuse, 0x39, PT ;  /* 0x000000390200780c */ /* 0x040fe40003f44270 */
[----:B------:R-:W-:Y:S02]  /*4760*/  ISETP.GT.AND P0, PT, R2, 0x40, PT ;  /* 0x000000400200780c */ /* 0x000fe40003f04270 */
[----:B------:R-:W-:Y:S02]  /*4770*/  FMNMX.FTZ R4, R112, R4, !PT ;  /* 0x0000000470047209 */ /* 0x000fe40007810000 */
[----:B------:R-:W-:Y:S02]  /*4780*/  FMNMX.FTZ R3, R141, R3, !PT ;  /* 0x000000038d037209 */ /* 0x000fe40007810000 */
[----:B------:R-:W-:Y:S02]  /*4790*/  FSEL R115, R42, -INF , P1 ;  /* 0xff8000002a737808 */ /* 0x000fe40000800000 */
[----:B------:R-:W-:-:S02]  /*47a0*/  FSEL R140, R65, -INF , P2 ;  /* 0xff800000418c7808 */ /* 0x000fc40001000000 */
[----:B------:R-:W-:Y:S02]  /*47b0*/  FSEL R147, R28, -INF , P0 ;  /* 0xff8000001c937808 */ /* 0x000fe40000000000 */
[----:B------:R-:W-:Y:S02]  /*47c0*/  FMNMX.FTZ R4, R136, R4, !PT ;  /* 0x0000000488047209 */ /* 0x000fe40007810000 */
[----:B------:R-:W-:Y:S02]  /*47d0*/  FMNMX.FTZ R3, R138, R3, !PT ;  /* 0x000000038a037209 */ /* 0x000fe40007810000 */
[C---:B------:R-:W-:Y:S02]  /*47e0*/  ISETP.GT.AND P0, PT, R0.reuse, 0x41, PT ;  /* 0x000000410000780c */ /* 0x040fe40003f04270 */
[----:B------:R-:W-:Y:S02]  /*47f0*/  ISETP.GT.AND P1, PT, R0, 0x30, PT ;  /* 0x000000300000780c */ /* 0x000fe40003f24270 */
[----:B------:R-:W-:-:S02]  /*4800*/  ISETP.GT.AND P2, PT, R2, 0x41, PT ;  /* 0x000000410200780c */ /* 0x000fc40003f44270 */
[----:B------:R-:W-:Y:S02]  /*4810*/  FMNMX.FTZ R4, R115, R4, !PT ;  /* 0x0000000473047209 */ /* 0x000fe40007810000 */
[----:B------:R-:W-:Y:S02]  /*4820*/  FMNMX.FTZ R3, R140, R3, !PT ;  /* 0x000000038c037209 */ /* 0x000fe40007810000 */
[----:B------:R-:W-:Y:S02]  /*4830*/  FSEL R158, R31, -INF , P0 ;  /* 0xff8000001f9e7808 */ /* 0x000fe40000000000 */
[----:B------:R-:W-:Y:S02]  /*4840*/  ISETP.GT.AND P0, PT, R2, 0x48, PT ;  /* 0x000000480200780c */ /* 0x000fe40003f04270 */
[----:B------:R-:W-:Y:S02]  /*4850*/  FSEL R143, R22, -INF , P1 ;  /* 0xff800000168f7808 */ /* 0x000fe40000800000 */
[----:B------:R-:W-:Y:S01]  /*4860*/  FSEL R148, R29, -INF , P2 ;  /* 0xff8000001d947808 */ /* 0x000fe20001000000 */
[----:B------:R-:W-:Y:S01]  /*4870*/  LDSM.16.MT88.4 R20, [R192] ;  /* 0x00000000c014783b */ /* 0x000fe20000004200 */
[----:B------:R-:W-:-:S02]  /*4880*/  FMNMX.FTZ R4, R137, R4, !PT ;  /* 0x0000000489047209 */ /* 0x000fc40007810000 */
[----:B------:R-:W-:Y:S02]  /*4890*/  FMNMX.FTZ R3, R147, R3, !PT ;  /* 0x0000000393037209 */ /* 0x000fe40007810000 */
[----:B------:R-:W-:Y:S02]  /*48a0*/  FSEL R146, R24, -INF , P0 ;  /* 0xff80000018927808 */ /* 0x000fe40000000000 */
[C---:B------:R-:W-:Y:S02]  /*48b0*/  ISETP.GT.AND P0, PT, R0.reuse, 0x49, PT ;  /* 0x000000490000780c */ /* 0x040fe40003f04270 */
[----:B------:R-:W-:Y:S02]  /*48c0*/  ISETP.GT.AND P1, PT, R0, 0x38, PT ;  /* 0x000000380000780c */ /* 0x000fe40003f24270 */
[----:B------:R-:W-:Y:S02]  /*48d0*/  ISETP.GT.AND P2, PT, R2, 0x49, PT ;  /* 0x000000490200780c */ /* 0x000fe40003f44270 */
[----:B------:R-:W-:-:S02]  /*48e0*/  FMNMX.FTZ R4, R143, R4, !PT ;  /* 0x000000048f047209 */ /* 0x000fc40007810000 */
[----:B------:R-:W-:Y:S02]  /*48f0*/  FMNMX.FTZ R3, R148, R3, !PT ;  /* 0x0000000394037209 */ /* 0x000fe40007810000 */
[----:B------:R-:W-:Y:S02]  /*4900*/  FSEL R155, R27, -INF , P0 ;  /* 0xff8000001b9b7808 */ /* 0x000fe40000000000 */
[----:B------:R-:W-:Y:S02]  /*4910*/  FSEL R145, R66, -INF , P1 ;  /* 0xff80000042917808 */ /* 0x000fe40000800000 */
[----:B------:R-:W-:Y:S02]  /*4920*/  FSEL R151, R25, -INF , P2 ;  /* 0xff80000019977808 */ /* 0x000fe40001000000 */
[----:B------:R-:W-:Y:S02]  /*4930*/  ISETP.GT.AND P0, PT, R2, 0x50, PT ;  /* 0x000000500200780c */ /* 0x000fe40003f04270 */
[----:B------:R-:W-:-:S02]  /*4940*/  FMNMX.FTZ R4, R142, R4, !PT ;  /* 0x000000048e047209 */ /* 0x000fc40007810000 */
[----:B------:R-:W-:Y:S02]  /*4950*/  FMNMX.FTZ R3, R146, R3, !PT ;  /* 0x0000000392037209 */ /* 0x000fe40007810000 */
[----:B------:R-:W-:Y:S02]  /*4960*/  ISETP.GT.AND P1, PT, R0, 0x40, PT ;  /* 0x000000400000780c */ /* 0x000fe40003f24270 */
[----:B------:R-:W-:Y:S02]  /*4970*/  ISETP.GT.AND P2, PT, R2, 0x51, PT ;  /* 0x000000510200780c */ /* 0x000fe40003f44270 */
[----:B------:R-:W-:Y:S02]  /*4980*/  FSEL R214, R44, -INF , P0 ;  /* 0xff8000002cd67808 */ /* 0x000fe40000000000 */
[----:B------:R-:W-:Y:S02]  /*4990*/  FMNMX.FTZ R4, R145, R4, !PT ;  /* 0x0000000491047209 */ /* 0x000fe40007810000 */
[----:B------:R-:W-:-:S02]  /*49a0*/  FMNMX.FTZ R3, R151, R3, !PT ;  /* 0x0000000397037209 */ /* 0x000fc40007810000 */
[----:B------:R-:W-:Y:S02]  /*49b0*/  FSEL R157, R30, -INF , P1 ;  /* 0xff8000001e9d7808 */ /* 0x000fe40000800000 */
[----:B------:R-:W-:Y:S01]  /*49c0*/  ISETP.GT.AND P1, PT, R0, 0x48, PT ;  /* 0x000000480000780c */ /* 0x000fe20003f24270 */
[----:B------:R-:W-:Y:S01]  /*49d0*/  LDSM.16.MT88.4 R28, [R196] ;  /* 0x00000000c41c783b */ /* 0x000fe20000004200 */
[----:B------:R-:W-:Y:S02]  /*49e0*/  ISETP.GT.AND P3, PT, R2, 0x58, PT ;  /* 0x000000580200780c */ /* 0x000fe40003f64270 */
[----:B------:R-:W-:Y:S02]  /*49f0*/  FSEL R163, R45, -INF , P2 ;  /* 0xff8000002da37808 */ /* 0x000fe40001000000 */
        /* <DEDUP_REMOVED lines=8> */
[----:B------:R-:W-:-:S02]  /*4a80*/  ISETP.GT.AND P0, PT, R2, 0x60, PT ;  /* 0x000000600200780c */ /* 0x000fc40003f04270 */
[----:B------:R-:W-:Y:S02]  /*4a90*/  FSEL R217, R13, -INF , P1 ;  /* 0xff8000000dd97808 */ /* 0x000fe40000800000 */
[----:B------:R-:W-:Y:S02]  /*4aa0*/  FMNMX.FTZ R4, R158, R4, !PT ;  /* 0x000000049e047209 */ /* 0x000fe40007810000 */
[----:B------:R-:W-:Y:S02]  /*4ab0*/  FMNMX.FTZ R3, R218, R3, !PT ;  /* 0x00000003da037209 */ /* 0x000fe40007810000 */
[C---:B------:R-:W-:Y:S02]  /*4ac0*/  ISETP.GT.AND P4, PT, R2.reuse, 0x61, PT ;  /* 0x000000610200780c */ /* 0x040fe40003f84270 */
[C---:B------:R-:W-:Y:S02]  /*4ad0*/  ISETP.GT.AND P3, PT, R2.reuse, 0x68, PT ;  /* 0x000000680200780c */ /* 0x040fe40003f64270 */
[----:B------:R-:W-:-:S02]  /*4ae0*/  ISETP.GT.AND P2, PT, R2, 0x69, PT ;  /* 0x000000690200780c */ /* 0x000fc40003f44270 */
[----:B------:R-:W-:Y:S02]  /*4af0*/  FSEL R234, R52, -INF , P0 ;  /* 0xff80000034ea7808 */ /* 0x000fe40000000000 */
[----:B------:R-:W-:Y:S02]  /*4b00*/  ISETP.GT.AND P1, PT, R0, 0x50, PT ;  /* 0x000000500000780c */ /* 0x000fe40003f24270 */
[----:B------:R-:W-:Y:S02]  /*4b10*/  FMNMX.FTZ R2, R156, R4, !PT ;  /* 0x000000049c027209 */ /* 0x000fe40007810000 */
[----:B------:R-:W-:Y:S02]  /*4b20*/  FMNMX.FTZ R3, R217, R3, !PT ;  /* 0x00000003d9037209 */ /* 0x000fe40007810000 */
[----:B------:R-:W-:Y:S02]  /*4b30*/  ISETP.GT.AND P0, PT, R0, 0x51, PT ;  /* 0x000000510000780c */ /* 0x000fe40003f04270 */
[----:B------:R-:W-:-:S02]  /*4b40*/  FSEL R215, R46, -INF , P1 ;  /* 0xff8000002ed77808 */ /* 0x000fc40000800000 */
[----:B------:R-:W-:Y:S02]  /*4b50*/  FSEL R233, R53, -INF , P4 ;  /* 0xff80000035e97808 */ /* 0x000fe40002000000 */
[----:B------:R-:W-:Y:S02]  /*4b60*/  FMNMX.FTZ R2, R155, R2, !PT ;  /* 0x000000029b027209 */ /* 0x000fe40007810000 */
        /* <DEDUP_REMOVED lines=8> */
[----:B------:R-:W-:Y:S02]  /*4bf0*/  FSEL R162, R14, -INF , P1 ;  /* 0xff8000000ea27808 */ /* 0x000fe40000800000 */
[----:B------:R-:W-:-:S02]  /*4c00*/  FMNMX.FTZ R2, R219, R2, !PT ;  /* 0x00000002db027209 */ /* 0x000fc40007810000 */
[----:B------:R-:W-:Y:S02]  /*4c10*/  FMNMX.FTZ R3, R232, R3, !PT ;  /* 0x00000003e8037209 */ /* 0x000fe40007810000 */
[----:B------:R-:W-:Y:S02]  /*4c20*/  FSEL R221, R15, -INF , P0 ;  /* 0xff8000000fdd7808 */ /* 0x000fe40000000000 */
[----:B------:R-:W-:Y:S01]  /*4c30*/  ISETP.GT.AND P1, PT, R0, 0x60, PT ;  /* 0x000000600000780c */ /* 0x000fe20003f24270 */
[----:B------:R-:W-:Y:S01]  /*4c40*/  LDSM.16.MT88.4 R12, [R193] ;  /* 0x00000000c10c783b */ /* 0x000fe20000004200 */
[----:B------:R-:W-:Y:S02]  /*4c50*/  FMNMX.FTZ R2, R162, R2, !PT ;  /* 0x00000002a2027209 */ /* 0x000fe40007810000 */
[----:B------:R-:W-:Y:S02]  /*4c60*/  FMNMX.FTZ R3, R231, R3, !PT ;  /* 0x00000003e7037209 */ /* 0x000fe40007810000 */
[----:B------:R-:W-:-:S02]  /*4c70*/  ISETP.GT.AND P0, PT, R0, 0x61, PT ;  /* 0x000000610000780c */ /* 0x000fc40003f04270 */
[----:B------:R-:W-:Y:S01]  /*4c80*/  FSEL R230, R54, -INF , P1 ;  /* 0xff80000036e67808 */ /* 0x000fe20000800000 */
[----:B------:R-:W1:Y:S01]  /*4c90*/  SHFL.BFLY PT, R5, R3, 0x2, 0x1f ;  /* 0x0c401f0003057f89 */ /* 0x000e6200000e0000 */
[----:B------:R-:W-:Y:S02]  /*4ca0*/  FMNMX.FTZ R2, R221, R2, !PT ;  /* 0x00000002dd027209 */ /* 0x000fe40007810000 */
[----:B------:R-:W-:Y:S02]  /*4cb0*/  FSEL R237, R55, -INF , P0 ;  /* 0xff80000037ed7808 */ /* 0x000fe40000000000 */
[----:B------:R-:W-:Y:S02]  /*4cc0*/  ISETP.GT.AND P1, PT, R0, 0x68, PT ;  /* 0x000000680000780c */ /* 0x000fe40003f24270 */
[----:B------:R-:W-:Y:S02]  /*4cd0*/  FMNMX.FTZ R2, R230, R2, !PT ;  /* 0x00000002e6027209 */ /* 0x000fe40007810000 */
[----:B------:R-:W-:-:S02]  /*4ce0*/  ISETP.GT.AND P0, PT, R0, 0x69, PT ;  /* 0x000000690000780c */ /* 0x000fc40003f04270 */
[----:B------:R-:W-:Y:S02]  /*4cf0*/  FSEL R236, R58, -INF , P1 ;  /* 0xff8000003aec7808 */ /* 0x000fe40000800000 */
[----:B------:R-:W-:Y:S02]  /*4d00*/  FMNMX.FTZ R2, R237, R2, !PT ;  /* 0x00000002ed027209 */ /* 0x000fe40007810000 */
[----:B------:R-:W-:Y:S02]  /*4d10*/  FSEL R235, R59, -INF , P0 ;  /* 0xff8000003beb7808 */ /* 0x000fe40000000000 */
[----:B------:R-:W-:-:S04]  /*4d20*/  FMNMX.FTZ R2, R236, R2, !PT ;  /* 0x00000002ec027209 */ /* 0x000fc80007810000 */
[----:B------:R-:W-:Y:S02]  /*4d30*/  FMNMX.FTZ R2, R235, R2, !PT ;  /* 0x00000002eb027209 */ /* 0x000fe40007810000 */
        /* <DEDUP_REMOVED lines=9> */
[----:B------:R-:W-:-:S04]  /*4dd0*/  FFMA.FTZ R0, R6, c[0x0][0x2d0], -R2 ;  /* 0x0000b40006007a23 */ /* 0x000fc80000010802 */
[----:B------:R2:W-:Y:S01]  /*4de0*/  MUFU.EX2 R252, R0 ;  /* 0x0000000000fc7308 */ /* 0x0005e20000000800 */
[----:B-1----:R-:W-:Y:S01]  /*4df0*/  FMNMX.FTZ R113, R3, R4, !PT ;  /* 0x0000000403717209 */ /* 0x002fe20007810000 */
[----:B------:R-:W-:-:S03]  /*4e00*/  FFMA.FTZ R3, R8, c[0x0][0x2d0], -R2 ;  /* 0x0000b40008037a23 */ /* 0x000fc60000010802 */
[----:B------:R-:W-:-:S03]  /*4e10*/  FSETP.NEU.FTZ.AND P0, PT, R113, -INF , PT ;  /* 0xff8000007100780b */ /* 0x000fc60003f1d000 */
[----:B------:R1:W-:Y:S01]  /*4e20*/  MUFU.EX2 R250, R3 ;  /* 0x0000000300fa7308 */ /* 0x0003e20000000800 */
[----:B--2---:R-:W-:-:S07]  /*4e30*/  FFMA.FTZ R0, R7, c[0x0][0x2d0], -R2 ;  /* 0x0000b40007007a23 */ /* 0x004fce0000010802 */
[----:B------:R2:W3:Y:S01]  /*4e40*/  MUFU.EX2 R251, R0 ;  /* 0x0000000000fb7308 */ /* 0x0004e20000000800 */
[----:B-1----:R-:W-:-:S07]  /*4e50*/  FFMA.FTZ R3, R9, c[0x0][0x2d0], -R2 ;  /* 0x0000b40009037a23 */ /* 0x002fce0000010802 */
[----:B------:R1:W4:Y:S01]  /*4e60*/  MUFU.EX2 R150, R3 ;  /* 0x0000000300967308 */ /* 0x0003220000000800 */
[----:B--2---:R-:W-:Y:S01]  /*4e70*/  FMUL.FTZ R0, R113, c[0x0][0x2d0] ;  /* 0x0000b40071007a20 */ /* 0x004fe20000410000 */
[----:B---3--:R-:W-:-:S04]  /*4e80*/  F2FP.BF16.PACK_AB R4, R251, R252 ;  /* 0x000000fcfb04723e */ /* 0x008fc800000010ff */
[----:B------:R-:W-:-:S05]  /*4e90*/  FSEL R0, R0, RZ, P0 ;  /* 0x000000ff00007208 */ /* 0x000fca0000000000 */
[--C-:B-1----:R-:W-:Y:S01]  /*4ea0*/  FFMA.FTZ R3, R10, c[0x0][0x2d0], -R0.reuse ;  /* 0x0000b4000a037a23 */ /* 0x102fe20000010800 */
[----:B----4-:R-:W-:Y:S01]  /*4eb0*/  F2FP.BF16.PACK_AB R6, R150, R250 ;  /* 0x000000fa9606723e */ /* 0x010fe200000010ff */
[----:B------:R-:W1:Y:S02]  /*4ec0*/  LDSM.16.MT88.4 R8, [R191] ;  /* 0x00000000bf08783b */ /* 0x000e640000004200 */
[----:B------:R2:W-:Y:S02]  /*4ed0*/  MUFU.EX2 R246, R3 ;  /* 0x0000000300f67308 */ /* 0x0005e40000000800 */
[----:B--2---:R-:W-:-:S06]  /*4ee0*/  FFMA.FTZ R3, R16, c[0x0][0x2d0], -R0 ;  /* 0x0000b40010037a23 */ /* 0x004fcc0000010800 */
[----:B------:R2:W3:Y:S02]  /*4ef0*/  MUFU.EX2 R243, R3 ;  /* 0x0000000300f37308 */ /* 0x0004e40000000800 */
[----:B--2---:R-:W-:Y:S01]  /*4f00*/  FFMA.FTZ R3, R17, c[0x0][0x2d0], -R0 ;  /* 0x0000b40011037a23 */ /* 0x004fe20000010800 */
[----:B---3--:R-:W-:-:S05]  /*4f10*/  F2FP.BF16.PACK_AB R5, R243, R246 ;  /* 0x000000f6f305723e */ /* 0x008fca00000010ff */
[----:B------:R2:W-:Y:S02]  /*4f20*/  MUFU.EX2 R242, R3 ;  /* 0x0000000300f27308 */ /* 0x0005e40000000800 */
[----:B--2---:R-:W-:-:S06]  /*4f30*/  FFMA.FTZ R3, R18, c[0x0][0x2d0], -R0 ;  /* 0x0000b40012037a23 */ /* 0x004fcc0000010800 */
[----:B------:R-:W2:Y:S02]  /*4f40*/  MUFU.EX2 R249, R3 ;  /* 0x0000000300f97308 */ /* 0x000ea40000000800 */
[----:B--2---:R-:W-:Y:S01]  /*4f50*/  F2FP.BF16.PACK_AB R7, R249, R242 ;  /* 0x000000f2f907723e */ /* 0x004fe200000010ff */
[--C-:B------:R-:W-:Y:S02]  /*4f60*/  FFMA.FTZ R3, R19, c[0x0][0x2d0], -R2.reuse ;  /* 0x0000b40013037a23 */ /* 0x100fe40000010802 */
[----:B------:R-:W-:Y:S03]  /*4f70*/  LDSM.16.MT88.4 R16, [R193+0x3800] ;  /* 0x00380000c110783b */ /* 0x000fe60000004200 */
[----:B------:R2:W-:Y:S01]  /*4f80*/  MUFU.EX2 R245, R3 ;  /* 0x0000000300f57308 */ /* 0x0005e20000000800 */
[C---:B-1----:R-:W-:Y:S08]  /*4f90*/  HMMA.16816.F32.BF16 R56, R4.reuse, R8, RZ ;  /* 0x000000080438723c */ /* 0x042ff000000418ff */
[----:B------:R-:W-:Y:S01]  /*4fa0*/  HMMA.16816.F32.BF16 R68, R4, R10, RZ ;  /* 0x0000000a0444723c */ /* 0x000fe200000418ff */
[----:B------:R-:W1:Y:S01]  /*4fb0*/  LDSM.16.MT88.4 R8, [R194+0x3800] ;  /* 0x00380000c208783b */ /* 0x000e620000004200 */
[----:B--2---:R-:W-:-:S06]  /*4fc0*/  FFMA.FTZ R3, R32, c[0x0][0x2d0], -R2 ;  /* 0x0000b40020037a23 */ /* 0x004fcc0000010802 */
[C---:B------:R-:W-:Y:S01]  /*4fd0*/  HMMA.16816.F32.BF16 R72, R4.reuse, R12, RZ ;  /* 0x0000000c0448723c */ /* 0x040fe200000418ff */
[----:B------:R2:W3:Y:S07]  /*4fe0*/  MUFU.EX2 R247, R3 ;  /* 0x0000000300f77308 */ /* 0x0004ee0000000800 */
[C---:B------:R-:W-:Y:S01]  /*4ff0*/  HMMA.16816.F32.BF16 R64, R4.reuse, R14, RZ ;  /* 0x0000000e0440723c */ /* 0x040fe200000418ff */
[----:B------:R-:W4:Y:S07]  /*5000*/  LDSM.16.MT88.4 R12, [R192+0x3800] ;  /* 0x00380000c00c783b */ /* 0x000f2e0000004200 */
[----:B------:R-:W-:Y:S01]  /*5010*/  HMMA.16816.F32.BF16 R60, R4, R20, RZ ;  /* 0x00000014043c723c */ /* 0x000fe200000418ff */
[----:B--2---:R-:W-:-:S04]  /*5020*/  FFMA.FTZ R3, R33, c[0x0][0x2d0], -R2 ;  /* 0x0000b40021037a23 */ /* 0x004fc80000010802 */
[----:B------:R2:W-:Y:S03]  /*5030*/  MUFU.EX2 R244, R3 ;  /* 0x0000000300f47308 */ /* 0x0005e60000000800 */
[C---:B------:R-:W-:Y:S01]  /*5040*/  HMMA.16816.F32.BF16 R52, R4.reuse, R22, RZ ;  /* 0x000000160434723c */ /* 0x040fe200000418ff */
[----:B------:R-:W-:Y:S07]  /*5050*/  LDSM.16.MT88.4 R20, [R191+0x800] ;  /* 0x00080000bf14783b */ /* 0x000fee0000004200 */
[----:B------:R-:W-:Y:S01]  /*5060*/  HMMA.16816.F32.BF16 R40, R4, R24, RZ ;  /* 0x000000180428723c */ /* 0x000fe200000418ff */
[----:B--2---:R-:W-:-:S07]  /*5070*/  FFMA.FTZ R3, R34, c[0x0][0x2d0], -R2 ;  /* 0x0000b40022037a23 */ /* 0x004fce0000010802 */
[C---:B-1----:R-:W-:Y:S01]  /*5080*/  HMMA.16816.F32.BF16 R104, R4.reuse, R8, RZ ;  /* 0x000000080468723c */ /* 0x042fe200000418ff */
[----:B------:R1:W-:Y:S07]  /*5090*/  MUFU.EX2 R248, R3 ;  /* 0x0000000300f87308 */ /* 0x0003ee0000000800 */
[C---:B------:R-:W-:Y:S01]  /*50a0*/  HMMA.16816.F32.BF16 R92, R4.reuse, R10, RZ ;  /* 0x0000000a045c723c */ /* 0x040fe200000418ff */
[----:B------:R-:W2:Y:S07]  /*50b0*/  LDSM.16.MT88.4 R8, [R192+0x800] ;  /* 0x00080000c008783b */ /* 0x000eae0000004200 */
[----:B----4-:R-:W-:Y:S01]  /*50c0*/  HMMA.16816.F32.BF16 R76, R4, R14, RZ ;  /* 0x0000000e044c723c */ /* 0x010fe200000418ff */
[----:B-1----:R-:W-:-:S04]  /*50d0*/  FFMA.FTZ R3, R35, c[0x0][0x2d0], -R0 ;  /* 0x0000b40023037a23 */ /* 0x002fc80000010800 */
[----:B------:R1:W-:Y:S03]  /*50e0*/  MUFU.EX2 R239, R3 ;  /* 0x0000000300ef7308 */ /* 0x0003e60000000800 */
[C---:B------:R-:W-:Y:S08]  /*50f0*/  HMMA.16816.F32.BF16 R48, R4.reuse, R28, RZ ;  /* 0x0000001c0430723c */ /* 0x040ff000000418ff */
[----:B------:R-:W-:Y:S01]  /*5100*/  HMMA.16816.F32.BF16 R44, R4, R30, RZ ;  /* 0x0000001e042c723c */ /* 0x000fe200000418ff */
[----:B-1----:R-:W-:-:S07]  /*5110*/  FFMA.FTZ R3, R36, c[0x0][0x2d0], -R0 ;  /* 0x0000b40024037a23 */ /* 0x002fce0000010800 */
[C---:B------:R-:W-:Y:S01]  /*5120*/  HMMA.16816.F32.BF16 R32, R4.reuse, R16, RZ ;  /* 0x000000100420723c */ /* 0x040fe200000418ff */
[----:B------:R1:W4:Y:S07]  /*5130*/  MUFU.EX2 R240, R3 ;  /* 0x0000000300f07308 */ /* 0x00032e0000000800 */
[----:B------:R-:W-:Y:S01]  /*5140*/  HMMA.16816.F32.BF16 R28, R4, R18, RZ ;  /* 0x00000012041c723c */ /* 0x000fe200000418ff */
[----:B------:R-:W-:Y:S01]  /*5150*/  LDSM.16.MT88.4 R16, [R194+0x800] ;  /* 0x00080000c210783b */ /* 0x000fe20000004200 */
[----:B-1----:R-:W-:-:S04]  /*5160*/  FFMA.FTZ R3, R37, c[0x0][0x2d0], -R0 ;  /* 0x0000b40025037a23 */ /* 0x002fc80000010800 */
[----:B------:R1:W-:Y:S02]  /*5170*/  MUFU.EX2 R238, R3 ;  /* 0x0000000300ee7308 */ /* 0x0003e40000000800 */
[----:B-1----:R-:W-:Y:S02]  /*5180*/  FFMA.FTZ R3, R38, c[0x0][0x2d0], -R0 ;  /* 0x0000b40026037a23 */ /* 0x002fe40000010800 */
[C---:B------:R-:W-:Y:S04]  /*5190*/  HMMA.16816.F32.BF16 R36, R4.reuse, R26, RZ ;  /* 0x0000001a0424723c */ /* 0x040fe800000418ff */
[----:B------:R1:W5:Y:S04]  /*51a0*/  MUFU.EX2 R241, R3 ;  /* 0x0000000300f17308 */ /* 0x0003680000000800 */
[----:B------:R-:W-:Y:S01]  /*51b0*/  HMMA.16816.F32.BF16 R24, R4, R12, RZ ;  /* 0x0000000c0418723c */ /* 0x000fe200000418ff */
[----:B------:R-:W2:Y:S06]  /*51c0*/  LDSM.16.MT88.4 R12, [R193+0x800] ;  /* 0x00080000c10c783b */ /* 0x000eac0000004200 */
[----:B---3--:R-:W-:-:S02]  /*51d0*/  F2FP.BF16.PACK_AB R4, R247, R245 ;  /* 0x000000f5f704723e */ /* 0x008fc400000010ff */
[----:B----4-:R-:W-:Y:S01]  /*51e0*/  F2FP.BF16.PACK_AB R5, R240, R239 ;  /* 0x000000eff005723e */ /* 0x010fe200000010ff */
[--C-:B-1----:R-:W-:Y:S01]  /*51f0*/  FFMA.FTZ R3, R109, c[0x0][0x2d0], -R2.reuse ;  /* 0x0000b4006d037a23 */ /* 0x102fe20000010802 */
[----:B------:R-:W-:Y:S02]  /*5200*/  F2FP.BF16.PACK_AB R6, R248, R244 ;  /* 0x000000f4f806723e */ /* 0x000fe400000010ff */
[----:B-----5:R-:W-:Y:S01]  /*5210*/  F2FP.BF16.PACK_AB R7, R241, R238 ;  /* 0x000000eef107723e */ /* 0x020fe200000010ff */
[----:B------:R1:W-:Y:S06]  /*5220*/  MUFU.EX2 R227, R3 ;  /* 0x0000000300e37308 */ /* 0x0003ec0000000800 */
[C---:B--2---:R-:W-:Y:S08]  /*5230*/  HMMA.16816.F32.BF16 R124, R4.reuse, R8, R60 ;  /* 0x00000008047c723c */ /* 0x044ff0000004183c */
[----:B------:R-:W-:Y:S01]  /*5240*/  HMMA.16816.F32.BF16 R116, R4, R10, R52 ;  /* 0x0000000a0474723c */ /* 0x000fe20000041834 */
[----:B------:R-:W2:Y:S01]  /*5250*/  LDSM.16.MT88.4 R8, [R193+0x4000] ;  /* 0x00400000c108783b */ /* 0x000ea20000004200 */
[----:B-1----:R-:W-:-:S04]  /*5260*/  FFMA.FTZ R3, R108, c[0x0][0x2d0], -R2 ;  /* 0x0000b4006c037a23 */ /* 0x002fc80000010802 */
[----:B------:R1:W3:Y:S02]  /*5270*/  MUFU.EX2 R229, R3 ;  /* 0x0000000300e57308 */ /* 0x0002e40000000800 */
[C---:B------:R-:W-:Y:S08]  /*5280*/  HMMA.16816.F32.BF16 R100, R4.reuse, R20, R56 ;  /* 0x000000140464723c */ /* 0x040ff00000041838 */
[----:B------:R-:W-:Y:S01]  /*5290*/  HMMA.16816.F32.BF16 R88, R4, R22, R68 ;  /* 0x000000160458723c */ /* 0x000fe20000041844 */
[----:B------:R-:W4:Y:S01]  /*52a0*/  LDSM.16.MT88.4 R20, [R191+0x4000] ;  /* 0x00400000bf14783b */ /* 0x000f220000004200 */
[----:B-1----:R-:W-:-:S06]  /*52b0*/  FFMA.FTZ R3, R111, c[0x0][0x2d0], -R2 ;  /* 0x0000b4006f037a23 */ /* 0x002fcc0000010802 */
[C---:B------:R-:W-:Y:S01]  /*52c0*/  HMMA.16816.F32.BF16 R84, R4.reuse, R12, R72 ;  /* 0x0000000c0454723c */ /* 0x040fe20000041848 */
[----:B------:R1:W-:Y:S07]  /*52d0*/  MUFU.EX2 R226, R3 ;  /* 0x0000000300e27308 */ /* 0x0003ee0000000800 */
[C---:B------:R-:W-:Y:S01]  /*52e0*/  HMMA.16816.F32.BF16 R120, R4.reuse, R14, R64 ;  /* 0x0000000e0478723c */ /* 0x040fe20000041840 */
[----:B------:R-:W5:Y:S07]  /*52f0*/  LDSM.16.MT88.4 R12, [R192+0x4000] ;  /* 0x00400000c00c783b */ /* 0x000f6e0000004200 */
[----:B------:R-:W-:Y:S01]  /*5300*/  HMMA.16816.F32.BF16 R96, R4, R16, R48 ;  /* 0x000000100460723c */ /* 0x000fe20000041830 */
[----:B-1----:R-:W-:-:S04]  /*5310*/  FFMA.FTZ R3, R110, c[0x0][0x2d0], -R2 ;  /* 0x0000b4006e037a23 */ /* 0x002fc80000010802 */
[----:B------:R1:W-:Y:S03]  /*5320*/  MUFU.EX2 R228, R3 ;  /* 0x0000000300e47308 */ /* 0x0003e60000000800 */
[C---:B--2---:R-:W-:Y:S08]  /*5330*/  HMMA.16816.F32.BF16 R64, R4.reuse, R8, R32 ;  /* 0x000000080440723c */ /* 0x044ff00000041820 */
[----:B------:R-:W-:Y:S01]  /*5340*/  HMMA.16816.F32.BF16 R56, R4, R10, R28 ;  /* 0x0000000a0438723c */ /* 0x000fe2000004181c */
[----:B------:R-:W2:Y:S01]  /*5350*/  LDSM.16.MT88.4 R8, [R194+0x4000] ;  /* 0x00400000c208783b */ /* 0x000ea20000004200 */
[----:B-1----:R-:W-:-:S06]  /*5360*/  FFMA.FTZ R3, R112, c[0x0][0x2d0], -R0 ;  /* 0x0000b40070037a23 */ /* 0x002fcc0000010800 */
[C---:B----4-:R-:W-:Y:S01]  /*5370*/  HMMA.16816.F32.BF16 R72, R4.reuse, R20, R40 ;  /* 0x000000140448723c */ /* 0x050fe20000041828 */
[----:B------:R-:W-:Y:S01]  /*5380*/  IMAD.MOV.U32 R112, RZ, RZ, R150 ;  /* 0x000000ffff707224 */ /* 0x000fe200078e0096 */
[----:B------:R1:W-:Y:S06]  /*5390*/  MUFU.EX2 R225, R3 ;  /* 0x0000000300e17308 */ /* 0x0003ec0000000800 */
[C---:B------:R-:W-:Y:S01]  /*53a0*/  HMMA.16816.F32.BF16 R80, R4.reuse, R18, R44 ;  /* 0x000000120450723c */ /* 0x040fe2000004182c */
[----:B------:R-:W-:Y:S07]  /*53b0*/  LDSM.16.MT88.4 R16, [R191+0x4800] ;  /* 0x00480000bf10783b */ /* 0x000fee0000004200 */
[----:B-----5:R-:W-:Y:S01]  /*53c0*/  HMMA.16816.F32.BF16 R40, R4, R12, R24 ;  /* 0x0000000c0428723c */ /* 0x020fe20000041818 */
[----:B-1----:R-:W-:-:S02]  /*53d0*/  FFMA.FTZ R3, R136, c[0x0][0x2d0], -R0 ;  /* 0x0000b40088037a23 */ /* 0x002fc40000010800 */
[----:B------:R-:W-:Y:S02]  /*53e0*/  IMAD.MOV.U32 R136, RZ, RZ, R149 ;  /* 0x000000ffff887224 */ /* 0x000fe400078e0095 */
[----:B------:R1:W4:Y:S03]  /*53f0*/  MUFU.EX2 R223, R3 ;  /* 0x0000000300df7308 */ /* 0x0003260000000800 */
[C---:B------:R-:W-:Y:S01]  /*5400*/  HMMA.16816.F32.BF16 R32, R4.reuse, R14, R76 ;  /* 0x0000000e0420723c */ /* 0x040fe2000004184c */
[----:B------:R-:W5:Y:S07]  /*5410*/  LDSM.16.MT88.4 R12, [R191+0x1000] ;  /* 0x00100000bf0c783b */ /* 0x000f6e0000004200 */
[----:B------:R-:W-:Y:S01]  /*5420*/  HMMA.16816.F32.BF16 R68, R4, R22, R36 ;  /* 0x000000160444723c */ /* 0x000fe20000041824 */
[----:B------:R-:W5:Y:S01]  /*5430*/  LDSM.16.MT88.4 R20, [R193+0x1000] ;  /* 0x00100000c114783b */ /* 0x000f620000004200 */
[----:B-1----:R-:W-:-:S06]  /*5440*/  FFMA.FTZ R3, R115, c[0x0][0x2d0], -R0 ;  /* 0x0000b40073037a23 */ /* 0x002fcc0000010800 */
[C---:B--2---:R-:W-:Y:S01]  /*5450*/  HMMA.16816.F32.BF16 R28, R4.reuse, R8, R104 ;  /* 0x00000008041c723c */ /* 0x044fe20000041868 */
[----:B------:R1:W-:Y:S07]  /*5460*/  MUFU.EX2 R222, R3 ;  /* 0x0000000300de7308 */ /* 0x0003ee0000000800 */
[----:B------:R-:W-:Y:S01]  /*5470*/  HMMA.16816.F32.BF16 R24, R4, R10, R92 ;  /* 0x0000000a0418723c */ /* 0x000fe2000004185c */
[----:B------:R-:W2:Y:S06]  /*5480*/  LDSM.16.MT88.4 R8, [R194+0x1000] ;  /* 0x00100000c208783b */ /* 0x000eac0000004200 */
[----:B---3--:R-:W-:-:S02]  /*5490*/  F2FP.BF16.PACK_AB R4, R229, R227 ;  /* 0x000000e3e504723e */ /* 0x008fc400000010ff */
[----:B----4-:R-:W-:Y:S01]  /*54a0*/  F2FP.BF16.PACK_AB R5, R223, R225 ;  /* 0x000000e1df05723e */ /* 0x010fe200000010ff */
[----:B-1----:R-:W-:Y:S01]  /*54b0*/  FFMA.FTZ R3, R137, c[0x0][0x2d0], -R0 ;  /* 0x0000b40089037a23 */ /* 0x002fe20000010800 */
[----:B------:R-:W-:-:S03]  /*54c0*/  F2FP.BF16.PACK_AB R6, R228, R226 ;  /* 0x000000e2e406723e */ /* 0x000fc600000010ff */
[----:B------:R-:W1:Y:S02]  /*54d0*/  MUFU.EX2 R224, R3 ;  /* 0x0000000300e07308 */ /* 0x000e640000000800 */
[----:B-1----:R-:W-:Y:S01]  /*54e0*/  F2FP.BF16.PACK_AB R7, R224, R222 ;  /* 0x000000dee007723e */ /* 0x002fe200000010ff */
[----:B------:R-:W-:-:S06]  /*54f0*/  FFMA.FTZ R3, R139, c[0x0][0x2d0], -R2 ;  /* 0x0000b4008b037a23 */ /* 0x000fcc0000010802 */
[C---:B-----5:R-:W-:Y:S08]  /*5500*/  HMMA.16816.F32.BF16 R60, R4.reuse, R12, R100 ;  /* 0x0000000c043c723c */ /* 0x060ff00000041864 */
[C---:B------:R-:W-:Y:S01]  /*5510*/  HMMA.16816.F32.BF16 R52, R4.reuse, R14, R88 ;  /* 0x0000000e0434723c */ /* 0x040fe20000041858 */
[----:B------:R-:W1:Y:S07]  /*5520*/  LDSM.16.MT88.4 R12, [R192+0x1000] ;  /* 0x00100000c00c783b */ /* 0x000e6e0000004200 */
[C---:B------:R-:W-:Y:S08]  /*5530*/  HMMA.16816.F32.BF16 R48, R4.reuse, R20, R84 ;  /* 0x000000140430723c */ /* 0x040ff00000041854 */
[C---:B------:R-:W-:Y:S01]  /*5540*/  HMMA.16816.F32.BF16 R44, R4.reuse, R22, R120 ;  /* 0x00000016042c723c */ /* 0x040fe20000041878 */
[----:B------:R-:W3:Y:S04]  /*5550*/  LDSM.16.MT88.4 R20, [R193+0x4800] ;  /* 0x00480000c114783b */ /* 0x000ee80000004200 */
[----:B------:R-:W-:Y:S03]  /*5560*/  LDSM.16.MT88.4 R120, [R191+0x3000] ;  /* 0x00300000bf78783b */ /* 0x000fe60000004200 */
[C---:B--2---:R-:W-:Y:S08]  /*5570*/  HMMA.16816.F32.BF16 R100, R4.reuse, R10, R80 ;  /* 0x0000000a0464723c */ /* 0x044ff00000041850 */
[C---:B------:R-:W-:Y:S08]  /*5580*/  HMMA.16816.F32.BF16 R88, R4.reuse, R16, R72 ;  /* 0x000000100458723c */ /* 0x040ff00000041848 */
[C---:B------:R-:W-:Y:S01]  /*5590*/  HMMA.16816.F32.BF16 R80, R4.reuse, R18, R68 ;  /* 0x000000120450723c */ /* 0x040fe20000041844 */
[----:B------:R-:W-:Y:S07]  /*55a0*/  LDSM.16.MT88.4 R16, [R191+0x1800] ;  /* 0x00180000bf10783b */ /* 0x000fee0000004200 */
[C---:B-1----:R-:W-:Y:S08]  /*55b0*/  HMMA.16816.F32.BF16 R104, R4.reuse, R14, R116 ;  /* 0x0000000e0468723c */ /* 0x042ff00000041874 */
[C---:B------:R-:W-:Y:S01]  /*55c0*/  HMMA.16816.F32.BF16 R116, R4.reuse, R8, R96 ;  /* 0x000000080474723c */ /* 0x040fe20000041860 */
[----:B------:R-:W1:Y:S07]  /*55d0*/  LDSM.16.MT88.4 R8, [R192+0x4800] ;  /* 0x00480000c008783b */ /* 0x000e6e0000004200 */
[C---:B------:R-:W-:Y:S01]  /*55e0*/  HMMA.16816.F32.BF16 R36, R4.reuse, R12, R124 ;  /* 0x0000000c0424723c */ /* 0x040fe2000004187c */
[----:B------:R2:W-:Y:S01]  /*55f0*/  MUFU.EX2 R124, R3 ;  /* 0x00000003007c7308 */ /* 0x0005e20000000800 */
[----:B------:R-:W4:Y:S05]  /*5600*/  LDSM.16.MT88.4 R12, [R194+0x4800] ;  /* 0x00480000c20c783b */ /* 0x000f2a0000004200 */
[----:B------:R-:W-:Y:S01]  /*5610*/  IMAD.MOV.U32 R127, RZ, RZ, R154 ;  /* 0x000000ffff7f7224 */ /* 0x000fe200078e009a */
[----:B---3--:R-:W-:Y:S01]  /*5620*/  HMMA.16816.F32.BF16 R72, R4, R22, R56 ;  /* 0x000000160448723c */ /* 0x008fe20000041838 */
[----:B------:R-:W-:-:S02]  /*5630*/  IMAD.MOV.U32 R126, RZ, RZ, R153 ;  /* 0x000000ffff7e7224 */ /* 0x000fc400078e0099 */
[----:B------:R-:W-:-:S05]  /*5640*/  IMAD.MOV.U32 R125, RZ, RZ, R152 ;  /* 0x000000ffff7d7224 */ /* 0x000fca00078e0098 */
[C---:B------:R-:W-:Y:S01]  /*5650*/  HMMA.16816.F32.BF16 R76, R4.reuse, R20, R64 ;  /* 0x00000014044c723c */ /* 0x040fe20000041840 */
[--C-:B--2---:R-:W-:Y:S01]  /*5660*/  FFMA.FTZ R3, R141, c[0x0][0x2d0], -R2.reuse ;  /* 0x0000b4008d037a23 */ /* 0x104fe20000010802 */
[----:B------:R-:W-:Y:S03]  /*5670*/  LDSM.16.MT88.4 R20, [R192+0x1800] ;  /* 0x00180000c014783b */ /* 0x000fe60000004200 */
[----:B------:R2:W3:Y:S03]  /*5680*/  MUFU.EX2 R161, R3 ;  /* 0x0000000300a17308 */ /* 0x0004e60000000800 */
[----:B-1----:R-:W-:Y:S01]  /*5690*/  HMMA.16816.F32.BF16 R56, R4, R8, R40 ;  /* 0x000000080438723c */ /* 0x002fe20000041828 */
[----:B--2---:R-:W-:-:S04]  /*56a0*/  FFMA.FTZ R3, R138, c[0x0][0x2d0], -R2 ;  /* 0x0000b4008a037a23 */ /* 0x004fc80000010802 */
[----:B------:R1:W-:Y:S03]  /*56b0*/  MUFU.EX2 R160, R3 ;  /* 0x0000000300a07308 */ /* 0x0003e60000000800 */
[C---:B------:R-:W-:Y:S01]  /*56c0*/  HMMA.16816.F32.BF16 R68, R4.reuse, R10, R32 ;  /* 0x0000000a0444723c */ /* 0x040fe20000041820 */
[----:B------:R-:W2:Y:S07]  /*56d0*/  LDSM.16.MT88.4 R8, [R193+0x1800] ;  /* 0x00180000c108783b */ /* 0x000eae0000004200 */
[----:B----4-:R-:W-:Y:S01]  /*56e0*/  HMMA.16816.F32.BF16 R84, R4, R12, R28 ;  /* 0x0000000c0454723c */ /* 0x010fe2000004181c */
[----:B-1----:R-:W-:-:S07]  /*56f0*/  FFMA.FTZ R3, R140, c[0x0][0x2d0], -R2 ;  /* 0x0000b4008c037a23 */ /* 0x002fce0000010802 */
[----:B------:R-:W-:Y:S01]  /*5700*/  HMMA.16816.F32.BF16 R64, R4, R14, R24 ;  /* 0x0000000e0440723c */ /* 0x000fe20000041818 */
[----:B------:R-:W1:Y:S01]  /*5710*/  LDSM.16.MT88.4 R12, [R194+0x1800] ;  /* 0x00180000c20c783b */ /* 0x000e620000004200 */
[----:B------:R4:W5:Y:S05]  /*5720*/  MUFU.EX2 R159, R3 ;  /* 0x00000003009f7308 */ /* 0x00096a0000000800 */
[----:B---3--:R-:W-:Y:S01]  /*5730*/  F2FP.BF16.PACK_AB R4, R161, R124 ;  /* 0x0000007ca104723e */ /* 0x008fe200000010ff */
[----:B----4-:R-:W-:Y:S01]  /*5740*/  FFMA.FTZ R3, R143, c[0x0][0x2d0], -R0 ;  /* 0x0000b4008f037a23 */ /* 0x010fe20000010800 */
[----:B-----5:R-:W-:-:S03]  /*5750*/  F2FP.BF16.PACK_AB R6, R159, R160 ;  /* 0x000000a09f06723e */ /* 0x020fc600000010ff */
[----:B------:R3:W-:Y:S02]  /*5760*/  MUFU.EX2 R154, R3 ;  /* 0x00000003009a7308 */ /* 0x0007e40000000800 */
[----:B---3--:R-:W-:-:S06]  /*5770*/  FFMA.FTZ R3, R142, c[0x0][0x2d0], -R0 ;  /* 0x0000b4008e037a23 */ /* 0x008fcc0000010800 */
[----:B------:R3:W4:Y:S02]  /*5780*/  MUFU.EX2 R150, R3 ;  /* 0x0000000300967308 */ /* 0x0007240000000800 */
[----:B---3--:R-:W-:Y:S01]  /*5790*/  FFMA.FTZ R3, R145, c[0x0][0x2d0], -R0 ;  /* 0x0000b40091037a23 */ /* 0x008fe20000010800 */
[----:B----4-:R-:W-:-:S05]  /*57a0*/  F2FP.BF16.PACK_AB R5, R150, R154 ;  /* 0x0000009a9605723e */ /* 0x010fca00000010ff */
[----:B------:R3:W-:Y:S02]  /*57b0*/  MUFU.EX2 R153, R3 ;  /* 0x0000000300997308 */ /* 0x0007e40000000800 */
[----:B---3--:R-:W-:-:S06]  /*57c0*/  FFMA.FTZ R3, R144, c[0x0][0x2d0], -R0 ;  /* 0x0000b40090037a23 */ /* 0x008fcc0000010800 */
        /* <DEDUP_REMOVED lines=8> */
[C---:B------:R-:W-:Y:S01]  /*5850*/  HMMA.16816.F32.BF16 R44, R4.reuse, R20, R36 ;  /* 0x00000014042c723c */ /* 0x040fe20000041824 */
[----:B------:R3:W4:Y:S07]  /*5860*/  MUFU.EX2 R149, R3 ;  /* 0x0000000300957308 */ /* 0x00072e0000000800 */
[C---:B------:R-:W-:Y:S01]  /*5870*/  HMMA.16816.F32.BF16 R40, R4.reuse, R22, R104 ;  /* 0x000000160428723c */ /* 0x040fe20000041868 */
[----:B------:R-:W5:Y:S07]  /*5880*/  LDSM.16.MT88.4 R20, [R192+0x5000] ;  /* 0x00500000c014783b */ /* 0x000f6e0000004200 */
[----:B------:R-:W-:Y:S01]  /*5890*/  HMMA.16816.F32.BF16 R60, R4, R16, R60 ;  /* 0x00000010043c723c */ /* 0x000fe2000004183c */
[----:B---3--:R-:W-:-:S04]  /*58a0*/  FFMA.FTZ R3, R146, c[0x0][0x2d0], -R2 ;  /* 0x0000b40092037a23 */ /* 0x008fc80000010802 */
[----:B------:R3:W-:Y:S03]  /*58b0*/  MUFU.EX2 R146, R3 ;  /* 0x0000000300927308 */ /* 0x0007e60000000800 */
[C---:B------:R-:W-:Y:S01]  /*58c0*/  HMMA.16816.F32.BF16 R96, R4.reuse, R18, R52 ;  /* 0x000000120460723c */ /* 0x040fe20000041834 */
[----:B------:R-:W4:Y:S07]  /*58d0*/  LDSM.16.MT88.4 R16, [R193+0x5000] ;  /* 0x00500000c110783b */ /* 0x000f2e0000004200 */
[----:B-1----:R-:W-:Y:S01]  /*58e0*/  HMMA.16816.F32.BF16 R28, R4, R12, R116 ;  /* 0x0000000c041c723c */ /* 0x002fe20000041874 */
[----:B---3--:R-:W-:-:S07]  /*58f0*/  FFMA.FTZ R3, R151, c[0x0][0x2d0], -R2 ;  /* 0x0000b40097037a23 */ /* 0x008fce0000010802 */
[C---:B--2---:R-:W-:Y:S01]  /*5900*/  HMMA.16816.F32.BF16 R24, R4.reuse, R8, R88 ;  /* 0x000000080418723c */ /* 0x044fe20000041858 */
[----:B------:R-:W-:Y:S01]  /*5910*/  IMAD.MOV.U32 R151, RZ, RZ, R136 ;  /* 0x000000ffff977224 */ /* 0x000fe200078e0088 */
[----:B------:R1:W-:Y:S06]  /*5920*/  MUFU.EX2 R148, R3 ;  /* 0x0000000300947308 */ /* 0x0003ec0000000800 */
[C---:B------:R-:W-:Y:S01]  /*5930*/  HMMA.16816.F32.BF16 R32, R4.reuse, R10, R80 ;  /* 0x0000000a0420723c */ /* 0x040fe20000041850 */
[----:B------:R-:W2:Y:S07]  /*5940*/  LDSM.16.MT88.4 R8, [R194+0x5000] ;  /* 0x00500000c208783b */ /* 0x000eae0000004200 */
[----:B-----5:R-:W-:Y:S01]  /*5950*/  HMMA.16816.F32.BF16 R56, R4, R20, R56 ;  /* 0x000000140438723c */ /* 0x020fe20000041838 */
[----:B-1----:R-:W-:-:S02]  /*5960*/  FFMA.FTZ R3, R157, c[0x0][0x2d0], -R0 ;  /* 0x0000b4009d037a23 */ /* 0x002fc40000010800 */
[----:B------:R-:W-:Y:S02]  /*5970*/  IMAD.MOV.U32 R157, RZ, RZ, R112 ;  /* 0x000000ffff9d7224 */ /* 0x000fe400078e0070 */
[----:B------:R1:W-:Y:S03]  /*5980*/  MUFU.EX2 R142, R3 ;  /* 0x00000003008e7308 */ /* 0x0003e60000000800 */
[C---:B------:R-:W-:Y:S01]  /*5990*/  HMMA.16816.F32.BF16 R68, R4.reuse, R22, R68 ;  /* 0x000000160444723c */ /* 0x040fe20000041844 */
[----:B------:R-:W3:Y:S07]  /*59a0*/  LDSM.16.MT88.4 R20, [R191+0x2000] ;  /* 0x00200000bf14783b */ /* 0x000eee0000004200 */
[----:B------:R-:W-:Y:S01]  /*59b0*/  HMMA.16816.F32.BF16 R36, R4, R14, R100 ;  /* 0x0000000e0424723c */ /* 0x000fe20000041864 */
[----:B------:R-:W-:Y:S01]  /*59c0*/  LDSM.16.MT88.4 R12, [R193+0x2000] ;  /* 0x00200000c10c783b */ /* 0x000fe20000004200 */
[----:B-1----:R-:W-:-:S06]  /*59d0*/  FFMA.FTZ R3, R158, c[0x0][0x2d0], -R0 ;  /* 0x0000b4009e037a23 */ /* 0x002fcc0000010800 */
[C---:B----4-:R-:W-:Y:S01]  /*59e0*/  HMMA.16816.F32.BF16 R48, R4.reuse, R16, R76 ;  /* 0x000000100430723c */ /* 0x050fe2000004184c */
[----:B------:R-:W-:Y:S01]  /*59f0*/  IMAD.MOV.U32 R158, RZ, RZ, R125 ;  /* 0x000000ffff9e7224 */ /* 0x000fe200078e007d */
[----:B------:R1:W4:Y:S06]  /*5a00*/  MUFU.EX2 R143, R3 ;  /* 0x00000003008f7308 */ /* 0x00032c0000000800 */
[C---:B------:R-:W-:Y:S01]  /*5a10*/  HMMA.16816.F32.BF16 R52, R4.reuse, R18, R72 ;  /* 0x000000120434723c */ /* 0x040fe20000041848 */
[----:B------:R-:W-:Y:S07]  /*5a20*/  LDSM.16.MT88.4 R16, [R194+0x2000] ;  /* 0x00200000c210783b */ /* 0x000fee0000004200 */
[----:B--2---:R-:W-:Y:S01]  /*5a30*/  HMMA.16816.F32.BF16 R80, R4, R8, R84 ;  /* 0x000000080450723c */ /* 0x004fe20000041854 */
[----:B-1----:R-:W-:-:S02]  /*5a40*/  FFMA.FTZ R3, R156, c[0x0][0x2d0], -R0 ;  /* 0x0000b4009c037a23 */ /* 0x002fc40000010800 */
[----:B------:R-:W-:Y:S02]  /*5a50*/  IMAD.MOV.U32 R156, RZ, RZ, R126 ;  /* 0x000000ffff9c7224 */ /* 0x000fe400078e007e */
[----:B------:R1:W-:Y:S03]  /*5a60*/  MUFU.EX2 R144, R3 ;  /* 0x0000000300907308 */ /* 0x0003e60000000800 */
[----:B------:R-:W-:Y:S01]  /*5a70*/  HMMA.16816.F32.BF16 R64, R4, R10, R64 ;  /* 0x0000000a0440723c */ /* 0x000fe20000041840 */
[----:B------:R-:W2:Y:S06]  /*5a80*/  LDSM.16.MT88.4 R8, [R192+0x2000] ;  /* 0x00200000c008783b */ /* 0x000eac0000004200 */
[----:B------:R-:W-:-:S02]  /*5a90*/  F2FP.BF16.PACK_AB R4, R149, R147 ;  /* 0x000000939504723e */ /* 0x000fc400000010ff */
[----:B----4-:R-:W-:Y:S02]  /*5aa0*/  F2FP.BF16.PACK_AB R5, R143, R142 ;  /* 0x0000008e8f05723e */ /* 0x010fe400000010ff */
[----:B------:R-:W-:Y:S01]  /*5ab0*/  F2FP.BF16.PACK_AB R6, R148, R146 ;  /* 0x000000929406723e */ /* 0x000fe200000010ff */
[----:B-1----:R-:W-:Y:S02]  /*5ac0*/  FFMA.FTZ R3, R155, c[0x0][0x2d0], -R0 ;  /* 0x0000b4009b037a23 */ /* 0x002fe40000010800 */
[----:B------:R-:W-:Y:S02]  /*5ad0*/  IMAD.MOV.U32 R155, RZ, RZ, R127 ;  /* 0x000000ffff9b7224 */ /* 0x000fe400078e007f */
[----:B------:R-:W1:Y:S02]  /*5ae0*/  MUFU.EX2 R145, R3 ;  /* 0x0000000300917308 */ /* 0x000e640000000800 */
[----:B-1----:R-:W-:Y:S01]  /*5af0*/  F2FP.BF16.PACK_AB R7, R145, R144 ;  /* 0x000000909107723e */ /* 0x002fe200000010ff */
[----:B------:R-:W-:-:S05]  /*5b00*/  FFMA.FTZ R3, R214, c[0x0][0x2d0], -R2 ;  /* 0x0000b400d6037a23 */ /* 0x000fca0000010802 */
[----:B------:R1:W-:Y:S01]  /*5b10*/  MUFU.EX2 R138, R3 ;  /* 0x00000003008a7308 */ /* 0x0003e20000000800 */
[C---:B---3--:R-:W-:Y:S08]  /*5b20*/  HMMA.16816.F32.BF16 R116, R4.reuse, R20, R60 ;  /* 0x000000140474723c */ /* 0x048ff0000004183c */
[----:B------:R-:W-:Y:S01]  /*5b30*/  HMMA.16816.F32.BF16 R72, R4, R22, R96 ;  /* 0x000000160448723c */ /* 0x000fe20000041860 */
[----:B------:R-:W3:Y:S01]  /*5b40*/  LDSM.16.MT88.4 R20, [R191+0x5800] ;  /* 0x00580000bf14783b */ /* 0x000ee20000004200 */
[----:B-1----:R-:W-:-:S06]  /*5b50*/  FFMA.FTZ R3, R163, c[0x0][0x2d0], -R2 ;  /* 0x0000b400a3037a23 */ /* 0x002fcc0000010802 */
[C---:B--2---:R-:W-:Y:S01]  /*5b60*/  HMMA.16816.F32.BF16 R100, R4.reuse, R8, R44 ;  /* 0x000000080464723c */ /* 0x044fe2000004182c */
[----:B------:R1:W2:Y:S07]  /*5b70*/  MUFU.EX2 R140, R3 ;  /* 0x00000003008c7308 */ /* 0x0002ae0000000800 */
[C---:B------:R-:W-:Y:S01]  /*5b80*/  HMMA.16816.F32.BF16 R84, R4.reuse, R10, R40 ;  /* 0x0000000a0454723c */ /* 0x040fe20000041828 */
[----:B------:R-:W4:Y:S07]  /*5b90*/  LDSM.16.MT88.4 R8, [R193+0x5800] ;  /* 0x00580000c108783b */ /* 0x000f2e0000004200 */
[----:B------:R-:W-:Y:S01]  /*5ba0*/  HMMA.16816.F32.BF16 R88, R4, R18, R36 ;  /* 0x000000120458723c */ /* 0x000fe20000041824 */
[----:B-1----:R-:W-:-:S04]  /*5bb0*/  FFMA.FTZ R3, R218, c[0x0][0x2d0], -R2 ;  /* 0x0000b400da037a23 */ /* 0x002fc80000010802 */
[----:B------:R1:W-:Y:S03]  /*5bc0*/  MUFU.EX2 R139, R3 ;  /* 0x00000003008b7308 */ /* 0x0003e60000000800 */
[C---:B------:R-:W-:Y:S01]  /*5bd0*/  HMMA.16816.F32.BF16 R76, R4.reuse, R12, R108 ;  /* 0x0000000c044c723c */ /* 0x040fe2000004186c */
[----:B------:R-:W-:Y:S01]  /*5be0*/  IMAD.MOV.U32 R214, RZ, RZ, c[0x0][0x2c4] ;  /* 0x0000b100ffd67624 */ /* 0x000fe200078e00ff */
[----:B------:R-:W-:Y:S06]  /*5bf0*/  LDSM.16.MT88.4 R108, [R192+0x6800] ;  /* 0x00680000c06c783b */ /* 0x000fec0000004200 */
[----:B------:R-:W-:Y:S01]  /*5c00*/  HMMA.16816.F32.BF16 R96, R4, R14, R92 ;  /* 0x0000000e0460723c */ /* 0x000fe2000004185c */
[----:B------:R-:W5:Y:S01]  /*5c10*/  LDSM.16.MT88.4 R12, [R192+0x5800] ;  /* 0x00580000c00c783b */ /* 0x000f620000004200 */
[----:B-1----:R-:W-:-:S06]  /*5c20*/  FFMA.FTZ R3, R217, c[0x0][0x2d0], -R2 ;  /* 0x0000b400d9037a23 */ /* 0x002fcc0000010802 */
[C---:B---3--:R-:W-:Y:S01]  /*5c30*/  HMMA.16816.F32.BF16 R60, R4.reuse, R20, R24 ;  /* 0x00000014043c723c */ /* 0x048fe20000041818 */
[----:B------:R1:W-:Y:S07]  /*5c40*/  MUFU.EX2 R141, R3 ;  /* 0x00000003008d7308 */ /* 0x0003ee0000000800 */
[C---:B------:R-:W-:Y:S01]  /*5c50*/  HMMA.16816.F32.BF16 R40, R4.reuse, R22, R32 ;  /* 0x000000160428723c */ /* 0x040fe20000041820 */
[----:B------:R-:W-:Y:S07]  /*5c60*/  LDSM.16.MT88.4 R20, [R193+0x2800] ;  /* 0x00280000c114783b */ /* 0x000fee0000004200 */
[----:B----4-:R-:W-:Y:S01]  /*5c70*/  HMMA.16816.F32.BF16 R36, R4, R8, R48 ;  /* 0x000000080424723c */ /* 0x010fe20000041830 */
[----:B-1----:R-:W-:-:S04]  /*5c80*/  FFMA.FTZ R3, R215, c[0x0][0x2d0], -R0 ;  /* 0x0000b400d7037a23 */ /* 0x002fc80000010800 */
[----:B------:R1:W-:Y:S03]  /*5c90*/  MUFU.EX2 R137, R3 ;  /* 0x0000000300897308 */ /* 0x0003e60000000800 */
[C---:B------:R-:W-:Y:S01]  /*5ca0*/  HMMA.16816.F32.BF16 R24, R4.reuse, R10, R52 ;  /* 0x0000000a0418723c */ /* 0x040fe20000041834 */
[----:B------:R-:W3:Y:S07]  /*5cb0*/  LDSM.16.MT88.4 R8, [R194+0x5800] ;  /* 0x00580000c208783b */ /* 0x000eee0000004200 */
[----:B------:R-:W-:Y:S01]  /*5cc0*/  HMMA.16816.F32.BF16 R92, R4, R16, R28 ;  /* 0x00000010045c723c */ /* 0x000fe2000004181c */
[----:B------:R-:W4:Y:S01]  /*5cd0*/  LDSM.16.MT88.4 R16, [R192+0x2800] ;  /* 0x00280000c010783b */ /* 0x000f220000004200 */
[----:B-1----:R-:W-:-:S06]  /*5ce0*/  FFMA.FTZ R3, R219, c[0x0][0x2d0], -R0 ;  /* 0x0000b400db037a23 */ /* 0x002fcc0000010800 */
[C---:B-----5:R-:W-:Y:S01]  /*5cf0*/  HMMA.16816.F32.BF16 R44, R4.reuse, R12, R56 ;  /* 0x0000000c042c723c */ /* 0x060fe20000041838 */
[----:B------:R1:W5:Y:S07]  /*5d00*/  MUFU.EX2 R115, R3 ;  /* 0x0000000300737308 */ /* 0x00036e0000000800 */
[----:B------:R-:W-:Y:S01]  /*5d10*/  HMMA.16816.F32.BF16 R28, R4, R14, R68 ;  /* 0x0000000e041c723c */ /* 0x000fe20000041844 */
[----:B------:R-:W-:Y:S01]  /*5d20*/  LDSM.16.MT88.4 R12, [R191+0x2800] ;  /* 0x00280000bf0c783b */ /* 0x000fe20000004200 */
[----:B-1----:R-:W-:-:S04]  /*5d30*/  FFMA.FTZ R3, R162, c[0x0][0x2d0], -R0 ;  /* 0x0000b400a2037a23 */ /* 0x002fc80000010800 */
[----:B------:R1:W-:Y:S02]  /*5d40*/  MUFU.EX2 R112, R3 ;  /* 0x0000000300707308 */ /* 0x0003e40000000800 */
[C---:B---3--:R-:W-:Y:S01]  /*5d50*/  HMMA.16816.F32.BF16 R48, R4.reuse, R8, R80 ;  /* 0x000000080430723c */ /* 0x048fe20000041850 */
[----:B------:R-:W-:Y:S01]  /*5d60*/  ISETP.NE.AND P4, PT, R214, 0x1, PT ;  /* 0x00000001d600780c */ /* 0x000fe20003f85270 */
[----:B------:R-:W-:Y:S06]  /*5d70*/  LDSM.16.MT88.4 R80, [R192+0x3000] ;  /* 0x00300000c050783b */ /* 0x000fec0000004200 */
[----:B------:R-:W-:Y:S01]  /*5d80*/  HMMA.16816.F32.BF16 R32, R4, R10, R64 ;  /* 0x0000000a0420723c */ /* 0x000fe20000041840 */
[----:B------:R-:W3:Y:S01]  /*5d90*/  LDSM.16.MT88.4 R8, [R191+0x6000] ;  /* 0x00600000bf08783b */ /* 0x000ee20000004200 */
[----:B-1----:R-:W-:-:S05]  /*5da0*/  FFMA.FTZ R3, R221, c[0x0][0x2d0], -R0 ;  /* 0x0000b400dd037a23 */ /* 0x002fca0000010800 */
[----:B--2---:R-:W-:Y:S01]  /*5db0*/  F2FP.BF16.PACK_AB R4, R140, R138 ;  /* 0x0000008a8c04723e */ /* 0x004fe200000010ff */
[----:B------:R-:W1:Y:S01]  /*5dc0*/  MUFU.EX2 R136, R3 ;  /* 0x0000000300887308 */ /* 0x000e620000000800 */
[----:B-----5:R-:W-:Y:S02]  /*5dd0*/  F2FP.BF16.PACK_AB R5, R115, R137 ;  /* 0x000000897305723e */ /* 0x020fe400000010ff */
[----:B------:R-:W-:Y:S02]  /*5de0*/  F2FP.BF16.PACK_AB R6, R141, R139 ;  /* 0x0000008b8d06723e */ /* 0x000fe400000010ff */
[----:B-1----:R-:W-:Y:S01]  /*5df0*/  F2FP.BF16.PACK_AB R7, R136, R112 ;  /* 0x000000708807723e */ /* 0x002fe200000010ff */
[----:B------:R-:W-:-:S06]  /*5e00*/  FFMA.FTZ R3, R234, c[0x0][0x2d0], -R2 ;  /* 0x0000b400ea037a23 */ /* 0x000fcc0000010802 */
[C---:B------:R-:W-:Y:S08]  /*5e10*/  HMMA.16816.F32.BF16 R68, R4.reuse, R20, R76 ;  /* 0x000000140444723c */ /* 0x040ff0000004184c */
[C---:B----4-:R-:W-:Y:S01]  /*5e20*/  HMMA.16816.F32.BF16 R76, R4.reuse, R16, R100 ;  /* 0x00000010044c723c */ /* 0x050fe20000041864 */
[----:B------:R1:W-:Y:S01]  /*5e30*/  MUFU.EX2 R17, R3 ;  /* 0x0000000300117308 */ /* 0x0003e20000000800 */
[----:B------:R-:W-:Y:S06]  /*5e40*/  LDSM.16.MT88.4 R100, [R193+0x6800] ;  /* 0x00680000c164783b */ /* 0x000fec0000004200 */
[C---:B---3--:R-:W-:Y:S08]  /*5e50*/  HMMA.16816.F32.BF16 R60, R4.reuse, R8, R60 ;  /* 0x00000008043c723c */ /* 0x048ff0000004183c */
[----:B------:R-:W-:Y:S01]  /*5e60*/  HMMA.16816.F32.BF16 R40, R4, R10, R40 ;  /* 0x0000000a0428723c */ /* 0x000fe20000041828 */
[----:B------:R-:W2:Y:S01]  /*5e70*/  LDSM.16.MT88.4 R8, [R192+0x6000] ;  /* 0x00600000c008783b */ /* 0x000ea20000004200 */
[----:B-1----:R-:W-:-:S06]  /*5e80*/  FFMA.FTZ R3, R233, c[0x0][0x2d0], -R2 ;  /* 0x0000b400e9037a23 */ /* 0x002fcc0000010802 */
[C---:B------:R-:W-:Y:S01]  /*5e90*/  HMMA.16816.F32.BF16 R84, R4.reuse, R18, R84 ;  /* 0x000000120454723c */ /* 0x040fe20000041854 */
[----:B------:R1:W3:Y:S07]  /*5ea0*/  MUFU.EX2 R18, R3 ;  /* 0x0000000300127308 */ /* 0x0002ee0000000800 */
[C---:B------:R-:W-:Y:S01]  /*5eb0*/  HMMA.16816.F32.BF16 R56, R4.reuse, R22, R96 ;  /* 0x000000160438723c */ /* 0x040fe20000041860 */
[----:B------:R-:W4:Y:S04]  /*5ec0*/  LDSM.16.MT88.4 R20, [R193+0x6000] ;  /* 0x00600000c114783b */ /* 0x000f280000004200 */
[----:B------:R-:W-:Y:S03]  /*5ed0*/  LDSM.16.MT88.4 R96, [R191+0x6800] ;  /* 0x00680000bf60783b */ /* 0x000fe60000004200 */
[----:B------:R-:W-:Y:S01]  /*5ee0*/  HMMA.16816.F32.BF16 R116, R4, R12, R116 ;  /* 0x0000000c0474723c */ /* 0x000fe20000041874 */
[--C-:B-1----:R-:W-:Y:S01]  /*5ef0*/  FFMA.FTZ R3, R232, c[0x0][0x2d0], -R2.reuse ;  /* 0x0000b400e8037a23 */ /* 0x102fe20000010802 */
[----:B------:R-:W-:Y:S01]  /*5f00*/  IADD3 R217, R158, -0x2, RZ ;  /* 0xfffffffe9ed97810 */ /* 0x000fe20007ffe0ff */
[----:B------:R-:W-:Y:S01]  /*5f10*/  FFMA.FTZ R2, R231, c[0x0][0x2d0], -R2 ;  /* 0x0000b400e7027a23 */ /* 0x000fe20000010802 */
[----:B---3--:R-:W-:-:S03]  /*5f20*/  F2FP.BF16.PACK_AB R64, R18, R17 ;  /* 0x000000111240723e */ /* 0x008fc600000010ff */
[----:B------:R1:W-:Y:S01]  /*5f30*/  MUFU.EX2 R19, R2 ;  /* 0x0000000200137308 */ /* 0x0003e20000000800 */
[C---:B------:R-:W-:Y:S01]  /*5f40*/  HMMA.16816.F32.BF16 R52, R4.reuse, R14, R72 ;  /* 0x0000000e0434723c */ /* 0x040fe20000041848 */
[----:B------:R-:W3:Y:S04]  /*5f50*/  LDSM.16.MT88.4 R12, [R194+0x2800] ;  /* 0x00280000c20c783b */ /* 0x000ee80000004200 */
[----:B------:R-:W-:Y:S03]  /*5f60*/  LDSM.16.MT88.4 R72, [R193+0x3000] ;  /* 0x00300000c148783b */ /* 0x000fe60000004200 */
[----:B--2---:R-:W-:Y:S01]  /*5f70*/  HMMA.16816.F32.BF16 R44, R4, R8, R44 ;  /* 0x00000008042c723c */ /* 0x004fe2000004182c */
[----:B-1----:R-:W-:-:S07]  /*5f80*/  FFMA.FTZ R2, R230, c[0x0][0x2d0], -R0 ;  /* 0x0000b400e6027a23 */ /* 0x002fce0000010800 */
[C---:B------:R-:W-:Y:S01]  /*5f90*/  HMMA.16816.F32.BF16 R28, R4.reuse, R10, R28 ;  /* 0x0000000a041c723c */ /* 0x040fe2000004181c */
[----:B------:R1:W-:Y:S07]  /*5fa0*/  MUFU.EX2 R16, R2 ;  /* 0x0000000200107308 */ /* 0x0003ee0000000800 */
[C---:B----4-:R-:W-:Y:S01]  /*5fb0*/  HMMA.16816.F32.BF16 R36, R4.reuse, R20, R36 ;  /* 0x000000140424723c */ /* 0x050fe20000041824 */
[----:B------:R-:W2:Y:S07]  /*5fc0*/  MUFU.EX2 R20, R3 ;  /* 0x0000000300147308 */ /* 0x000eae0000000800 */
[----:B------:R-:W-:Y:S01]  /*5fd0*/  HMMA.16816.F32.BF16 R24, R4, R22, R24 ;  /* 0x000000160418723c */ /* 0x000fe20000041818 */
[----:B-1----:R-:W-:-:S04]  /*5fe0*/  FFMA.FTZ R2, R237, c[0x0][0x2d0], -R0 ;  /* 0x0000b400ed027a23 */ /* 0x002fc80000010800 */
[----:B------:R1:W4:Y:S03]  /*5ff0*/  MUFU.EX2 R9, R2 ;  /* 0x0000000200097308 */ /* 0x0003260000000800 */
[----:B---3--:R-:W-:Y:S01]  /*6000*/  HMMA.16816.F32.BF16 R92, R4, R12, R92 ;  /* 0x0000000c045c723c */ /* 0x008fe2000004185c */
[----:B--2---:R-:W-:-:S07]  /*6010*/  F2FP.BF16.PACK_AB R66, R19, R20 ;  /* 0x000000141342723e */ /* 0x004fce00000010ff */
[----:B------:R-:W-:Y:S01]  /*6020*/  HMMA.16816.F32.BF16 R104, R4, R14, R88 ;  /* 0x0000000e0468723c */ /* 0x000fe20000041858 */
[----:B------:R-:W2:Y:S04]  /*6030*/  LDSM.16.MT88.4 R12, [R194+0x6000] ;  /* 0x00600000c20c783b */ /* 0x000ea80000004200 */
[----:B------:R-:W3:Y:S01]  /*6040*/  LDSM.16.MT88.4 R88, [R194+0x3000] ;  /* 0x00300000c258783b */ /* 0x000ee20000004200 */
[--C-:B-1----:R-:W-:Y:S01]  /*6050*/  FFMA.FTZ R2, R236, c[0x0][0x2d0], -R0.reuse ;  /* 0x0000b400ec027a23 */ /* 0x102fe20000010800 */
[----:B----4-:R-:W-:Y:S01]  /*6060*/  F2FP.BF16.PACK_AB R65, R9, R16 ;  /* 0x000000100941723e */ /* 0x010fe200000010ff */
[----:B------:R-:W-:Y:S02]  /*6070*/  FFMA.FTZ R0, R235, c[0x0][0x2d0], -R0 ;  /* 0x0000b400eb007a23 */ /* 0x000fe40000010800 */
[----:B------:R1:W-:Y:S08]  /*6080*/  MUFU.EX2 R10, R2 ;  /* 0x00000002000a7308 */ /* 0x0003f00000000800 */
[----:B------:R-:W4:Y:S01]  /*6090*/  MUFU.EX2 R8, R0 ;  /* 0x0000000000087308 */ /* 0x000f220000000800 */
[----:B-1----:R-:W-:-:S04]  /*60a0*/  FADD.FTZ R2, R252, R251 ;  /* 0x000000fbfc027221 */ /* 0x002fc80000010000 */
[----:B------:R-:W-:-:S04]  /*60b0*/  FADD.FTZ R2, R250, R2 ;  /* 0x00000002fa027221 */ /* 0x000fc80000010000 */
[----:B------:R-:W-:Y:S01]  /*60c0*/  FADD.FTZ R2, R157, R2 ;  /* 0x000000029d027221 */ /* 0x000fe20000010000 */
[----:B----4-:R-:W-:Y:S01]  /*60d0*/  F2FP.BF16.PACK_AB R67, R8, R10 ;  /* 0x0000000a0843723e */ /* 0x010fe200000010ff */
[----:B------:R-:W4:Y:S01]  /*60e0*/  LDL R157, [R1+0x64] ;  /* 0x00006400019d7983 */ /* 0x000f220000100800 */
[----:B------:R-:W-:-:S04]  /*60f0*/  FADD.FTZ R0, R246, R243 ;  /* 0x000000f3f6007221 */ /* 0x000fc80000010000 */
[----:B------:R-:W-:Y:S01]  /*6100*/  FADD.FTZ R0, R242, R0 ;  /* 0x00000000f2007221 */ /* 0x000fe20000010000 */
[C---:B--2---:R-:W-:Y:S01]  /*6110*/  HMMA.16816.F32.BF16 R48, R4.reuse, R12, R48 ;  /* 0x0000000c0430723c */ /* 0x044fe20000041830 */
[----:B------:R-:W-:Y:S02]  /*6120*/  FADD.FTZ R2, R245, R2 ;  /* 0x00000002f5027221 */ /* 0x000fe40000010000 */
[----:B------:R-:W-:Y:S02]  /*6130*/  FADD.FTZ R0, R249, R0 ;  /* 0x00000000f9007221 */ /* 0x000fe40000010000 */
[----:B------:R-:W-:Y:S02]  /*6140*/  FADD.FTZ R2, R247, R2 ;  /* 0x00000002f7027221 */ /* 0x000fe40000010000 */
[----:B------:R-:W-:Y:S01]  /*6150*/  FADD.FTZ R0, R239, R0 ;  /* 0x00000000ef007221 */ /* 0x000fe20000010000 */
[----:B------:R-:W-:Y:S01]  /*6160*/  HMMA.16816.F32.BF16 R32, R4, R14, R32 ;  /* 0x0000000e0420723c */ /* 0x000fe20000041820 */
[----:B------:R-:W-:Y:S01]  /*6170*/  FADD.FTZ R3, R244, R2 ;  /* 0x00000002f4037221 */ /* 0x000fe20000010000 */
[----:B------:R-:W1:Y:S01]  /*6180*/  LDSM.16.MT88.4 R12, [R194+0x6800] ;  /* 0x00680000c20c783b */ /* 0x000e620000004200 */
[----:B------:R-:W-:-:S04]  /*6190*/  FADD.FTZ R0, R240, R0 ;  /* 0x00000000f0007221 */ /* 0x000fc80000010000 */
        /* <DEDUP_REMOVED lines=16> */
[C---:B---3--:R-:W-:Y:S01]  /*62a0*/  HMMA.16816.F32.BF16 R84, R64.reuse, R88, R92 ;  /* 0x000000584054723c */ /* 0x048fe2000004185c */
        /* <DEDUP_REMOVED lines=14> */
[----:B------:R-:W-:Y:S01]  /*6390*/  HMMA.16816.F32.BF16 R92, R64, R96, R60 ;  /* 0x00000060405c723c */ /* 0x000fe2000004183c */
[----:B------:R-:W-:-:S04]  /*63a0*/  FADD.FTZ R2, R148, R2 ;  /* 0x0000000294027221 */ /* 0x000fc80000010000 */
[----:B------:R-:W-:-:S03]  /*63b0*/  FADD.FTZ R2, R138, R2 ;  /* 0x000000028a027221 */ /* 0x000fc60000010000 */
        /* <DEDUP_REMOVED lines=8> */
[----:B------:R-:W-:Y:S01]  /*6440*/  HMMA.16816.F32.BF16 R64, R64, R14, R32 ;  /* 0x0000000e4040723c */ /* 0x000fe20000041820 */
[----:B----4-:R-:W-:-:S04]  /*6450*/  @P4 IMAD.HI.U32 R4, R157, c[0x0][0x2c8], RZ ;  /* 0x0000b2009d044a27 */ /* 0x010fc800078e00ff */
[----:B------:R-:W-:Y:S01]  /*6460*/  IMAD.MOV.U32 R0, RZ, RZ, R157 ;  /* 0x000000ffff007224 */ /* 0x000fe200078e009d */
[----:B------:R-:W-:Y:S01]  /*6470*/  @P4 SHF.R.U32.HI R0, RZ, c[0x0][0x2cc], R4 ;  /* 0x0000b300ff004a19 */ /* 0x000fe20000011604 */
[----:B------:R-:W-:-:S03]  /*6480*/  FADD.FTZ R4, R145, R3 ;  /* 0x0000000391047221 */ /* 0x000fc60000010000 */
[----:B------:R-:W-:Y:S01]  /*6490*/  IADD3 R3, R0, R156, -R155 ;  /* 0x0000009c00037210 */ /* 0x000fe20007ffe89b */
[----:B------:R-:W-:Y:S02]  /*64a0*/  FADD.FTZ R0, R140, R2 ;  /* 0x000000028c007221 */ /* 0x000fe40000010000 */
[----:B------:R-:W-:Y:S02]  /*64b0*/  IMAD.MOV.U32 R2, RZ, RZ, RZ ;  /* 0x000000ffff027224 */ /* 0x000fe400078e00ff */
[----:B------:R-:W-:Y:S02]  /*64c0*/  FADD.FTZ R4, R137, R4 ;  /* 0x0000000489047221 */ /* 0x000fe40000010000 */
[----:B------:R-:W-:-:S04]  /*64d0*/  IMAD.HI R2, R3, -0x6db6db6d, R2 ;  /* 0x9249249303027827 */ /* 0x000fc800078e0202 */
[----:B------:R-:W-:Y:S02]  /*64e0*/  FADD.FTZ R3, R115, R4 ;  /* 0x0000000473037221 */ /* 0x000fe40000010000 */
[----:B------:R-:W-:Y:S02]  /*64f0*/  FADD.FTZ R0, R139, R0 ;  /* 0x000000008b007221 */ /* 0x000fe40000010000 */
[----:B------:R-:W-:Y:S02]  /*6500*/  FADD.FTZ R3, R112, R3 ;  /* 0x0000000370037221 */ /* 0x000fe40000010000 */
[----:B------:R-:W-:Y:S01]  /*6510*/  FADD.FTZ R4, R141, R0 ;  /* 0x000000008d047221 */ /* 0x000fe20000010000 */
[----:B------:R-:W-:Y:S01]  /*6520*/  SHF.R.U32.HI R0, RZ, 0x1f, R2 ;  /* 0x0000001fff007819 */ /* 0x000fe20000011602 */
[----:B------:R-:W-:-:S03]  /*6530*/  FADD.FTZ R3, R136, R3 ;  /* 0x0000000388037221 */ /* 0x000fc60000010000 */
[----:B------:R-:W-:Y:S01]  /*6540*/  LEA.HI.SX32 R2, R2, R0, 0x1a ;  /* 0x0000000002027211 */ /* 0x000fe200078fd2ff */
[----:B------:R-:W-:Y:S02]  /*6550*/  FADD.FTZ R0, R17, R4 ;  /* 0x0000000411007221 */ /* 0x000fe40000010000 */
[----:B------:R-:W-:Y:S01]  /*6560*/  FADD.FTZ R3, R16, R3 ;  /* 0x0000000310037221 */ /* 0x000fe20000010000 */
[----:B------:R-:W-:Y:S01]  /*6570*/  IMNMX R4, R151, R2, !PT ;  /* 0x0000000297047217 */ /* 0x000fe20007800200 */
[----:B------:R-:W-:Y:S02]  /*6580*/  FADD.FTZ R0, R18, R0 ;  /* 0x0000000012007221 */ /* 0x000fe40000010000 */
[----:B------:R-:W-:Y:S02]  /*6590*/  FADD.FTZ R2, R9, R3 ;  /* 0x0000000309027221 */ /* 0x000fe40000010000 */
[----:B------:R-:W-:Y:S02]  /*65a0*/  FADD.FTZ R0, R20, R0 ;  /* 0x0000000014007221 */ /* 0x000fe40000010000 */
[----:B------:R-:W-:-:S02]  /*65b0*/  FADD.FTZ R2, R10, R2 ;  /* 0x000000020a027221 */ /* 0x000fc40000010000 */
[----:B------:R-:W-:Y:S02]  /*65c0*/  FADD.FTZ R3, R19, R0 ;  /* 0x0000000013037221 */ /* 0x000fe40000010000 */
[----:B------:R-:W-:Y:S01]  /*65d0*/  FADD.FTZ R0, R8, R2 ;  /* 0x0000000208007221 */ /* 0x000fe20000010000 */
[----:B------:R1:W-:Y:S04]  /*65e0*/  STL [R1+0x3c], R4 ;  /* 0x00003c0401007387 */ /* 0x0003e80000100800 */
[----:B------:R1:W-:Y:S04]  /*65f0*/  STL [R1+0x20], R0 ;  /* 0x0000200001007387 */ /* 0x0003e80000100800 */
[----:B------:R1:W-:Y:S01]  /*6600*/  STL [R1+0x24], R3 ;  /* 0x0000240301007387 */ /* 0x0003e20000100800 */
[----:B------:R-:W-:Y:S11]  /*6610*/  ISETP.GE.AND P0, PT, R217, R4, PT ;  /* 0x00000004d900720c */ /* 0x000ff60003f06270 */
[----:B------:R-:W-:Y:S02]  /*6620*/  @!UPT UIADD3 URZ, URZ, URZ, URZ ;  /* 0x0000003f3f3ff290 */ /* 0x000fe4000fffe03f */
[----:B------:R-:W-:Y:S05]  /*6630*/  @!P0 BRA `(.L_x_1019) ;  /* 0x00003c4000008947 */ /* 0x000fea0003800000 */
[----:B------:R-:W2:Y:S01]  /*6640*/  LDL R151, [R1+0x90] ;  /* 0x0000900001977983 */ /* 0x000ea20000100800 */
[----:B------:R-:W-:Y:S01]  /*6650*/  IMAD.MOV.U32 R115, RZ, RZ, R113 ;  /* 0x000000ffff737224 */ /* 0x000fe200078e0071 */
[----:B-1----:R-:W-:Y:S02]  /*6660*/  MOV R3, R114 ;  /* 0x0000007200037202 */ /* 0x002fe40000000f00 */
[----:B------:R-:W-:Y:S01]  /*6670*/  MOV R214, R217 ;  /* 0x000000d900d67202 */ /* 0x000fe20000000f00 */
[----:B--2---:R-:W-:-:S05]  /*6680*/  IMAD.IADD R0, R151, 0x1, R157 ;  /* 0x0000000197007824 */ /* 0x004fca00078e029d */
[----:B------:R1:W-:Y:S02]  /*6690*/  STL [R1+0x38], R0 ;  /* 0x0000380001007387 */ /* 0x0003e40000100800 */
[----:B-1----:R-:W-:-:S05]  /*66a0*/  @P4 IMAD.HI.U32 R0, R0, c[0x0][0x2c8], RZ ;  /* 0x0000b20000004a27 */ /* 0x002fca00078e00ff */
[----:B------:R-:W-:-:S05]  /*66b0*/  @P4 SHF.R.U32.HI R0, RZ, c[0x0][0x2cc], R0 ;  /* 0x0000b300ff004a19 */ /* 0x000fca0000011600 */
[----:B------:R1:W-:Y:S02]  /*66c0*/  @P4 STL [R1+0x40], R0 ;  /* 0x0000400001004387 */ /* 0x0003e40000100800 */
.L_x_1024:
[----:B------:R-:W2:Y:S01]  /*66d0*/  LDL R112, [R1+0x28] ;  /* 0x0000280001707983 */ /* 0x000ea20000100800 */
[----:B------:R-:W-:Y:S04]  /*66e0*/  DEPBAR.LE SB0, 0x0 ;  /* 0x000080000000791a */ /* 0x000fe80000000000 */
[----:B------:R-:W-:Y:S01]  /*66f0*/  WARPSYNC 0xffffffff ;  /* 0xffffffff00007948 */ /* 0x000fe20003800000 */
[----:B------:R-:W-:Y:S06]  /*6700*/  BAR.SYNC.DEFER_BLOCKING 0x0 ;  /* 0x0000000000007b1d */ /* 0x000fec0000010000 */
[----:B------:R3:W4:Y:S01]  /*6710*/  LDSM.16.M88.4 R8, [R188] ;  /* 0x00000000bc08783b */ /* 0x0007220000000200 */
[----:B------:R-:W-:Y:S03]  /*6720*/  BSSY B0, `(.L_x_1020) ;  /* 0x000004b000007945 */ /* 0x000fe60003800000 */
[----:B------:R3:W1:Y:S04]  /*6730*/  LDSM.16.M88.4 R16, [R188+0x800] ;  /* 0x00080000bc10783b */ /* 0x0006680000000200 */
[----:B------:R3:W1:Y:S04]  /*6740*/  LDSM.16.M88.4 R24, [R188+0x1000] ;  /* 0x00100000bc18783b */ /* 0x0006680000000200 */
[----:B------:R3:W1:Y:S04]  /*6750*/  LDSM.16.M88.4 R32, [R188+0x1800] ;  /* 0x00180000bc20783b */ /* 0x0006680000000200 */
[----:B------:R3:W1:Y:S04]  /*6760*/  LDSM.16.M88.4 R40, [R188+0x2000] ;  /* 0x00200000bc28783b */ /* 0x0006680000000200 */
[----:B------:R3:W1:Y:S04]  /*6770*/  LDSM.16.M88.4 R48, [R188+0x2800] ;  /* 0x00280000bc30783b */ /* 0x0006680000000200 */
[----:B------:R3:W1:Y:S04]  /*6780*/  LDSM.16.M88.4 R56, [R188+0x3000] ;  /* 0x00300000bc38783b */ /* 0x0006680000000200 */
[----:B------:R3:W1:Y:S04]  /*6790*/  LDSM.16.M88.4 R136, [R195] ;  /* 0x00000000c388783b */ /* 0x0006680000000200 */
[----:B------:R3:W1:Y:S04]  /*67a0*/  LDSM.16.M88.4 R140, [R204] ;  /* 0x00000000cc8c783b */ /* 0x0006680000000200 */
[----:B------:R3:W1:Y:S04]  /*67b0*/  LDSM.16.M88.4 R144, [R205] ;  /* 0x00000000cd90783b */ /* 0x0006680000000200 */
[----:B------:R3:W1:Y:S04]  /*67c0*/  LDSM.16.M88.4 R148, [R206] ;  /* 0x00000000ce94783b */ /* 0x0006680000000200 */
[----:B------:R3:W1:Y:S04]  /*67d0*/  LDSM.16.M88.4 R152, [R207] ;  /* 0x00000000cf98783b */ /* 0x0006680000000200 */
[----:B------:R3:W1:Y:S04]  /*67e0*/  LDSM.16.M88.4 R156, [R208] ;  /* 0x00000000d09c783b */ /* 0x0006680000000200 */
[----:B------:R3:W1:Y:S01]  /*67f0*/  LDSM.16.M88.4 R160, [R209] ;  /* 0x00000000d1a0783b */ /* 0x0006620000000200 */
[----:B--2---:R-:W-:Y:S11]  /*6800*/  ISETP.GT.AND P0, PT, R112, R214, PT ;  /* 0x000000d67000720c */ /* 0x004ff60003f04270 */
[----:B------:R-:W-:Y:S02]  /*6810*/  @!UPT UIADD3 URZ, URZ, URZ, URZ ;  /* 0x0000003f3f3ff290 */ /* 0x000fe4000fffe03f */
[----:B------:R-:W-:-:S05]  /*6820*/  @P0 BRA `(.L_x_1021) ;  /* 0x000003a000000947 */ /* 0x000fca0003800000 */
[----:B-1-34-:R-:W-:Y:S01]  /*6830*/  IMAD.WIDE.U32 R22, R214, c[0x0][0x208], RZ ;  /* 0x00008200d6167a25 */ /* 0x01afe200078e00ff */
[----:B------:R-:W2:Y:S01]  /*6840*/  LDL.64 R30, [R1+0x8] ;  /* 0x00000800011e7983 */ /* 0x000ea20000100a00 */
[----:B------:R-:W-:Y:S01]  /*6850*/  ULDC.64 UR4, c[0x0][0x208] ;  /* 0x0000820000047ab9 */ /* 0x000fe20000000a00 */
[----:B------:R-:W-:Y:S01]  /*6860*/  SHF.R.S32.HI R0, RZ, 0x1f, R214 ;  /* 0x0000001fff007819 */ /* 0x000fe200000114d6 */
[----:B------:R-:W-:Y:S01]  /*6870*/  USHF.L.U32 UR9, UR4, 0x5, URZ ;  /* 0x0000000504097899 */ /* 0x000fe2000800063f */
[----:B------:R-:W3:Y:S01]  /*6880*/  LDL.64 R28, [R1] ;  /* 0x00000000011c7983 */ /* 0x000ee20000100a00 */
[----:B------:R-:W-:Y:S02]  /*6890*/  UMOV UR8, 0x5 ;  /* 0x0000000500087882 */ /* 0x000fe40000000000 */
[----:B------:R-:W-:Y:S01]  /*68a0*/  IMAD R0, R0, c[0x0][0x208], RZ ;  /* 0x0000820000007a24 */ /* 0x000fe200078e02ff */
[----:B------:R-:W1:Y:S01]  /*68b0*/  S2R R12, SR_TID.X ;  /* 0x00000000000c7919 */ /* 0x000e620000002100 */
[----:B------:R-:W-:Y:S01]  /*68c0*/  USHF.L.U64.HI UR5, UR4, UR8, UR5 ;  /* 0x0000000804057299 */ /* 0x000fe20008010205 */
[----:B------:R-:W-:Y:S01]  /*68d0*/  IMAD.U32 R4, RZ, RZ, UR9 ;  /* 0x00000009ff047e24 */ /* 0x000fe2000f8e00ff */
[----:B------:R-:W-:Y:S01]  /*68e0*/  UIADD3 UR8, UP0, UR9, UR9, URZ ;  /* 0x0000000909087290 */ /* 0x000fe2000ff1e03f */
[----:B------:R-:W-:Y:S03]  /*68f0*/  IMAD R0, R214, c[0x0][0x20c], R0 ;  /* 0x00008300d6007a24 */ /* 0x000fe600078e0200 */
[----:B------:R-:W-:Y:S01]  /*6900*/  IMAD.U32 R5, RZ, RZ, UR5 ;  /* 0x00000005ff057e24 */ /* 0x000fe2000f8e00ff */
[----:B------:R-:W-:Y:S01]  /*6910*/  UIADD3.X UR4, UR5, UR5, URZ, UP0, !UPT ;  /* 0x0000000505047290 */ /* 0x000fe200087fe43f */
[----:B------:R-:W-:Y:S02]  /*6920*/  IMAD.IADD R0, R23, 0x1, R0 ;  /* 0x0000000117007824 */ /* 0x000fe400078e0200 */
[----:B------:R-:W-:Y:S04]  /*6930*/  IMAD.WIDE.U32 R6, R22, 0x70, R4 ;  /* 0x0000007016067825 */ /* 0x000fe800078e0004 */
[----:B------:R-:W-:Y:S01]  /*6940*/  IMAD R21, R0, 0x70, RZ ;  /* 0x0000007000157824 */ /* 0x000fe200078e02ff */
[----:B------:R-:W-:Y:S01]  /*6950*/  IADD3 R20, P1, R6, UR9, RZ ;  /* 0x0000000906147c10 */ /* 0x000fe2000ff3e0ff */
[----:B------:R-:W-:Y:S02]  /*6960*/  IMAD.U32 R14, RZ, RZ, UR8 ;  /* 0x00000008ff0e7e24 */ /* 0x000fe4000f8e00ff */
[----:B------:R-:W-:Y:S02]  /*6970*/  IMAD.IADD R0, R21, 0x1, R7 ;  /* 0x0000000115007824 */ /* 0x000fe400078e0207 */
[----:B------:R-:W-:Y:S01]  /*6980*/  IMAD.U32 R15, RZ, RZ, UR4 ;  /* 0x00000004ff0f7e24 */ /* 0x000fe2000f8e00ff */
[----:B-1----:R-:W-:Y:S03]  /*6990*/  ISETP.GT.AND P3, PT, R12, 0x7f, PT ;  /* 0x0000007f0c00780c */ /* 0x002fe60003f64270 */
[----:B------:R-:W-:Y:S01]  /*69a0*/  IMAD.WIDE.U32 R14, R22, 0x70, R14 ;  /* 0x00000070160e7825 */ /* 0x000fe200078e000e */
[----:B--2---:R-:W-:Y:S03]  /*69b0*/  IADD3 R2, P0, R30, R6, RZ ;  /* 0x000000061e027210 */ /* 0x004fe60007f1e0ff */
[----:B------:R-:W-:Y:S02]  /*69c0*/  IMAD.MOV.U32 R4, RZ, RZ, R30 ;  /* 0x000000ffff047224 */ /* 0x000fe400078e001e */
[--C-:B---3--:R-:W-:Y:S02]  /*69d0*/  IMAD.MOV.U32 R5, RZ, RZ, R29.reuse ;  /* 0x000000ffff057224 */ /* 0x108fe400078e001d */
[----:B------:R-:W-:Y:S01]  /*69e0*/  IMAD.X R7, R0, 0x1, R29, P0 ;  /* 0x0000000100077824 */ /* 0x000fe200000e061d */
[----:B------:R-:W-:Y:S01]  /*69f0*/  LEA R6, P0, R2, c[0x0][0x1f8], 0x1 ;  /* 0x00007e0002067a11 */ /* 0x000fe200078008ff */
[----:B------:R-:W-:Y:S01]  /*6a00*/  IMAD.WIDE.U32 R4, R22, 0x70, R4 ;  /* 0x0000007016047825 */ /* 0x000fe200078e0004 */
[----:B------:R-:W-:Y:S02]  /*6a10*/  IADD3.X R0, R0, UR5, RZ, P1, !PT ;  /* 0x0000000500007c10 */ /* 0x000fe40008ffe4ff */
[----:B------:R-:W-:Y:S01]  /*6a20*/  LEA.HI.X R7, R2, c[0x0][0x1fc], R7, 0x1, P0 ;  /* 0x00007f0002077a11 */ /* 0x000fe200000f0c07 */
[----:B------:R-:W-:Y:S01]  /*6a30*/  IMAD.IADD R5, R5, 0x1, R21 ;  /* 0x0000000105057824 */ /* 0x000fe200078e0215 */
[C---:B------:R-:W-:Y:S04]  /*6a40*/  LEA R12, P2, R4.reuse, c[0x0][0x1f8], 0x1 ;  /* 0x00007e00040c7a11 */ /* 0x040fe800078408ff */
[----:B------:R-:W-:Y:S02]  /*6a50*/  LEA.HI.X R13, R4, c[0x0][0x1fc], R5, 0x1, P2 ;  /* 0x00007f00040d7a11 */ /* 0x000fe400010f0c05 */
[----:B------:R-:W-:Y:S02]  /*6a60*/  IADD3 R2, P2, R20, R30, RZ ;  /* 0x0000001e14027210 */ /* 0x000fe40007f5e0ff */
[----:B------:R-:W-:Y:S01]  /*6a70*/  @!P3 IADD3 R5, P1, P0, R30, UR9, R20 ;  /* 0x000000091e05bc10 */ /* 0x000fe2000f83e014 */
[----:B------:R-:W-:Y:S01]  /*6a80*/  @!PT LDS RZ, [RZ] ;  /* 0x00000000fffff984 */ /* 0x000fe20000000800 */
[----:B------:R-:W-:Y:S01]  /*6a90*/  @!PT LDS RZ, [RZ] ;  /* 0x00000000fffff984 */ /* 0x000fe20000000800 */
[----:B------:R-:W-:Y:S01]  /*6aa0*/  @!PT LDS RZ, [RZ] ;  /* 0x00000000fffff984 */ /* 0x000fe20000000800 */
[----:B------:R1:W-:Y:S02]  /*6ab0*/  LDGSTS.E.BYPASS.LTC128B.128 [R216+0x100], [R12.64], !P6 ;  /* 0x001000000cd87fae */ /* 0x0003e4000f101d46 */
[----:B------:R-:W-:Y:S01]  /*6ac0*/  IMAD.X R23, R0, 0x1, R29, P2 ;  /* 0x0000000100177824 */ /* 0x000fe200010e061d */
[----:B------:R-:W-:Y:S01]  /*6ad0*/  LEA R20, P2, R2, c[0x0][0x1f8], 0x1 ;  /* 0x00007e0002147a11 */ /* 0x000fe200078408ff */
[----:B------:R1:W-:Y:S01]  /*6ae0*/  LDGSTS.E.BYPASS.LTC128B.128 [R216+0x3900], [R12.64+0x80], !P5 ;  /* 0x039000800cd87fae */ /* 0x0003e2000e901d46 */
[----:B------:R-:W-:Y:S02]  /*6af0*/  @!P3 IADD3.X R22, R29, UR5, R0, P1, P0 ;  /* 0x000000051d16bc10 */ /* 0x000fe40008fe0400 */
[C---:B------:R-:W-:Y:S01]  /*6b00*/  @!P3 LEA R4, P0, R5.reuse, c[0x0][0x1f8], 0x1 ;  /* 0x00007e000504ba11 */ /* 0x040fe200078008ff */
[----:B------:R1:W-:Y:S01]  /*6b10*/  LDGSTS.E.BYPASS.LTC128B.128 [R216+0x1100], [R6.64], !P6 ;  /* 0x0110000006d87fae */ /* 0x0003e2000f101d46 */
[----:B------:R-:W-:Y:S02]  /*6b20*/  IADD3 R0, P1, R30, R14, RZ ;  /* 0x0000000e1e007210 */ /* 0x000fe40007f3e0ff */
[----:B------:R-:W-:Y:S01]  /*6b30*/  @!P3 LEA.HI.X R5, R5, c[0x0][0x1fc], R22, 0x1, P0 ;  /* 0x00007f000505ba11 */ /* 0x000fe200000f0c16 */
[----:B------:R1:W-:Y:S01]  /*6b40*/  LDGSTS.E.BYPASS.LTC128B.128 [R216+0x4900], [R6.64+0x80], !P5 ;  /* 0x0490008006d87fae */ /* 0x0003e2000e901d46 */
[----:B------:R-:W-:Y:S02]  /*6b50*/  LEA R14, P0, R0, c[0x0][0x1f8], 0x1 ;  /* 0x00007e00000e7a11 */ /* 0x000fe400078008ff */
[----:B------:R-:W-:Y:S02]  /*6b60*/  IADD3.X R15, R29, R21, R15, P1, !PT ;  /* 0x000000151d0f7210 */ /* 0x000fe40000ffe40f */
[----:B------:R-:W-:Y:S02]  /*6b70*/  LEA.HI.X R21, R2, c[0x0][0x1fc], R23, 0x1, P2 ;  /* 0x00007f0002157a11 */ /* 0x000fe400010f0c17 */
[----:B------:R-:W-:Y:S03]  /*6b80*/  LEA.HI.X R15, R0, c[0x0][0x1fc], R15, 0x1, P0 ;  /* 0x00007f00000f7a11 */ /* 0x000fe600000f0c0f */
[----:B------:R1:W-:Y:S04]  /*6b90*/  LDGSTS.E.BYPASS.LTC128B.128 [R216+0x2100], [R20.64], !P6 ;  /* 0x0210000014d87fae */ /* 0x0003e8000f101d46 */
[----:B------:R1:W-:Y:S04]  /*6ba0*/  LDGSTS.E.BYPASS.LTC128B.128 [R216+0x5900], [R14.64+0x80], !P5 ;  /* 0x059000800ed87fae */ /* 0x0003e8000e901d46 */
[----:B------:R1:W-:Y:S04]  /*6bb0*/  @!P3 LDGSTS.E.BYPASS.LTC128B.128 [R216+0x3100], [R4.64], !P6 ;  /* 0x0310000004d8bfae */ /* 0x0003e8000f101d46 */
[----:B------:R1:W-:Y:S02]  /*6bc0*/  @!P3 LDGSTS.E.BYPASS.LTC128B.128 [R216+0x6900], [R4.64+0x80], !P5 ;  /* 0x0690008004d8bfae */ /* 0x0003e4000e901d46 */
.L_x_1021:
[----:B-1-34-:R-:W-:Y:S05]  /*6bd0*/  BSYNC B0 ;  /* 0x0000000000007941 */ /* 0x01afea0003800000 */
.L_x_1020:
[C---:B------:R-:W-:Y:S01]  /*6be0*/  HMMA.16816.F32.BF16 R4, R128.reuse, R8, RZ ;  /* 0x000000088004723c */ /* 0x040fe200000418ff */
[----:B------:R-:W0:Y:S01]  /*6bf0*/  LDGDEPBAR ;  /* 0x00000000000079af */ /* 0x000e220000000000 */
[----:B------:R-:W-:Y:S01]  /*6c00*/  BSSY B0, `(.L_x_1022) ;  /* 0x00000d5000007945 */ /* 0x000fe20003800000 */
[----:B------:R-:W-:Y:S05]  /*6c10*/  ISETP.GT.AND P0, PT, R214, R112, PT ;  /* 0x00000070d600720c */ /* 0x000fea0003f04270 */
[C---:B------:R-:W-:Y:S08]  /*6c20*/  HMMA.16816.F32.BF16 R8, R128.reuse, R10, RZ ;  /* 0x0000000a8008723c */ /* 0x040ff000000418ff */
        /* <DEDUP_REMOVED lines=11> */
[----:B------:R-:W-:Y:S08]  /*6ce0*/  HMMA.16816.F32.BF16 R56, R128, R58, RZ ;  /* 0x0000003a8038723c */ /* 0x000ff000000418ff */
[C---:B------:R-:W-:Y:S08]  /*6cf0*/  HMMA.16816.F32.BF16 R4, R132.reuse, R136, R4 ;  /* 0x000000888404723c */ /* 0x040ff00000041804 */
[C---:B------:R-:W-:Y:S01]  /*6d00*/  HMMA.16816.F32.BF16 R8, R132.reuse, R138, R8 ;  /* 0x0000008a8408723c */ /* 0x040fe20000041808 */
[----:B------:R-:W1:Y:S07]  /*6d10*/  LDSM.16.M88.4 R136, [R190] ;  /* 0x00000000be88783b */ /* 0x000e6e0000000200 */
        /* <DEDUP_REMOVED lines=16> */
[----:B------:R-:W-:Y:S08]  /*6e20*/  HMMA.16816.F32.BF16 R56, R132, R162, R56 ;  /* 0x000000a28438723c */ /* 0x000ff00000041838 */
[C---:B-1----:R-:W-:Y:S08]  /*6e30*/  HMMA.16816.F32.BF16 R4, R164.reuse, R136, R4 ;  /* 0x00000088a404723c */ /* 0x042ff00000041804 */
[C---:B------:R-:W-:Y:S01]  /*6e40*/  HMMA.16816.F32.BF16 R8, R164.reuse, R138, R8 ;  /* 0x0000008aa408723c */ /* 0x040fe20000041808 */
[----:B------:R-:W1:Y:S07]  /*6e50*/  LDSM.16.M88.4 R136, [R190+0x3000] ;  /* 0x00300000be88783b */ /* 0x000e6e0000000200 */
        /* <DEDUP_REMOVED lines=14> */
[----:B------:R-:W4:Y:S07]  /*6f40*/  LDSM.16.M88.4 R156, [R189+0x2000] ;  /* 0x00200000bd9c783b */ /* 0x000f2e0000000200 */
[C---:B-1----:R-:W-:Y:S08]  /*6f50*/  HMMA.16816.F32.BF16 R52, R164.reuse, R136, R52 ;  /* 0x00000088a434723c */ /* 0x042ff00000041834 */
[----:B------:R-:W-:Y:S01]  /*6f60*/  HMMA.16816.F32.BF16 R56, R164, R138, R56 ;  /* 0x0000008aa438723c */ /* 0x000fe20000041838 */
[----:B------:R-:W1:Y:S07]  /*6f70*/  LDSM.16.M88.4 R136, [R189+0x2800] ;  /* 0x00280000bd88783b */ /* 0x000e6e0000000200 */
[C---:B--2---:R-:W-:Y:S08]  /*6f80*/  HMMA.16816.F32.BF16 R4, R168.reuse, R140, R4 ;  /* 0x0000008ca804723c */ /* 0x044ff00000041804 */
[C---:B------:R-:W-:Y:S01]  /*6f90*/  HMMA.16816.F32.BF16 R8, R168.reuse, R142, R8 ;  /* 0x0000008ea808723c */ /* 0x040fe20000041808 */
[----:B------:R-:W2:Y:S07]  /*6fa0*/  LDSM.16.M88.4 R140, [R189+0x3000] ;  /* 0x00300000bd8c783b */ /* 0x000eae0000000200 */
        /* <DEDUP_REMOVED lines=27> */
[C---:B------:R-:W-:Y:S08]  /*7160*/  HMMA.16816.F32.BF16 R28, R172.reuse, R156, R28 ;  /* 0x0000009cac1c723c */ /* 0x040ff0000004181c */
[C---:B------:R-:W-:Y:S01]  /*7170*/  HMMA.16816.F32.BF16 R32, R172.reuse, R158, R32 ;  /* 0x0000009eac20723c */ /* 0x040fe20000041820 */
[----:B------:R-:W4:Y:S07]  /*7180*/  LDSM.16.M88.4 R156, [R198] ;  /* 0x00000000c69c783b */ /* 0x000f2e0000000200 */
[C---:B-1----:R-:W-:Y:S08]  /*7190*/  HMMA.16816.F32.BF16 R36, R172.reuse, R136, R36 ;  /* 0x00000088ac24723c */ /* 0x042ff00000041824 */
[C---:B------:R-:W-:Y:S01]  /*71a0*/  HMMA.16816.F32.BF16 R40, R172.reuse, R138, R40 ;  /* 0x0000008aac28723c */ /* 0x040fe20000041828 */
[----:B------:R-:W1:Y:S07]  /*71b0*/  LDSM.16.M88.4 R136, [R199] ;  /* 0x00000000c788783b */ /* 0x000e6e0000000200 */
[C---:B--2---:R-:W-:Y:S08]  /*71c0*/  HMMA.16816.F32.BF16 R44, R172.reuse, R140, R44 ;  /* 0x0000008cac2c723c */ /* 0x044ff0000004182c */
[C---:B------:R-:W-:Y:S01]  /*71d0*/  HMMA.16816.F32.BF16 R48, R172.reuse, R142, R48 ;  /* 0x0000008eac30723c */ /* 0x040fe20000041830 */
[----:B------:R-:W2:Y:S07]  /*71e0*/  LDSM.16.M88.4 R140, [R200] ;  /* 0x00000000c88c783b */ /* 0x000eae0000000200 */
[C---:B---3--:R-:W-:Y:S08]  /*71f0*/  HMMA.16816.F32.BF16 R52, R172.reuse, R144, R52 ;  /* 0x00000090ac34723c */ /* 0x048ff00000041834 */
[----:B------:R-:W-:Y:S01]  /*7200*/  HMMA.16816.F32.BF16 R56, R172, R146, R56 ;  /* 0x00000092ac38723c */ /* 0x000fe20000041838 */
[----:B------:R-:W3:Y:S07]  /*7210*/  LDSM.16.M88.4 R144, [R201] ;  /* 0x00000000c990783b */ /* 0x000eee0000000200 */
[C---:B----4-:R-:W-:Y:S08]  /*7220*/  HMMA.16816.F32.BF16 R4, R176.reuse, R148, R4 ;  /* 0x00000094b004723c */ /* 0x050ff00000041804 */
[C---:B------:R-:W-:Y:S01]  /*7230*/  HMMA.16816.F32.BF16 R8, R176.reuse, R150, R8 ;  /* 0x00000096b008723c */ /* 0x040fe20000041808 */
[----:B------:R-:W4:Y:S07]  /*7240*/  LDSM.16.M88.4 R148, [R202] ;  /* 0x00000000ca94783b */ /* 0x000f2e0000000200 */
        /* <DEDUP_REMOVED lines=37> */
[----:B------:R-:W-:Y:S01]  /*74a0*/  HMMA.16816.F32.BF16 R56, R180, R154, R56 ;  /* 0x0000009ab438723c */ /* 0x000fe20000041838 */
[----:B------:R-:W5:Y:S07]  /*74b0*/  LDSM.16.M88.4 R152, [R189+0x6000] ;  /* 0x00600000bd98783b */ /* 0x000f6e0000000200 */
[C---:B------:R-:W-:Y:S08]  /*74c0*/  HMMA.16816.F32.BF16 R4, R184.reuse, R156, R4 ;  /* 0x0000009cb804723c */ /* 0x040ff00000041804 */
[C---:B------:R-:W-:Y:S01]  /*74d0*/  HMMA.16816.F32.BF16 R8, R184.reuse, R158, R8 ;  /* 0x0000009eb808723c */ /* 0x040fe20000041808 */
[----:B------:R-:W4:Y:S01]  /*74e0*/  LDSM.16.M88.4 R156, [R189+0x6800] ;  /* 0x00680000bd9c783b */ /* 0x000f220000000200 */
[----:B------:R-:W-:Y:S06]  /*74f0*/  DEPBAR.LE SB0, 0x0 ;  /* 0x000080000000791a */ /* 0x000fec0000000000 */
[C---:B-1----:R-:W-:Y:S01]  /*7500*/  HMMA.16816.F32.BF16 R12, R184.reuse, R136, R12 ;  /* 0x00000088b80c723c */ /* 0x042fe2000004180c */
[----:B------:R-:W-:Y:S07]  /*7510*/  BAR.SYNC.DEFER_BLOCKING 0x0 ;  /* 0x0000000000007b1d */ /* 0x000fee0000010000 */
[C---:B------:R-:W-:Y:S08]  /*7520*/  HMMA.16816.F32.BF16 R16, R184.reuse, R138, R16 ;  /* 0x0000008ab810723c */ /* 0x040ff00000041810 */
[C---:B--2---:R-:W-:Y:S08]  /*7530*/  HMMA.16816.F32.BF16 R20, R184.reuse, R140, R20 ;  /* 0x0000008cb814723c */ /* 0x044ff00000041814 */
[C---:B------:R-:W-:Y:S08]  /*7540*/  HMMA.16816.F32.BF16 R24, R184.reuse, R142, R24 ;  /* 0x0000008eb818723c */ /* 0x040ff00000041818 */
[C---:B---3--:R-:W-:Y:S08]  /*7550*/  HMMA.16816.F32.BF16 R28, R184.reuse, R144, R28 ;  /* 0x00000090b81c723c */ /* 0x048ff0000004181c */
[C---:B------:R-:W-:Y:S08]  /*7560*/  HMMA.16816.F32.BF16 R32, R184.reuse, R146, R32 ;  /* 0x00000092b820723c */ /* 0x040ff00000041820 */
[C---:B----4-:R-:W-:Y:S08]  /*7570*/  HMMA.16816.F32.BF16 R36, R184.reuse, R148, R36 ;  /* 0x00000094b824723c */ /* 0x050ff00000041824 */
[C---:B------:R-:W-:Y:S08]  /*7580*/  HMMA.16816.F32.BF16 R40, R184.reuse, R150, R40 ;  /* 0x00000096b828723c */ /* 0x040ff00000041828 */
[C---:B-----5:R-:W-:Y:S08]  /*7590*/  HMMA.16816.F32.BF16 R44, R184.reuse, R152, R44 ;  /* 0x00000098b82c723c */ /* 0x060ff0000004182c */
[C---:B------:R-:W-:Y:S08]  /*75a0*/  HMMA.16816.F32.BF16 R48, R184.reuse, R154, R48 ;  /* 0x0000009ab830723c */ /* 0x040ff00000041830 */
[C---:B------:R-:W-:Y:S08]  /*75b0*/  HMMA.16816.F32.BF16 R52, R184.reuse, R156, R52 ;  /* 0x0000009cb834723c */ /* 0x040ff00000041834 */
[----:B------:R-:W-:Y:S01]  /*75c0*/  HMMA.16816.F32.BF16 R56, R184, R158, R56 ;  /* 0x0000009eb838723c */ /* 0x000fe20000041838 */
[----:B------:R-:W-:Y:S07]  /*75d0*/  @!UPT UIADD3 URZ, URZ, URZ, URZ ;  /* 0x0000003f3f3ff290 */ /* 0x000fee000fffe03f */
[----:B------:R-:W-:-:S11]  /*75e0*/  @!P0 BRA `(.L_x_1023) ;  /* 0x0000036000008947 */ /* 0x000fd60003800000 */
[----:B------:R-:W-:Y:S01]  /*75f0*/  IADD3 R0, R214, -0x1, RZ ;  /* 0xffffffffd6007810 */ /* 0x000fe20007ffe0ff */
[----:B------:R-:W2:Y:S01]  /*7600*/  LDL.64 R222, [R1+0x18] ;  /* 0x0000180001de7983 */ /* 0x000ea20000100a00 */
[----:B------:R-:W-:Y:S02]  /*7610*/  ISETP.GE.AND P2, PT, R220, 0x21, PT ;  /* 0x00000021dc00780c */ /* 0x000fe40003f46270 */
[----:B------:R-:W-:Y:S01]  /*7620*/  SHF.R.S32.HI R2, RZ, 0x1f, R0 ;  /* 0x0000001fff027819 */ /* 0x000fe20000011400 */
[----:B------:R-:W-:Y:S01]  /*7630*/  IMAD.WIDE.U32 R112, R0, c[0x0][0x1e0], RZ ;  /* 0x0000780000707a25 */ /* 0x000fe200078e00ff */
[C---:B------:R-:W-:Y:S01]  /*7640*/  ISETP.GE.AND P1, PT, R220.reuse, 0x41, PT ;  /* 0x00000041dc00780c */ /* 0x040fe20003f26270 */
[----:B------:R-:W3:Y:S01]  /*7650*/  LDL.64 R218, [R1+0x10] ;  /* 0x0000100001da7983 */ /* 0x000ee20000100a00 */
[----:B------:R-:W-:Y:S01]  /*7660*/  ISETP.GE.AND P3, PT, R220, 0x1, PT ;  /* 0x00000001dc00780c */ /* 0x000fe20003f66270 */
[----:B------:R-:W-:Y:S04]  /*7670*/  IMAD R2, R2, c[0x0][0x1e0], RZ ;  /* 0x0000780002027a24 */ /* 0x000fe800078e02ff */
[----:B------:R-:W-:Y:S02]  /*7680*/  IMAD R0, R0, c[0x0][0x1e4], R2 ;  /* 0x0000790000007a24 */ /* 0x000fe400078e0202 */
[----:B------:R-:W-:Y:S02]  /*7690*/  @P2 IMAD.MOV.U32 R2, RZ, RZ, c[0x0][0x1e0] ;  /* 0x00007800ff022624 */ /* 0x000fe400078e00ff */
[----:B------:R-:W-:Y:S02]  /*76a0*/  IMAD.IADD R0, R113, 0x1, R0 ;  /* 0x0000000171007824 */ /* 0x000fe400078e0200 */
[----:B------:R-:W-:Y:S04]  /*76b0*/  IMAD.WIDE.U32 R112, R112, 0x70, RZ ;  /* 0x0000007070707825 */ /* 0x000fe800078e00ff */
[----:B------:R-:W-:Y:S01]  /*76c0*/  IMAD R0, R0, 0x70, RZ ;  /* 0x0000007000007824 */ /* 0x000fe200078e02ff */
[CC--:B------:R-:W-:Y:S01]  /*76d0*/  @P2 LEA R136, P0, R2.reuse, R112.reuse, 0x5 ;  /* 0x0000007002882211 */ /* 0x0c0fe200078028ff */
[----:B------:R-:W-:Y:S02]  /*76e0*/  @P2 IMAD.MOV.U32 R114, RZ, RZ, c[0x0][0x1e4] ;  /* 0x00007900ff722624 */ /* 0x000fe400078e00ff */
[----:B------:R-:W-:Y:S02]  /*76f0*/  IMAD.IADD R113, R113, 0x1, R0 ;  /* 0x0000000171717824 */ /* 0x000fe400078e0200 */
[----:B------:R-:W-:Y:S03]  /*7700*/  @P1 IMAD.MOV.U32 R0, RZ, RZ, c[0x0][0x1e0] ;  /* 0x00007800ff001624 */ /* 0x000fe600078e00ff */
[-C--:B------:R-:W-:Y:S01]  /*7710*/  @P2 LEA.HI.X R114, R2, R113.reuse, R114, 0x5, P0 ;  /* 0x0000007102722211 */ /* 0x080fe200000f2c72 */
[----:B------:R-:W-:Y:S01]  /*7720*/  @P1 IMAD.MOV.U32 R2, RZ, RZ, c[0x0][0x1e4] ;  /* 0x00007900ff021624 */ /* 0x000fe200078e00ff */
[CC--:B------:R-:W-:Y:S04]  /*7730*/  @P1 LEA R137, P0, R0.reuse, R112.reuse, 0x6 ;  /* 0x0000007000891211 */ /* 0x0c0fe800078030ff */
[----:B------:R-:W-:Y:S02]  /*7740*/  @P1 LEA.HI.X R138, R0, R113, R2, 0x6, P0 ;  /* 0x00000071008a1211 */ /* 0x000fe400000f3402 */
[----:B--2---:R-:W-:Y:S05]  /*7750*/  @P3 IADD3 R0, P0, R222, R112, RZ ;  /* 0x00000070de003210 */ /* 0x004fea0007f1e0ff */
[--C-:B---3--:R-:W-:Y:S01]  /*7760*/  @P3 IMAD.X R2, R113, 0x1, R219.reuse, P0 ;  /* 0x0000000171023824 */ /* 0x108fe200000e06db */
        /* <DEDUP_REMOVED lines=25> */
[----:B------:R-:W-:Y:S02]  /*7900*/  @P0 IADD3.X R2, R219, R2, R113, P4, !PT ;  /* 0x00000002db020210 */ /* 0x000fe400027fe471 */
[C---:B------:R-:W-:Y:S04]  /*7910*/  @P0 LEA R112, P4, R0.reuse, c[0x0][0x1c8], 0x1 ;  /* 0x0000720000700a11 */ /* 0x040fe800078808ff */
[----:B------:R-:W-:Y:S05]  /*7920*/  @P0 LEA.HI.X R113, R0, c[0x0][0x1cc], R2, 0x1, P4 ;  /* 0x0000730000710a11 */ /* 0x000fea00020f0c02 */
[----:B------:R1:W-:Y:S04]  /*7930*/  @P0 LDGSTS.E.BYPASS.LTC128B.128 [R216+0xb100], [R112.64], !P6 ;  /* 0x0b10000070d80fae */ /* 0x0003e8000f101d46 */
[----:B------:R1:W-:Y:S02]  /*7940*/  @P0 LDGSTS.E.BYPASS.LTC128B.128 [R216+0xe900], [R112.64+0x80], !P5 ;  /* 0x0e90008070d80fae */ /* 0x0003e4000e901d46 */
.L_x_1023:
[----:B------:R-:W-:Y:S05]  /*7950*/  BSYNC B0 ;  /* 0x0000000000007941 */ /* 0x000fea0003800000 */
.L_x_1022:
[----:B------:R-:W-:Y:S01]  /*7960*/  IMAD.MOV.U32 R0, RZ, RZ, c[0x0][0x2c4] ;  /* 0x0000b100ff007624 */ /* 0x000fe200078e00ff */
[----:B------:R-:W2:Y:S04]  /*7970*/  LDL R2, [R1+0x40] ;  /* 0x0000400001027983 */ /* 0x000ea80000100800 */
[----:B------:R-:W-:Y:S01]  /*7980*/  ISETP.NE.AND P0, PT, R0, 0x1, PT ;  /* 0x000000010000780c */ /* 0x000fe20003f05270 */
[----:B-1----:R-:W3:Y:S04]  /*7990*/  LDL R137, [R1+0x58] ;  /* 0x0000580001897983 */ /* 0x002ee80000100800 */
[----:B------:R1:W2:Y:S04]  /*79a0*/  LDL R0, [R1+0x38] ;  /* 0x0000380001007983 */ /* 0x0002a80000100800 */
[----:B------:R-:W4:Y:S04]  /*79b0*/  LDL R136, [R1+0x4c] ;  /* 0x00004c0001887983 */ /* 0x000f280000100800 */
[----:B------:R-:W4:Y:S04]  /*79c0*/  LDL R114, [R1+0x44] ;  /* 0x0000440001727983 */ /* 0x000f280000100800 */
[----:B------:R-:W0:Y:S01]  /*79d0*/  LDGDEPBAR ;  /* 0x00000000000079af */ /* 0x000e220000000000 */
[----:B--2---:R-:W-:Y:S02]  /*79e0*/  @P0 IMAD.MOV.U32 R0, RZ, RZ, R2 ;  /* 0x000000ffff000224 */ /* 0x004fe400078e0002 */
[----:B------:R-:W-:Y:S05]  /*79f0*/  IMAD R2, R214, -0x70, RZ ;  /* 0xffffff90d6027824 */ /* 0x000fea00078e02ff */
[----:B------:R-:W2:Y:S01]  /*7a00*/  SHFL.IDX PT, R112, R0, 0x1, 0x1c1f ;  /* 0x003c1f0000707f89 */ /* 0x000ea200000e0000 */
[----:B---3--:R-:W-:Y:S04]  /*7a10*/  IADD3 R2, -R137, 0x1, R2 ;  /* 0x0000000189027810 */ /* 0x008fe80007ffe102 */
[----:B----4-:R-:W-:Y:S03]  /*7a20*/  IADD3 R2, -R114, R2, R136 ;  /* 0x0000000272027210 */ /* 0x010fe60007ffe188 */
[----:B------:R2:W3:Y:S02]  /*7a30*/  SHFL.IDX PT, R113, R0, RZ, 0x1c1f ;  /* 0x001c1fff00717589 */ /* 0x0004e400000e0000 */
[C---:B--2---:R-:W-:Y:S02]  /*7a40*/  IMAD.IADD R0, R2.reuse, 0x1, R112 ;  /* 0x0000000102007824 */ /* 0x044fe400078e0270 */
[----:B---3--:R-:W-:Y:S03]  /*7a50*/  IMAD.IADD R112, R2, 0x1, R113 ;  /* 0x0000000102707824 */ /* 0x008fe600078e0271 */
[C---:B------:R-:W-:Y:S02]  /*7a60*/  ISETP.GT.AND P1, PT, R0.reuse, RZ, PT ;  /* 0x000000ff0000720c */ /* 0x040fe40003f24270 */
[----:B------:R-:W-:Y:S02]  /*7a70*/  ISETP.GT.AND P0, PT, R0, 0x1, PT ;  /* 0x000000010000780c */ /* 0x000fe40003f04270 */
[----:B------:R-:W-:Y:S02]  /*7a80*/  FSEL R6, R6, -INF , P1 ;  /* 0xff80000006067808 */ /* 0x000fe40000800000 */
[----:B------:R-:W-:Y:S02]  /*7a90*/  ISETP.GT.AND P1, PT, R0, 0x8, PT ;  /* 0x000000080000780c */ /* 0x000fe40003f24270 */
[----:B------:R-:W-:Y:S02]  /*7aa0*/  FMNMX.FTZ R2, R6, R115, !PT ;  /* 0x0000007306027209 */ /* 0x000fe40007810000 */
[----:B------:R-:W-:Y:S02]  /*7ab0*/  FSEL R114, R7, -INF , P0 ;  /* 0xff80000007727808 */ /* 0x000fe40000000000 */
[----:B------:R-:W-:Y:S02]  /*7ac0*/  ISETP.GT.AND P0, PT, R0, 0x9, PT ;  /* 0x000000090000780c */ /* 0x000fe40003f04270 */
[----:B------:R-:W-:Y:S02]  /*7ad0*/  FSEL R7, R10, -INF , P1 ;  /* 0xff8000000a077808 */ /* 0x000fe40000800000 */
[----:B------:R-:W-:Y:S02]  /*7ae0*/  FMNMX.FTZ R2, R114, R2, !PT ;  /* 0x0000000272027209 */ /* 0x000fe40007810000 */
[----:B------:R-:W-:Y:S02]  /*7af0*/  ISETP.GT.AND P1, PT, R0, 0x10, PT ;  /* 0x000000100000780c */ /* 0x000fe40003f24270 */
[----:B------:R-:W-:Y:S02]  /*7b00*/  FSEL R11, R11, -INF , P0 ;  /* 0xff8000000b0b7808 */ /* 0x000fe40000000000 */
[----:B------:R-:W-:Y:S02]  /*7b10*/  FMNMX.FTZ R2, R7, R2, !PT ;  /* 0x0000000207027209 */ /* 0x000fe40007810000 */
[----:B------:R-:W-:Y:S02]  /*7b20*/  FSEL R144, R14, -INF , P1 ;  /* 0xff8000000e907808 */ /* 0x000fe40000800000 */
[----:B------:R-:W-:Y:S02]  /*7b30*/  ISETP.GT.AND P0, PT, R0, 0x11, PT ;  /* 0x000000110000780c */ /* 0x000fe40003f04270 */
[----:B------:R-:W-:Y:S02]  /*7b40*/  FMNMX.FTZ R2, R11, R2, !PT ;  /* 0x000000020b027209 */ /* 0x000fe40007810000 */
[----:B------:R-:W-:Y:S02]  /*7b50*/  ISETP.GT.AND P3, PT, R112, RZ, PT ;  /* 0x000000ff7000720c */ /* 0x000fe40003f64270 */
        /* <DEDUP_REMOVED lines=9> */
[----:B------:R-:W-:Y:S02]  /*7bf0*/  ISETP.GT.AND P3, PT, R112, 0x8, PT ;  /* 0x000000087000780c */ /* 0x000fe40003f64270 */
[----:B------:R-:W-:Y:S02]  /*7c00*/  FMNMX.FTZ R4, R136, R3, !PT ;  /* 0x0000000388047209 */ /* 0x000fe40007810000 */
[----:B------:R-:W-:Y:S02]  /*7c10*/  FSEL R149, R19, -INF , P0 ;  /* 0xff80000013957808 */ /* 0x000fe40000000000 */
[----:B------:R-:W-:Y:S02]  /*7c20*/  ISETP.GT.AND P1, PT, R0, 0x20, PT ;  /* 0x000000200000780c */ /* 0x000fe40003f24270 */
[----:B------:R-:W-:Y:S02]  /*7c30*/  FMNMX.FTZ R5, R148, R2, !PT ;  /* 0x0000000294057209 */ /* 0x000fe40007810000 */
[----:B------:R-:W-:Y:S02]  /*7c40*/  ISETP.GT.AND P2, PT, R112, 0x9, PT ;  /* 0x000000097000780c */ /* 0x000fe40003f44270 */
[----:B------:R-:W-:Y:S02]  /*7c50*/  FSEL R8, R8, -INF , P3 ;  /* 0xff80000008087808 */ /* 0x000fe40001800000 */
        /* <DEDUP_REMOVED lines=8> */
[----:B------:R-:W-:Y:S02]  /*7ce0*/  FMNMX.FTZ R2, R152, R5, !PT ;  /* 0x0000000598027209 */ /* 0x000fe40007810000 */
[----:B------:R-:W-:Y:S02]  /*7cf0*/  ISETP.GT.AND P1, PT, R0, 0x28, PT ;  /* 0x000000280000780c */ /* 0x000fe40003f24270 */
[----:B------:R-:W-:Y:S02]  /*7d00*/  FSEL R142, R12, -INF , P3 ;  /* 0xff8000000c8e7808 */ /* 0x000fe40001800000 */
[----:B------:R-:W-:Y:S02]  /*7d10*/  ISETP.GT.AND P2, PT, R112, 0x11, PT ;  /* 0x000000117000780c */ /* 0x000fe40003f44270 */
[----:B------:R-:W-:Y:S02]  /*7d20*/  FMNMX.FTZ R4, R9, R4, !PT ;  /* 0x0000000409047209 */ /* 0x000fe40007810000 */
[----:B------:R-:W-:Y:S02]  /*7d30*/  FSEL R156, R26, -INF , P1 ;  /* 0xff8000001a9c7808 */ /* 0x000fe40000800000 */
[----:B------:R-:W-:Y:S02]  /*7d40*/  FMNMX.FTZ R2, R153, R2, !PT ;  /* 0x0000000299027209 */ /* 0x000fe40007810000 */
[----:B------:R-:W-:Y:S02]  /*7d50*/  ISETP.GT.AND P0, PT, R0, 0x29, PT ;  /* 0x000000290000780c */ /* 0x000fe40003f04270 */
[----:B------:R-:W-:Y:S02]  /*7d60*/  FSEL R143, R13, -INF , P2 ;  /* 0xff8000000d8f7808 */ /* 0x000fe40001000000 */
[----:B------:R-:W-:Y:S01]  /*7d70*/  ISETP.GT.AND P3, PT, R112, 0x18, PT ;  /* 0x000000187000780c */ /* 0x000fe20003f64270 */
[----:B------:R-:W-:Y:S01]  /*7d80*/  LDSM.16.MT88.4 R12, [R191] ;  /* 0x00000000bf0c783b */ /* 0x000fe20000004200 */
        /* <DEDUP_REMOVED lines=19> */
[----:B------:R-:W-:Y:S02]  /*7ec0*/  FMNMX.FTZ R2, R163, R2, !PT ;  /* 0x00000002a3027209 */ /* 0x000fe40007810000 */
[----:B------:R-:W-:Y:S02]  /*7ed0*/  ISETP.GT.AND P0, PT, R0, 0x39, PT ;  /* 0x000000390000780c */ /* 0x000fe40003f04270 */
[----:B------:R-:W-:Y:S02]  /*7ee0*/  FSEL R215, R34, -INF , P1 ;  /* 0xff80000022d77808 */ /* 0x000fe40000800000 */
[----:B------:R-:W-:Y:S02]  /*7ef0*/  FSEL R150, R21, -INF , P2 ;  /* 0xff80000015967808 */ /* 0x000fe40001000000 */
[----:B------:R-:W-:Y:S01]  /*7f00*/  FMNMX.FTZ R4, R151, R4, !PT ;  /* 0x0000000497047209 */ /* 0x000fe20007810000 */
[----:B------:R-:W-:Y:S01]  /*7f10*/  LDSM.16.MT88.4 R20, [R193] ;  /* 0x00000000c114783b */ /* 0x000fe20000004200 */
[----:B------:R-:W-:Y:S02]  /*7f20*/  ISETP.GT.AND P3, PT, R112, 0x28, PT ;  /* 0x000000287000780c */ /* 0x000fe40003f64270 */
[----:B------:R-:W-:Y:S02]  /*7f30*/  FSEL R217, R35, -INF , P0 ;  /* 0xff80000023d97808 */ /* 0x000fe40000000000 */
[----:B------:R-:W-:Y:S02]  /*7f40*/  ISETP.GT.AND P1, PT, R0, 0x40, PT ;  /* 0x000000400000780c */ /* 0x000fe40003f24270 */
[----:B------:R-:W-:Y:S02]  /*7f50*/  ISETP.GT.AND P2, PT, R112, 0x29, PT ;  /* 0x000000297000780c */ /* 0x000fe40003f44270 */
[----:B------:R-:W-:Y:S02]  /*7f60*/  FMNMX.FTZ R5, R215, R2, !PT ;  /* 0x00000002d7057209 */ /* 0x000fe40007810000 */
[----:B------:R-:W-:Y:S02]  /*7f70*/  FSEL R154, R24, -INF , P3 ;  /* 0xff800000189a7808 */ /* 0x000fe40001800000 */
[----:B------:R-:W-:Y:S02]  /*7f80*/  FMNMX.FTZ R2, R150, R4, !PT ;  /* 0x0000000496027209 */ /* 0x000fe40007810000 */
[----:B------:R-:W-:Y:S02]  /*7f90*/  FSEL R224, R38, -INF , P1 ;  /* 0xff80000026e07808 */ /* 0x000fe40000800000 */
[----:B------:R-:W-:Y:S02]  /*7fa0*/  FSEL R155, R25, -INF , P2 ;  /* 0xff800000199b7808 */ /* 0x000fe40001000000 */
[----:B------:R-:W-:Y:S02]  /*7fb0*/  ISETP.GT.AND P2, PT, R112, 0x31, PT ;  /* 0x000000317000780c */ /* 0x000fe40003f44270 */
[----:B------:R-:W-:Y:S02]  /*7fc0*/  ISETP.GT.AND P0, PT, R0, 0x41, PT ;  /* 0x000000410000780c */ /* 0x000fe40003f04270 */
[----:B------:R-:W-:Y:S02]  /*7fd0*/  FMNMX.FTZ R5, R217, R5, !PT ;  /* 0x00000005d9057209 */ /* 0x000fe40007810000 */
[----:B------:R-:W-:Y:S02]  /*7fe0*/  ISETP.GT.AND P3, PT, R112, 0x30, PT ;  /* 0x000000307000780c */ /* 0x000fe40003f64270 */
[----:B------:R-:W-:Y:S02]  /*7ff0*/  FMNMX.FTZ R4, R154, R2, !PT ;  /* 0x000000029a047209 */ /* 0x000fe40007810000 */
[----:B------:R-:W-:Y:S02]  /*8000*/  FSEL R159, R29, -INF , P2 ;  /* 0xff8000001d9f7808 */ /* 0x000fe40001000000 */
[----:B------:R-:W-:Y:S02]  /*8010*/  FSEL R225, R39, -INF , P0 ;  /* 0xff80000027e17808 */ /* 0x000fe40000000000 */
[----:B------:R-:W-:Y:S02]  /*8020*/  ISETP.GT.AND P2, PT, R112, 0x39, PT ;  /* 0x000000397000780c */ /* 0x000fe40003f44270 */
[----:B------:R-:W-:Y:S02]  /*8030*/  ISETP.GT.AND P1, PT, R0, 0x48, PT ;  /* 0x000000480000780c */ /* 0x000fe40003f24270 */
[----:B------:R-:W-:Y:S02]  /*8040*/  FMNMX.FTZ R2, R224, R5, !PT ;  /* 0x00000005e0027209 */ /* 0x000fe40007810000 */
[----:B------:R-:W-:Y:S02]  /*8050*/  FSEL R158, R28, -INF , P3 ;  /* 0xff8000001c9e7808 */ /* 0x000fe40001800000 */
[----:B------:R-:W-:Y:S01]  /*8060*/  FMNMX.FTZ R4, R155, R4, !PT ;  /* 0x000000049b047209 */ /* 0x000fe20007810000 */
[----:B------:R-:W-:Y:S01]  /*8070*/  LDSM.16.MT88.4 R28, [R192] ;  /* 0x00000000c01c783b */ /* 0x000fe20000004200 */
[C---:B------:R-:W-:Y:S02]  /*8080*/  ISETP.GT.AND P3, PT, R112.reuse, 0x38, PT ;  /* 0x000000387000780c */ /* 0x040fe40003f64270 */
[----:B------:R-:W-:Y:S02]  /*8090*/  FSEL R162, R33, -INF , P2 ;  /* 0xff80000021a27808 */ /* 0x000fe40001000000 */
[----:B------:R-:W-:Y:S02]  /*80a0*/  ISETP.GT.AND P2, PT, R112, 0x41, PT ;  /* 0x000000417000780c */ /* 0x000fe40003f44270 */
[----:B------:R-:W-:Y:S02]  /*80b0*/  ISETP.GT.AND P0, PT, R0, 0x49, PT ;  /* 0x000000490000780c */ /* 0x000fe40003f04270 */
[----:B------:R-:W-:Y:S02]  /*80c0*/  FSEL R235, R42, -INF , P1 ;  /* 0xff8000002aeb7808 */ /* 0x000fe40000800000 */
[----:B------:R-:W-:Y:S02]  /*80d0*/  FMNMX.FTZ R2, R225, R2, !PT ;  /* 0x00000002e1027209 */ /* 0x000fe40007810000 */
[----:B------:R-:W-:Y:S02]  /*80e0*/  FMNMX.FTZ R5, R158, R4, !PT ;  /* 0x000000049e057209 */ /* 0x000fe40007810000 */
[----:B------:R-:W-:Y:S02]  /*80f0*/  FSEL R221, R37, -INF , P2 ;  /* 0xff80000025dd7808 */ /* 0x000fe40001000000 */
[----:B------:R-:W-:Y:S02]  /*8100*/  FSEL R161, R32, -INF , P3 ;  /* 0xff80000020a17808 */ /* 0x000fe40001800000 */
[C---:B------:R-:W-:Y:S02]  /*8110*/  ISETP.GT.AND P3, PT, R112.reuse, 0x40, PT ;  /* 0x000000407000780c */ /* 0x040fe40003f64270 */
[----:B------:R-:W-:Y:S02]  /*8120*/  ISETP.GT.AND P2, PT, R112, 0x49, PT ;  /* 0x000000497000780c */ /* 0x000fe40003f44270 */
[----:B------:R-:W-:Y:S02]  /*8130*/  FSEL R240, R43, -INF , P0 ;  /* 0xff8000002bf07808 */ /* 0x000fe40000000000 */
[----:B------:R-:W-:Y:S02]  /*8140*/  ISETP.GT.AND P0, PT, R0, 0x50, PT ;  /* 0x000000500000780c */ /* 0x000fe40003f04270 */
[----:B------:R-:W-:Y:S02]  /*8150*/  FMNMX.FTZ R2, R235, R2, !PT ;  /* 0x00000002eb027209 */ /* 0x000fe40007810000 */
[----:B------:R-:W-:Y:S02]  /*8160*/  FMNMX.FTZ R5, R159, R5, !PT ;  /* 0x000000059f057209 */ /* 0x000fe40007810000 */
[----:B------:R-:W-:Y:S02]  /*8170*/  FSEL R219, R36, -INF , P3 ;  /* 0xff80000024db7808 */ /* 0x000fe40001800000 */
[----:B------:R-:W-:Y:S01]  /*8180*/  FSEL R243, R46, -INF , P0 ;  /* 0xff8000002ef37808 */ /* 0x000fe20000000000 */
[----:B------:R-:W-:Y:S01]  /*8190*/  LDSM.16.MT88.4 R36, [R196] ;  /* 0x00000000c424783b */ /* 0x000fe20000004200 */
[----:B------:R-:W-:Y:S02]  /*81a0*/  FSEL R227, R41, -INF , P2 ;  /* 0xff80000029e37808 */ /* 0x000fe40001000000 */
[----:B------:R-:W-:Y:S02]  /*81b0*/  ISETP.GT.AND P2, PT, R0, 0x51, PT ;  /* 0x000000510000780c */ /* 0x000fe40003f44270 */
        /* <DEDUP_REMOVED lines=12> */
[C---:B------:R-:W-:Y:S02]  /*8280*/  ISETP.GT.AND P1, PT, R0.reuse, 0x60, PT ;  /* 0x000000600000780c */ /* 0x040fe40003f24270 */
[C---:B------:R-:W-:Y:S02]  /*8290*/  ISETP.GT.AND P0, PT, R0.reuse, 0x61, PT ;  /* 0x000000610000780c */ /* 0x040fe40003f04270 */
[C---:B------:R-:W-:Y:S02]  /*82a0*/  ISETP.GT.AND P2, PT, R0.reuse, 0x68, PT ;  /* 0x000000680000780c */ /* 0x040fe40003f44270 */
        /* <DEDUP_REMOVED lines=10> */
[----:B------:R-:W-:Y:S02]  /*8350*/  FSEL R239, R44, -INF , P1 ;  /* 0xff8000002cef7808 */ /* 0x000fe40000800000 */
[----:B------:R-:W-:Y:S02]  /*8360*/  ISETP.GT.AND P0, PT, R112, 0x51, PT ;  /* 0x000000517000780c */ /* 0x000fe40003f04270 */
[----:B------:R-:W-:Y:S02]  /*8370*/  FMNMX.FTZ R2, R227, R2, !PT ;  /* 0x00000002e3027209 */ /* 0x000fe40007810000 */
[----:B------:R-:W-:Y:S02]  /*8380*/  FSEL R223, R58, -INF , P2 ;  /* 0xff8000003adf7808 */ /* 0x000fe40001000000 */
[----:B------:R-:W-:Y:S02]  /*8390*/  FMNMX.FTZ R0, R222, R0, !PT ;  /* 0x00000000de007209 */ /* 0x000fe40007810000 */
[----:B------:R-:W-:Y:S02]  /*83a0*/  FSEL R238, R45, -INF , P0 ;  /* 0xff8000002dee7808 */ /* 0x000fe40000000000 */
[----:B------:R-:W-:Y:S01]  /*83b0*/  ISETP.GT.AND P1, PT, R112, 0x58, PT ;  /* 0x000000587000780c */ /* 0x000fe20003f24270 */
[----:B------:R-:W-:Y:S01]  /*83c0*/  LDSM.16.MT88.4 R44, [R191+0x3800] ;  /* 0x00380000bf2c783b */ /* 0x000fe20000004200 */
[----:B------:R-:W-:Y:S02]  /*83d0*/  FMNMX.FTZ R2, R239, R2, !PT ;  /* 0x00000002ef027209 */ /* 0x000fe40007810000 */
[----:B------:R-:W-:Y:S02]  /*83e0*/  FSEL R113, R59, -INF , P3 ;  /* 0xff8000003b717808 */ /* 0x000fe40001800000 */
[----:B------:R-:W-:Y:S02]  /*83f0*/  FMNMX.FTZ R0, R223, R0, !PT ;  /* 0x00000000df007209 */ /* 0x000fe40007810000 */
[----:B------:R-:W-:Y:S02]  /*8400*/  FSEL R234, R48, -INF , P1 ;  /* 0xff80000030ea7808 */ /* 0x000fe40000800000 */
[----:B------:R-:W-:Y:S02]  /*8410*/  FMNMX.FTZ R2, R238, R2, !PT ;  /* 0x00000002ee027209 */ /* 0x000fe40007810000 */
[----:B------:R-:W-:Y:S02]  /*8420*/  FMNMX.FTZ R0, R113, R0, !PT ;  /* 0x0000000071007209 */ /* 0x000fe40007810000 */
[----:B------:R-:W-:Y:S02]  /*8430*/  FMNMX.FTZ R4, R234, R2, !PT ;  /* 0x00000002ea047209 */ /* 0x000fe40007810000 */
[C---:B------:R-:W-:Y:S01]  /*8440*/  ISETP.GT.AND P0, PT, R112.reuse, 0x59, PT ;  /* 0x000000597000780c */ /* 0x040fe20003f04270 */
[----:B------:R-:W2:Y:S01]  /*8450*/  SHFL.BFLY PT, R2, R0, 0x2, 0x1f ;  /* 0x0c401f0000027f89 */ /* 0x000ea200000e0000 */
[C---:B------:R-:W-:Y:S02]  /*8460*/  ISETP.GT.AND P1, PT, R112.reuse, 0x60, PT ;  /* 0x000000607000780c */ /* 0x040fe40003f24270 */
[----:B------:R-:W-:Y:S02]  /*8470*/  FSEL R232, R49, -INF , P0 ;  /* 0xff80000031e87808 */ /* 0x000fe40000000000 */
[----:B------:R-:W-:Y:S02]  /*8480*/  ISETP.GT.AND P0, PT, R112, 0x61, PT ;  /* 0x000000617000780c */ /* 0x000fe40003f04270 */
[----:B------:R-:W-:Y:S02]  /*8490*/  FSEL R231, R52, -INF , P1 ;  /* 0xff80000034e77808 */ /* 0x000fe40000800000 */
[----:B------:R-:W-:Y:S02]  /*84a0*/  FSEL R230, R53, -INF , P0 ;  /* 0xff80000035e67808 */ /* 0x000fe40000000000 */
[C---:B------:R-:W-:Y:S01]  /*84b0*/  ISETP.GT.AND P1, PT, R112.reuse, 0x68, PT ;  /* 0x000000687000780c */ /* 0x040fe20003f24270 */
[----:B------:R-:W-:Y:S01]  /*84c0*/  LDSM.16.MT88.4 R52, [R193+0x3800] ;  /* 0x00380000c134783b */ /* 0x000fe20000004200 */
[----:B------:R-:W-:Y:S02]  /*84d0*/  ISETP.GT.AND P0, PT, R112, 0x69, PT ;  /* 0x000000697000780c */ /* 0x000fe40003f04270 */
[----:B------:R-:W-:Y:S02]  /*84e0*/  FMNMX.FTZ R4, R232, R4, !PT ;  /* 0x00000004e8047209 */ /* 0x000fe40007810000 */
[----:B------:R-:W-:Y:S02]  /*84f0*/  FSEL R228, R57, -INF , P0 ;  /* 0xff80000039e47808 */ /* 0x000fe40000000000 */
[----:B------:R-:W-:Y:S02]  /*8500*/  FMNMX.FTZ R4, R231, R4, !PT ;  /* 0x00000004e7047209 */ /* 0x000fe40007810000 */
[----:B------:R-:W-:Y:S02]  /*8510*/  FSEL R229, R56, -INF , P1 ;  /* 0xff80000038e57808 */ /* 0x000fe40000800000 */
[----:B------:R-:W-:Y:S02]  /*8520*/  FMNMX.FTZ R4, R230, R4, !PT ;  /* 0x00000004e6047209 */ /* 0x000fe40007810000 */
[----:B--2---:R-:W-:Y:S02]  /*8530*/  FMNMX.FTZ R0, R0, R2, !PT ;  /* 0x0000000200007209 */ /* 0x004fe40007810000 */
[----:B------:R-:W-:Y:S03]  /*8540*/  FMNMX.FTZ R4, R229, R4, !PT ;  /* 0x00000004e5047209 */ /* 0x000fe60007810000 */
[----:B------:R-:W2:Y:S01]  /*8550*/  SHFL.BFLY PT, R2, R0, 0x1, 0x1f ;  /* 0x0c201f0000027f89 */ /* 0x000ea200000e0000 */
[----:B------:R-:W-:Y:S07]  /*8560*/  FMNMX.FTZ R4, R228, R4, !PT ;  /* 0x00000004e4047209 */ /* 0x000fee0007810000 */
[----:B------:R-:W3:Y:S01]  /*8570*/  SHFL.BFLY PT, R5, R4, 0x2, 0x1f ;  /* 0x0c401f0004057f89 */ /* 0x000ee200000e0000 */
[----:B--2---:R-:W-:Y:S04]  /*8580*/  FMNMX.FTZ R112, R0, R2, !PT ;  /* 0x0000000200707209 */ /* 0x004fe80007810000 */
[C---:B------:R-:W-:Y:S01]  /*8590*/  FSETP.NEU.FTZ.AND P0, PT, R112.reuse, -INF , PT ;  /* 0xff8000007000780b */ /* 0x040fe20003f1d000 */
[----:B------:R-:W-:Y:S01]  /*85a0*/  FMUL.FTZ R0, R112, c[0x0][0x2d0] ;  /* 0x0000b40070007a20 */ /* 0x000fe20000410000 */
[----:B---3--:R-:W-:Y:S04]  /*85b0*/  FMNMX.FTZ R4, R4, R5, !PT ;  /* 0x0000000504047209 */ /* 0x008fe80007810000 */
[----:B------:R-:W-:Y:S01]  /*85c0*/  FSEL R141, R0, RZ, P0 ;  /* 0x000000ff008d7208 */ /* 0x000fe20000000000 */
[----:B------:R-:W2:Y:S04]  /*85d0*/  SHFL.BFLY PT, R2, R4, 0x1, 0x1f ;  /* 0x0c201f0004027f89 */ /* 0x000ea800000e0000 */
[--C-:B------:R-:W-:Y:S04]  /*85e0*/  FFMA.FTZ R0, R6, c[0x0][0x2d0], -R141.reuse ;  /* 0x0000b40006007a23 */ /* 0x100fe8000001088d */
[----:B------:R3:W-:Y:S02]  /*85f0*/  MUFU.EX2 R244, R0 ;  /* 0x0000000000f47308 */ /* 0x0007e40000000800 */
[--C-:B---3--:R-:W-:Y:S01]  /*8600*/  FFMA.FTZ R0, R114, c[0x0][0x2d0], -R141.reuse ;  /* 0x0000b40072007a23 */ /* 0x108fe2000001088d */
[----:B--2---:R-:W-:Y:S07]  /*8610*/  FMNMX.FTZ R114, R4, R2, !PT ;  /* 0x0000000204727209 */ /* 0x004fee0007810000 */
[----:B------:R2:W3:Y:S01]  /*8620*/  MUFU.EX2 R247, R0 ;  /* 0x0000000000f77308 */ /* 0x0004e20000000800 */
[C---:B------:R-:W-:Y:S01]  /*8630*/  FSETP.NEU.FTZ.AND P1, PT, R114.reuse, -INF , PT ;  /* 0xff8000007200780b */ /* 0x040fe20003f3d000 */
[----:B------:R-:W-:Y:S05]  /*8640*/  FMUL.FTZ R2, R114, c[0x0][0x2d0] ;  /* 0x0000b40072027a20 */ /* 0x000fea0000410000 */
[----:B------:R-:W-:Y:S05]  /*8650*/  FSEL R140, R2, RZ, P1 ;  /* 0x000000ff028c7208 */ /* 0x000fea0000800000 */
[--C-:B------:R-:W-:Y:S02]  /*8660*/  FFMA.FTZ R2, R9, c[0x0][0x2d0], -R140.reuse ;  /* 0x0000b40009027a23 */ /* 0x100fe4000001088c */
[--C-:B------:R-:W-:Y:S02]  /*8670*/  FFMA.FTZ R4, R137, c[0x0][0x2d0], -R140.reuse ;  /* 0x0000b40089047a23 */ /* 0x100fe4000001088c */
[----:B------:R4:W-:Y:S01]  /*8680*/  MUFU.EX2 R233, R2 ;  /* 0x0000000200e97308 */ /* 0x0009e20000000800 */
[--C-:B------:R-:W-:Y:S02]  /*8690*/  FFMA.FTZ R5, R136, c[0x0][0x2d0], -R140.reuse ;  /* 0x0000b40088057a23 */ /* 0x100fe4000001088c */
[--C-:B--2---:R-:W-:Y:S01]  /*86a0*/  FFMA.FTZ R0, R7, c[0x0][0x2d0], -R141.reuse ;  /* 0x0000b40007007a23 */ /* 0x104fe2000001088d */
[----:B---3--:R-:W-:Y:S06]  /*86b0*/  F2FP.BF16.PACK_AB R137, R247, R244 ;  /* 0x000000f4f789723e */ /* 0x008fec00000010ff */
[----:B------:R-:W-:Y:S10]  /*86c0*/  MUFU.EX2 R138, R4 ;  /* 0x00000004008a7308 */ /* 0x000ff40000000800 */
[----:B------:R2:W-:Y:S01]  /*86d0*/  MUFU.EX2 R241, R0 ;  /* 0x0000000000f17308 */ /* 0x0005e20000000800 */
[----:B----4-:R-:W-:Y:S09]  /*86e0*/  FSEL R2, R112, RZ, P0 ;  /* 0x000000ff70027208 */ /* 0x010ff20000000000 */
[----:B------:R-:W-:Y:S01]  /*86f0*/  MUFU.EX2 R245, R5 ;  /* 0x0000000500f57308 */ /* 0x000fe20000000800 */
[----:B--2---:R-:W-:Y:S09]  /*8700*/  FFMA.FTZ R0, R11, c[0x0][0x2d0], -R141 ;  /* 0x0000b4000b007a23 */ /* 0x004ff2000001088d */
[----:B------:R2:W3:Y:S02]  /*8710*/  MUFU.EX2 R236, R0 ;  /* 0x0000000000ec7308 */ /* 0x0004e40000000800 */
[--C-:B--2---:R-:W-:Y:S01]  /*8720*/  FFMA.FTZ R0, R8, c[0x0][0x2d0], -R140.reuse ;  /* 0x0000b40008007a23 */ /* 0x104fe2000001088c */
[----:B---3--:R-:W-:Y:S07]  /*8730*/  F2FP.BF16.PACK_AB R139, R236, R241 ;  /* 0x000000f1ec8b723e */ /* 0x008fee00000010ff */
[----:B------:R2:W-:Y:S02]  /*8740*/  MUFU.EX2 R237, R0 ;  /* 0x0000000000ed7308 */ /* 0x0005e40000000800 */
[----:B--2---:R-:W-:Y:S05]  /*8750*/  FSEL R0, R114, RZ, P1 ;  /* 0x000000ff72007208 */ /* 0x004fea0000800000 */
[----:B------:R-:W-:Y:S04]  /*8760*/  FADD.FTZ R0, -R0, R3 ;  /* 0x0000000300007221 */ /* 0x000fe80000010100 */
[----:B------:R-:W-:Y:S04]  /*8770*/  FMUL.FTZ R0, R0, c[0x0][0x2d0] ;  /* 0x0000b40000007a20 */ /* 0x000fe80000410000 */
[----:B------:R2:W3:Y:S02]  /*8780*/  MUFU.EX2 R3, R0 ;  /* 0x0000000000037308 */ /* 0x0004e40000000800 */
[----:B--2---:R-:W-:Y:S02]  /*8790*/  FADD.FTZ R0, -R2, R115 ;  /* 0x0000007302007221 */ /* 0x004fe40000010100 */
[----:B------:R-:W-:Y:S02]  /*87a0*/  FFMA.FTZ R2, R142, c[0x0][0x2d0], -R140 ;  /* 0x0000b4008e027a23 */ /* 0x000fe4000001088c */
[C---:B---3--:R-:W-:Y:S04]  /*87b0*/  FMUL.FTZ R9, R3.reuse, R121 ;  /* 0x0000007903097220 */ /* 0x048fe80000410000 */
[----:B------:R2:W-:Y:S01]  /*87c0*/  MUFU.EX2 R121, R2 ;  /* 0x0000000200797308 */ /* 0x0005e20000000800 */
[C---:B------:R-:W-:Y:S02]  /*87d0*/  FMUL.FTZ R4, R3.reuse, R116 ;  /* 0x0000007403047220 */ /* 0x040fe40000410000 */
[----:B------:R-:W-:Y:S02]  /*87e0*/  FMUL.FTZ R0, R0, c[0x0][0x2d0] ;  /* 0x0000b40000007a20 */ /* 0x000fe40000410000 */
[C---:B------:R-:W-:Y:S02]  /*87f0*/  FMUL.FTZ R57, R3.reuse, R109 ;  /* 0x0000006d03397220 */ /* 0x040fe40000410000 */
[C---:B------:R-:W-:Y:S02]  /*8800*/  FMUL.FTZ R8, R3.reuse, R120 ;  /* 0x0000007803087220 */ /* 0x040fe40000410000 */
[----:B------:R-:W-:Y:S01]  /*8810*/  IMAD.MOV.U32 R120, RZ, RZ, R241 ;  /* 0x000000ffff787224 */ /* 0x000fe200078e00f1 */
[----:B------:R-:W3:Y:S01]  /*8820*/  MUFU.EX2 R0, R0 ;  /* 0x0000000000007308 */ /* 0x000ee20000000800 */
[----:B------:R-:W-:Y:S02]  /*8830*/  FMUL.FTZ R56, R3, R108 ;  /* 0x0000006c03387220 */ /* 0x000fe40000410000 */
[----:B------:R-:W-:Y:S01]  /*8840*/  IMAD.MOV.U32 R115, RZ, RZ, R138 ;  /* 0x000000ffff737224 */ /* 0x000fe200078e008a */
[----:B------:R-:W-:Y:S01]  /*8850*/  F2FP.BF16.PACK_AB R138, R233, R237 ;  /* 0x000000ede98a723e */ /* 0x000fe200000010ff */
[C---:B------:R-:W-:Y:S02]  /*8860*/  FMUL.FTZ R5, R3.reuse, R117 ;  /* 0x0000007503057220 */ /* 0x040fe40000410000 */
[----:B------:R-:W-:Y:S01]  /*8870*/  FMUL.FTZ R16, R3, R72 ;  /* 0x0000004803107220 */ /* 0x000fe20000410000 */
[----:B------:R-:W-:Y:S01]  /*8880*/  F2FP.BF16.PACK_AB R136, R115, R245 ;  /* 0x000000f57388723e */ /* 0x000fe200000010ff */
[C---:B------:R-:W-:Y:S02]  /*8890*/  FMUL.FTZ R17, R3.reuse, R73 ;  /* 0x0000004903117220 */ /* 0x040fe40000410000 */
[C---:B------:R-:W-:Y:S02]  /*88a0*/  FMUL.FTZ R24, R3.reuse, R80 ;  /* 0x0000005003187220 */ /* 0x040fe40000410000 */
[----:B------:R-:W-:Y:S02]  /*88b0*/  FMUL.FTZ R25, R3, R81 ;  /* 0x0000005103197220 */ /* 0x000fe40000410000 */
[----:B--2---:R-:W-:Y:S02]  /*88c0*/  FFMA.FTZ R2, R143, c[0x0][0x2d0], -R140 ;  /* 0x0000b4008f027a23 */ /* 0x004fe4000001088c */
[----:B------:R-:W-:Y:S02]  /*88d0*/  IMAD.MOV.U32 R117, RZ, RZ, R233 ;  /* 0x000000ffff757224 */ /* 0x000fe400078e00e9 */
[----:B------:R2:W4:Y:S01]  /*88e0*/  MUFU.EX2 R242, R2 ;  /* 0x0000000200f27308 */ /* 0x0005220000000800 */
[C---:B------:R-:W-:Y:S02]  /*88f0*/  FMUL.FTZ R33, R3.reuse, R89 ;  /* 0x0000005903217220 */ /* 0x040fe40000410000 */
[C---:B------:R-:W-:Y:S02]  /*8900*/  FMUL.FTZ R32, R3.reuse, R88 ;  /* 0x0000005803207220 */ /* 0x040fe40000410000 */
[C---:B---3--:R-:W-:Y:S02]  /*8910*/  FMUL.FTZ R58, R0.reuse, R110 ;  /* 0x0000006e003a7220 */ /* 0x048fe40000410000 */
[C---:B------:R-:W-:Y:S02]  /*8920*/  FMUL.FTZ R59, R0.reuse, R111 ;  /* 0x0000006f003b7220 */ /* 0x040fe40000410000 */
[C---:B------:R-:W-:Y:S02]  /*8930*/  FMUL.FTZ R6, R0.reuse, R118 ;  /* 0x0000007600067220 */ /* 0x040fe40000410000 */
[C---:B------:R-:W-:Y:S02]  /*8940*/  FMUL.FTZ R7, R0.reuse, R119 ;  /* 0x0000007700077220 */ /* 0x040fe40000410000 */
[----:B------:R-:W-:Y:S02]  /*8950*/  IMAD.MOV.U32 R119, RZ, RZ, R237 ;  /* 0x000000ffff777224 */ /* 0x000fe400078e00ed */
[C---:B------:R-:W-:Y:S02]  /*8960*/  FMUL.FTZ R18, R0.reuse, R74 ;  /* 0x0000004a00127220 */ /* 0x040fe40000410000 */
[C---:B------:R-:W-:Y:S01]  /*8970*/  FMUL.FTZ R19, R0.reuse, R75 ;  /* 0x0000004b00137220 */ /* 0x040fe20000410000 */
[C---:B------:R-:W-:Y:S01]  /*8980*/  HMMA.16816.F32.BF16 R4, R136.reuse, R12, R4 ;  /* 0x0000000c8804723c */ /* 0x040fe20000041804 */
[----:B------:R-:W-:Y:S04]  /*8990*/  LDSM.16.MT88.4 R72, [R194+0x3800] ;  /* 0x00380000c248783b */ /* 0x000fe80000004200 */
[----:B------:R-:W-:Y:S02]  /*89a0*/  FMUL.FTZ R10, R0, R122 ;  /* 0x0000007a000a7220 */ /* 0x000fe40000410000 */
[----:B--2---:R-:W-:Y:S02]  /*89b0*/  FFMA.FTZ R2, R144, c[0x0][0x2d0], -R141 ;  /* 0x0000b40090027a23 */ /* 0x004fe4000001088d */
[----:B----4-:R-:W-:Y:S02]  /*89c0*/  IMAD.MOV.U32 R111, RZ, RZ, R242 ;  /* 0x000000ffff6f7224 */ /* 0x010fe400078e00f2 */
[----:B------:R2:W-:Y:S01]  /*89d0*/  MUFU.EX2 R116, R2 ;  /* 0x0000000200747308 */ /* 0x0005e20000000800 */
[C---:B------:R-:W-:Y:S02]  /*89e0*/  FMUL.FTZ R11, R0.reuse, R123 ;  /* 0x0000007b000b7220 */ /* 0x040fe40000410000 */
[C---:B------:R-:W-:Y:S02]  /*89f0*/  FMUL.FTZ R12, R3.reuse, R68 ;  /* 0x00000044030c7220 */ /* 0x040fe40000410000 */
[----:B------:R-:W-:Y:S02]  /*8a00*/  FMUL.FTZ R13, R3, R69 ;  /* 0x00000045030d7220 */ /* 0x000fe40000410000 */
[C---:B------:R-:W-:Y:S01]  /*8a10*/  FMUL.FTZ R26, R0.reuse, R82 ;  /* 0x00000052001a7220 */ /* 0x040fe20000410000 */
[C---:B------:R-:W-:Y:S03]  /*8a20*/  HMMA.16816.F32.BF16 R8, R136.reuse, R14, R8 ;  /* 0x0000000e8808723c */ /* 0x040fe60000041808 */
[----:B------:R-:W-:Y:S02]  /*8a30*/  IMAD.MOV.U32 R118, RZ, RZ, R236 ;  /* 0x000000ffff767224 */ /* 0x000fe400078e00ec */
[C---:B------:R-:W-:Y:S02]  /*8a40*/  FMUL.FTZ R27, R0.reuse, R83 ;  /* 0x00000053001b7220 */ /* 0x040fe40000410000 */
[C---:B------:R-:W-:Y:S01]  /*8a50*/  FMUL.FTZ R14, R0.reuse, R70 ;  /* 0x00000046000e7220 */ /* 0x040fe20000410000 */
[----:B------:R-:W-:Y:S01]  /*8a60*/  LDSM.16.MT88.4 R80, [R193+0x800] ;  /* 0x00080000c150783b */ /* 0x000fe20000004200 */
[C---:B------:R-:W-:Y:S03]  /*8a70*/  FMUL.FTZ R15, R0.reuse, R71 ;  /* 0x00000047000f7220 */ /* 0x040fe60000410000 */
[C---:B------:R-:W-:Y:S02]  /*8a80*/  FMUL.FTZ R35, R0.reuse, R91 ;  /* 0x0000005b00237220 */ /* 0x040fe40000410000 */
[----:B------:R-:W-:Y:S02]  /*8a90*/  IMAD.MOV.U32 R122, RZ, RZ, R223 ;  /* 0x000000ffff7a7224 */ /* 0x000fe400078e00df */
[C---:B------:R-:W-:Y:S01]  /*8aa0*/  HMMA.16816.F32.BF16 R12, R136.reuse, R20, R12 ;  /* 0x00000014880c723c */ /* 0x040fe2000004180c */
[----:B------:R-:W3:Y:S02]  /*8ab0*/  LDSM.16.MT88.4 R68, [R192+0x3800] ;  /* 0x00380000c044783b */ /* 0x000ee40000004200 */
[--C-:B--2---:R-:W-:Y:S02]  /*8ac0*/  FFMA.FTZ R2, R145, c[0x0][0x2d0], -R141.reuse ;  /* 0x0000b40091027a23 */ /* 0x104fe4000001088d */
[----:B------:R-:W-:Y:S02]  /*8ad0*/  IMAD.MOV.U32 R123, RZ, RZ, R222 ;  /* 0x000000ffff7b7224 */ /* 0x000fe400078e00de */
[----:B------:R2:W4:Y:S01]  /*8ae0*/  MUFU.EX2 R252, R2 ;  /* 0x0000000200fc7308 */ /* 0x0005220000000800 */
[C---:B------:R-:W-:Y:S04]  /*8af0*/  HMMA.16816.F32.BF16 R16, R136.reuse, R22, R16 ;  /* 0x000000168810723c */ /* 0x040fe80000041810 */
[C---:B------:R-:W-:Y:S02]  /*8b00*/  FMUL.FTZ R20, R3.reuse, R76 ;  /* 0x0000004c03147220 */ /* 0x040fe40000410000 */
[C---:B------:R-:W-:Y:S02]  /*8b10*/  FMUL.FTZ R21, R3.reuse, R77 ;  /* 0x0000004d03157220 */ /* 0x040fe40000410000 */
[C---:B------:R-:W-:Y:S04]  /*8b20*/  FMUL.FTZ R22, R0.reuse, R78 ;  /* 0x0000004e00167220 */ /* 0x040fe80000410000 */
[----:B------:R-:W-:Y:S02]  /*8b30*/  FMUL.FTZ R23, R0, R79 ;  /* 0x0000004f00177220 */ /* 0x000fe40000410000 */
[----:B------:R-:W2:Y:S01]  /*8b40*/  LDSM.16.MT88.4 R76, [R191+0x800] ;  /* 0x00080000bf4c783b */ /* 0x000ea20000004200 */
[--C-:B------:R-:W-:Y:S02]  /*8b50*/  FFMA.FTZ R89, R234, c[0x0][0x2d0], -R140.reuse ;  /* 0x0000b400ea597a23 */ /* 0x100fe4000001088c */
[----:B------:R-:W-:Y:S02]  /*8b60*/  FMUL.FTZ R34, R0, R90 ;  /* 0x0000005a00227220 */ /* 0x000fe40000410000 */
[C---:B------:R-:W-:Y:S03]  /*8b70*/  HMMA.16816.F32.BF16 R20, R136.reuse, R28, R20 ;  /* 0x0000001c8814723c */ /* 0x040fe60000041814 */
[--C-:B------:R-:W-:Y:S02]  /*8b80*/  FFMA.FTZ R90, R232, c[0x0][0x2d0], -R140.reuse ;  /* 0x0000b400e85a7a23 */ /* 0x100fe4000001088c */
[--C-:B--2---:R-:W-:Y:S02]  /*8b90*/  FFMA.FTZ R2, R146, c[0x0][0x2d0], -R140.reuse ;  /* 0x0000b40092027a23 */ /* 0x104fe4000001088c */
[C---:B------:R-:W-:Y:S01]  /*8ba0*/  FMUL.FTZ R28, R3.reuse, R84 ;  /* 0x00000054031c7220 */ /* 0x040fe20000410000 */
[C---:B------:R-:W-:Y:S01]  /*8bb0*/  HMMA.16816.F32.BF16 R24, R136.reuse, R30, R24 ;  /* 0x0000001e8818723c */ /* 0x040fe20000041818 */
[----:B------:R2:W-:Y:S03]  /*8bc0*/  MUFU.EX2 R251, R2 ;  /* 0x0000000200fb7308 */ /* 0x0005e60000000800 */
[C---:B------:R-:W-:Y:S02]  /*8bd0*/  FMUL.FTZ R29, R3.reuse, R85 ;  /* 0x00000055031d7220 */ /* 0x040fe40000410000 */
[----:B------:R-:W-:Y:S02]  /*8be0*/  FMUL.FTZ R40, R3, R96 ;  /* 0x0000006003287220 */ /* 0x000fe40000410000 */
[C---:B------:R-:W-:Y:S04]  /*8bf0*/  FMUL.FTZ R30, R0.reuse, R86 ;  /* 0x00000056001e7220 */ /* 0x040fe80000410000 */
[----:B------:R-:W-:Y:S02]  /*8c00*/  FMUL.FTZ R31, R0, R87 ;  /* 0x00000057001f7220 */ /* 0x000fe40000410000 */
[----:B------:R-:W1:Y:S01]  /*8c10*/  LDSM.16.MT88.4 R84, [R192+0x800] ;  /* 0x00080000c054783b */ /* 0x000e620000004200 */
[--C-:B------:R-:W-:Y:S02]  /*8c20*/  FFMA.FTZ R96, R123, c[0x0][0x2d0], -R141.reuse ;  /* 0x0000b4007b607a23 */ /* 0x100fe4000001088d */
[----:B------:R-:W-:Y:S02]  /*8c30*/  FMUL.FTZ R41, R3, R97 ;  /* 0x0000006103297220 */ /* 0x000fe40000410000 */
[C---:B------:R-:W-:Y:S01]  /*8c40*/  HMMA.16816.F32.BF16 R28, R136.reuse, R36, R28 ;  /* 0x00000024881c723c */ /* 0x040fe2000004181c */
[----:B------:R-:W-:Y:S02]  /*8c50*/  MUFU.EX2 R143, R96 ;  /* 0x00000060008f7308 */ /* 0x000fe40000000800 */
[--C-:B------:R-:W-:Y:S02]  /*8c60*/  FFMA.FTZ R97, R122, c[0x0][0x2d0], -R141.reuse ;  /* 0x0000b4007a617a23 */ /* 0x100fe4000001088d */
[C---:B------:R-:W-:Y:S02]  /*8c70*/  FMUL.FTZ R42, R0.reuse, R98 ;  /* 0x00000062002a7220 */ /* 0x040fe40000410000 */
[--C-:B--2---:R-:W-:Y:S01]  /*8c80*/  FFMA.FTZ R2, R147, c[0x0][0x2d0], -R140.reuse ;  /* 0x0000b40093027a23 */ /* 0x104fe2000001088c */
[C---:B------:R-:W-:Y:S03]  /*8c90*/  HMMA.16816.F32.BF16 R32, R136.reuse, R38, R32 ;  /* 0x000000268820723c */ /* 0x040fe60000041820 */
[----:B------:R2:W-:Y:S01]  /*8ca0*/  MUFU.EX2 R248, R2 ;  /* 0x0000000200f87308 */ /* 0x0005e20000000800 */
[C---:B------:R-:W-:Y:S02]  /*8cb0*/  FMUL.FTZ R36, R3.reuse, R92 ;  /* 0x0000005c03247220 */ /* 0x040fe40000410000 */
[----:B------:R-:W-:Y:S01]  /*8cc0*/  FMUL.FTZ R37, R3, R93 ;  /* 0x0000005d03257220 */ /* 0x000fe20000410000 */
[----:B------:R-:W5:Y:S01]  /*8cd0*/  LDL.LU R92, [R1+0x20] ;  /* 0x00002000015c7983 */ /* 0x000f620000300800 */
[C---:B------:R-:W-:Y:S03]  /*8ce0*/  FMUL.FTZ R38, R0.reuse, R94 ;  /* 0x0000005e00267220 */ /* 0x040fe60000410000 */
[----:B------:R-:W5:Y:S01]  /*8cf0*/  LDL.LU R91, [R1+0x24] ;  /* 0x00002400015b7983 */ /* 0x000f620000300800 */
[C---:B------:R-:W-:Y:S02]  /*8d00*/  FMUL.FTZ R39, R0.reuse, R95 ;  /* 0x0000005f00277220 */ /* 0x040fe40000410000 */
[----:B------:R-:W-:Y:S02]  /*8d10*/  FMUL.FTZ R43, R0, R99 ;  /* 0x00000063002b7220 */ /* 0x000fe40000410000 */
[--C-:B------:R-:W-:Y:S02]  /*8d20*/  FFMA.FTZ R99, R231, c[0x0][0x2d0], -R140.reuse ;  /* 0x0000b400e7637a23 */ /* 0x100fe4000001088c */
[C---:B------:R-:W-:Y:S01]  /*8d30*/  FMUL.FTZ R48, R3.reuse, R100 ;  /* 0x0000006403307220 */ /* 0x040fe20000410000 */
[C---:B------:R-:W-:Y:S01]  /*8d40*/  HMMA.16816.F32.BF16 R36, R136.reuse, R44, R36 ;  /* 0x0000002c8824723c */ /* 0x040fe20000041824 */
[----:B------:R-:W-:Y:S02]  /*8d50*/  MUFU.EX2 R145, R99 ;  /* 0x0000006300917308 */ /* 0x000fe40000000800 */
[--C-:B------:R-:W-:Y:S02]  /*8d60*/  FFMA.FTZ R100, R230, c[0x0][0x2d0], -R140.reuse ;  /* 0x0000b400e6647a23 */ /* 0x100fe4000001088c */
[----:B------:R-:W-:Y:S02]  /*8d70*/  FMUL.FTZ R49, R3, R101 ;  /* 0x0000006503317220 */ /* 0x000fe40000410000 */
[----:B------:R-:W-:Y:S01]  /*8d80*/  FFMA.FTZ R101, R229, c[0x0][0x2d0], -R140 ;  /* 0x0000b400e5657a23 */ /* 0x000fe2000001088c */
[C---:B------:R-:W-:Y:S03]  /*8d90*/  HMMA.16816.F32.BF16 R40, R136.reuse, R46, R40 ;  /* 0x0000002e8828723c */ /* 0x040fe60000041828 */
[----:B------:R-:W-:Y:S01]  /*8da0*/  MUFU.EX2 R146, R100 ;  /* 0x0000006400927308 */ /* 0x000fe20000000800 */
[----:B--2---:R-:W-:Y:S02]  /*8db0*/  FFMA.FTZ R2, R148, c[0x0][0x2d0], -R141 ;  /* 0x0000b40094027a23 */ /* 0x004fe4000001088d */
[C---:B------:R-:W-:Y:S02]  /*8dc0*/  FMUL.FTZ R44, R3.reuse, R124 ;  /* 0x0000007c032c7220 */ /* 0x040fe40000410000 */
[C---:B------:R-:W-:Y:S04]  /*8dd0*/  FMUL.FTZ R46, R0.reuse, R126 ;  /* 0x0000007e002e7220 */ /* 0x040fe80000410000 */
[C---:B------:R-:W-:Y:S01]  /*8de0*/  FMUL.FTZ R47, R0.reuse, R127 ;  /* 0x0000007f002f7220 */ /* 0x040fe20000410000 */
[----:B------:R2:W-:Y:S01]  /*8df0*/  MUFU.EX2 R110, R2 ;  /* 0x00000002006e7308 */ /* 0x0005e20000000800 */
[C---:B------:R-:W-:Y:S02]  /*8e00*/  FMUL.FTZ R45, R3.reuse, R125 ;  /* 0x0000007d032d7220 */ /* 0x040fe40000410000 */
[C---:B------:R-:W-:Y:S02]  /*8e10*/  FMUL.FTZ R50, R0.reuse, R102 ;  /* 0x0000006600327220 */ /* 0x040fe40000410000 */
[----:B------:R-:W-:Y:S02]  /*8e20*/  IMAD.MOV.U32 R102, RZ, RZ, R120 ;  /* 0x000000ffff667224 */ /* 0x000fe400078e0078 */
[C---:B------:R-:W-:Y:S01]  /*8e30*/  FMUL.FTZ R51, R0.reuse, R103 ;  /* 0x0000006700337220 */ /* 0x040fe20000410000 */
[C---:B------:R-:W-:Y:S03]  /*8e40*/  HMMA.16816.F32.BF16 R44, R136.reuse, R52, R44 ;  /* 0x00000034882c723c */ /* 0x040fe6000004182c */
[----:B------:R-:W-:Y:S02]  /*8e50*/  IMAD.MOV.U32 R103, RZ, RZ, R115 ;  /* 0x000000ffff677224 */ /* 0x000fe400078e0073 */
[----:B------:R-:W-:Y:S02]  /*8e60*/  IMAD.MOV.U32 R142, RZ, RZ, R218 ;  /* 0x000000ffff8e7224 */ /* 0x000fe400078e00da */
[C---:B------:R-:W-:Y:S01]  /*8e70*/  FMUL.FTZ R60, R3.reuse, R60 ;  /* 0x0000003c033c7220 */ /* 0x040fe20000410000 */
[C---:B------:R-:W-:Y:S04]  /*8e80*/  HMMA.16816.F32.BF16 R48, R136.reuse, R54, R48 ;  /* 0x000000368830723c */ /* 0x040fe80000041830 */
[C---:B------:R-:W-:Y:S02]  /*8e90*/  FMUL.FTZ R52, R3.reuse, R104 ;  /* 0x0000006803347220 */ /* 0x040fe40000410000 */
[----:B------:R-:W-:Y:S02]  /*8ea0*/  FMUL.FTZ R53, R3, R105 ;  /* 0x0000006903357220 */ /* 0x000fe40000410000 */
[--C-:B--2---:R-:W-:Y:S04]  /*8eb0*/  FFMA.FTZ R2, R149, c[0x0][0x2d0], -R141.reuse ;  /* 0x0000b40095027a23 */ /* 0x104fe8000001088d */
[----:B------:R2:W1:Y:S01]  /*8ec0*/  MUFU.EX2 R109, R2 ;  /* 0x00000002006d7308 */ /* 0x0004620000000800 */
[C---:B------:R-:W-:Y:S02]  /*8ed0*/  FMUL.FTZ R54, R0.reuse, R106 ;  /* 0x0000006a00367220 */ /* 0x040fe40000410000 */
[C---:B------:R-:W-:Y:S02]  /*8ee0*/  FMUL.FTZ R55, R0.reuse, R107 ;  /* 0x0000006b00377220 */ /* 0x040fe40000410000 */
[C---:B------:R-:W-:Y:S02]  /*8ef0*/  FMUL.FTZ R61, R3.reuse, R61 ;  /* 0x0000003d033d7220 */ /* 0x040fe40000410000 */
[C---:B------:R-:W-:Y:S02]  /*8f00*/  FMUL.FTZ R62, R0.reuse, R62 ;  /* 0x0000003e003e7220 */ /* 0x040fe40000410000 */
[C---:B------:R-:W-:Y:S01]  /*8f10*/  FMUL.FTZ R63, R0.reuse, R63 ;  /* 0x0000003f003f7220 */ /* 0x040fe20000410000 */
[C---:B---3--:R-:W-:Y:S03]  /*8f20*/  HMMA.16816.F32.BF16 R52, R136.reuse, R68, R52 ;  /* 0x000000448834723c */ /* 0x048fe60000041834 */
[C---:B------:R-:W-:Y:S02]  /*8f30*/  FMUL.FTZ R64, R3.reuse, R64 ;  /* 0x0000004003407220 */ /* 0x040fe40000410000 */
[----:B------:R-:W-:Y:S02]  /*8f40*/  FMUL.FTZ R65, R3, R65 ;  /* 0x0000004103417220 */ /* 0x000fe40000410000 */
[----:B------:R-:W-:Y:S01]  /*8f50*/  F2FP.BF16.PACK_AB R68, R111, R121 ;  /* 0x000000796f44723e */ /* 0x000fe200000010ff */
[C---:B------:R-:W-:Y:S04]  /*8f60*/  HMMA.16816.F32.BF16 R56, R136.reuse, R70, R56 ;  /* 0x000000468838723c */ /* 0x040fe80000041838 */
[----:B------:R-:W-:Y:S01]  /*8f70*/  FMUL.FTZ R66, R0, R66 ;  /* 0x0000004200427220 */ /* 0x000fe20000410000 */
[----:B----4-:R-:W-:Y:S01]  /*8f80*/  F2FP.BF16.PACK_AB R69, R252, R116 ;  /* 0x00000074fc45723e */ /* 0x010fe200000010ff */
[--C-:B--2---:R-:W-:Y:S01]  /*8f90*/  FFMA.FTZ R2, R151, c[0x0][0x2d0], -R140.reuse ;  /* 0x0000b40097027a23 */ /* 0x104fe2000001088c */
[----:B-1----:R-:W-:Y:S01]  /*8fa0*/  F2FP.BF16.PACK_AB R71, R109, R110 ;  /* 0x0000006e6d47723e */ /* 0x002fe200000010ff */
[C---:B------:R-:W-:Y:S01]  /*8fb0*/  HMMA.16816.F32.BF16 R60, R136.reuse, R72, R60 ;  /* 0x00000048883c723c */ /* 0x040fe2000004183c */
[----:B------:R-:W-:Y:S03]  /*8fc0*/  MUFU.EX2 R151, R90 ;  /* 0x0000005a00977308 */ /* 0x000fe60000000800 */
[----:B------:R-:W-:Y:S01]  /*8fd0*/  FMUL.FTZ R67, R0, R67 ;  /* 0x0000004300437220 */ /* 0x000fe20000410000 */
[----:B------:R-:W-:Y:S01]  /*8fe0*/  F2FP.BF16.PACK_AB R70, R248, R251 ;  /* 0x000000fbf846723e */ /* 0x000fe200000010ff */
[--C-:B------:R-:W-:Y:S05]  /*8ff0*/  FFMA.FTZ R88, R225, c[0x0][0x2d0], -R141.reuse ;  /* 0x0000b400e1587a23 */ /* 0x100fea000001088d */
[----:B------:R-:W-:Y:S01]  /*9000*/  HMMA.16816.F32.BF16 R64, R136, R74, R64 ;  /* 0x0000004a8840723c */ /* 0x000fe20000041840 */
[----:B------:R1:W-:Y:S01]  /*9010*/  MUFU.EX2 R242, R2 ;  /* 0x0000000200f27308 */ /* 0x0003e20000000800 */
[----:B------:R-:W2:Y:S05]  /*9020*/  LDSM.16.MT88.4 R72, [R194+0x800] ;  /* 0x00080000c248783b */ /* 0x000eaa0000004200 */
[----:B------:R-:W-:Y:S01]  /*9030*/  F2FP.BF16.PACK_AB R136, R146, R145 ;  /* 0x000000919288723e */ /* 0x000fe200000010ff */
[C---:B------:R-:W-:Y:S03]  /*9040*/  HMMA.16816.F32.BF16 R4, R68.reuse, R76, R4 ;  /* 0x0000004c4404723c */ /* 0x040fe60000041804 */
[----:B------:R3:W-:Y:S05]  /*9050*/  MUFU.EX2 R105, R88 ;  /* 0x0000005800697308 */ /* 0x0007ea0000000800 */
[C---:B------:R-:W-:Y:S01]  /*9060*/  HMMA.16816.F32.BF16 R8, R68.reuse, R78, R8 ;  /* 0x0000004e4408723c */ /* 0x040fe20000041808 */
[----:B------:R-:W4:Y:S07]  /*9070*/  LDSM.16.MT88.4 R76, [R191+0x4000] ;  /* 0x00400000bf4c783b */ /* 0x000f2e0000004200 */
[C---:B------:R-:W-:Y:S04]  /*9080*/  HMMA.16816.F32.BF16 R12, R68.reuse, R80, R12 ;  /* 0x00000050440c723c */ /* 0x040fe8000004180c */
[--C-:B-1----:R-:W-:Y:S04]  /*9090*/  FFMA.FTZ R2, R150, c[0x0][0x2d0], -R140.reuse ;  /* 0x0000b40096027a23 */ /* 0x102fe8000001088c */
[C---:B------:R-:W-:Y:S01]  /*90a0*/  HMMA.16816.F32.BF16 R16, R68.reuse, R82, R16 ;  /* 0x000000524410723c */ /* 0x040fe20000041810 */
[----:B------:R1:W1:Y:S01]  /*90b0*/  MUFU.EX2 R241, R2 ;  /* 0x0000000200f17308 */ /* 0x0002620000000800 */
[----:B------:R-:W4:Y:S02]  /*90c0*/  LDSM.16.MT88.4 R80, [R193+0x4000] ;  /* 0x00400000c150783b */ /* 0x000f240000004200 */
[--C-:B---3--:R-:W-:Y:S04]  /*90d0*/  FFMA.FTZ R88, R238, c[0x0][0x2d0], -R140.reuse ;  /* 0x0000b400ee587a23 */ /* 0x108fe8000001088c */
[C---:B------:R-:W-:Y:S08]  /*90e0*/  HMMA.16816.F32.BF16 R20, R68.reuse, R84, R20 ;  /* 0x000000544414723c */ /* 0x040ff00000041814 */
[C---:B------:R-:W-:Y:S01]  /*90f0*/  HMMA.16816.F32.BF16 R24, R68.reuse, R86, R24 ;  /* 0x000000564418723c */ /* 0x040fe20000041818 */
[----:B------:R-:W3:Y:S07]  /*9100*/  LDSM.16.MT88.4 R84, [R192+0x4000] ;  /* 0x00400000c054783b */ /* 0x000eee0000004200 */
[C---:B--2---:R-:W-:Y:S04]  /*9110*/  HMMA.16816.F32.BF16 R28, R68.reuse, R72, R28 ;  /* 0x00000048441c723c */ /* 0x044fe8000004181c */
[--C-:B-1----:R-:W-:Y:S02]  /*9120*/  FFMA.FTZ R2, R152, c[0x0][0x2d0], -R141.reuse ;  /* 0x0000b40098027a23 */ /* 0x102fe4000001088d */
[----:B------:R-:W-:Y:S02]  /*9130*/  MUFU.EX2 R152, R89 ;  /* 0x0000005900987308 */ /* 0x000fe40000000800 */
[C---:B------:R-:W-:Y:S01]  /*9140*/  HMMA.16816.F32.BF16 R32, R68.reuse, R74, R32 ;  /* 0x0000004a4420723c */ /* 0x040fe20000041820 */
[----:B------:R-:W1:Y:S07]  /*9150*/  LDSM.16.MT88.4 R72, [R194+0x4000] ;  /* 0x00400000c248783b */ /* 0x000e6e0000004200 */
[C---:B----4-:R-:W-:Y:S01]  /*9160*/  HMMA.16816.F32.BF16 R36, R68.reuse, R76, R36 ;  /* 0x0000004c4424723c */ /* 0x050fe20000041824 */
[----:B------:R2:W-:Y:S07]  /*9170*/  MUFU.EX2 R108, R2 ;  /* 0x00000002006c7308 */ /* 0x0005ee0000000800 */
[C---:B------:R-:W-:Y:S01]  /*9180*/  HMMA.16816.F32.BF16 R40, R68.reuse, R78, R40 ;  /* 0x0000004e4428723c */ /* 0x040fe20000041828 */
[----:B------:R-:W4:Y:S07]  /*9190*/  LDSM.16.MT88.4 R76, [R191+0x1000] ;  /* 0x00100000bf4c783b */ /* 0x000f2e0000004200 */
[C---:B------:R-:W-:Y:S08]  /*91a0*/  HMMA.16816.F32.BF16 R44, R68.reuse, R80, R44 ;  /* 0x00000050442c723c */ /* 0x040ff0000004182c */
[C---:B------:R-:W-:Y:S01]  /*91b0*/  HMMA.16816.F32.BF16 R48, R68.reuse, R82, R48 ;  /* 0x000000524430723c */ /* 0x040fe20000041830 */
[----:B------:R-:W4:Y:S03]  /*91c0*/  LDSM.16.MT88.4 R80, [R193+0x1000] ;  /* 0x00100000c150783b */ /* 0x000f260000004200 */
[--C-:B--2---:R-:W-:Y:S02]  /*91d0*/  FFMA.FTZ R2, R153, c[0x0][0x2d0], -R141.reuse ;  /* 0x0000b40099027a23 */ /* 0x104fe4000001088d */
[----:B------:R-:W-:Y:S02]  /*91e0*/  MUFU.EX2 R153, R88 ;  /* 0x0000005800997308 */ /* 0x000fe40000000800 */
[C---:B---3--:R-:W-:Y:S08]  /*91f0*/  HMMA.16816.F32.BF16 R52, R68.reuse, R84, R52 ;  /* 0x000000544434723c */ /* 0x048ff00000041834 */
[C---:B------:R-:W-:Y:S01]  /*9200*/  HMMA.16816.F32.BF16 R56, R68.reuse, R86, R56 ;  /* 0x000000564438723c */ /* 0x040fe20000041838 */
[----:B------:R2:W3:Y:S01]  /*9210*/  MUFU.EX2 R237, R2 ;  /* 0x0000000200ed7308 */ /* 0x0004e20000000800 */
[----:B------:R-:W4:Y:S06]  /*9220*/  LDSM.16.MT88.4 R84, [R192+0x1000] ;  /* 0x00100000c054783b */ /* 0x000f2c0000004200 */
[C---:B-1----:R-:W-:Y:S08]  /*9230*/  HMMA.16816.F32.BF16 R60, R68.reuse, R72, R60 ;  /* 0x00000048443c723c */ /* 0x042ff0000004183c */
[----:B------:R-:W-:Y:S01]  /*9240*/  HMMA.16816.F32.BF16 R64, R68, R74, R64 ;  /* 0x0000004a4440723c */ /* 0x000fe20000041840 */
[----:B------:R-:W1:Y:S06]  /*9250*/  LDSM.16.MT88.4 R72, [R194+0x1000] ;  /* 0x00100000c248783b */ /* 0x000e6c0000004200 */
[----:B------:R-:W-:Y:S01]  /*9260*/  F2FP.BF16.PACK_AB R68, R241, R242 ;  /* 0x000000f2f144723e */ /* 0x000fe200000010ff */
[--C-:B--2---:R-:W-:Y:S01]  /*9270*/  FFMA.FTZ R2, R154, c[0x0][0x2d0], -R140.reuse ;  /* 0x0000b4009a027a23 */ /* 0x104fe2000001088c */
[----:B---3--:R-:W-:Y:S03]  /*9280*/  F2FP.BF16.PACK_AB R69, R237, R108 ;  /* 0x0000006ced45723e */ /* 0x008fe600000010ff */
[----:B------:R2:W-:Y:S02]  /*9290*/  MUFU.EX2 R236, R2 ;  /* 0x0000000200ec7308 */ /* 0x0005e40000000800 */
[----:B--2---:R-:W-:Y:S08]  /*92a0*/  FFMA.FTZ R2, R155, c[0x0][0x2d0], -R140 ;  /* 0x0000b4009b027a23 */ /* 0x004ff0000001088c */
[----:B------:R2:W3:Y:S02]  /*92b0*/  MUFU.EX2 R233, R2 ;  /* 0x0000000200e97308 */ /* 0x0004e40000000800 */
[----:B--2---:R-:W-:Y:S01]  /*92c0*/  FFMA.FTZ R2, R156, c[0x0][0x2d0], -R141 ;  /* 0x0000b4009c027a23 */ /* 0x004fe2000001088d */
[----:B---3--:R-:W-:Y:S07]  /*92d0*/  F2FP.BF16.PACK_AB R70, R233, R236 ;  /* 0x000000ece946723e */ /* 0x008fee00000010ff */
[----:B------:R2:W3:Y:S01]  /*92e0*/  MUFU.EX2 R223, R2 ;  /* 0x0000000200df7308 */ /* 0x0004e20000000800 */
[----:B-----5:R-:W-:Y:S02]  /*92f0*/  FFMA.FTZ R0, R0, R92, R244 ;  /* 0x0000005c00007223 */ /* 0x020fe400000100f4 */
[----:B------:R-:W-:Y:S01]  /*9300*/  LDSM.16.MT88.4 R92, [R193+0x6000] ;  /* 0x00600000c15c783b */ /* 0x000fe20000004200 */
[----:B------:R-:W-:Y:S02]  /*9310*/  FFMA.FTZ R98, R3, R91, R245 ;  /* 0x0000005b03627223 */ /* 0x000fe400000100f5 */
[----:B------:R-:W-:Y:S05]  /*9320*/  FADD.FTZ R0, R247, R0 ;  /* 0x00000000f7007221 */ /* 0x000fea0000010000 */
[----:B------:R-:W-:Y:S01]  /*9330*/  LDSM.16.MT88.4 R88, [R191+0x6000] ;  /* 0x00600000bf58783b */ /* 0x000fe20000004200 */
[----:B------:R-:W-:Y:S04]  /*9340*/  FADD.FTZ R0, R102, R0 ;  /* 0x0000000066007221 */ /* 0x000fe80000010000 */
[----:B------:R-:W-:Y:S02]  /*9350*/  FADD.FTZ R0, R118, R0 ;  /* 0x0000000076007221 */ /* 0x000fe40000010000 */
[--C-:B--2---:R-:W-:Y:S02]  /*9360*/  FFMA.FTZ R2, R157, c[0x0][0x2d0], -R141.reuse ;  /* 0x0000b4009d027a23 */ /* 0x104fe4000001088d */
[----:B------:R-:W-:Y:S02]  /*9370*/  FADD.FTZ R0, R116, R0 ;  /* 0x0000000074007221 */ /* 0x000fe40000010000 */
[----:B------:R2:W5:Y:S02]  /*9380*/  MUFU.EX2 R222, R2 ;  /* 0x0000000200de7308 */ /* 0x0005640000000800 */
[----:B------:R-:W-:Y:S04]  /*9390*/  FADD.FTZ R0, R252, R0 ;  /* 0x00000000fc007221 */ /* 0x000fe80000010000 */
[----:B------:R-:W-:Y:S04]  /*93a0*/  FADD.FTZ R0, R110, R0 ;  /* 0x000000006e007221 */ /* 0x000fe80000010000 */
[----:B------:R-:W-:Y:S04]  /*93b0*/  FADD.FTZ R0, R109, R0 ;  /* 0x000000006d007221 */ /* 0x000fe80000010000 */
[----:B------:R-:W-:Y:S04]  /*93c0*/  FADD.FTZ R0, R108, R0 ;  /* 0x000000006c007221 */ /* 0x000fe80000010000 */
[----:B------:R-:W-:Y:S04]  /*93d0*/  FADD.FTZ R0, R237, R0 ;  /* 0x00000000ed007221 */ /* 0x000fe80000010000 */
[----:B---3--:R-:W-:Y:S02]  /*93e0*/  FADD.FTZ R0, R223, R0 ;  /* 0x00000000df007221 */ /* 0x008fe40000010000 */
[----:B--2---:R-:W-:Y:S01]  /*93f0*/  FFMA.FTZ R2, R158, c[0x0][0x2d0], -R140 ;  /* 0x0000b4009e027a23 */ /* 0x004fe2000001088c */
[C---:B-----5:R-:W-:Y:S01]  /*9400*/  F2FP.BF16.PACK_AB R71, R222.reuse, R223 ;  /* 0x000000dfde47723e */ /* 0x060fe200000010ff */
[----:B------:R-:W-:Y:S02]  /*9410*/  FADD.FTZ R0, R222, R0 ;  /* 0x00000000de007221 */ /* 0x000fe40000010000 */
[----:B------:R2:W-:Y:S04]  /*9420*/  MUFU.EX2 R218, R2 ;  /* 0x0000000200da7308 */ /* 0x0005e80000000800 */
[C---:B----4-:R-:W-:Y:S08]  /*9430*/  HMMA.16816.F32.BF16 R4, R68.reuse, R76, R4 ;  /* 0x0000004c4404723c */ /* 0x050ff00000041804 */
[C---:B------:R-:W-:Y:S01]  /*9440*/  HMMA.16816.F32.BF16 R8, R68.reuse, R78, R8 ;  /* 0x0000004e4408723c */ /* 0x040fe20000041808 */
[----:B------:R-:W3:Y:S07]  /*9450*/  LDSM.16.MT88.4 R76, [R191+0x4800] ;  /* 0x00480000bf4c783b */ /* 0x000eee0000004200 */
[C---:B------:R-:W-:Y:S04]  /*9460*/  HMMA.16816.F32.BF16 R12, R68.reuse, R80, R12 ;  /* 0x00000050440c723c */ /* 0x040fe8000004180c */
[----:B--2---:R-:W-:Y:S04]  /*9470*/  FFMA.FTZ R2, R159, c[0x0][0x2d0], -R140 ;  /* 0x0000b4009f027a23 */ /* 0x004fe8000001088c */
[C---:B------:R-:W-:Y:S01]  /*9480*/  HMMA.16816.F32.BF16 R16, R68.reuse, R82, R16 ;  /* 0x000000524410723c */ /* 0x040fe20000041810 */
[----:B------:R2:W-:Y:S01]  /*9490*/  MUFU.EX2 R127, R2 ;  /* 0x00000002007f7308 */ /* 0x0005e20000000800 */
[----:B------:R-:W4:Y:S06]  /*94a0*/  LDSM.16.MT88.4 R80, [R193+0x4800] ;  /* 0x00480000c150783b */ /* 0x000f2c0000004200 */
[C---:B------:R-:W-:Y:S08]  /*94b0*/  HMMA.16816.F32.BF16 R20, R68.reuse, R84, R20 ;  /* 0x000000544414723c */ /* 0x040ff00000041814 */
[C---:B------:R-:W-:Y:S01]  /*94c0*/  HMMA.16816.F32.BF16 R24, R68.reuse, R86, R24 ;  /* 0x000000564418723c */ /* 0x040fe20000041818 */
[----:B------:R-:W5:Y:S07]  /*94d0*/  LDSM.16.MT88.4 R84, [R192+0x4800] ;  /* 0x00480000c054783b */ /* 0x000f6e0000004200 */
[C---:B-1----:R-:W-:Y:S04]  /*94e0*/  HMMA.16816.F32.BF16 R28, R68.reuse, R72, R28 ;  /* 0x00000048441c723c */ /* 0x042fe8000004181c */
[--C-:B--2---:R-:W-:Y:S04]  /*94f0*/  FFMA.FTZ R2, R160, c[0x0][0x2d0], -R141.reuse ;  /* 0x0000b400a0027a23 */ /* 0x104fe8000001088d */
[C---:B------:R-:W-:Y:S01]  /*9500*/  HMMA.16816.F32.BF16 R32, R68.reuse, R74, R32 ;  /* 0x0000004a4420723c */ /* 0x040fe20000041820 */
[----:B------:R1:W2:Y:S01]  /*9510*/  MUFU.EX2 R125, R2 ;  /* 0x00000002007d7308 */ /* 0x0002a20000000800 */
[----:B------:R-:W5:Y:S06]  /*9520*/  LDSM.16.MT88.4 R72, [R194+0x4800] ;  /* 0x00480000c248783b */ /* 0x000f6c0000004200 */
[C---:B---3--:R-:W-:Y:S08]  /*9530*/  HMMA.16816.F32.BF16 R36, R68.reuse, R76, R36 ;  /* 0x0000004c4424723c */ /* 0x048ff00000041824 */
[C---:B------:R-:W-:Y:S01]  /*9540*/  HMMA.16816.F32.BF16 R40, R68.reuse, R78, R40 ;  /* 0x0000004e4428723c */ /* 0x040fe20000041828 */
[----:B------:R-:W3:Y:S07]  /*9550*/  LDSM.16.MT88.4 R76, [R191+0x1800] ;  /* 0x00180000bf4c783b */ /* 0x000eee0000004200 */
[C---:B----4-:R-:W-:Y:S04]  /*9560*/  HMMA.16816.F32.BF16 R44, R68.reuse, R80, R44 ;  /* 0x00000050442c723c */ /* 0x050fe8000004182c */
[----:B-1----:R-:W-:Y:S02]  /*9570*/  FFMA.FTZ R2, R163, c[0x0][0x2d0], -R141 ;  /* 0x0000b400a3027a23 */ /* 0x002fe4000001088d */
[----:B------:R-:W-:Y:S02]  /*9580*/  IMAD.MOV.U32 R163, RZ, RZ, R121 ;  /* 0x000000ffffa37224 */ /* 0x000fe400078e0079 */
[C---:B------:R-:W-:Y:S01]  /*9590*/  HMMA.16816.F32.BF16 R48, R68.reuse, R82, R48 ;  /* 0x000000524430723c */ /* 0x040fe20000041830 */
[----:B------:R1:W4:Y:S01]  /*95a0*/  MUFU.EX2 R126, R2 ;  /* 0x00000002007e7308 */ /* 0x0003220000000800 */
[----:B------:R-:W3:Y:S02]  /*95b0*/  LDSM.16.MT88.4 R80, [R193+0x1800] ;  /* 0x00180000c150783b */ /* 0x000ee40000004200 */
[----:B--2---:R-:W-:Y:S04]  /*95c0*/  FADD.FTZ R0, R125, R0 ;  /* 0x000000007d007221 */ /* 0x004fe80000010000 */
[C---:B-----5:R-:W-:Y:S02]  /*95d0*/  HMMA.16816.F32.BF16 R52, R68.reuse, R84, R52 ;  /* 0x000000544434723c */ /* 0x060fe40000041834 */
[----:B------:R-:W-:Y:S06]  /*95e0*/  LDSM.16.MT88.4 R120, [R191+0x3000] ;  /* 0x00300000bf78783b */ /* 0x000fec0000004200 */
[C---:B------:R-:W-:Y:S02]  /*95f0*/  HMMA.16816.F32.BF16 R56, R68.reuse, R86, R56 ;  /* 0x000000564438723c */ /* 0x040fe40000041838 */
[----:B------:R-:W2:Y:S06]  /*9600*/  LDSM.16.MT88.4 R84, [R192+0x1800] ;  /* 0x00180000c054783b */ /* 0x000eac0000004200 */
[C---:B------:R-:W-:Y:S04]  /*9610*/  HMMA.16816.F32.BF16 R60, R68.reuse, R72, R60 ;  /* 0x00000048443c723c */ /* 0x040fe8000004183c */
[----:B-1----:R-:W-:Y:S02]  /*9620*/  FFMA.FTZ R2, R161, c[0x0][0x2d0], -R140 ;  /* 0x0000b400a1027a23 */ /* 0x002fe4000001088c */
[C---:B----4-:R-:W-:Y:S02]  /*9630*/  FADD.FTZ R0, R126.reuse, R0 ;  /* 0x000000007e007221 */ /* 0x050fe40000010000 */
[----:B------:R-:W-:Y:S01]  /*9640*/  HMMA.16816.F32.BF16 R64, R68, R74, R64 ;  /* 0x0000004a4440723c */ /* 0x000fe20000041840 */
[----:B------:R1:W-:Y:S01]  /*9650*/  MUFU.EX2 R161, R2 ;  /* 0x0000000200a17308 */ /* 0x0003e20000000800 */
[----:B------:R-:W4:Y:S05]  /*9660*/  LDSM.16.MT88.4 R72, [R194+0x1800] ;  /* 0x00180000c248783b */ /* 0x000f2a0000004200 */
[----:B------:R-:W-:Y:S02]  /*9670*/  F2FP.BF16.PACK_AB R68, R127, R218 ;  /* 0x000000da7f44723e */ /* 0x000fe400000010ff */
[----:B------:R-:W-:Y:S03]  /*9680*/  F2FP.BF16.PACK_AB R69, R126, R125 ;  /* 0x0000007d7e45723e */ /* 0x000fe600000010ff */
[----:B-1----:R-:W-:Y:S04]  /*9690*/  FFMA.FTZ R2, R162, c[0x0][0x2d0], -R140 ;  /* 0x0000b400a2027a23 */ /* 0x002fe8000001088c */
[----:B------:R1:W5:Y:S02]  /*96a0*/  MUFU.EX2 R160, R2 ;  /* 0x0000000200a07308 */ /* 0x0003640000000800 */
[--C-:B-1----:R-:W-:Y:S01]  /*96b0*/  FFMA.FTZ R2, R215, c[0x0][0x2d0], -R141.reuse ;  /* 0x0000b400d7027a23 */ /* 0x102fe2000001088d */
[----:B-----5:R-:W-:Y:S07]  /*96c0*/  F2FP.BF16.PACK_AB R70, R160, R161 ;  /* 0x000000a1a046723e */ /* 0x020fee00000010ff */
[----:B------:R1:W5:Y:S02]  /*96d0*/  MUFU.EX2 R124, R2 ;  /* 0x00000002007c7308 */ /* 0x0003640000000800 */
[--C-:B-1----:R-:W-:Y:S01]  /*96e0*/  FFMA.FTZ R2, R217, c[0x0][0x2d0], -R141.reuse ;  /* 0x0000b400d9027a23 */ /* 0x102fe2000001088d */
[----:B------:R-:W-:Y:S01]  /*96f0*/  IADD3 R217, R214, -0x1, RZ ;  /* 0xffffffffd6d97810 */ /* 0x000fe20007ffe0ff */
[----:B-----5:R-:W-:Y:S06]  /*9700*/  FADD.FTZ R0, R124, R0 ;  /* 0x000000007c007221 */ /* 0x020fec0000010000 */
[----:B------:R1:W5:Y:S02]  /*9710*/  MUFU.EX2 R159, R2 ;  /* 0x00000002009f7308 */ /* 0x0003640000000800 */
[----:B-1----:R-:W-:Y:S01]  /*9720*/  FFMA.FTZ R2, R219, c[0x0][0x2d0], -R140 ;  /* 0x0000b400db027a23 */ /* 0x002fe2000001088c */
[C---:B-----5:R-:W-:Y:S01]  /*9730*/  F2FP.BF16.PACK_AB R71, R159.reuse, R124 ;  /* 0x0000007c9f47723e */ /* 0x060fe200000010ff */
[----:B------:R-:W-:Y:S06]  /*9740*/  FADD.FTZ R0, R159, R0 ;  /* 0x000000009f007221 */ /* 0x000fec0000010000 */
[----:B------:R1:W-:Y:S01]  /*9750*/  MUFU.EX2 R158, R2 ;  /* 0x00000002009e7308 */ /* 0x0003e20000000800 */
[C---:B---3--:R-:W-:Y:S08]  /*9760*/  HMMA.16816.F32.BF16 R4, R68.reuse, R76, R4 ;  /* 0x0000004c4404723c */ /* 0x048ff00000041804 */
[C---:B------:R-:W-:Y:S01]  /*9770*/  HMMA.16816.F32.BF16 R8, R68.reuse, R78, R8 ;  /* 0x0000004e4408723c */ /* 0x040fe20000041808 */
[----:B------:R-:W3:Y:S07]  /*9780*/  LDSM.16.MT88.4 R76, [R191+0x5000] ;  /* 0x00500000bf4c783b */ /* 0x000eee0000004200 */
[C---:B------:R-:W-:Y:S04]  /*9790*/  HMMA.16816.F32.BF16 R12, R68.reuse, R80, R12 ;  /* 0x00000050440c723c */ /* 0x040fe8000004180c */
[--C-:B-1----:R-:W-:Y:S04]  /*97a0*/  FFMA.FTZ R2, R221, c[0x0][0x2d0], -R140.reuse ;  /* 0x0000b400dd027a23 */ /* 0x102fe8000001088c */
[C---:B------:R-:W-:Y:S01]  /*97b0*/  HMMA.16816.F32.BF16 R16, R68.reuse, R82, R16 ;  /* 0x000000524410723c */ /* 0x040fe20000041810 */
[----:B------:R1:W-:Y:S01]  /*97c0*/  MUFU.EX2 R107, R2 ;  /* 0x00000002006b7308 */ /* 0x0003e20000000800 */
[----:B------:R-:W5:Y:S06]  /*97d0*/  LDSM.16.MT88.4 R80, [R193+0x5000] ;  /* 0x00500000c150783b */ /* 0x000f6c0000004200 */
[C---:B--2---:R-:W-:Y:S08]  /*97e0*/  HMMA.16816.F32.BF16 R20, R68.reuse, R84, R20 ;  /* 0x000000544414723c */ /* 0x044ff00000041814 */
[C---:B------:R-:W-:Y:S01]  /*97f0*/  HMMA.16816.F32.BF16 R24, R68.reuse, R86, R24 ;  /* 0x000000564418723c */ /* 0x040fe20000041818 */
[----:B------:R-:W2:Y:S07]  /*9800*/  LDSM.16.MT88.4 R84, [R192+0x5000] ;  /* 0x00500000c054783b */ /* 0x000eae0000004200 */
[C---:B----4-:R-:W-:Y:S04]  /*9810*/  HMMA.16816.F32.BF16 R28, R68.reuse, R72, R28 ;  /* 0x00000048441c723c */ /* 0x050fe8000004181c */
[--C-:B-1----:R-:W-:Y:S04]  /*9820*/  FFMA.FTZ R2, R224, c[0x0][0x2d0], -R141.reuse ;  /* 0x0000b400e0027a23 */ /* 0x102fe8000001088d */
[C---:B------:R-:W-:Y:S01]  /*9830*/  HMMA.16816.F32.BF16 R32, R68.reuse, R74, R32 ;  /* 0x0000004a4420723c */ /* 0x040fe20000041820 */
[----:B------:R1:W4:Y:S01]  /*9840*/  MUFU.EX2 R106, R2 ;  /* 0x00000002006a7308 */ /* 0x0003220000000800 */
[----:B------:R-:W2:Y:S06]  /*9850*/  LDSM.16.MT88.4 R72, [R194+0x5000] ;  /* 0x00500000c248783b */ /* 0x000eac0000004200 */
[C---:B---3--:R-:W-:Y:S08]  /*9860*/  HMMA.16816.F32.BF16 R36, R68.reuse, R76, R36 ;  /* 0x0000004c4424723c */ /* 0x048ff00000041824 */
[C---:B------:R-:W-:Y:S01]  /*9870*/  HMMA.16816.F32.BF16 R40, R68.reuse, R78, R40 ;  /* 0x0000004e4428723c */ /* 0x040fe20000041828 */
[----:B------:R-:W3:Y:S07]  /*9880*/  LDSM.16.MT88.4 R76, [R191+0x2000] ;  /* 0x00200000bf4c783b */ /* 0x000eee0000004200 */
[C---:B-----5:R-:W-:Y:S04]  /*9890*/  HMMA.16816.F32.BF16 R44, R68.reuse, R80, R44 ;  /* 0x00000050442c723c */ /* 0x060fe8000004182c */
[----:B-1----:R-:W-:Y:S02]  /*98a0*/  FFMA.FTZ R2, R226, c[0x0][0x2d0], -R140 ;  /* 0x0000b400e2027a23 */ /* 0x002fe4000001088c */
[----:B----4-:R-:W-:Y:S02]  /*98b0*/  FADD.FTZ R0, R106, R0 ;  /* 0x000000006a007221 */ /* 0x010fe40000010000 */
[C---:B------:R-:W-:Y:S01]  /*98c0*/  HMMA.16816.F32.BF16 R48, R68.reuse, R82, R48 ;  /* 0x000000524430723c */ /* 0x040fe20000041830 */
[----:B------:R1:W-:Y:S01]  /*98d0*/  MUFU.EX2 R157, R2 ;  /* 0x00000002009d7308 */ /* 0x0003e20000000800 */
[----:B------:R-:W4:Y:S02]  /*98e0*/  LDSM.16.MT88.4 R80, [R193+0x2000] ;  /* 0x00200000c150783b */ /* 0x000f240000004200 */
[----:B------:R-:W-:Y:S04]  /*98f0*/  FADD.FTZ R0, R105, R0 ;  /* 0x0000000069007221 */ /* 0x000fe80000010000 */
[C---:B--2---:R-:W-:Y:S08]  /*9900*/  HMMA.16816.F32.BF16 R52, R68.reuse, R84, R52 ;  /* 0x000000544434723c */ /* 0x044ff00000041834 */
[C---:B------:R-:W-:Y:S01]  /*9910*/  HMMA.16816.F32.BF16 R56, R68.reuse, R86, R56 ;  /* 0x000000564438723c */ /* 0x040fe20000041838 */
[----:B------:R-:W-:Y:S07]  /*9920*/  LDSM.16.MT88.4 R84, [R194+0x2000] ;  /* 0x00200000c254783b */ /* 0x000fee0000004200 */
[C---:B------:R-:W-:Y:S04]  /*9930*/  HMMA.16816.F32.BF16 R60, R68.reuse, R72, R60 ;  /* 0x00000048443c723c */ /* 0x040fe8000004183c */
[----:B-1----:R-:W-:Y:S04]  /*9940*/  FFMA.FTZ R2, R227, c[0x0][0x2d0], -R140 ;  /* 0x0000b400e3027a23 */ /* 0x002fe8000001088c */
[----:B------:R-:W-:Y:S01]  /*9950*/  HMMA.16816.F32.BF16 R64, R68, R74, R64 ;  /* 0x0000004a4440723c */ /* 0x000fe20000041840 */
[----:B------:R1:W2:Y:S01]  /*9960*/  MUFU.EX2 R156, R2 ;  /* 0x00000002009c7308 */ /* 0x0002a20000000800 */
[----:B------:R-:W5:Y:S05]  /*9970*/  LDSM.16.MT88.4 R72, [R192+0x2000] ;  /* 0x00200000c048783b */ /* 0x000f6a0000004200 */
[----:B------:R-:W-:Y:S02]  /*9980*/  F2FP.BF16.PACK_AB R68, R107, R158 ;  /* 0x0000009e6b44723e */ /* 0x000fe400000010ff */
[----:B------:R-:W-:Y:S03]  /*9990*/  F2FP.BF16.PACK_AB R69, R105, R106 ;  /* 0x0000006a6945723e */ /* 0x000fe600000010ff */
[--C-:B-1----:R-:W-:Y:S01]  /*99a0*/  FFMA.FTZ R2, R235, c[0x0][0x2d0], -R141.reuse ;  /* 0x0000b400eb027a23 */ /* 0x102fe2000001088d */
[----:B--2---:R-:W-:Y:S03]  /*99b0*/  F2FP.BF16.PACK_AB R70, R156, R157 ;  /* 0x0000009d9c46723e */ /* 0x004fe600000010ff */
[----:B------:R1:W2:Y:S02]  /*99c0*/  MUFU.EX2 R104, R2 ;  /* 0x0000000200687308 */ /* 0x0002a40000000800 */
[--C-:B-1----:R-:W-:Y:S02]  /*99d0*/  FFMA.FTZ R2, R240, c[0x0][0x2d0], -R141.reuse ;  /* 0x0000b400f0027a23 */ /* 0x102fe4000001088d */
[----:B--2---:R-:W-:Y:S06]  /*99e0*/  FADD.FTZ R0, R104, R0 ;  /* 0x0000000068007221 */ /* 0x004fec0000010000 */
[----:B------:R1:W2:Y:S02]  /*99f0*/  MUFU.EX2 R155, R2 ;  /* 0x00000002009b7308 */ /* 0x0002a40000000800 */
[--C-:B-1----:R-:W-:Y:S01]  /*9a00*/  FFMA.FTZ R2, R239, c[0x0][0x2d0], -R140.reuse ;  /* 0x0000b400ef027a23 */ /* 0x102fe2000001088c */
[C---:B--2---:R-:W-:Y:S01]  /*9a10*/  F2FP.BF16.PACK_AB R71, R155.reuse, R104 ;  /* 0x000000689b47723e */ /* 0x044fe200000010ff */
[----:B------:R-:W-:Y:S06]  /*9a20*/  FFMA.FTZ R140, R228, c[0x0][0x2d0], -R140 ;  /* 0x0000b400e48c7a23 */ /* 0x000fec000001088c */
[----:B------:R1:W-:Y:S01]  /*9a30*/  MUFU.EX2 R154, R2 ;  /* 0x00000002009a7308 */ /* 0x0003e20000000800 */
[----:B------:R-:W-:Y:S01]  /*9a40*/  FADD.FTZ R0, R155, R0 ;  /* 0x000000009b007221 */ /* 0x000fe20000010000 */
[C---:B---3--:R-:W-:Y:S08]  /*9a50*/  HMMA.16816.F32.BF16 R4, R68.reuse, R76, R4 ;  /* 0x0000004c4404723c */ /* 0x048ff00000041804 */
[----:B------:R-:W-:Y:S01]  /*9a60*/  MUFU.EX2 R115, R140 ;  /* 0x0000008c00737308 */ /* 0x000fe20000000800 */
[C---:B------:R-:W-:Y:S01]  /*9a70*/  HMMA.16816.F32.BF16 R8, R68.reuse, R78, R8 ;  /* 0x0000004e4408723c */ /* 0x040fe20000041808 */
[----:B------:R-:W2:Y:S07]  /*9a80*/  LDSM.16.MT88.4 R76, [R191+0x5800] ;  /* 0x00580000bf4c783b */ /* 0x000eae0000004200 */
[C---:B----4-:R-:W-:Y:S04]  /*9a90*/  HMMA.16816.F32.BF16 R12, R68.reuse, R80, R12 ;  /* 0x00000050440c723c */ /* 0x050fe8000004180c */
        /* <DEDUP_REMOVED lines=8> */
[--C-:B-1----:R-:W-:Y:S02]  /*9b20*/  FFMA.FTZ R2, R246, c[0x0][0x2d0], -R141.reuse ;  /* 0x0000b400f6027a23 */ /* 0x102fe4000001088d */
[----:B---3--:R-:W-:Y:S02]  /*9b30*/  FADD.FTZ R0, R149, R0 ;  /* 0x0000000095007221 */ /* 0x008fe40000010000 */
[C---:B------:R-:W-:Y:S01]  /*9b40*/  HMMA.16816.F32.BF16 R32, R68.reuse, R86, R32 ;  /* 0x000000564420723c */ /* 0x040fe20000041820 */
[----:B------:R1:W3:Y:S01]  /*9b50*/  MUFU.EX2 R150, R2 ;  /* 0x0000000200967308 */ /* 0x0002e20000000800 */
[----:B------:R-:W5:Y:S06]  /*9b60*/  LDSM.16.MT88.4 R84, [R194+0x5800] ;  /* 0x00580000c254783b */ /* 0x000f6c0000004200 */
[C---:B--2---:R-:W-:Y:S08]  /*9b70*/  HMMA.16816.F32.BF16 R36, R68.reuse, R76, R36 ;  /* 0x0000004c4424723c */ /* 0x044ff00000041824 */
[C---:B------:R-:W-:Y:S01]  /*9b80*/  HMMA.16816.F32.BF16 R40, R68.reuse, R78, R40 ;  /* 0x0000004e4428723c */ /* 0x040fe20000041828 */
[----:B------:R-:W2:Y:S07]  /*9b90*/  LDSM.16.MT88.4 R76, [R191+0x2800] ;  /* 0x00280000bf4c783b */ /* 0x000eae0000004200 */
[C---:B----4-:R-:W-:Y:S04]  /*9ba0*/  HMMA.16816.F32.BF16 R44, R68.reuse, R80, R44 ;  /* 0x00000050442c723c */ /* 0x050fe8000004182c */
[--C-:B-1----:R-:W-:Y:S02]  /*9bb0*/  FFMA.FTZ R2, R249, c[0x0][0x2d0], -R141.reuse ;  /* 0x0000b400f9027a23 */ /* 0x102fe4000001088d */
[----:B---3--:R-:W-:Y:S02]  /*9bc0*/  FADD.FTZ R0, R150, R0 ;  /* 0x0000000096007221 */ /* 0x008fe40000010000 */
        /* <DEDUP_REMOVED lines=9> */
[----:B------:R-:W-:Y:S01]  /*9c60*/  HMMA.16816.F32.BF16 R64, R68, R86, R64 ;  /* 0x000000564440723c */ /* 0x000fe20000041840 */
[----:B------:R-:W1:Y:S01]  /*9c70*/  MUFU.EX2 R147, R2 ;  /* 0x0000000200937308 */ /* 0x000e620000000800 */
[----:B------:R-:W3:Y:S05]  /*9c80*/  LDSM.16.MT88.4 R84, [R194+0x2800] ;  /* 0x00280000c254783b */ /* 0x000eea0000004200 */
[----:B------:R-:W-:Y:S02]  /*9c90*/  F2FP.BF16.PACK_AB R68, R153, R154 ;  /* 0x0000009a9944723e */ /* 0x000fe400000010ff */
[----:B------:R-:W-:Y:S03]  /*9ca0*/  F2FP.BF16.PACK_AB R69, R150, R149 ;  /* 0x000000959645723e */ /* 0x000fe600000010ff */
[----:B------:R-:W-:Y:S02]  /*9cb0*/  F2FP.BF16.PACK_AB R70, R151, R152 ;  /* 0x000000989746723e */ /* 0x000fe400000010ff */
[----:B-1----:R-:W-:Y:S01]  /*9cc0*/  F2FP.BF16.PACK_AB R71, R147, R148 ;  /* 0x000000949347723e */ /* 0x002fe200000010ff */
[--C-:B------:R-:W-:Y:S02]  /*9cd0*/  FFMA.FTZ R2, R142, c[0x0][0x2d0], -R141.reuse ;  /* 0x0000b4008e027a23 */ /* 0x100fe4000001088d */
[----:B------:R-:W1:Y:S01]  /*9ce0*/  MUFU.EX2 R142, R101 ;  /* 0x00000065008e7308 */ /* 0x000e620000000800 */
[----:B------:R-:W-:Y:S02]  /*9cf0*/  FFMA.FTZ R141, R113, c[0x0][0x2d0], -R141 ;  /* 0x0000b400718d7a23 */ /* 0x000fe4000001088d */
[----:B------:R-:W-:Y:S01]  /*9d00*/  FADD.FTZ R0, R147, R0 ;  /* 0x0000000093007221 */ /* 0x000fe20000010000 */
[C---:B--2---:R-:W-:Y:S06]  /*9d10*/  HMMA.16816.F32.BF16 R4, R68.reuse, R76, R4 ;  /* 0x0000004c4404723c */ /* 0x044fec0000041804 */
[----:B------:R-:W-:Y:S02]  /*9d20*/  MUFU.EX2 R113, R97 ;  /* 0x0000006100717308 */ /* 0x000fe40000000800 */
[C---:B------:R-:W-:Y:S01]  /*9d30*/  HMMA.16816.F32.BF16 R8, R68.reuse, R78, R8 ;  /* 0x0000004e4408723c */ /* 0x040fe20000041808 */
[----:B------:R-:W2:Y:S07]  /*9d40*/  LDSM.16.MT88.4 R76, [R192+0x6000] ;  /* 0x00600000c04c783b */ /* 0x000eae0000004200 */
[C---:B----4-:R-:W-:Y:S01]  /*9d50*/  HMMA.16816.F32.BF16 R12, R68.reuse, R80, R12 ;  /* 0x00000050440c723c */ /* 0x050fe2000004180c */
[----:B------:R4:W3:Y:S03]  /*9d60*/  MUFU.EX2 R144, R2 ;  /* 0x0000000200907308 */ /* 0x0008e60000000800 */
[----:B-1----:R-:W-:Y:S04]  /*9d70*/  F2FP.BF16.PACK_AB R138, R115, R142 ;  /* 0x0000008e738a723e */ /* 0x002fe800000010ff */
[C---:B------:R-:W-:Y:S01]  /*9d80*/  HMMA.16816.F32.BF16 R16, R68.reuse, R82, R16 ;  /* 0x000000524410723c */ /* 0x040fe20000041810 */
[----:B------:R-:W1:Y:S02]  /*9d90*/  LDSM.16.MT88.4 R80, [R194+0x6000] ;  /* 0x00600000c250783b */ /* 0x000e640000004200 */
[----:B------:R-:W2:Y:S05]  /*9da0*/  MUFU.EX2 R3, R141 ;  /* 0x0000008d00037308 */ /* 0x000eaa0000000800 */
[C---:B-----5:R-:W-:Y:S08]  /*9db0*/  HMMA.16816.F32.BF16 R20, R68.reuse, R72, R20 ;  /* 0x000000484414723c */ /* 0x060ff00000041814 */
[C---:B------:R-:W-:Y:S01]  /*9dc0*/  HMMA.16816.F32.BF16 R24, R68.reuse, R74, R24 ;  /* 0x0000004a4418723c */ /* 0x040fe20000041818 */
[----:B------:R-:W5:Y:S03]  /*9dd0*/  LDSM.16.MT88.4 R72, [R193+0x3000] ;  /* 0x00300000c148783b */ /* 0x000f660000004200 */
[----:B----4-:R-:W-:Y:S01]  /*9de0*/  FADD.FTZ R2, R103, R98 ;  /* 0x0000006267027221 */ /* 0x010fe20000010000 */
[----:B---3--:R-:W-:Y:S01]  /*9df0*/  F2FP.BF16.PACK_AB R137, R143, R144 ;  /* 0x000000908f89723e */ /* 0x008fe200000010ff */
[----:B------:R-:W-:Y:S02]  /*9e00*/  FADD.FTZ R0, R144, R0 ;  /* 0x0000000090007221 */ /* 0x000fe40000010000 */
[C---:B------:R-:W-:Y:S01]  /*9e10*/  HMMA.16816.F32.BF16 R28, R68.reuse, R84, R28 ;  /* 0x00000054441c723c */ /* 0x040fe2000004181c */
[----:B------:R-:W-:Y:S03]  /*9e20*/  LDSM.16.MT88.4 R96, [R191+0x6800] ;  /* 0x00680000bf60783b */ /* 0x000fe60000004200 */
[----:B------:R-:W-:Y:S01]  /*9e30*/  FADD.FTZ R2, R119, R2 ;  /* 0x0000000277027221 */ /* 0x000fe20000010000 */
[----:B--2---:R-:W-:Y:S01]  /*9e40*/  F2FP.BF16.PACK_AB R139, R3, R113 ;  /* 0x00000071038b723e */ /* 0x004fe200000010ff */
[----:B------:R-:W-:Y:S02]  /*9e50*/  FADD.FTZ R0, R143, R0 ;  /* 0x000000008f007221 */ /* 0x000fe40000010000 */
[C---:B------:R-:W-:Y:S01]  /*9e60*/  HMMA.16816.F32.BF16 R32, R68.reuse, R86, R32 ;  /* 0x000000564420723c */ /* 0x040fe20000041820 */
[----:B------:R-:W2:Y:S03]  /*9e70*/  LDSM.16.MT88.4 R84, [R192+0x3000] ;  /* 0x00300000c054783b */ /* 0x000ea60000004200 */
[----:B------:R-:W-:Y:S02]  /*9e80*/  FADD.FTZ R2, R117, R2 ;  /* 0x0000000275027221 */ /* 0x000fe40000010000 */
[----:B------:R-:W-:Y:S02]  /*9e90*/  FADD.FTZ R0, R113, R0 ;  /* 0x0000000071007221 */ /* 0x000fe40000010000 */
[C---:B------:R-:W-:Y:S01]  /*9ea0*/  HMMA.16816.F32.BF16 R36, R68.reuse, R88, R36 ;  /* 0x000000584424723c */ /* 0x040fe20000041824 */
[----:B------:R-:W-:Y:S03]  /*9eb0*/  LDSM.16.MT88.4 R100, [R193+0x6800] ;  /* 0x00680000c164783b */ /* 0x000fe60000004200 */
[----:B------:R-:W-:Y:S02]  /*9ec0*/  FADD.FTZ R3, R3, R0 ;  /* 0x0000000003037221 */ /* 0x000fe40000010000 */
[----:B------:R-:W-:Y:S02]  /*9ed0*/  FADD.FTZ R2, R163, R2 ;  /* 0x00000002a3027221 */ /* 0x000fe40000010000 */
[C---:B------:R-:W-:Y:S01]  /*9ee0*/  HMMA.16816.F32.BF16 R40, R68.reuse, R90, R40 ;  /* 0x0000005a4428723c */ /* 0x040fe20000041828 */
[----:B------:R-:W3:Y:S03]  /*9ef0*/  LDSM.16.MT88.4 R88, [R194+0x3000] ;  /* 0x00300000c258783b */ /* 0x000ee60000004200 */
[----:B------:R-:W-:Y:S02]  /*9f00*/  FADD.FTZ R2, R111, R2 ;  /* 0x000000026f027221 */ /* 0x000fe40000010000 */
[----:B------:R-:W-:Y:S02]  /*9f10*/  IMAD.MOV.U32 R113, RZ, RZ, R112 ;  /* 0x000000ffff717224 */ /* 0x000fe400078e0070 */
[C---:B------:R-:W-:Y:S01]  /*9f20*/  HMMA.16816.F32.BF16 R44, R68.reuse, R92, R44 ;  /* 0x0000005c442c723c */ /* 0x040fe2000004182c */
[----:B------:R-:W2:Y:S03]  /*9f30*/  LDSM.16.MT88.4 R108, [R192+0x6800] ;  /* 0x00680000c06c783b */ /* 0x000ea60000004200 */
        /* <DEDUP_REMOVED lines=9> */
[----:B------:R-:W-:Y:S04]  /*9fd0*/  HMMA.16816.F32.BF16 R64, R68, R82, R64 ;  /* 0x000000524440723c */ /* 0x000fe80000041840 */
[----:B------:R-:W-:Y:S04]  /*9fe0*/  FADD.FTZ R2, R233, R2 ;  /* 0x00000002e9027221 */ /* 0x000fe80000010000 */
[C---:B------:R-:W-:Y:S01]  /*9ff0*/  HMMA.16816.F32.BF16 R116, R136.reuse, R120, R4 ;  /* 0x000000788874723c */ /* 0x040fe20000041804 */
[----:B------:R-:W1:Y:S04]  /*a000*/  LDSM.16.MT88.4 R4, [R194+0x6800] ;  /* 0x00680000c204783b */ /* 0x000e680000004200 */
[----:B------:R-:W-:Y:S03]  /*a010*/  FADD.FTZ R2, R218, R2 ;  /* 0x00000002da027221 */ /* 0x000fe60000010000 */
[C---:B------:R-:W-:Y:S01]  /*a020*/  HMMA.16816.F32.BF16 R120, R136.reuse, R122, R8 ;  /* 0x0000007a8878723c */ /* 0x040fe20000041808 */
[----:B------:R-:W4:Y:S03]  /*a030*/  LDL R8, [R1+0x3c] ;  /* 0x00003c0001087983 */ /* 0x000f260000100800 */
[----:B------:R-:W-:Y:S01]  /*a040*/  FADD.FTZ R2, R127, R2 ;  /* 0x000000027f027221 */ /* 0x000fe20000010000 */
[----:B------:R3:W-:Y:S03]  /*a050*/  STL [R1+0x20], R3 ;  /* 0x0000200301007387 */ /* 0x0007e60000100800 */
[C---:B-----5:R-:W-:Y:S04]  /*a060*/  HMMA.16816.F32.BF16 R68, R136.reuse, R72, R12 ;  /* 0x000000488844723c */ /* 0x060fe8000004180c */
[----:B------:R-:W-:Y:S04]  /*a070*/  FADD.FTZ R2, R161, R2 ;  /* 0x00000002a1027221 */ /* 0x000fe80000010000 */
[C---:B------:R-:W-:Y:S04]  /*a080*/  HMMA.16816.F32.BF16 R72, R136.reuse, R74, R16 ;  /* 0x0000004a8848723c */ /* 0x040fe80000041810 */
[----:B------:R-:W-:Y:S04]  /*a090*/  FADD.FTZ R2, R160, R2 ;  /* 0x00000002a0027221 */ /* 0x000fe80000010000 */
[C---:B--2---:R-:W-:Y:S04]  /*a0a0*/  HMMA.16816.F32.BF16 R76, R136.reuse, R84, R20 ;  /* 0x00000054884c723c */ /* 0x044fe80000041814 */
[----:B------:R-:W-:Y:S02]  /*a0b0*/  FADD.FTZ R2, R158, R2 ;  /* 0x000000029e027221 */ /* 0x000fe40000010000 */
[----:B---3--:R-:W-:Y:S02]  /*a0c0*/  IMAD.MOV.U32 R3, RZ, RZ, R114 ;  /* 0x000000ffff037224 */ /* 0x008fe400078e0072 */
        /* <DEDUP_REMOVED lines=21> */
[----:B------:R-:W-:Y:S02]  /*a220*/  FADD.FTZ R0, R115, R2 ;  /* 0x0000000273007221 */ /* 0x000fe40000010000 */
[----:B------:R-:W-:Y:S03]  /*a230*/  IMAD.MOV.U32 R115, RZ, RZ, R112 ;  /* 0x000000ffff737224 */ /* 0x000fe600078e0070 */
[----:B------:R1:W-:Y:S01]  /*a240*/  STL [R1+0x24], R0 ;  /* 0x0000240001007387 */ /* 0x0003e20000100800 */
[----:B----4-:R-:W-:Y:S02]  /*a250*/  ISETP.GT.AND P0, PT, R214, R8, PT ;  /* 0x00000008d600720c */ /* 0x010fe40003f04270 */
[----:B------:R-:W-:Y:S11]  /*a260*/  IMAD.MOV.U32 R214, RZ, RZ, R217 ;  /* 0x000000ffffd67224 */ /* 0x000ff600078e00d9 */
[----:B-1----:R-:W-:-:S05]  /*a270*/  @P0 BRA `(.L_x_1024) ;  /* 0xffffc45000000947 */ /* 0x002fca000383ffff */
.L_x_1019:
[----:B-1----:R-:W2:Y:S02]  /*a280*/  LDL R0, [R1+0x28] ;  /* 0x0000280001007983 */ /* 0x002ea40000100800 */
[----:B--2---:R-:W-:-:S13]  /*a290*/  ISETP.GE.AND P0, PT, R217, R0, PT ;  /* 0x00000000d900720c */ /* 0x004fda0003f06270 */
[----:B------:R-:W-:Y:S05]  /*a2a0*/  @!P0 BRA `(.L_x_1025) ;  /* 0x0000327000008947 */ /* 0x000fea0003800000 */
.L_x_1028:
[----:B------:R-:W2:Y:S01]  /*a2b0*/  LDL.64 R218, [R1+0x8] ;  /* 0x0000080001da7983 */ /* 0x000ea20000100a00 */
[----:B------:R-:W-:Y:S04]  /*a2c0*/  DEPBAR.LE SB0, 0x0 ;  /* 0x000080000000791a */ /* 0x000fe80000000000 */
[----:B------:R-:W3:Y:S01]  /*a2d0*/  LDL.64 R214, [R1] ;  /* 0x0000000001d67983 */ /* 0x000ee20000100a00 */
[----:B------:R-:W-:Y:S01]  /*a2e0*/  WARPSYNC 0xffffffff ;  /* 0xffffffff00007948 */ /* 0x000fe20003800000 */
[----:B-1----:R-:W-:Y:S01]  /*a2f0*/  SHF.R.S32.HI R0, RZ, 0x1f, R217 ;  /* 0x0000001fff007819 */ /* 0x002fe200000114d9 */
[C---:B------:R-:W-:Y:S01]  /*a300*/  IMAD.WIDE.U32 R28, R217.reuse, c[0x0][0x208], RZ ;  /* 0x00008200d91c7a25 */ /* 0x040fe200078e00ff */
[----:B------:R-:W-:Y:S01]  /*a310*/  ULDC.64 UR4, c[0x0][0x208] ;  /* 0x0000820000047ab9 */ /* 0x000fe20000000a00 */
[----:B------:R-:W4:Y:S01]  /*a320*/  LDL.64 R44, [R1+0x30] ;  /* 0x00003000012c7983 */ /* 0x000f220000100a00 */
[----:B------:R-:W-:Y:S01]  /*a330*/  UMOV UR9, 0x5 ;  /* 0x0000000500097882 */ /* 0x000fe20000000000 */
[----:B------:R-:W-:Y:S01]  /*a340*/  IMAD R0, R0, c[0x0][0x208], RZ ;  /* 0x0000820000007a24 */ /* 0x000fe200078e02ff */
[----:B------:R-:W-:Y:S01]  /*a350*/  USHF.L.U32 UR8, UR4, 0x5, URZ ;  /* 0x0000000504087899 */ /* 0x000fe2000800063f */
[----:B------:R-:W-:Y:S01]  /*a360*/  BSSY B0, `(.L_x_1026) ;  /* 0x000011e000007945 */ /* 0x000fe20003800000 */
[----:B------:R-:W5:Y:S01]  /*a370*/  LDL R31, [R1+0x2c] ;  /* 0x00002c00011f7983 */ /* 0x000f620000100800 */
[----:B------:R-:W-:Y:S01]  /*a380*/  IMAD R0, R217, c[0x0][0x20c], R0 ;  /* 0x00008300d9007a24 */ /* 0x000fe200078e0200 */
[----:B------:R-:W-:Y:S02]  /*a390*/  USHF.L.U64.HI UR9, UR4, UR9, UR5 ;  /* 0x0000000904097299 */ /* 0x000fe40008010205 */
[----:B------:R-:W-:Y:S01]  /*a3a0*/  UIADD3 UR5, UP0, UR8, UR8, URZ ;  /* 0x0000000808057290 */ /* 0x000fe2000ff1e03f */
[----:B------:R-:W-:Y:S01]  /*a3b0*/  BAR.SYNC.DEFER_BLOCKING 0x0 ;  /* 0x0000000000007b1d */ /* 0x000fe20000010000 */
[----:B------:R-:W-:Y:S02]  /*a3c0*/  IMAD.IADD R0, R29, 0x1, R0 ;  /* 0x000000011d007824 */ /* 0x000fe400078e0200 */
[----:B------:R-:W-:Y:S01]  /*a3d0*/  IMAD.U32 R20, RZ, RZ, UR8 ;  /* 0x00000008ff147e24 */ /* 0x000fe2000f8e00ff */
[----:B------:R-:W-:Y:S01]  /*a3e0*/  UIADD3.X UR4, UR9, UR9, URZ, UP0, !UPT ;  /* 0x0000000909047290 */ /* 0x000fe200087fe43f */
[----:B------:R-:W-:Y:S02]  /*a3f0*/  IMAD R47, R0, 0x70, RZ ;  /* 0x00000070002f7824 */ /* 0x000fe400078e02ff */
[----:B------:R-:W-:Y:S04]  /*a400*/  IMAD.U32 R21, RZ, RZ, UR9 ;  /* 0x00000009ff157e24 */ /* 0x000fe8000f8e00ff */
[----:B------:R-:W-:Y:S01]  /*a410*/  IMAD.WIDE.U32 R20, R28, 0x70, R20 ;  /* 0x000000701c147825 */ /* 0x000fe200078e0014 */
[----:B------:R-:W1:Y:S05]  /*a420*/  LDSM.16.M88.4 R8, [R188] ;  /* 0x00000000bc08783b */ /* 0x000e6a0000000200 */
[----:B------:R-:W1:Y:S05]  /*a430*/  LDSM.16.M88.4 R16, [R188+0x800] ;  /* 0x00080000bc10783b */ /* 0x000e6a0000000200 */
[----:B------:R-:W2:Y:S05]  /*a440*/  LDSM.16.M88.4 R24, [R188+0x1000] ;  /* 0x00100000bc18783b */ /* 0x000eaa0000000200 */
[----:B------:R-:W5:Y:S05]  /*a450*/  LDL R112, [R1+0x28] ;  /* 0x0000280001707983 */ /* 0x000f6a0000100800 */
[----:B------:R-:W2:Y:S05]  /*a460*/  LDSM.16.M88.4 R32, [R188+0x1800] ;  /* 0x00180000bc20783b */ /* 0x000eaa0000000200 */
[----:B------:R-:W2:Y:S05]  /*a470*/  LDSM.16.M88.4 R40, [R188+0x2000] ;  /* 0x00200000bc28783b */ /* 0x000eaa0000000200 */
[----:B------:R-:W2:Y:S05]  /*a480*/  LDSM.16.M88.4 R48, [R188+0x2800] ;  /* 0x00280000bc30783b */ /* 0x000eaa0000000200 */
[----:B------:R-:W2:Y:S01]  /*a490*/  LDSM.16.M88.4 R56, [R188+0x3000] ;  /* 0x00300000bc38783b */ /* 0x000ea20000000200 */
[C---:B-1----:R-:W-:Y:S04]  /*a4a0*/  HMMA.16816.F32.BF16 R4, R128.reuse, R8, RZ ;  /* 0x000000088004723c */ /* 0x042fe800000418ff */
[----:B------:R-:W1:Y:S05]  /*a4b0*/  LDSM.16.M88.4 R136, [R195] ;  /* 0x00000000c388783b */ /* 0x000e6a0000000200 */
[----:B------:R-:W1:Y:S01]  /*a4c0*/  LDSM.16.M88.4 R140, [R204] ;  /* 0x00000000cc8c783b */ /* 0x000e620000000200 */
[C---:B------:R-:W-:Y:S04]  /*a4d0*/  HMMA.16816.F32.BF16 R8, R128.reuse, R10, RZ ;  /* 0x0000000a8008723c */ /* 0x040fe800000418ff */
[----:B------:R-:W1:Y:S04]  /*a4e0*/  LDSM.16.M88.4 R144, [R205] ;  /* 0x00000000cd90783b */ /* 0x000e680000000200 */
[C---:B------:R-:W-:Y:S01]  /*a4f0*/  HMMA.16816.F32.BF16 R12, R128.reuse, R16, RZ ;  /* 0x00000010800c723c */ /* 0x040fe200000418ff */
[----:B------:R-:W1:Y:S05]  /*a500*/  LDSM.16.M88.4 R148, [R206] ;  /* 0x00000000ce94783b */ /* 0x000e6a0000000200 */
[----:B------:R-:W1:Y:S02]  /*a510*/  LDSM.16.M88.4 R152, [R207] ;  /* 0x00000000cf98783b */ /* 0x000e640000000200 */
[C---:B------:R-:W-:Y:S03]  /*a520*/  HMMA.16816.F32.BF16 R16, R128.reuse, R18, RZ ;  /* 0x000000128010723c */ /* 0x040fe600000418ff */
[----:B------:R-:W1:Y:S05]  /*a530*/  LDSM.16.M88.4 R156, [R208] ;  /* 0x00000000d09c783b */ /* 0x000e6a0000000200 */
[----:B------:R-:W1:Y:S05]  /*a540*/  LDSM.16.M88.4 R160, [R209] ;  /* 0x00000000d1a0783b */ /* 0x000e6a0000000200 */
[----:B------:R-:W1:Y:S02]  /*a550*/  S2R R30, SR_TID.X ;  /* 0x00000000001e7919 */ /* 0x000e640000002100 */
[----:B-1----:R-:W-:Y:S01]  /*a560*/  ISETP.GT.AND P4, PT, R30, 0x7f, PT ;  /* 0x0000007f1e00780c */ /* 0x002fe20003f84270 */
[----:B--2---:R-:W-:Y:S01]  /*a570*/  IMAD.MOV.U32 R2, RZ, RZ, R218 ;  /* 0x000000ffff027224 */ /* 0x004fe200078e00da */
[----:B------:R-:W-:Y:S01]  /*a580*/  IADD3 R38, P1, R218, R20, RZ ;  /* 0x00000014da267210 */ /* 0x000fe20007f3e0ff */
[----:B---3--:R-:W-:Y:S04]  /*a590*/  IMAD.MOV.U32 R3, RZ, RZ, R215 ;  /* 0x000000ffff037224 */ /* 0x008fe800078e00d7 */
[----:B------:R-:W-:Y:S01]  /*a5a0*/  IMAD.WIDE.U32 R2, R28, 0x70, R2 ;  /* 0x000000701c027825 */ /* 0x000fe200078e0002 */
[----:B----4-:R-:W-:Y:S03]  /*a5b0*/  ISETP.GE.AND P5, PT, R44, c[0x0][0x1d4], PT ;  /* 0x000075002c007a0c */ /* 0x010fe60003fa6270 */
[----:B------:R-:W-:Y:S01]  /*a5c0*/  IMAD.IADD R0, R3, 0x1, R47 ;  /* 0x0000000103007824 */ /* 0x000fe200078e022f */
[C---:B------:R-:W-:Y:S01]  /*a5d0*/  LEA R36, P0, R2.reuse, c[0x0][0x1f8], 0x1 ;  /* 0x00007e0002247a11 */ /* 0x040fe200078008ff */
[----:B------:R-:W-:Y:S01]  /*a5e0*/  IMAD.U32 R3, RZ, RZ, UR4 ;  /* 0x00000004ff037e24 */ /* 0x000fe2000f8e00ff */
[----:B-----5:R-:W-:Y:S02]  /*a5f0*/  ISETP.GE.AND P6, PT, R31, c[0x0][0x1d4], PT ;  /* 0x000075001f007a0c */ /* 0x020fe40003fc6270 */
[----:B------:R-:W-:Y:S01]  /*a600*/  LEA.HI.X R37, R2, c[0x0][0x1fc], R0, 0x1, P0 ;  /* 0x00007f0002257a11 */ /* 0x000fe200000f0c00 */
[----:B------:R-:W-:Y:S01]  /*a610*/  IMAD.IADD R0, R47, 0x1, R21 ;  /* 0x000000012f007824 */ /* 0x000fe200078e0215 */
[----:B------:R-:W-:Y:S01]  /*a620*/  IADD3 R39, P0, R20, UR8, RZ ;  /* 0x0000000814277c10 */ /* 0x000fe2000ff1e0ff */
[----:B------:R-:W-:Y:S01]  /*a630*/  IMAD.U32 R2, RZ, RZ, UR5 ;  /* 0x00000005ff027e24 */ /* 0x000fe2000f8e00ff */
[C---:B------:R-:W-:Y:S01]  /*a640*/  HMMA.16816.F32.BF16 R20, R128.reuse, R24, RZ ;  /* 0x000000188014723c */ /* 0x040fe200000418ff */
[----:B------:R-:W-:Y:S01]  /*a650*/  @!PT LDS RZ, [RZ] ;  /* 0x00000000fffff984 */ /* 0x000fe20000000800 */
[----:B------:R-:W-:Y:S01]  /*a660*/  @!PT LDS RZ, [RZ] ;  /* 0x00000000fffff984 */ /* 0x000fe20000000800 */
[----:B------:R-:W-:Y:S01]  /*a670*/  @!PT LDS RZ, [RZ] ;  /* 0x00000000fffff984 */ /* 0x000fe20000000800 */
[----:B------:R1:W-:Y:S01]  /*a680*/  LDGSTS.E.BYPASS.LTC128B.128 [R216+0x100], [R36.64], !P5 ;  /* 0x0010000024d87fae */ /* 0x0003e2000e901d46 */
[----:B------:R-:W-:Y:S01]  /*a690*/  IADD3.X R44, R0, UR9, RZ, P0, !PT ;  /* 0x00000009002c7c10 */ /* 0x000fe200087fe4ff */
[----:B------:R-:W-:Y:S04]  /*a6a0*/  IMAD.WIDE.U32 R52, R28, 0x70, R2 ;  /* 0x000000701c347825 */ /* 0x000fe800078e0002 */
[----:B------:R1:W-:Y:S01]  /*a6b0*/  LDGSTS.E.BYPASS.LTC128B.128 [R216+0x3900], [R36.64+0x80], !P6 ;  /* 0x0390008024d87fae */ /* 0x0003e2000f101d46 */
[C---:B------:R-:W-:Y:S01]  /*a6c0*/  HMMA.16816.F32.BF16 R24, R128.reuse, R26, RZ ;  /* 0x0000001a8018723c */ /* 0x040fe200000418ff */
[----:B------:R-:W-:Y:S03]  /*a6d0*/  IMAD.X R3, R0, 0x1, R215, P1 ;  /* 0x0000000100037824 */ /* 0x000fe600008e06d7 */
[C---:B------:R-:W-:Y:S02]  /*a6e0*/  LEA R2, P1, R38.reuse, c[0x0][0x1f8], 0x1 ;  /* 0x00007e0026027a11 */ /* 0x040fe400078208ff */
[----:B------:R-:W-:Y:S02]  /*a6f0*/  IADD3 R0, P0, R39, R218, RZ ;  /* 0x000000da27007210 */ /* 0x000fe40007f1e0ff */
[C---:B------:R-:W-:Y:S01]  /*a700*/  HMMA.16816.F32.BF16 R28, R128.reuse, R32, RZ ;  /* 0x00000020801c723c */ /* 0x040fe200000418ff */
[----:B------:R-:W-:Y:S03]  /*a710*/  LEA.HI.X R3, R38, c[0x0][0x1fc], R3, 0x1, P1 ;  /* 0x00007f0026037a11 */ /* 0x000fe600008f0c03 */
[----:B------:R-:W-:Y:S02]  /*a720*/  LEA R54, P2, R0, c[0x0][0x1f8], 0x1 ;  /* 0x00007e0000367a11 */ /* 0x000fe400078408ff */
[----:B------:R2:W-:Y:S01]  /*a730*/  LDGSTS.E.BYPASS.LTC128B.128 [R216+0x1100], [R2.64], !P5 ;  /* 0x0110000002d87fae */ /* 0x0005e2000e901d46 */
[----:B------:R-:W-:Y:S01]  /*a740*/  IADD3 R45, P3, R218, R52, RZ ;  /* 0x00000034da2d7210 */ /* 0x000fe20007f7e0ff */
[C---:B------:R-:W-:Y:S03]  /*a750*/  HMMA.16816.F32.BF16 R32, R128.reuse, R34, RZ ;  /* 0x000000228020723c */ /* 0x040fe600000418ff */
[----:B------:R2:W-:Y:S01]  /*a760*/  LDGSTS.E.BYPASS.LTC128B.128 [R216+0x4900], [R2.64+0x80], !P6 ;  /* 0x0490008002d87fae */ /* 0x0005e2000f101d46 */
[----:B------:R-:W-:Y:S01]  /*a770*/  IADD3.X R47, R215, R47, R53, P3, !PT ;  /* 0x0000002fd72f7210 */ /* 0x000fe20001ffe435 */
[----:B-1----:R-:W-:Y:S01]  /*a780*/  IMAD.X R36, R44, 0x1, R215, P0 ;  /* 0x000000012c247824 */ /* 0x002fe200000e06d7 */
[----:B------:R-:W-:Y:S02]  /*a790*/  @!P4 IADD3 R46, P1, P0, R218, UR8, R39 ;  /* 0x00000008da2ecc10 */ /* 0x000fe4000f83e027 */
[----:B------:R-:W-:Y:S01]  /*a7a0*/  ISETP.GT.AND P3, PT, R217, R112, PT ;  /* 0x00000070d900720c */ /* 0x000fe20003f64270 */
[----:B------:R-:W-:Y:S03]  /*a7b0*/  IMAD.MOV.U32 R112, RZ, RZ, R114 ;  /* 0x000000ffff707224 */ /* 0x000fe600078e0072 */
[----:B------:R-:W-:Y:S02]  /*a7c0*/  LEA.HI.X R55, R0, c[0x0][0x1fc], R36, 0x1, P2 ;  /* 0x00007f0000377a11 */ /* 0x000fe400010f0c24 */
[C---:B------:R-:W-:Y:S01]  /*a7d0*/  HMMA.16816.F32.BF16 R36, R128.reuse, R40, RZ ;  /* 0x000000288024723c */ /* 0x040fe200000418ff */
[----:B------:R-:W-:Y:S02]  /*a7e0*/  @!P4 IADD3.X R0, R215, UR9, R44, P1, P0 ;  /* 0x00000009d700cc10 */ /* 0x000fe40008fe042c */
[C---:B------:R-:W-:Y:S01]  /*a7f0*/  LEA R52, P1, R45.reuse, c[0x0][0x1f8], 0x1 ;  /* 0x00007e002d347a11 */ /* 0x040fe200078208ff */
[----:B------:R1:W-:Y:S01]  /*a800*/  LDGSTS.E.BYPASS.LTC128B.128 [R216+0x2100], [R54.64], !P5 ;  /* 0x0210000036d87fae */ /* 0x0003e2000e901d46 */
[C---:B------:R-:W-:Y:S02]  /*a810*/  @!P4 LEA R214, P0, R46.reuse, c[0x0][0x1f8], 0x1 ;  /* 0x00007e002ed6ca11 */ /* 0x040fe400078008ff */
[----:B------:R-:W-:Y:S01]  /*a820*/  LEA.HI.X R53, R45, c[0x0][0x1fc], R47, 0x1, P1 ;  /* 0x00007f002d357a11 */ /* 0x000fe200008f0c2f */
[C---:B------:R-:W-:Y:S01]  /*a830*/  HMMA.16816.F32.BF16 R40, R128.reuse, R42, RZ ;  /* 0x0000002a8028723c */ /* 0x040fe200000418ff */
[----:B------:R-:W-:Y:S03]  /*a840*/  @!P4 LEA.HI.X R215, R46, c[0x0][0x1fc], R0, 0x1, P0 ;  /* 0x00007f002ed7ca11 */ /* 0x000fe600000f0c00 */
[----:B------:R1:W-:Y:S04]  /*a850*/  LDGSTS.E.BYPASS.LTC128B.128 [R216+0x5900], [R52.64+0x80], !P6 ;  /* 0x0590008034d87fae */ /* 0x0003e8000f101d46 */
[C---:B------:R-:W-:Y:S01]  /*a860*/  HMMA.16816.F32.BF16 R44, R128.reuse, R48, RZ ;  /* 0x00000030802c723c */ /* 0x040fe200000418ff */
[----:B------:R2:W-:Y:S05]  /*a870*/  @!P4 LDGSTS.E.BYPASS.LTC128B.128 [R216+0x3100], [R214.64], !P5 ;  /* 0x03100000d6d8cfae */ /* 0x0005ea000e901d46 */
[----:B------:R2:W-:Y:S02]  /*a880*/  @!P4 LDGSTS.E.BYPASS.LTC128B.128 [R216+0x6900], [R214.64+0x80], !P6 ;  /* 0x06900080d6d8cfae */ /* 0x0005e4000f101d46 */
[C---:B------:R-:W-:Y:S03]  /*a890*/  HMMA.16816.F32.BF16 R48, R128.reuse, R50, RZ ;  /* 0x000000328030723c */ /* 0x040fe600000418ff */
[----:B------:R-:W0:Y:S05]  /*a8a0*/  LDGDEPBAR ;  /* 0x00000000000079af */ /* 0x000e2a0000000000 */
[C---:B-1----:R-:W-:Y:S08]  /*a8b0*/  HMMA.16816.F32.BF16 R52, R128.reuse, R56, RZ ;  /* 0x000000388034723c */ /* 0x042ff000000418ff */
[----:B------:R-:W-:Y:S08]  /*a8c0*/  HMMA.16816.F32.BF16 R56, R128, R58, RZ ;  /* 0x0000003a8038723c */ /* 0x000ff000000418ff */
[C---:B------:R-:W-:Y:S08]  /*a8d0*/  HMMA.16816.F32.BF16 R4, R132.reuse, R136, R4 ;  /* 0x000000888404723c */ /* 0x040ff00000041804 */
[C---:B------:R-:W-:Y:S01]  /*a8e0*/  HMMA.16816.F32.BF16 R8, R132.reuse, R138, R8 ;  /* 0x0000008a8408723c */ /* 0x040fe20000041808 */
[----:B------:R-:W1:Y:S07]  /*a8f0*/  LDSM.16.M88.4 R136, [R190] ;  /* 0x00000000be88783b */ /* 0x000e6e0000000200 */
        /* <DEDUP_REMOVED lines=11> */
[----:B------:R-:W2:Y:S07]  /*a9b0*/  LDSM.16.M88.4 R152, [R190+0x2000] ;  /* 0x00200000be98783b */ /* 0x000eae0000000200 */
[C---:B------:R-:W-:Y:S08]  /*a9c0*/  HMMA.16816.F32.BF16 R44, R132.reuse, R156, R44 ;  /* 0x0000009c842c723c */ /* 0x040ff0000004182c */
[C---:B------:R-:W-:Y:S01]  /*a9d0*/  HMMA.16816.F32.BF16 R48, R132.reuse, R158, R48 ;  /* 0x0000009e8430723c */ /* 0x040fe20000041830 */
[----:B------:R-:W2:Y:S07]  /*a9e0*/  LDSM.16.M88.4 R156, [R190+0x2800] ;  /* 0x00280000be9c783b */ /* 0x000eae0000000200 */
[C---:B------:R-:W-:Y:S08]  /*a9f0*/  HMMA.16816.F32.BF16 R52, R132.reuse, R160, R52 ;  /* 0x000000a08434723c */ /* 0x040ff00000041834 */
[----:B------:R-:W-:Y:S01]  /*aa00*/  HMMA.16816.F32.BF16 R56, R132, R162, R56 ;  /* 0x000000a28438723c */ /* 0x000fe20000041838 */
[----:B------:R-:W2:Y:S07]  /*aa10*/  LDSM.16.M88.4 R160, [R190+0x3000] ;  /* 0x00300000bea0783b */ /* 0x000eae0000000200 */
[C---:B-1----:R-:W-:Y:S08]  /*aa20*/  HMMA.16816.F32.BF16 R4, R164.reuse, R136, R4 ;  /* 0x00000088a404723c */ /* 0x042ff00000041804 */
[C---:B------:R-:W-:Y:S01]  /*aa30*/  HMMA.16816.F32.BF16 R8, R164.reuse, R138, R8 ;  /* 0x0000008aa408723c */ /* 0x040fe20000041808 */
[----:B------:R-:W1:Y:S07]  /*aa40*/  LDSM.16.M88.4 R136, [R189] ;  /* 0x00000000bd88783b */ /* 0x000e6e0000000200 */
        /* <DEDUP_REMOVED lines=54> */
[C---:B------:R-:W-:Y:S08]  /*adb0*/  HMMA.16816.F32.BF16 R44, R172.reuse, R156, R44 ;  /* 0x0000009cac2c723c */ /* 0x040ff0000004182c */
[C---:B------:R-:W-:Y:S01]  /*adc0*/  HMMA.16816.F32.BF16 R48, R172.reuse, R158, R48 ;  /* 0x0000009eac30723c */ /* 0x040fe20000041830 */
[----:B------:R-:W2:Y:S07]  /*add0*/  LDSM.16.M88.4 R156, [R201] ;  /* 0x00000000c99c783b */ /* 0x000eae0000000200 */
[C---:B------:R-:W-:Y:S08]  /*ade0*/  HMMA.16816.F32.BF16 R52, R172.reuse, R160, R52 ;  /* 0x000000a0ac34723c */ /* 0x040ff00000041834 */
[----:B------:R-:W-:Y:S01]  /*adf0*/  HMMA.16816.F32.BF16 R56, R172, R162, R56 ;  /* 0x000000a2ac38723c */ /* 0x000fe20000041838 */
[----:B------:R-:W2:Y:S07]  /*ae00*/  LDSM.16.M88.4 R160, [R202] ;  /* 0x00000000caa0783b */ /* 0x000eae0000000200 */
        /* <DEDUP_REMOVED lines=41> */
[----:B------:R-:W2:Y:S01]  /*b0a0*/  LDSM.16.M88.4 R160, [R189+0x6800] ;  /* 0x00680000bda0783b */ /* 0x000ea20000000200 */
[----:B------:R-:W-:Y:S04]  /*b0b0*/  DEPBAR.LE SB0, 0x0 ;  /* 0x000080000000791a */ /* 0x000fe80000000000 */
[----:B------:R-:W-:Y:S02]  /*b0c0*/  BAR.SYNC.DEFER_BLOCKING 0x0 ;  /* 0x0000000000007b1d */ /* 0x000fe40000010000 */
[C---:B-1----:R-:W-:Y:S08]  /*b0d0*/  HMMA.16816.F32.BF16 R4, R184.reuse, R136, R4 ;  /* 0x00000088b804723c */ /* 0x042ff00000041804 */
[C---:B------:R-:W-:Y:S08]  /*b0e0*/  HMMA.16816.F32.BF16 R8, R184.reuse, R138, R8 ;  /* 0x0000008ab808723c */ /* 0x040ff00000041808 */
[C---:B---3--:R-:W-:Y:S08]  /*b0f0*/  HMMA.16816.F32.BF16 R12, R184.reuse, R140, R12 ;  /* 0x0000008cb80c723c */ /* 0x048ff0000004180c */
[C---:B------:R-:W-:Y:S07]  /*b100*/  HMMA.16816.F32.BF16 R16, R184.reuse, R142, R16 ;  /* 0x0000008eb810723c */ /* 0x040fee0000041810 */
[----:B------:R-:W-:Y:S01]  /*b110*/  P2R R142, PR, RZ, 0x8 ;  /* 0x00000008ff8e7803 */ /* 0x000fe20000000000 */
[C---:B----4-:R-:W-:Y:S08]  /*b120*/  HMMA.16816.F32.BF16 R20, R184.reuse, R144, R20 ;  /* 0x00000090b814723c */ /* 0x050ff00000041814 */
[C---:B------:R-:W-:Y:S08]  /*b130*/  HMMA.16816.F32.BF16 R24, R184.reuse, R146, R24 ;  /* 0x00000092b818723c */ /* 0x040ff00000041818 */
[C---:B-----5:R-:W-:Y:S08]  /*b140*/  HMMA.16816.F32.BF16 R28, R184.reuse, R148, R28 ;  /* 0x00000094b81c723c */ /* 0x060ff0000004181c */
[C---:B------:R-:W-:Y:S08]  /*b150*/  HMMA.16816.F32.BF16 R32, R184.reuse, R150, R32 ;  /* 0x00000096b820723c */ /* 0x040ff00000041820 */
[C---:B--2---:R-:W-:Y:S08]  /*b160*/  HMMA.16816.F32.BF16 R36, R184.reuse, R152, R36 ;  /* 0x00000098b824723c */ /* 0x044ff00000041824 */
[C---:B------:R-:W-:Y:S08]  /*b170*/  HMMA.16816.F32.BF16 R40, R184.reuse, R154, R40 ;  /* 0x0000009ab828723c */ /* 0x040ff00000041828 */
[C---:B------:R-:W-:Y:S08]  /*b180*/  HMMA.16816.F32.BF16 R44, R184.reuse, R156, R44 ;  /* 0x0000009cb82c723c */ /* 0x040ff0000004182c */
[C---:B------:R-:W-:Y:S08]  /*b190*/  HMMA.16816.F32.BF16 R48, R184.reuse, R158, R48 ;  /* 0x0000009eb830723c */ /* 0x040ff00000041830 */
[C---:B------:R-:W-:Y:S08]  /*b1a0*/  HMMA.16816.F32.BF16 R52, R184.reuse, R160, R52 ;  /* 0x000000a0b834723c */ /* 0x040ff00000041834 */
[----:B------:R-:W-:Y:S01]  /*b1b0*/  HMMA.16816.F32.BF16 R56, R184, R162, R56 ;  /* 0x000000a2b838723c */ /* 0x000fe20000041838 */
[----:B------:R-:W-:Y:S07]  /*b1c0*/  @!UPT UIADD3 URZ, URZ, URZ, URZ ;  /* 0x0000003f3f3ff290 */ /* 0x000fee000fffe03f */
[----:B------:R-:W-:-:S11]  /*b1d0*/  @!P3 BRA `(.L_x_1027) ;  /* 0x000003600000b947 */ /* 0x000fd60003800000 */
[----:B------:R-:W-:Y:S01]  /*b1e0*/  IADD3 R0, R217, -0x1, RZ ;  /* 0xffffffffd9007810 */ /* 0x000fe20007ffe0ff */
[----:B------:R-:W2:Y:S01]  /*b1f0*/  LDL.64 R222, [R1+0x18] ;  /* 0x0000180001de7983 */ /* 0x000ea20000100a00 */
[C---:B------:R-:W-:Y:S02]  /*b200*/  ISETP.GE.AND P2, PT, R220.reuse, 0x21, PT ;  /* 0x00000021dc00780c */ /* 0x040fe40003f46270 */
[----:B------:R-:W-:Y:S01]  /*b210*/  SHF.R.S32.HI R2, RZ, 0x1f, R0 ;  /* 0x0000001fff027819 */ /* 0x000fe20000011400 */
[----:B------:R-:W3:Y:S01]  /*b220*/  LDL.64 R218, [R1+0x10] ;  /* 0x0000100001da7983 */ /* 0x000ee20000100a00 */
[C---:B------:R-:W-:Y:S02]  /*b230*/  ISETP.GE.AND P1, PT, R220.reuse, 0x41, PT ;  /* 0x00000041dc00780c */ /* 0x040fe40003f26270 */
[----:B------:R-:W-:Y:S01]  /*b240*/  ISETP.GE.AND P3, PT, R220, 0x1, PT ;  /* 0x00000001dc00780c */ /* 0x000fe20003f66270 */
[----:B------:R-:W-:Y:S02]  /*b250*/  IMAD R115, R2, c[0x0][0x1e0], RZ ;  /* 0x0000780002737a24 */ /* 0x000fe400078e02ff */
[C---:B------:R-:W-:Y:S04]  /*b260*/  IMAD.WIDE.U32 R2, R0.reuse, c[0x0][0x1e0], RZ ;  /* 0x0000780000027a25 */ /* 0x040fe800078e00ff */
[----:B------:R-:W-:Y:S02]  /*b270*/  IMAD R0, R0, c[0x0][0x1e4], R115 ;  /* 0x0000790000007a24 */ /* 0x000fe400078e0273 */
[----:B------:R-:W-:Y:S02]  /*b280*/  @P2 IMAD.MOV.U32 R115, RZ, RZ, c[0x0][0x1e0] ;  /* 0x00007800ff732624 */ /* 0x000fe400078e00ff */
[----:B------:R-:W-:Y:S02]  /*b290*/  IMAD.IADD R0, R3, 0x1, R0 ;  /* 0x0000000103007824 */ /* 0x000fe400078e0200 */
[----:B------:R-:W-:Y:S04]  /*b2a0*/  IMAD.WIDE.U32 R2, R2, 0x70, RZ ;  /* 0x0000007002027825 */ /* 0x000fe800078e00ff */
[----:B------:R-:W-:Y:S01]  /*b2b0*/  IMAD R0, R0, 0x70, RZ ;  /* 0x0000007000007824 */ /* 0x000fe200078e02ff */
[-C--:B------:R-:W-:Y:S01]  /*b2c0*/  @P2 LEA R137, P0, R115, R2.reuse, 0x5 ;  /* 0x0000000273892211 */ /* 0x080fe200078028ff */
        /* <DEDUP_REMOVED lines=8> */
[----:B---3--:R-:W-:Y:S01]  /*b350*/  @P3 IMAD.X R115, R3, 0x1, R219, P0 ;  /* 0x0000000103733824 */ /* 0x008fe200000e06db */
        /* <DEDUP_REMOVED lines=30> */
.L_x_1027:
[----:B------:R-:W-:Y:S05]  /*b540*/  BSYNC B0 ;  /* 0x0000000000007941 */ /* 0x000fea0003800000 */
.L_x_1026:
        /* <DEDUP_REMOVED lines=11> */
[----:B------:R-:W2:Y:S01]  /*b600*/  LDL.LU R229, [R1+0x24] ;  /* 0x0000240001e57983 */ /* 0x000ea20000300800 */
[----:B------:R-:W-:Y:S02]  /*b610*/  FMNMX.FTZ R2, R14, R2, !PT ;  /* 0x000000020e027209 */ /* 0x000fe40007810000 */
[----:B------:R-:W-:Y:S01]  /*b620*/  FMNMX.FTZ R0, R13, R0, !PT ;  /* 0x000000000d007209 */ /* 0x000fe20007810000 */
[----:B------:R-:W3:Y:S01]  /*b630*/  LDL.LU R228, [R1+0x20] ;  /* 0x0000200001e47983 */ /* 0x000ee20000300800 */
        /* <DEDUP_REMOVED lines=41> */
[----:B------:R-:W-:Y:S02]  /*b8d0*/  ISETP.NE.AND P0, PT, R142, RZ, PT ;  /* 0x000000ff8e00720c */ /* 0x000fe40003f05270 */
[----:B------:R-:W-:Y:S01]  /*b8e0*/  FMNMX.FTZ R3, R56, R0, !PT ;  /* 0x0000000038037209 */ /* 0x000fe20007810000 */
[----:B------:R-:W-:Y:S01]  /*b8f0*/  LDSM.16.MT88.4 R140, [R193] ;  /* 0x00000000c18c783b */ /* 0x000fe20000004200 */
[----:B------:R-:W-:Y:S02]  /*b900*/  FMNMX.FTZ R0, R55, R2, !PT ;  /* 0x0000000237007209 */ /* 0x000fe40007810000 */
[----:B------:R-:W-:Y:S02]  /*b910*/  FMNMX.FTZ R3, R57, R3, !PT ;  /* 0x0000000339037209 */ /* 0x000fe40007810000 */
[----:B------:R-:W-:Y:S02]  /*b920*/  FMNMX.FTZ R0, R58, R0, !PT ;  /* 0x000000003a007209 */ /* 0x000fe40007810000 */
[----:B------:R-:W-:Y:S01]  /*b930*/  IADD3 R217, R217, -0x1, RZ ;  /* 0xffffffffd9d97810 */ /* 0x000fe20007ffe0ff */
[----:B------:R-:W1:Y:S01]  /*b940*/  SHFL.BFLY PT, R114, R3, 0x2, 0x1f ;  /* 0x0c401f0003727f89 */ /* 0x000e6200000e0000 */
[----:B------:R-:W-:Y:S07]  /*b950*/  FMNMX.FTZ R0, R59, R0, !PT ;  /* 0x000000003b007209 */ /* 0x000fee0007810000 */
[----:B------:R-:W4:Y:S01]  /*b960*/  SHFL.BFLY PT, R2, R0, 0x2, 0x1f ;  /* 0x0c401f0000027f89 */ /* 0x000f2200000e0000 */
[----:B-1----:R-:W-:Y:S07]  /*b970*/  FMNMX.FTZ R114, R3, R114, !PT ;  /* 0x0000007203727209 */ /* 0x002fee0007810000 */
[----:B------:R-:W1:Y:S01]  /*b980*/  SHFL.BFLY PT, R115, R114, 0x1, 0x1f ;  /* 0x0c201f0072737f89 */ /* 0x000e6200000e0000 */
[----:B----4-:R-:W-:Y:S07]  /*b990*/  FMNMX.FTZ R0, R0, R2, !PT ;  /* 0x0000000200007209 */ /* 0x010fee0007810000 */
[----:B------:R-:W4:Y:S01]  /*b9a0*/  SHFL.BFLY PT, R3, R0, 0x1, 0x1f ;  /* 0x0c201f0000037f89 */ /* 0x000f2200000e0000 */
[----:B-1----:R-:W-:Y:S05]  /*b9b0*/  FMNMX.FTZ R114, R114, R115, !PT ;  /* 0x0000007372727209 */ /* 0x002fea0007810000 */
[----:B------:R-:W-:Y:S01]  /*b9c0*/  FADD.FTZ R2, -R114, R112 ;  /* 0x0000007072027221 */ /* 0x000fe20000010100 */
[----:B----4-:R-:W-:Y:S03]  /*b9d0*/  FMNMX.FTZ R3, R0, R3, !PT ;  /* 0x0000000300037209 */ /* 0x010fe60007810000 */
[----:B------:R-:W-:Y:S04]  /*b9e0*/  FMUL.FTZ R0, R2, c[0x0][0x2d0] ;  /* 0x0000b40002007a20 */ /* 0x000fe80000410000 */
[----:B------:R1:W4:Y:S01]  /*b9f0*/  MUFU.EX2 R2, R0 ;  /* 0x0000000000027308 */ /* 0x0003220000000800 */
[----:B------:R-:W-:Y:S04]  /*ba00*/  FMUL.FTZ R112, R3, c[0x0][0x2d0] ;  /* 0x0000b40003707a20 */ /* 0x000fe80000410000 */
        /* <DEDUP_REMOVED lines=12> */
[----:B-1----:R-:W-:Y:S02]  /*bad0*/  FADD.FTZ R0, -R3, R113 ;  /* 0x0000007103007221 */ /* 0x002fe40000010100 */
[----:B------:R-:W-:Y:S02]  /*bae0*/  FMUL.FTZ R113, R114, c[0x0][0x2d0] ;  /* 0x0000b40072717a20 */ /* 0x000fe40000410000 */
[----:B------:R-:W-:Y:S01]  /*baf0*/  FMUL.FTZ R0, R0, c[0x0][0x2d0] ;  /* 0x0000b40000007a20 */ /* 0x000fe20000410000 */
[----:B------:R-:W-:Y:S01]  /*bb00*/  MUFU.EX2 R214, R14 ;  /* 0x0000000e00d67308 */ /* 0x000fe20000000800 */
[--C-:B------:R-:W-:Y:S02]  /*bb10*/  FFMA.FTZ R4, R4, c[0x0][0x2d0], -R113.reuse ;  /* 0x0000b40004047a23 */ /* 0x100fe40000010871 */
[--C-:B------:R-:W-:Y:S02]  /*bb20*/  FFMA.FTZ R5, R5, c[0x0][0x2d0], -R113.reuse ;  /* 0x0000b40005057a23 */ /* 0x100fe40000010871 */
[C---:B----4-:R-:W-:Y:S02]  /*bb30*/  FMUL.FTZ R68, R2.reuse, R68 ;  /* 0x0000004402447220 */ /* 0x050fe40000410000 */
        /* <DEDUP_REMOVED lines=8> */
[----:B------:R-:W4:Y:S01]  /*bbc0*/  MUFU.EX2 R0, R0 ;  /* 0x0000000000007308 */ /* 0x000f220000000800 */
        /* <DEDUP_REMOVED lines=8> */
[--C-:B-1----:R-:W-:Y:S02]  /*bc50*/  FFMA.FTZ R4, R8, c[0x0][0x2d0], -R113.reuse ;  /* 0x0000b40008047a23 */ /* 0x102fe40000010871 */
[C---:B------:R-:W-:Y:S02]  /*bc60*/  FMUL.FTZ R8, R2.reuse, R120 ;  /* 0x0000007802087220 */ /* 0x040fe40000410000 */
[C---:B------:R-:W-:Y:S01]  /*bc70*/  FMUL.FTZ R93, R2.reuse, R93 ;  /* 0x0000005d025d7220 */ /* 0x040fe20000410000 */
[----:B------:R1:W-:Y:S01]  /*bc80*/  MUFU.EX2 R227, R4 ;  /* 0x0000000400e37308 */ /* 0x0003e20000000800 */
[C---:B------:R-:W-:Y:S02]  /*bc90*/  FMUL.FTZ R96, R2.reuse, R96 ;  /* 0x0000006002607220 */ /* 0x040fe40000410000 */
[----:B------:R-:W-:Y:S02]  /*bca0*/  FMUL.FTZ R97, R2, R97 ;  /* 0x0000006102617220 */ /* 0x000fe40000410000 */
[C---:B----4-:R-:W-:Y:S02]  /*bcb0*/  FMUL.FTZ R6, R0.reuse, R118 ;  /* 0x0000007600067220 */ /* 0x050fe40000410000 */
[C---:B------:R-:W-:Y:S02]  /*bcc0*/  FMUL.FTZ R7, R0.reuse, R119 ;  /* 0x0000007700077220 */ /* 0x040fe40000410000 */
[C---:B------:R-:W-:Y:S01]  /*bcd0*/  FMUL.FTZ R70, R0.reuse, R70 ;  /* 0x0000004600467220 */ /* 0x040fe20000410000 */
[----:B------:R4:W-:Y:S01]  /*bce0*/  MUFU.EX2 R218, R12 ;  /* 0x0000000c00da7308 */ /* 0x0009e20000000800 */
[C---:B------:R-:W-:Y:S02]  /*bcf0*/  FMUL.FTZ R71, R0.reuse, R71 ;  /* 0x0000004700477220 */ /* 0x040fe40000410000 */
[----:B------:R-:W-:Y:S02]  /*bd00*/  FMUL.FTZ R74, R0, R74 ;  /* 0x0000004a004a7220 */ /* 0x000fe40000410000 */
[----:B-----5:R-:W-:Y:S01]  /*bd10*/  FMUL.FTZ R5, R2, R117 ;  /* 0x0000007502057220 */ /* 0x020fe20000410000 */
[----:B------:R-:W-:Y:S01]  /*bd20*/  F2FP.BF16.PACK_AB R117, R219, R221 ;  /* 0x000000dddb75723e */ /* 0x000fe200000010ff */
[C---:B------:R-:W-:Y:S02]  /*bd30*/  FMUL.FTZ R75, R0.reuse, R75 ;  /* 0x0000004b004b7220 */ /* 0x040fe40000410000 */
[C---:B------:R-:W-:Y:S01]  /*bd40*/  FMUL.FTZ R78, R0.reuse, R78 ;  /* 0x0000004e004e7220 */ /* 0x040fe20000410000 */
[----:B------:R5:W-:Y:S01]  /*bd50*/  MUFU.EX2 R215, R13 ;  /* 0x0000000d00d77308 */ /* 0x000be20000000800 */
[C---:B------:R-:W-:Y:S02]  /*bd60*/  FMUL.FTZ R79, R0.reuse, R79 ;  /* 0x0000004f004f7220 */ /* 0x040fe40000410000 */
[----:B------:R-:W-:Y:S02]  /*bd70*/  FMUL.FTZ R82, R0, R82 ;  /* 0x0000005200527220 */ /* 0x000fe40000410000 */
[--C-:B-1----:R-:W-:Y:S02]  /*bd80*/  FFMA.FTZ R4, R9, c[0x0][0x2d0], -R113.reuse ;  /* 0x0000b40009047a23 */ /* 0x102fe40000010871 */
[----:B------:R-:W-:Y:S02]  /*bd90*/  FMUL.FTZ R9, R2, R121 ;  /* 0x0000007902097220 */ /* 0x000fe40000410000 */
[C---:B------:R-:W-:Y:S01]  /*bda0*/  FMUL.FTZ R83, R0.reuse, R83 ;  /* 0x0000005300537220 */ /* 0x040fe20000410000 */
[----:B------:R-:W1:Y:S01]  /*bdb0*/  MUFU.EX2 R226, R4 ;  /* 0x0000000400e27308 */ /* 0x000e620000000800 */
        /* <DEDUP_REMOVED lines=9> */
[C---:B----4-:R-:W-:Y:S02]  /*be50*/  FMUL.FTZ R12, R2.reuse, R124 ;  /* 0x0000007c020c7220 */ /* 0x050fe40000410000 */
[----:B-----5:R-:W-:Y:S01]  /*be60*/  FMUL.FTZ R13, R2, R125 ;  /* 0x0000007d020d7220 */ /* 0x020fe20000410000 */
[----:B------:R-:W-:Y:S01]  /*be70*/  MUFU.EX2 R160, R18 ;  /* 0x0000001200a07308 */ /* 0x000fe20000000800 */
[----:B------:R-:W-:Y:S02]  /*be80*/  FMUL.FTZ R14, R0, R126 ;  /* 0x0000007e000e7220 */ /* 0x000fe40000410000 */
[----:B------:R-:W-:Y:S01]  /*be90*/  FMUL.FTZ R100, R2, R100 ;  /* 0x0000006402647220 */ /* 0x000fe20000410000 */
[----:B-1----:R-:W-:Y:S01]  /*bea0*/  F2FP.BF16.PACK_AB R118, R226, R227 ;  /* 0x000000e3e276723e */ /* 0x002fe200000010ff */
[--C-:B------:R-:W-:Y:S02]  /*beb0*/  FFMA.FTZ R4, R10, c[0x0][0x2d0], -R112.reuse ;  /* 0x0000b4000a047a23 */ /* 0x100fe40000010870 */
[----:B------:R-:W-:Y:S02]  /*bec0*/  FMUL.FTZ R10, R0, R122 ;  /* 0x0000007a000a7220 */ /* 0x000fe40000410000 */
[----:B------:R-:W-:Y:S01]  /*bed0*/  FMUL.FTZ R101, R2, R101 ;  /* 0x0000006502657220 */ /* 0x000fe20000410000 */
[----:B------:R1:W-:Y:S01]  /*bee0*/  MUFU.EX2 R225, R4 ;  /* 0x0000000400e17308 */ /* 0x0003e20000000800 */
[C---:B------:R-:W-:Y:S02]  /*bef0*/  FMUL.FTZ R102, R0.reuse, R102 ;  /* 0x0000006600667220 */ /* 0x040fe40000410000 */
[C---:B------:R-:W-:Y:S02]  /*bf00*/  FMUL.FTZ R103, R0.reuse, R103 ;  /* 0x0000006700677220 */ /* 0x040fe40000410000 */
[----:B--2---:R-:W-:Y:S02]  /*bf10*/  FMUL.FTZ R15, R0, R127 ;  /* 0x0000007f000f7220 */ /* 0x004fe40000410000 */
[----:B------:R-:W-:Y:S01]  /*bf20*/  LDSM.16.MT88.4 R124, [R194+0x3800] ;  /* 0x00380000c27c783b */ /* 0x000fe20000004200 */
[C---:B------:R-:W-:Y:S02]  /*bf30*/  FMUL.FTZ R104, R2.reuse, R104 ;  /* 0x0000006802687220 */ /* 0x040fe40000410000 */
[----:B------:R-:W-:Y:S01]  /*bf40*/  FMUL.FTZ R105, R2, R105 ;  /* 0x0000006902697220 */ /* 0x000fe20000410000 */
[----:B------:R-:W2:Y:S01]  /*bf50*/  MUFU.EX2 R159, R19 ;  /* 0x00000013009f7308 */ /* 0x000ea20000000800 */
[C---:B------:R-:W-:Y:S02]  /*bf60*/  FMUL.FTZ R106, R0.reuse, R106 ;  /* 0x0000006a006a7220 */ /* 0x040fe40000410000 */
[----:B------:R-:W-:Y:S02]  /*bf70*/  FMUL.FTZ R107, R0, R107 ;  /* 0x0000006b006b7220 */ /* 0x000fe40000410000 */
[--C-:B------:R-:W-:Y:S02]  /*bf80*/  FFMA.FTZ R16, R16, c[0x0][0x2d0], -R113.reuse ;  /* 0x0000b40010107a23 */ /* 0x100fe40000010871 */
[--C-:B------:R-:W-:Y:S02]  /*bf90*/  FFMA.FTZ R17, R17, c[0x0][0x2d0], -R113.reuse ;  /* 0x0000b40011117a23 */ /* 0x100fe40000010871 */
[C---:B------:R-:W-:Y:S01]  /*bfa0*/  FMUL.FTZ R108, R2.reuse, R108 ;  /* 0x0000006c026c7220 */ /* 0x040fe20000410000 */
[----:B------:R4:W-:Y:S01]  /*bfb0*/  MUFU.EX2 R162, R16 ;  /* 0x0000001000a27308 */ /* 0x0009e20000000800 */
[----:B------:R-:W-:Y:S02]  /*bfc0*/  FMUL.FTZ R109, R2, R109 ;  /* 0x0000006d026d7220 */ /* 0x000fe40000410000 */
[--C-:B-1----:R-:W-:Y:S02]  /*bfd0*/  FFMA.FTZ R4, R11, c[0x0][0x2d0], -R112.reuse ;  /* 0x0000b4000b047a23 */ /* 0x102fe40000010870 */
[C---:B------:R-:W-:Y:S02]  /*bfe0*/  FMUL.FTZ R11, R0.reuse, R123 ;  /* 0x0000007b000b7220 */ /* 0x040fe40000410000 */
[----:B------:R-:W1:Y:S01]  /*bff0*/  LDSM.16.MT88.4 R120, [R196] ;  /* 0x00000000c478783b */ /* 0x000e620000004200 */
[C---:B------:R-:W-:Y:S02]  /*c000*/  FMUL.FTZ R110, R0.reuse, R110 ;  /* 0x0000006e006e7220 */ /* 0x040fe40000410000 */
[----:B------:R-:W5:Y:S01]  /*c010*/  MUFU.EX2 R224, R4 ;  /* 0x0000000400e07308 */ /* 0x000f620000000800 */
[----:B------:R-:W-:Y:S02]  /*c020*/  FMUL.FTZ R111, R0, R111 ;  /* 0x0000006f006f7220 */ /* 0x000fe40000410000 */
[C---:B------:R-:W-:Y:S01]  /*c030*/  FMUL.FTZ R60, R2.reuse, R60 ;  /* 0x0000003c023c7220 */ /* 0x040fe20000410000 */
[----:B--2---:R-:W-:Y:S01]  /*c040*/  F2FP.BF16.PACK_AB R19, R159, R160 ;  /* 0x000000a09f13723e */ /* 0x004fe200000010ff */
[----:B------:R-:W-:Y:S02]  /*c050*/  FMUL.FTZ R61, R2, R61 ;  /* 0x0000003d023d7220 */ /* 0x000fe40000410000 */
[C---:B------:R-:W-:Y:S02]  /*c060*/  FMUL.FTZ R62, R0.reuse, R62 ;  /* 0x0000003e003e7220 */ /* 0x040fe40000410000 */
[----:B------:R-:W-:Y:S01]  /*c070*/  FMUL.FTZ R63, R0, R63 ;  /* 0x0000003f003f7220 */ /* 0x000fe20000410000 */
[----:B------:R2:W1:Y:S01]  /*c080*/  MUFU.EX2 R161, R17 ;  /* 0x0000001100a17308 */ /* 0x0004620000000800 */
[C---:B------:R-:W-:Y:S02]  /*c090*/  FMUL.FTZ R64, R2.reuse, R64 ;  /* 0x0000004002407220 */ /* 0x040fe40000410000 */
[----:B------:R-:W-:Y:S01]  /*c0a0*/  FMUL.FTZ R65, R2, R65 ;  /* 0x0000004102417220 */ /* 0x000fe20000410000 */
[----:B----4-:R-:W-:Y:S01]  /*c0b0*/  F2FP.BF16.PACK_AB R16, R215, R218 ;  /* 0x000000dad710723e */ /* 0x010fe200000010ff */
[C---:B------:R-:W-:Y:S02]  /*c0c0*/  FMUL.FTZ R66, R0.reuse, R66 ;  /* 0x0000004200427220 */ /* 0x040fe40000410000 */
        /* <DEDUP_REMOVED lines=10> */
[----:B------:R-:W-:Y:S01]  /*c170*/  MUFU.EX2 R157, R21 ;  /* 0x00000015009d7308 */ /* 0x000fe20000000800 */
[----:B------:R-:W-:Y:S02]  /*c180*/  FFMA.FTZ R39, R39, c[0x0][0x2d0], -R112 ;  /* 0x0000b40027277a23 */ /* 0x000fe40000010870 */
[C---:B------:R-:W-:Y:S05]  /*c190*/  HMMA.16816.F32.BF16 R4, R116.reuse, R136, R4 ;  /* 0x000000887404723c */ /* 0x040fea0000041804 */
[----:B--2---:R-:W-:Y:S01]  /*c1a0*/  F2FP.BF16.PACK_AB R17, R163, R214 ;  /* 0x000000d6a311723e */ /* 0x004fe200000010ff */
[----:B------:R-:W-:Y:S01]  /*c1b0*/  FFMA.FTZ R28, R28, c[0x0][0x2d0], -R113 ;  /* 0x0000b4001c1c7a23 */ /* 0x000fe20000010871 */
[----:B------:R-:W-:Y:S01]  /*c1c0*/  MUFU.EX2 R155, R23 ;  /* 0x00000017009b7308 */ /* 0x000fe20000000800 */
[C---:B------:R-:W-:Y:S01]  /*c1d0*/  HMMA.16816.F32.BF16 R8, R116.reuse, R138, R8 ;  /* 0x0000008a7408723c */ /* 0x040fe20000041808 */
[----:B------:R-:W2:Y:S03]  /*c1e0*/  LDSM.16.MT88.4 R136, [R191+0x3800] ;  /* 0x00380000bf88783b */ /* 0x000ea60000004200 */
[----:B-1----:R-:W-:Y:S01]  /*c1f0*/  F2FP.BF16.PACK_AB R18, R161, R162 ;  /* 0x000000a2a112723e */ /* 0x002fe200000010ff */
[----:B------:R-:W-:Y:S02]  /*c200*/  FFMA.FTZ R2, R2, R229, R223 ;  /* 0x000000e502027223 */ /* 0x000fe400000100df */
[----:B---3--:R-:W-:Y:S01]  /*c210*/  FFMA.FTZ R0, R0, R228, R221 ;  /* 0x000000e400007223 */ /* 0x008fe200000100dd */
[C---:B------:R-:W-:Y:S01]  /*c220*/  HMMA.16816.F32.BF16 R68, R116.reuse, R140, R68 ;  /* 0x0000008c7444723c */ /* 0x040fe20000041844 */
[----:B------:R-:W-:Y:S03]  /*c230*/  MUFU.EX2 R153, R25 ;  /* 0x0000001900997308 */ /* 0x000fe60000000800 */
[----:B------:R-:W-:Y:S02]  /*c240*/  FADD.FTZ R2, R222, R2 ;  /* 0x00000002de027221 */ /* 0x000fe40000010000 */
[----:B------:R-:W-:Y:S02]  /*c250*/  FADD.FTZ R0, R219, R0 ;  /* 0x00000000db007221 */ /* 0x000fe40000010000 */
[C---:B------:R-:W-:Y:S01]  /*c260*/  HMMA.16816.F32.BF16 R72, R116.reuse, R142, R72 ;  /* 0x0000008e7448723c */ /* 0x040fe20000041848 */
[----:B------:R-:W1:Y:S02]  /*c270*/  LDSM.16.MT88.4 R140, [R193+0x3800] ;  /* 0x00380000c18c783b */ /* 0x000e640000004200 */
[----:B------:R-:W-:Y:S01]  /*c280*/  MUFU.EX2 R152, R26 ;  /* 0x0000001a00987308 */ /* 0x000fe20000000800 */
[----:B------:R-:W-:Y:S02]  /*c290*/  FADD.FTZ R2, R227, R2 ;  /* 0x00000002e3027221 */ /* 0x000fe40000010000 */
[----:B------:R-:W-:Y:S02]  /*c2a0*/  FADD.FTZ R0, R225, R0 ;  /* 0x00000000e1007221 */ /* 0x000fe40000010000 */
[C---:B------:R-:W-:Y:S04]  /*c2b0*/  HMMA.16816.F32.BF16 R76, R116.reuse, R144, R76 ;  /* 0x00000090744c723c */ /* 0x040fe8000004184c */
[----:B------:R-:W-:Y:S01]  /*c2c0*/  FADD.FTZ R2, R226, R2 ;  /* 0x00000002e2027221 */ /* 0x000fe20000010000 */
[----:B------:R-:W-:Y:S01]  /*c2d0*/  MUFU.EX2 R151, R27 ;  /* 0x0000001b00977308 */ /* 0x000fe20000000800 */
[----:B------:R-:W-:Y:S02]  /*c2e0*/  FADD.FTZ R0, R224, R0 ;  /* 0x00000000e0007221 */ /* 0x000fe40000010000 */
[C---:B------:R-:W-:Y:S01]  /*c2f0*/  HMMA.16816.F32.BF16 R80, R116.reuse, R146, R80 ;  /* 0x000000927450723c */ /* 0x040fe20000041850 */
[----:B------:R-:W-:Y:S03]  /*c300*/  LDSM.16.MT88.4 R144, [R194+0x800] ;  /* 0x00080000c290783b */ /* 0x000fe60000004200 */
[----:B------:R-:W-:Y:S02]  /*c310*/  FADD.FTZ R2, R218, R2 ;  /* 0x00000002da027221 */ /* 0x000fe40000010000 */
[----:B------:R-:W-:Y:S01]  /*c320*/  FADD.FTZ R0, R214, R0 ;  /* 0x00000000d6007221 */ /* 0x000fe20000010000 */
[----:B------:R3:W4:Y:S01]  /*c330*/  MUFU.EX2 R158, R20 ;  /* 0x00000014009e7308 */ /* 0x0007220000000800 */
[C---:B------:R-:W-:Y:S04]  /*c340*/  HMMA.16816.F32.BF16 R84, R116.reuse, R120, R84 ;  /* 0x000000787454723c */ /* 0x040fe80000041854 */
[----:B------:R-:W-:Y:S02]  /*c350*/  FADD.FTZ R2, R215, R2 ;  /* 0x00000002d7027221 */ /* 0x000fe40000010000 */
[----:B------:R-:W-:Y:S02]  /*c360*/  FADD.FTZ R0, R163, R0 ;  /* 0x00000000a3007221 */ /* 0x000fe40000010000 */
[C---:B------:R-:W-:Y:S01]  /*c370*/  HMMA.16816.F32.BF16 R88, R116.reuse, R122, R88 ;  /* 0x0000007a7458723c */ /* 0x040fe20000041858 */
[----:B------:R-:W5:Y:S03]  /*c380*/  LDSM.16.MT88.4 R120, [R192+0x3800] ;  /* 0x00380000c078783b */ /* 0x000f660000004200 */
[----:B------:R-:W-:Y:S02]  /*c390*/  FADD.FTZ R2, R162, R2 ;  /* 0x00000002a2027221 */ /* 0x000fe40000010000 */
[----:B------:R-:W-:Y:S02]  /*c3a0*/  FADD.FTZ R0, R160, R0 ;  /* 0x00000000a0007221 */ /* 0x000fe40000010000 */
[C---:B--2---:R-:W-:Y:S04]  /*c3b0*/  HMMA.16816.F32.BF16 R92, R116.reuse, R136, R92 ;  /* 0x00000088745c723c */ /* 0x044fe8000004185c */
[----:B------:R-:W-:Y:S02]  /*c3c0*/  FADD.FTZ R2, R161, R2 ;  /* 0x00000002a1027221 */ /* 0x000fe40000010000 */
[----:B------:R-:W-:Y:S02]  /*c3d0*/  FADD.FTZ R0, R159, R0 ;  /* 0x000000009f007221 */ /* 0x000fe40000010000 */
[C---:B------:R-:W-:Y:S01]  /*c3e0*/  HMMA.16816.F32.BF16 R96, R116.reuse, R138, R96 ;  /* 0x0000008a7460723c */ /* 0x040fe20000041860 */
[----:B------:R-:W2:Y:S03]  /*c3f0*/  LDSM.16.MT88.4 R136, [R191+0x800] ;  /* 0x00080000bf88783b */ /* 0x000ea60000004200 */
[--C-:B---3--:R-:W-:Y:S02]  /*c400*/  FFMA.FTZ R20, R24, c[0x0][0x2d0], -R113.reuse ;  /* 0x0000b40018147a23 */ /* 0x108fe40000010871 */
[----:B----4-:R-:W-:Y:S02]  /*c410*/  FADD.FTZ R2, R158, R2 ;  /* 0x000000029e027221 */ /* 0x010fe40000010000 */
[C---:B-1----:R-:W-:Y:S01]  /*c420*/  HMMA.16816.F32.BF16 R12, R116.reuse, R140, R12 ;  /* 0x0000008c740c723c */ /* 0x042fe2000004180c */
[----:B------:R-:W-:Y:S01]  /*c430*/  LDSM.16.MT88.4 R24, [R192+0x1000] ;  /* 0x00100000c018783b */ /* 0x000fe20000004200 */
[----:B------:R-:W1:Y:S02]  /*c440*/  MUFU.EX2 R154, R20 ;  /* 0x00000014009a7308 */ /* 0x000e640000000800 */
[----:B------:R-:W-:Y:S02]  /*c450*/  FADD.FTZ R2, R157, R2 ;  /* 0x000000029d027221 */ /* 0x000fe40000010000 */
[----:B------:R-:W-:Y:S02]  /*c460*/  FADD.FTZ R0, R156, R0 ;  /* 0x000000009c007221 */ /* 0x000fe40000010000 */
[C---:B------:R-:W-:Y:S01]  /*c470*/  HMMA.16816.F32.BF16 R100, R116.reuse, R142, R100 ;  /* 0x0000008e7464723c */ /* 0x040fe20000041864 */
[----:B------:R-:W3:Y:S03]  /*c480*/  LDSM.16.MT88.4 R140, [R193+0x800] ;  /* 0x00080000c18c783b */ /* 0x000ee60000004200 */
[----:B------:R-:W-:Y:S04]  /*c490*/  FADD.FTZ R0, R155, R0 ;  /* 0x000000009b007221 */ /* 0x000fe80000010000 */
[----:B------:R-:W-:Y:S01]  /*c4a0*/  FADD.FTZ R0, R152, R0 ;  /* 0x0000000098007221 */ /* 0x000fe20000010000 */
[C---:B-----5:R-:W-:Y:S03]  /*c4b0*/  HMMA.16816.F32.BF16 R104, R116.reuse, R120, R104 ;  /* 0x000000787468723c */ /* 0x060fe60000041868 */
[----:B------:R-:W-:Y:S05]  /*c4c0*/  FADD.FTZ R0, R151, R0 ;  /* 0x0000000097007221 */ /* 0x000fea0000010000 */
[C---:B------:R-:W-:Y:S01]  /*c4d0*/  HMMA.16816.F32.BF16 R108, R116.reuse, R122, R108 ;  /* 0x0000007a746c723c */ /* 0x040fe2000004186c */
[----:B------:R-:W4:Y:S03]  /*c4e0*/  LDSM.16.MT88.4 R120, [R192+0x800] ;  /* 0x00080000c078783b */ /* 0x000f260000004200 */
[----:B-1----:R-:W-:Y:S04]  /*c4f0*/  FADD.FTZ R2, R154, R2 ;  /* 0x000000029a027221 */ /* 0x002fe80000010000 */
[C---:B------:R-:W-:Y:S01]  /*c500*/  HMMA.16816.F32.BF16 R60, R116.reuse, R124, R60 ;  /* 0x0000007c743c723c */ /* 0x040fe2000004183c */
[----:B------:R-:W-:Y:S03]  /*c510*/  LDSM.16.MT88.4 R20, [R192+0x4000] ;  /* 0x00400000c014783b */ /* 0x000fe60000004200 */
[----:B------:R-:W-:Y:S04]  /*c520*/  FADD.FTZ R2, R153, R2 ;  /* 0x0000000299027221 */ /* 0x000fe80000010000 */
[----:B------:R-:W-:Y:S01]  /*c530*/  HMMA.16816.F32.BF16 R64, R116, R126, R64 ;  /* 0x0000007e7440723c */ /* 0x000fe20000041840 */
[----:B------:R-:W1:Y:S07]  /*c540*/  LDSM.16.MT88.4 R116, [R191+0x4000] ;  /* 0x00400000bf74783b */ /* 0x000e6e0000004200 */
[C---:B--2---:R-:W-:Y:S01]  /*c550*/  HMMA.16816.F32.BF16 R4, R16.reuse, R136, R4 ;  /* 0x000000881004723c */ /* 0x044fe20000041804 */
[----:B------:R-:W2:Y:S07]  /*c560*/  LDSM.16.MT88.4 R124, [R193+0x4000] ;  /* 0x00400000c17c783b */ /* 0x000eae0000004200 */
[C---:B------:R-:W-:Y:S01]  /*c570*/  HMMA.16816.F32.BF16 R8, R16.reuse, R138, R8 ;  /* 0x0000008a1008723c */ /* 0x040fe20000041808 */
[----:B------:R-:W-:Y:S07]  /*c580*/  LDSM.16.MT88.4 R136, [R193+0x1000] ;  /* 0x00100000c188783b */ /* 0x000fee0000004200 */
[C---:B---3--:R-:W-:Y:S08]  /*c590*/  HMMA.16816.F32.BF16 R68, R16.reuse, R140, R68 ;  /* 0x0000008c1044723c */ /* 0x048ff00000041844 */
[C---:B------:R-:W-:Y:S01]  /*c5a0*/  HMMA.16816.F32.BF16 R72, R16.reuse, R142, R72 ;  /* 0x0000008e1048723c */ /* 0x040fe20000041848 */
[----:B------:R-:W-:Y:S07]  /*c5b0*/  MUFU.EX2 R143, R39 ;  /* 0x00000027008f7308 */ /* 0x000fee0000000800 */
[C---:B----4-:R-:W-:Y:S08]  /*c5c0*/  HMMA.16816.F32.BF16 R76, R16.reuse, R120, R76 ;  /* 0x00000078104c723c */ /* 0x050ff0000004184c */
[C---:B------:R-:W-:Y:S01]  /*c5d0*/  HMMA.16816.F32.BF16 R80, R16.reuse, R122, R80 ;  /* 0x0000007a1050723c */ /* 0x040fe20000041850 */
[----:B------:R-:W3:Y:S07]  /*c5e0*/  LDSM.16.MT88.4 R120, [R194+0x4000] ;  /* 0x00400000c278783b */ /* 0x000eee0000004200 */
[C---:B------:R-:W-:Y:S08]  /*c5f0*/  HMMA.16816.F32.BF16 R84, R16.reuse, R144, R84 ;  /* 0x000000901054723c */ /* 0x040ff00000041854 */
[C---:B------:R-:W-:Y:S01]  /*c600*/  HMMA.16816.F32.BF16 R88, R16.reuse, R146, R88 ;  /* 0x000000921058723c */ /* 0x040fe20000041858 */
[----:B------:R-:W-:Y:S07]  /*c610*/  MUFU.EX2 R147, R35 ;  /* 0x0000002300937308 */ /* 0x000fee0000000800 */
[C---:B-1----:R-:W-:Y:S08]  /*c620*/  HMMA.16816.F32.BF16 R92, R16.reuse, R116, R92 ;  /* 0x00000074105c723c */ /* 0x042ff0000004185c */
[C---:B------:R-:W-:Y:S01]  /*c630*/  HMMA.16816.F32.BF16 R96, R16.reuse, R118, R96 ;  /* 0x000000761060723c */ /* 0x040fe20000041860 */
[----:B------:R-:W1:Y:S07]  /*c640*/  LDSM.16.MT88.4 R116, [R191+0x1000] ;  /* 0x00100000bf74783b */ /* 0x000e6e0000004200 */
[C---:B--2---:R-:W-:Y:S08]  /*c650*/  HMMA.16816.F32.BF16 R12, R16.reuse, R124, R12 ;  /* 0x0000007c100c723c */ /* 0x044ff0000004180c */
[C---:B------:R-:W-:Y:S01]  /*c660*/  HMMA.16816.F32.BF16 R100, R16.reuse, R126, R100 ;  /* 0x0000007e1064723c */ /* 0x040fe20000041864 */
[----:B------:R-:W-:Y:S07]  /*c670*/  MUFU.EX2 R126, R29 ;  /* 0x0000001d007e7308 */ /* 0x000fee0000000800 */
[C---:B------:R-:W-:Y:S03]  /*c680*/  HMMA.16816.F32.BF16 R104, R16.reuse, R20, R104 ;  /* 0x000000141068723c */ /* 0x040fe60000041868 */
[----:B------:R2:W4:Y:S05]  /*c690*/  MUFU.EX2 R127, R28 ;  /* 0x0000001c007f7308 */ /* 0x00052a0000000800 */
[C---:B------:R-:W-:Y:S01]  /*c6a0*/  HMMA.16816.F32.BF16 R108, R16.reuse, R22, R108 ;  /* 0x00000016106c723c */ /* 0x040fe2000004186c */
[----:B------:R-:W5:Y:S07]  /*c6b0*/  LDSM.16.MT88.4 R20, [R194+0x1000] ;  /* 0x00100000c214783b */ /* 0x000f6e0000004200 */
[C---:B---3--:R-:W-:Y:S08]  /*c6c0*/  HMMA.16816.F32.BF16 R60, R16.reuse, R120, R60 ;  /* 0x00000078103c723c */ /* 0x048ff0000004183c */
[----:B------:R-:W-:Y:S01]  /*c6d0*/  HMMA.16816.F32.BF16 R64, R16, R122, R64 ;  /* 0x0000007a1040723c */ /* 0x000fe20000041840 */
[----:B------:R-:W-:Y:S03]  /*c6e0*/  LDSM.16.MT88.4 R120, [R193+0x4800] ;  /* 0x00480000c178783b */ /* 0x000fe60000004200 */
[--C-:B--2---:R-:W-:Y:S02]  /*c6f0*/  FFMA.FTZ R28, R33, c[0x0][0x2d0], -R113.reuse ;  /* 0x0000b400211c7a23 */ /* 0x104fe40000010871 */
[----:B----4-:R-:W-:Y:S01]  /*c700*/  FADD.FTZ R2, R127, R2 ;  /* 0x000000027f027221 */ /* 0x010fe20000010000 */
[----:B------:R-:W-:Y:S01]  /*c710*/  F2FP.BF16.PACK_AB R16, R157, R158 ;  /* 0x0000009e9d10723e */ /* 0x000fe200000010ff */
[----:B------:R2:W-:Y:S01]  /*c720*/  MUFU.EX2 R149, R28 ;  /* 0x0000001c00957308 */ /* 0x0005e20000000800 */
[----:B------:R-:W-:Y:S03]  /*c730*/  F2FP.BF16.PACK_AB R17, R155, R156 ;  /* 0x0000009c9b11723e */ /* 0x000fe600000010ff */
[----:B------:R-:W-:Y:S01]  /*c740*/  F2FP.BF16.PACK_AB R18, R153, R154 ;  /* 0x0000009a9912723e */ /* 0x000fe200000010ff */
[----:B------:R-:W-:Y:S01]  /*c750*/  FADD.FTZ R2, R126, R2 ;  /* 0x000000027e027221 */ /* 0x000fe20000010000 */
[----:B------:R-:W-:Y:S07]  /*c760*/  F2FP.BF16.PACK_AB R19, R151, R152 ;  /* 0x000000989713723e */ /* 0x000fee00000010ff */
[C---:B-1----:R-:W-:Y:S08]  /*c770*/  HMMA.16816.F32.BF16 R4, R16.reuse, R116, R4 ;  /* 0x000000741004723c */ /* 0x042ff00000041804 */
[C---:B------:R-:W-:Y:S01]  /*c780*/  HMMA.16816.F32.BF16 R8, R16.reuse, R118, R8 ;  /* 0x000000761008723c */ /* 0x040fe20000041808 */
[----:B------:R-:W1:Y:S03]  /*c790*/  LDSM.16.MT88.4 R116, [R191+0x4800] ;  /* 0x00480000bf74783b */ /* 0x000e660000004200 */
[--C-:B--2---:R-:W-:Y:S04]  /*c7a0*/  FFMA.FTZ R28, R34, c[0x0][0x2d0], -R112.reuse ;  /* 0x0000b400221c7a23 */ /* 0x104fe80000010870 */
[C---:B------:R-:W-:Y:S01]  /*c7b0*/  HMMA.16816.F32.BF16 R68, R16.reuse, R136, R68 ;  /* 0x000000881044723c */ /* 0x040fe20000041844 */
[----:B------:R-:W-:Y:S07]  /*c7c0*/  MUFU.EX2 R148, R28 ;  /* 0x0000001c00947308 */ /* 0x000fee0000000800 */
[C---:B------:R-:W-:Y:S08]  /*c7d0*/  HMMA.16816.F32.BF16 R72, R16.reuse, R138, R72 ;  /* 0x0000008a1048723c */ /* 0x040ff00000041848 */
[C---:B------:R-:W-:Y:S07]  /*c7e0*/  HMMA.16816.F32.BF16 R76, R16.reuse, R24, R76 ;  /* 0x00000018104c723c */ /* 0x040fee000004184c */
[--C-:B------:R-:W-:Y:S01]  /*c7f0*/  FFMA.FTZ R24, R30, c[0x0][0x2d0], -R112.reuse ;  /* 0x0000b4001e187a23 */ /* 0x100fe20000010870 */
[C---:B------:R-:W-:Y:S03]  /*c800*/  HMMA.16816.F32.BF16 R80, R16.reuse, R26, R80 ;  /* 0x0000001a1050723c */ /* 0x040fe60000041850 */
[----:B------:R2:W3:Y:S05]  /*c810*/  MUFU.EX2 R125, R24 ;  /* 0x00000018007d7308 */ /* 0x0004ea0000000800 */
[C---:B-----5:R-:W-:Y:S07]  /*c820*/  HMMA.16816.F32.BF16 R84, R16.reuse, R20, R84 ;  /* 0x000000141054723c */ /* 0x060fee0000041854 */
[--C-:B------:R-:W-:Y:S01]  /*c830*/  FFMA.FTZ R20, R32, c[0x0][0x2d0], -R113.reuse ;  /* 0x0000b40020147a23 */ /* 0x100fe20000010871 */
[C---:B------:R-:W-:Y:S01]  /*c840*/  HMMA.16816.F32.BF16 R88, R16.reuse, R22, R88 ;  /* 0x000000161058723c */ /* 0x040fe20000041858 */
[----:B------:R-:W-:Y:S02]  /*c850*/  LDSM.16.MT88.4 R32, [R192+0x1800] ;  /* 0x00180000c020783b */ /* 0x000fe40000004200 */
[----:B------:R-:W4:Y:S05]  /*c860*/  MUFU.EX2 R150, R20 ;  /* 0x0000001400967308 */ /* 0x000f2a0000000800 */
[C---:B-1----:R-:W-:Y:S04]  /*c870*/  HMMA.16816.F32.BF16 R92, R16.reuse, R116, R92 ;  /* 0x00000074105c723c */ /* 0x042fe8000004185c */
[----:B--2---:R-:W-:Y:S02]  /*c880*/  FFMA.FTZ R24, R31, c[0x0][0x2d0], -R112 ;  /* 0x0000b4001f187a23 */ /* 0x004fe40000010870 */
[----:B------:R-:W-:Y:S01]  /*c890*/  LDSM.16.MT88.4 R28, [R191+0x1800] ;  /* 0x00180000bf1c783b */ /* 0x000fe20000004200 */
[----:B---3--:R-:W-:Y:S01]  /*c8a0*/  FADD.FTZ R0, R125, R0 ;  /* 0x000000007d007221 */ /* 0x008fe20000010000 */
[C---:B------:R-:W-:Y:S01]  /*c8b0*/  HMMA.16816.F32.BF16 R96, R16.reuse, R118, R96 ;  /* 0x000000761060723c */ /* 0x040fe20000041860 */
[----:B------:R-:W1:Y:S05]  /*c8c0*/  MUFU.EX2 R124, R24 ;  /* 0x00000018007c7308 */ /* 0x000e6a0000000800 */
[----:B------:R-:W-:Y:S02]  /*c8d0*/  LDSM.16.MT88.4 R116, [R193+0x1800] ;  /* 0x00180000c174783b */ /* 0x000fe40000004200 */
[C---:B------:R-:W-:Y:S04]  /*c8e0*/  HMMA.16816.F32.BF16 R12, R16.reuse, R120, R12 ;  /* 0x00000078100c723c */ /* 0x040fe8000004180c */
[----:B----4-:R-:W-:Y:S02]  /*c8f0*/  FADD.FTZ R2, R150, R2 ;  /* 0x0000000296027221 */ /* 0x010fe40000010000 */
[----:B------:R-:W-:Y:S02]  /*c900*/  LDSM.16.MT88.4 R20, [R194+0x4800] ;  /* 0x00480000c214783b */ /* 0x000fe40000004200 */
[C---:B------:R-:W-:Y:S04]  /*c910*/  HMMA.16816.F32.BF16 R100, R16.reuse, R122, R100 ;  /* 0x0000007a1064723c */ /* 0x040fe80000041864 */
[----:B------:R-:W-:Y:S02]  /*c920*/  FADD.FTZ R2, R149, R2 ;  /* 0x0000000295027221 */ /* 0x000fe40000010000 */
[----:B------:R-:W-:Y:S01]  /*c930*/  LDSM.16.MT88.4 R120, [R191+0x3000] ;  /* 0x00300000bf78783b */ /* 0x000fe20000004200 */
[----:B-1----:R-:W-:Y:S05]  /*c940*/  FADD.FTZ R0, R124, R0 ;  /* 0x000000007c007221 */ /* 0x002fea0000010000 */
[----:B------:R-:W-:Y:S02]  /*c950*/  FADD.FTZ R0, R148, R0 ;  /* 0x0000000094007221 */ /* 0x000fe40000010000 */
[----:B------:R-:W1:Y:S02]  /*c960*/  LDSM.16.MT88.4 R24, [R192+0x4800] ;  /* 0x00480000c018783b */ /* 0x000e640000004200 */
[----:B------:R-:W-:Y:S01]  /*c970*/  FADD.FTZ R0, R147, R0 ;  /* 0x0000000093007221 */ /* 0x000fe20000010000 */
[C---:B-1----:R-:W-:Y:S08]  /*c980*/  HMMA.16816.F32.BF16 R104, R16.reuse, R24, R104 ;  /* 0x000000181068723c */ /* 0x042ff00000041868 */
[C---:B------:R-:W-:Y:S01]  /*c990*/  HMMA.16816.F32.BF16 R108, R16.reuse, R26, R108 ;  /* 0x0000001a106c723c */ /* 0x040fe2000004186c */
[----:B------:R-:W-:Y:S07]  /*c9a0*/  LDSM.16.MT88.4 R24, [R191+0x5000] ;  /* 0x00500000bf18783b */ /* 0x000fee0000004200 */
[C---:B------:R-:W-:Y:S08]  /*c9b0*/  HMMA.16816.F32.BF16 R60, R16.reuse, R20, R60 ;  /* 0x00000014103c723c */ /* 0x040ff0000004183c */
[----:B------:R-:W-:Y:S01]  /*c9c0*/  HMMA.16816.F32.BF16 R64, R16, R22, R64 ;  /* 0x000000161040723c */ /* 0x000fe20000041840 */
[----:B------:R-:W1:Y:S06]  /*c9d0*/  LDSM.16.MT88.4 R20, [R194+0x1800] ;  /* 0x00180000c214783b */ /* 0x000e6c0000004200 */
[----:B------:R-:W-:Y:S02]  /*c9e0*/  F2FP.BF16.PACK_AB R16, R126, R127 ;  /* 0x0000007f7e10723e */ /* 0x000fe400000010ff */
[----:B------:R-:W-:Y:S03]  /*c9f0*/  F2FP.BF16.PACK_AB R17, R124, R125 ;  /* 0x0000007d7c11723e */ /* 0x000fe600000010ff */
[----:B------:R-:W-:Y:S02]  /*ca00*/  F2FP.BF16.PACK_AB R18, R149, R150 ;  /* 0x000000969512723e */ /* 0x000fe400000010ff */
[----:B------:R-:W-:Y:S07]  /*ca10*/  F2FP.BF16.PACK_AB R19, R147, R148 ;  /* 0x000000949313723e */ /* 0x000fee00000010ff */
[C---:B------:R-:W-:Y:S07]  /*ca20*/  HMMA.16816.F32.BF16 R4, R16.reuse, R28, R4 ;  /* 0x0000001c1004723c */ /* 0x040fee0000041804 */
[--C-:B------:R-:W-:Y:S01]  /*ca30*/  FFMA.FTZ R28, R36, c[0x0][0x2d0], -R113.reuse ;  /* 0x0000b400241c7a23 */ /* 0x100fe20000010871 */
[C---:B------:R-:W-:Y:S03]  /*ca40*/  HMMA.16816.F32.BF16 R8, R16.reuse, R30, R8 ;  /* 0x0000001e1008723c */ /* 0x040fe60000041808 */
[----:B------:R2:W3:Y:S05]  /*ca50*/  MUFU.EX2 R146, R28 ;  /* 0x0000001c00927308 */ /* 0x0004ea0000000800 */
[C---:B------:R-:W-:Y:S08]  /*ca60*/  HMMA.16816.F32.BF16 R68, R16.reuse, R116, R68 ;  /* 0x000000741044723c */ /* 0x040ff00000041844 */
[C---:B------:R-:W-:Y:S08]  /*ca70*/  HMMA.16816.F32.BF16 R72, R16.reuse, R118, R72 ;  /* 0x000000761048723c */ /* 0x040ff00000041848 */
[C---:B------:R-:W-:Y:S01]  /*ca80*/  HMMA.16816.F32.BF16 R76, R16.reuse, R32, R76 ;  /* 0x00000020104c723c */ /* 0x040fe2000004184c */
[----:B--2---:R-:W2:Y:S03]  /*ca90*/  LDSM.16.MT88.4 R28, [R193+0x5000] ;  /* 0x00500000c11c783b */ /* 0x004ea60000004200 */
[----:B---3--:R-:W-:Y:S03]  /*caa0*/  FADD.FTZ R2, R146, R2 ;  /* 0x0000000292027221 */ /* 0x008fe60000010000 */
[--C-:B------:R-:W-:Y:S01]  /*cab0*/  FFMA.FTZ R32, R37, c[0x0][0x2d0], -R113.reuse ;  /* 0x0000b40025207a23 */ /* 0x100fe20000010871 */
[C---:B------:R-:W-:Y:S03]  /*cac0*/  HMMA.16816.F32.BF16 R80, R16.reuse, R34, R80 ;  /* 0x000000221050723c */ /* 0x040fe60000041850 */
[----:B------:R3:W4:Y:S05]  /*cad0*/  MUFU.EX2 R145, R32 ;  /* 0x0000002000917308 */ /* 0x00072a0000000800 */
[C---:B-1----:R-:W-:Y:S07]  /*cae0*/  HMMA.16816.F32.BF16 R84, R16.reuse, R20, R84 ;  /* 0x000000141054723c */ /* 0x042fee0000041854 */
[--C-:B------:R-:W-:Y:S01]  /*caf0*/  FFMA.FTZ R20, R40, c[0x0][0x2d0], -R113.reuse ;  /* 0x0000b40028147a23 */ /* 0x100fe20000010871 */
[C---:B------:R-:W-:Y:S03]  /*cb00*/  HMMA.16816.F32.BF16 R88, R16.reuse, R22, R88 ;  /* 0x000000161058723c */ /* 0x040fe60000041858 */
[----:B------:R1:W5:Y:S05]  /*cb10*/  MUFU.EX2 R142, R20 ;  /* 0x00000014008e7308 */ /* 0x00036a0000000800 */
[C---:B------:R-:W-:Y:S04]  /*cb20*/  HMMA.16816.F32.BF16 R92, R16.reuse, R24, R92 ;  /* 0x00000018105c723c */ /* 0x040fe8000004185c */
[----:B---3--:R-:W-:Y:S02]  /*cb30*/  FFMA.FTZ R32, R38, c[0x0][0x2d0], -R112 ;  /* 0x0000b40026207a23 */ /* 0x008fe40000010870 */
[----:B------:R-:W-:Y:S01]  /*cb40*/  LDSM.16.MT88.4 R36, [R194+0x5000] ;  /* 0x00500000c224783b */ /* 0x000fe20000004200 */
[----:B----4-:R-:W-:Y:S01]  /*cb50*/  FADD.FTZ R2, R145, R2 ;  /* 0x0000000291027221 */ /* 0x010fe20000010000 */
[C---:B------:R-:W-:Y:S01]  /*cb60*/  HMMA.16816.F32.BF16 R96, R16.reuse, R26, R96 ;  /* 0x0000001a1060723c */ /* 0x040fe20000041860 */
[----:B------:R3:W4:Y:S05]  /*cb70*/  MUFU.EX2 R144, R32 ;  /* 0x0000002000907308 */ /* 0x00072a0000000800 */
[----:B------:R-:W-:Y:S02]  /*cb80*/  LDSM.16.MT88.4 R24, [R193+0x2000] ;  /* 0x00200000c118783b */ /* 0x000fe40000004200 */
[C---:B--2---:R-:W-:Y:S04]  /*cb90*/  HMMA.16816.F32.BF16 R12, R16.reuse, R28, R12 ;  /* 0x0000001c100c723c */ /* 0x044fe8000004180c */
[--C-:B-1----:R-:W-:Y:S02]  /*cba0*/  FFMA.FTZ R20, R41, c[0x0][0x2d0], -R113.reuse ;  /* 0x0000b40029147a23 */ /* 0x102fe40000010871 */
[----:B-----5:R-:W-:Y:S02]  /*cbb0*/  FADD.FTZ R2, R142, R2 ;  /* 0x000000028e027221 */ /* 0x020fe40000010000 */
[C---:B------:R-:W-:Y:S01]  /*cbc0*/  HMMA.16816.F32.BF16 R100, R16.reuse, R30, R100 ;  /* 0x0000001e1064723c */ /* 0x040fe20000041864 */
[----:B------:R1:W2:Y:S03]  /*cbd0*/  MUFU.EX2 R141, R20 ;  /* 0x00000014008d7308 */ /* 0x0002a60000000800 */
[----:B------:R-:W-:Y:S01]  /*cbe0*/  FFMA.FTZ R28, R43, c[0x0][0x2d0], -R112 ;  /* 0x0000b4002b1c7a23 */ /* 0x000fe20000010870 */
[----:B---3--:R-:W3:Y:S06]  /*cbf0*/  LDSM.16.MT88.4 R32, [R192+0x5000] ;  /* 0x00500000c020783b */ /* 0x008eec0000004200 */
[----:B------:R5:W-:Y:S01]  /*cc00*/  MUFU.EX2 R139, R28 ;  /* 0x0000001c008b7308 */ /* 0x000be20000000800 */
[----:B----4-:R-:W-:Y:S04]  /*cc10*/  FADD.FTZ R0, R144, R0 ;  /* 0x0000000090007221 */ /* 0x010fe80000010000 */
[----:B------:R-:W-:Y:S02]  /*cc20*/  FADD.FTZ R0, R143, R0 ;  /* 0x000000008f007221 */ /* 0x000fe40000010000 */
[----:B-1----:R-:W-:Y:S02]  /*cc30*/  FFMA.FTZ R20, R42, c[0x0][0x2d0], -R112 ;  /* 0x0000b4002a147a23 */ /* 0x002fe40000010870 */
[----:B--2---:R-:W-:Y:S02]  /*cc40*/  FADD.FTZ R2, R141, R2 ;  /* 0x000000028d027221 */ /* 0x004fe40000010000 */
[----:B------:R1:W2:Y:S01]  /*cc50*/  MUFU.EX2 R140, R20 ;  /* 0x00000014008c7308 */ /* 0x0002a20000000800 */
[----:B-----5:R-:W-:Y:S01]  /*cc60*/  LDSM.16.MT88.4 R28, [R192+0x2000] ;  /* 0x00200000c01c783b */ /* 0x020fe20000004200 */
[C---:B---3--:R-:W-:Y:S07]  /*cc70*/  HMMA.16816.F32.BF16 R104, R16.reuse, R32, R104 ;  /* 0x000000201068723c */ /* 0x048fee0000041868 */
[----:B-1----:R-:W1:Y:S01]  /*cc80*/  LDSM.16.MT88.4 R20, [R191+0x2000] ;  /* 0x00200000bf14783b */ /* 0x002e620000004200 */
[----:B--2---:R-:W-:Y:S01]  /*cc90*/  FADD.FTZ R0, R140, R0 ;  /* 0x000000008c007221 */ /* 0x004fe20000010000 */
[C---:B------:R-:W-:Y:S06]  /*cca0*/  HMMA.16816.F32.BF16 R108, R16.reuse, R34, R108 ;  /* 0x00000022106c723c */ /* 0x040fec000004186c */
[----:B------:R-:W2:Y:S01]  /*ccb0*/  LDSM.16.MT88.4 R32, [R194+0x2000] ;  /* 0x00200000c220783b */ /* 0x000ea20000004200 */
[----:B------:R-:W-:Y:S01]  /*ccc0*/  FADD.FTZ R0, R139, R0 ;  /* 0x000000008b007221 */ /* 0x000fe20000010000 */
[C---:B------:R-:W-:Y:S07]  /*ccd0*/  HMMA.16816.F32.BF16 R60, R16.reuse, R36, R60 ;  /* 0x00000024103c723c */ /* 0x040fee000004183c */
[--C-:B------:R-:W-:Y:S01]  /*cce0*/  FFMA.FTZ R36, R49, c[0x0][0x2d0], -R113.reuse ;  /* 0x0000b40031247a23 */ /* 0x100fe20000010871 */
[----:B------:R-:W-:Y:S07]  /*ccf0*/  HMMA.16816.F32.BF16 R64, R16, R38, R64 ;  /* 0x000000261040723c */ /* 0x000fee0000041840 */
[----:B------:R-:W-:Y:S02]  /*cd00*/  F2FP.BF16.PACK_AB R16, R145, R146 ;  /* 0x000000929110723e */ /* 0x000fe400000010ff */
[----:B------:R-:W-:Y:S03]  /*cd10*/  F2FP.BF16.PACK_AB R17, R143, R144 ;  /* 0x000000908f11723e */ /* 0x000fe600000010ff */
[----:B------:R-:W-:Y:S02]  /*cd20*/  F2FP.BF16.PACK_AB R18, R141, R142 ;  /* 0x0000008e8d12723e */ /* 0x000fe400000010ff */
[----:B------:R-:W-:Y:S07]  /*cd30*/  F2FP.BF16.PACK_AB R19, R139, R140 ;  /* 0x0000008c8b13723e */ /* 0x000fee00000010ff */
[C---:B-1----:R-:W-:Y:S07]  /*cd40*/  HMMA.16816.F32.BF16 R4, R16.reuse, R20, R4 ;  /* 0x000000141004723c */ /* 0x042fee0000041804 */
[--C-:B------:R-:W-:Y:S01]  /*cd50*/  FFMA.FTZ R20, R44, c[0x0][0x2d0], -R113.reuse ;  /* 0x0000b4002c147a23 */ /* 0x100fe20000010871 */
[C---:B------:R-:W-:Y:S03]  /*cd60*/  HMMA.16816.F32.BF16 R8, R16.reuse, R22, R8 ;  /* 0x000000161008723c */ /* 0x040fe60000041808 */
[----:B------:R1:W3:Y:S05]  /*cd70*/  MUFU.EX2 R138, R20 ;  /* 0x00000014008a7308 */ /* 0x0002ea0000000800 */
[C---:B------:R-:W-:Y:S07]  /*cd80*/  HMMA.16816.F32.BF16 R68, R16.reuse, R24, R68 ;  /* 0x000000181044723c */ /* 0x040fee0000041844 */
[--C-:B------:R-:W-:Y:S01]  /*cd90*/  FFMA.FTZ R24, R45, c[0x0][0x2d0], -R113.reuse ;  /* 0x0000b4002d187a23 */ /* 0x100fe20000010871 */
[C---:B------:R-:W-:Y:S03]  /*cda0*/  HMMA.16816.F32.BF16 R72, R16.reuse, R26, R72 ;  /* 0x0000001a1048723c */ /* 0x040fe60000041848 */
[----:B------:R4:W5:Y:S05]  /*cdb0*/  MUFU.EX2 R137, R24 ;  /* 0x0000001800897308 */ /* 0x00096a0000000800 */
[C---:B------:R-:W-:Y:S01]  /*cdc0*/  HMMA.16816.F32.BF16 R76, R16.reuse, R28, R76 ;  /* 0x0000001c104c723c */ /* 0x040fe2000004184c */
[----:B-1----:R-:W1:Y:S03]  /*cdd0*/  LDSM.16.MT88.4 R20, [R191+0x5800] ;  /* 0x00580000bf14783b */ /* 0x002e660000004200 */
[----:B---3--:R-:W-:Y:S03]  /*cde0*/  FADD.FTZ R2, R138, R2 ;  /* 0x000000028a027221 */ /* 0x008fe60000010000 */
[----:B------:R-:W-:Y:S01]  /*cdf0*/  FFMA.FTZ R28, R46, c[0x0][0x2d0], -R112 ;  /* 0x0000b4002e1c7a23 */ /* 0x000fe20000010870 */
[C---:B------:R-:W-:Y:S01]  /*ce00*/  HMMA.16816.F32.BF16 R80, R16.reuse, R30, R80 ;  /* 0x0000001e1050723c */ /* 0x040fe20000041850 */
[----:B------:R3:W-:Y:S07]  /*ce10*/  MUFU.EX2 R46, R36 ;  /* 0x00000024002e7308 */ /* 0x0007ee0000000800 */
[C---:B--2---:R-:W-:Y:S03]  /*ce20*/  HMMA.16816.F32.BF16 R84, R16.reuse, R32, R84 ;  /* 0x000000201054723c */ /* 0x044fe60000041854 */
[----:B------:R2:W1:Y:S01]  /*ce30*/  MUFU.EX2 R136, R28 ;  /* 0x0000001c00887308 */ /* 0x0004620000000800 */
[----:B----4-:R-:W4:Y:S01]  /*ce40*/  LDSM.16.MT88.4 R24, [R193+0x5800] ;  /* 0x00580000c118783b */ /* 0x010f220000004200 */
[----:B-----5:R-:W-:Y:S03]  /*ce50*/  FADD.FTZ R2, R137, R2 ;  /* 0x0000000289027221 */ /* 0x020fe60000010000 */
[C---:B------:R-:W-:Y:S04]  /*ce60*/  HMMA.16816.F32.BF16 R88, R16.reuse, R34, R88 ;  /* 0x000000221058723c */ /* 0x040fe80000041858 */
[----:B------:R-:W-:Y:S08]  /*ce70*/  LDSM.16.MT88.4 R32, [R194+0x5800] ;  /* 0x00580000c220783b */ /* 0x000ff00000004200 */
[----:B---3--:R-:W-:Y:S01]  /*ce80*/  LDSM.16.MT88.4 R36, [R193+0x2800] ;  /* 0x00280000c124783b */ /* 0x008fe20000004200 */
[C---:B-1----:R-:W-:Y:S03]  /*ce90*/  HMMA.16816.F32.BF16 R92, R16.reuse, R20, R92 ;  /* 0x00000014105c723c */ /* 0x042fe6000004185c */
[----:B--2---:R-:W-:Y:S02]  /*cea0*/  FFMA.FTZ R28, R47, c[0x0][0x2d0], -R112 ;  /* 0x0000b4002f1c7a23 */ /* 0x004fe40000010870 */
[----:B------:R-:W-:Y:S02]  /*ceb0*/  FADD.FTZ R0, R136, R0 ;  /* 0x0000000088007221 */ /* 0x000fe40000010000 */
[----:B------:R1:W2:Y:S01]  /*cec0*/  MUFU.EX2 R115, R28 ;  /* 0x0000001c00737308 */ /* 0x0002a20000000800 */
[C---:B------:R-:W-:Y:S04]  /*ced0*/  HMMA.16816.F32.BF16 R96, R16.reuse, R22, R96 ;  /* 0x000000161060723c */ /* 0x040fe80000041860 */
[--C-:B------:R-:W-:Y:S04]  /*cee0*/  FFMA.FTZ R20, R50, c[0x0][0x2d0], -R112.reuse ;  /* 0x0000b40032147a23 */ /* 0x100fe80000010870 */
[C---:B----4-:R-:W-:Y:S01]  /*cef0*/  HMMA.16816.F32.BF16 R12, R16.reuse, R24, R12 ;  /* 0x00000018100c723c */ /* 0x050fe2000004180c */
[----:B------:R3:W4:Y:S06]  /*cf00*/  MUFU.EX2 R45, R20 ;  /* 0x00000014002d7308 */ /* 0x00072c0000000800 */
[----:B------:R-:W-:Y:S01]  /*cf10*/  FFMA.FTZ R24, R51, c[0x0][0x2d0], -R112 ;  /* 0x0000b40033187a23 */ /* 0x000fe20000010870 */
[C---:B------:R-:W-:Y:S03]  /*cf20*/  HMMA.16816.F32.BF16 R100, R16.reuse, R26, R100 ;  /* 0x0000001a1064723c */ /* 0x040fe60000041864 */
[----:B------:R5:W-:Y:S01]  /*cf30*/  MUFU.EX2 R44, R24 ;  /* 0x00000018002c7308 */ /* 0x000be20000000800 */
[--C-:B-1----:R-:W-:Y:S02]  /*cf40*/  FFMA.FTZ R28, R48, c[0x0][0x2d0], -R113.reuse ;  /* 0x0000b400301c7a23 */ /* 0x102fe40000010871 */
[----:B--2---:R-:W-:Y:S07]  /*cf50*/  FADD.FTZ R0, R115, R0 ;  /* 0x0000000073007221 */ /* 0x004fee0000010000 */
[----:B------:R1:W2:Y:S01]  /*cf60*/  MUFU.EX2 R47, R28 ;  /* 0x0000001c002f7308 */ /* 0x0002a20000000800 */
[----:B---3--:R-:W-:Y:S01]  /*cf70*/  LDSM.16.MT88.4 R20, [R191+0x2800] ;  /* 0x00280000bf14783b */ /* 0x008fe20000004200 */
[----:B----4-:R-:W-:Y:S07]  /*cf80*/  FADD.FTZ R0, R45, R0 ;  /* 0x000000002d007221 */ /* 0x010fee0000010000 */
[----:B-----5:R-:W-:Y:S08]  /*cf90*/  LDSM.16.MT88.4 R24, [R192+0x2800] ;  /* 0x00280000c018783b */ /* 0x020ff00000004200 */
[----:B-1----:R-:W1:Y:S01]  /*cfa0*/  LDSM.16.MT88.4 R28, [R192+0x5800] ;  /* 0x00580000c01c783b */ /* 0x002e620000004200 */
[----:B--2---:R-:W-:Y:S01]  /*cfb0*/  FADD.FTZ R2, R47, R2 ;  /* 0x000000022f027221 */ /* 0x004fe20000010000 */
[C---:B-1----:R-:W-:Y:S08]  /*cfc0*/  HMMA.16816.F32.BF16 R104, R16.reuse, R28, R104 ;  /* 0x0000001c1068723c */ /* 0x042ff00000041868 */
[C---:B------:R-:W-:Y:S01]  /*cfd0*/  HMMA.16816.F32.BF16 R108, R16.reuse, R30, R108 ;  /* 0x0000001e106c723c */ /* 0x040fe2000004186c */
[----:B------:R-:W1:Y:S07]  /*cfe0*/  LDSM.16.MT88.4 R28, [R194+0x2800] ;  /* 0x00280000c21c783b */ /* 0x000e6e0000004200 */
[C---:B------:R-:W-:Y:S07]  /*cff0*/  HMMA.16816.F32.BF16 R60, R16.reuse, R32, R60 ;  /* 0x00000020103c723c */ /* 0x040fee000004183c */
[--C-:B------:R-:W-:Y:S01]  /*d000*/  FFMA.FTZ R32, R52, c[0x0][0x2d0], -R113.reuse ;  /* 0x0000b40034207a23 */ /* 0x100fe20000010871 */
[----:B------:R-:W-:Y:S03]  /*d010*/  HMMA.16816.F32.BF16 R64, R16, R34, R64 ;  /* 0x000000221040723c */ /* 0x000fe60000041840 */
[----:B------:R2:W-:Y:S04]  /*d020*/  MUFU.EX2 R43, R32 ;  /* 0x00000020002b7308 */ /* 0x0005e80000000800 */
[----:B------:R-:W-:Y:S02]  /*d030*/  F2FP.BF16.PACK_AB R16, R137, R138 ;  /* 0x0000008a8910723e */ /* 0x000fe400000010ff */
[----:B------:R-:W-:Y:S03]  /*d040*/  F2FP.BF16.PACK_AB R17, R115, R136 ;  /* 0x000000887311723e */ /* 0x000fe600000010ff */
[----:B------:R-:W-:Y:S02]  /*d050*/  F2FP.BF16.PACK_AB R18, R46, R47 ;  /* 0x0000002f2e12723e */ /* 0x000fe400000010ff */
[----:B------:R-:W-:Y:S07]  /*d060*/  F2FP.BF16.PACK_AB R19, R44, R45 ;  /* 0x0000002d2c13723e */ /* 0x000fee00000010ff */
[C---:B------:R-:W-:Y:S01]  /*d070*/  HMMA.16816.F32.BF16 R4, R16.reuse, R20, R4 ;  /* 0x000000141004723c */ /* 0x040fe20000041804 */
[----:B--2---:R-:W-:Y:S07]  /*d080*/  LDSM.16.MT88.4 R32, [R193+0x6000] ;  /* 0x00600000c120783b */ /* 0x004fee0000004200 */
[C---:B------:R-:W-:Y:S01]  /*d090*/  HMMA.16816.F32.BF16 R8, R16.reuse, R22, R8 ;  /* 0x000000161008723c */ /* 0x040fe20000041808 */
[----:B------:R-:W2:Y:S07]  /*d0a0*/  LDSM.16.MT88.4 R20, [R191+0x6000] ;  /* 0x00600000bf14783b */ /* 0x000eae0000004200 */
[C---:B------:R-:W-:Y:S07]  /*d0b0*/  HMMA.16816.F32.BF16 R68, R16.reuse, R36, R68 ;  /* 0x000000241044723c */ /* 0x040fee0000041844 */
[--C-:B------:R-:W-:Y:S01]  /*d0c0*/  FFMA.FTZ R36, R56, c[0x0][0x2d0], -R113.reuse ;  /* 0x0000b40038247a23 */ /* 0x100fe20000010871 */
[C---:B------:R-:W-:Y:S03]  /*d0d0*/  HMMA.16816.F32.BF16 R72, R16.reuse, R38, R72 ;  /* 0x000000261048723c */ /* 0x040fe60000041848 */
[----:B------:R-:W-:Y:S05]  /*d0e0*/  MUFU.EX2 R39, R36 ;  /* 0x0000002400277308 */ /* 0x000fea0000000800 */
[C---:B------:R-:W-:Y:S07]  /*d0f0*/  HMMA.16816.F32.BF16 R76, R16.reuse, R24, R76 ;  /* 0x00000018104c723c */ /* 0x040fee000004184c */
[--C-:B------:R-:W-:Y:S01]  /*d100*/  FFMA.FTZ R24, R53, c[0x0][0x2d0], -R113.reuse ;  /* 0x0000b40035187a23 */ /* 0x100fe20000010871 */
[C---:B------:R-:W-:Y:S03]  /*d110*/  HMMA.16816.F32.BF16 R80, R16.reuse, R26, R80 ;  /* 0x0000001a1050723c */ /* 0x040fe60000041850 */
[----:B------:R3:W4:Y:S05]  /*d120*/  MUFU.EX2 R42, R24 ;  /* 0x00000018002a7308 */ /* 0x00072a0000000800 */
[C---:B-1----:R-:W-:Y:S07]  /*d130*/  HMMA.16816.F32.BF16 R84, R16.reuse, R28, R84 ;  /* 0x0000001c1054723c */ /* 0x042fee0000041854 */
[--C-:B------:R-:W-:Y:S01]  /*d140*/  FFMA.FTZ R28, R55, c[0x0][0x2d0], -R112.reuse ;  /* 0x0000b400371c7a23 */ /* 0x100fe20000010870 */
[C---:B------:R-:W-:Y:S03]  /*d150*/  HMMA.16816.F32.BF16 R88, R16.reuse, R30, R88 ;  /* 0x0000001e1058723c */ /* 0x040fe60000041858 */
[----:B------:R1:W-:Y:S05]  /*d160*/  MUFU.EX2 R40, R28 ;  /* 0x0000001c00287308 */ /* 0x0003ea0000000800 */
[C---:B--2---:R-:W-:Y:S04]  /*d170*/  HMMA.16816.F32.BF16 R92, R16.reuse, R20, R92 ;  /* 0x00000014105c723c */ /* 0x044fe8000004185c */
[--C-:B---3--:R-:W-:Y:S03]  /*d180*/  FFMA.FTZ R24, R54, c[0x0][0x2d0], -R112.reuse ;  /* 0x0000b40036187a23 */ /* 0x108fe60000010870 */
[----:B------:R-:W-:Y:S01]  /*d190*/  FFMA.FTZ R20, R57, c[0x0][0x2d0], -R113 ;  /* 0x0000b40039147a23 */ /* 0x000fe20000010871 */
[C---:B------:R-:W-:Y:S01]  /*d1a0*/  HMMA.16816.F32.BF16 R96, R16.reuse, R22, R96 ;  /* 0x000000161060723c */ /* 0x040fe20000041860 */
[----:B------:R2:W3:Y:S03]  /*d1b0*/  MUFU.EX2 R41, R24 ;  /* 0x0000001800297308 */ /* 0x0004e60000000800 */
[----:B------:R-:W-:Y:S04]  /*d1c0*/  MOV R113, R3 ;  /* 0x0000000300717202 */ /* 0x000fe80000000f00 */
[C---:B------:R-:W-:Y:S03]  /*d1d0*/  HMMA.16816.F32.BF16 R12, R16.reuse, R32, R12 ;  /* 0x00000020100c723c */ /* 0x040fe6000004180c */
[----:B------:R5:W3:Y:S01]  /*d1e0*/  MUFU.EX2 R38, R20 ;  /* 0x0000001400267308 */ /* 0x000ae20000000800 */
[----:B-1----:R-:W-:Y:S04]  /*d1f0*/  LDSM.16.MT88.4 R28, [R194+0x6000] ;  /* 0x00600000c21c783b */ /* 0x002fe80000004200 */
[C---:B------:R-:W-:Y:S04]  /*d200*/  HMMA.16816.F32.BF16 R100, R16.reuse, R34, R100 ;  /* 0x000000221064723c */ /* 0x040fe80000041864 */
[----:B------:R-:W-:Y:S08]  /*d210*/  LDSM.16.MT88.4 R32, [R192+0x3000] ;  /* 0x00300000c020783b */ /* 0x000ff00000004200 */
[----:B--2---:R-:W1:Y:S01]  /*d220*/  LDSM.16.MT88.4 R24, [R192+0x6000] ;  /* 0x00600000c018783b */ /* 0x004e620000004200 */
[--C-:B-----5:R-:W-:Y:S02]  /*d230*/  FFMA.FTZ R20, R58, c[0x0][0x2d0], -R112.reuse ;  /* 0x0000b4003a147a23 */ /* 0x120fe40000010870 */
[----:B------:R-:W-:Y:S02]  /*d240*/  FFMA.FTZ R112, R59, c[0x0][0x2d0], -R112 ;  /* 0x0000b4003b707a23 */ /* 0x000fe40000010870 */
[----:B------:R2:W-:Y:S10]  /*d250*/  MUFU.EX2 R37, R20 ;  /* 0x0000001400257308 */ /* 0x0005f40000000800 */
[----:B------:R-:W5:Y:S01]  /*d260*/  MUFU.EX2 R36, R112 ;  /* 0x0000007000247308 */ /* 0x000f620000000800 */
[----:B--2---:R-:W2:Y:S01]  /*d270*/  LDSM.16.MT88.4 R20, [R193+0x3000] ;  /* 0x00300000c114783b */ /* 0x004ea20000004200 */
[C---:B-1----:R-:W-:Y:S08]  /*d280*/  HMMA.16816.F32.BF16 R104, R16.reuse, R24, R104 ;  /* 0x000000181068723c */ /* 0x042ff00000041868 */
[C---:B------:R-:W-:Y:S01]  /*d290*/  HMMA.16816.F32.BF16 R108, R16.reuse, R26, R108 ;  /* 0x0000001a106c723c */ /* 0x040fe2000004186c */
[----:B------:R-:W1:Y:S07]  /*d2a0*/  LDSM.16.MT88.4 R24, [R194+0x3000] ;  /* 0x00300000c218783b */ /* 0x000e6e0000004200 */
        /* <DEDUP_REMOVED lines=15> */
[C---:B-1----:R-:W-:Y:S08]  /*d3a0*/  HMMA.16816.F32.BF16 R84, R16.reuse, R24, R84 ;  /* 0x000000181054723c */ /* 0x042ff00000041854 */
[C---:B------:R-:W-:Y:S08]  /*d3b0*/  HMMA.16816.F32.BF16 R88, R16.reuse, R26, R88 ;  /* 0x0000001a1058723c */ /* 0x040ff00000041858 */
[C---:B---3--:R-:W-:Y:S08]  /*d3c0*/  HMMA.16816.F32.BF16 R92, R16.reuse, R4, R92 ;  /* 0x00000004105c723c */ /* 0x048ff0000004185c */
[C---:B------:R-:W-:Y:S01]  /*d3d0*/  HMMA.16816.F32.BF16 R96, R16.reuse, R6, R96 ;  /* 0x000000061060723c */ /* 0x040fe20000041860 */
[----:B------:R-:W1:Y:S07]  /*d3e0*/  LDSM.16.MT88.4 R4, [R194+0x6800] ;  /* 0x00680000c204783b */ /* 0x000e6e0000004200 */
[C---:B----4-:R-:W-:Y:S08]  /*d3f0*/  HMMA.16816.F32.BF16 R124, R16.reuse, R8, R12 ;  /* 0x00000008107c723c */ /* 0x050ff0000004180c */
[C---:B------:R-:W-:Y:S08]  /*d400*/  HMMA.16816.F32.BF16 R100, R16.reuse, R10, R100 ;  /* 0x0000000a1064723c */ /* 0x040ff00000041864 */
[C---:B--2---:R-:W-:Y:S08]  /*d410*/  HMMA.16816.F32.BF16 R104, R16.reuse, R20, R104 ;  /* 0x000000141068723c */ /* 0x044ff00000041868 */
[C---:B------:R-:W-:Y:S08]  /*d420*/  HMMA.16816.F32.BF16 R108, R16.reuse, R22, R108 ;  /* 0x00000016106c723c */ /* 0x040ff0000004186c */
[C---:B-1----:R-:W-:Y:S07]  /*d430*/  HMMA.16816.F32.BF16 R60, R16.reuse, R4, R60 ;  /* 0x00000004103c723c */ /* 0x042fee000004183c */
        /* <DEDUP_REMOVED lines=10> */
[----:B------:R-:W-:Y:S03]  /*d4e0*/  FADD.FTZ R0, R36, R0 ;  /* 0x0000000024007221 */ /* 0x000fe60000010000 */
[----:B------:R1:W-:Y:S04]  /*d4f0*/  STL [R1+0x24], R2 ;  /* 0x0000240201007387 */ /* 0x0003e80000100800 */
[----:B------:R1:W-:Y:S01]  /*d500*/  STL [R1+0x20], R0 ;  /* 0x0000200001007387 */ /* 0x0003e20000100800 */
[----:B------:R-:W-:-:S05]  /*d510*/  @P0 BRA `(.L_x_1028) ;  /* 0xffffcd9000000947 */ /* 0x000fca000383ffff */
.L_x_1025:
[----:B------:R-:W-:Y:S02]  /*d520*/  MOV R7, 0x1f ;  /* 0x0000001f00077802 */ /* 0x000fe40000000f00 */
[----:B------:R-:W-:Y:S01]  /*d530*/  MOV R6, 0xffffffff ;  /* 0xffffffff00067802 */ /* 0x000fe20000000f00 */
[----:B------:R-:W-:Y:S05]  /*d540*/  BRA.DIV ~URZ, `(.L_x_1029) ;  /* 0x000048227f007947 */ /* 0x000fea000b800000 */
[----:B-1----:R-:W2:Y:S04]  /*d550*/  LDL R2, [R1+0x24] ;  /* 0x0000240001027983 */ /* 0x002ea80000100800 */
[----:B--2---:R1:W2:Y:S02]  /*d560*/  SHFL.BFLY PT, R0, R2, 0x2, 0x1f ;  /* 0x0c401f0002007f89 */ /* 0x0042a400000e0000 */
.L_x_1096:
        /* <DEDUP_REMOVED lines=9> */
.L_x_1097:
        /* <DEDUP_REMOVED lines=85> */
.L_x_1016:
[----:B-1----:R1:W5:Y:S04]  /*db50*/  LDL R6, [R1+0x48] ;  /* 0x0000480001067983 */ /* 0x0023680000100800 */
[----:B------:R-:W2:Y:S01]  /*db60*/  S2R R2, SR_TID.X ;  /* 0x0000000000027919 */ /* 0x000ea20000002100 */
[----:B------:R-:W-:Y:S01]  /*db70*/  BSSY B0, `(.L_x_1031) ;  /* 0x0000011000007945 */ /* 0x000fe20003800000 */
[----:B--2---:R-:W-:-:S13]  /*db80*/  LOP3.LUT P0, RZ, R2, 0xff, RZ, 0xc0, !PT ;  /* 0x000000ff02ff7812 */ /* 0x004fda000780c0ff */
[----:B------:R-:W-:Y:S05]  /*db90*/  @P0 BRA `(.L_x_1032) ;  /* 0x000000e000000947 */ /* 0x000fea0003800000 */
[----:B-1----:R-:W1:Y:S01]  /*dba0*/  S2R R4, SR_LANEID ;  /* 0x0000000000047919 */ /* 0x002e620000000000 */
[----:B------:R-:W-:Y:S01]  /*dbb0*/  VOTEU.ANY UR4, UPT, PT ;  /* 0x0000000000047886 */ /* 0x000fe200038e0100 */
[----:B------:R-:W-:Y:S01]  /*dbc0*/  IMAD.MOV.U32 R5, RZ, RZ, c[0x0][0x564] ;  /* 0x00015900ff057624 */ /* 0x000fe200078e00ff */
[----:B------:R-:W1:Y:S08]  /*dbd0*/  FLO.U32 R3, UR4 ;  /* 0x0000000400037d00 */ /* 0x000e7000080e0000 */
[----:B------:R-:W2:Y:S01]  /*dbe0*/  POPC R2, UR4 ;  /* 0x0000000400027d09 */ /* 0x000ea20008000000 */
[----:B-1----:R-:W-:Y:S01]  /*dbf0*/  ISETP.EQ.U32.AND P0, PT, R3, R4, PT ;  /* 0x000000040300720c */ /* 0x002fe20003f02070 */
[----:B------:R-:W-:-:S12]  /*dc00*/  IMAD.MOV.U32 R4, RZ, RZ, c[0x0][0x560] ;  /* 0x00015800ff047624 */ /* 0x000fd800078e00ff */
[----:B--2---:R1:W2:Y:S04]  /*dc10*/  @P0 ATOMG.E.ADD.STRONG.GPU PT, R2, [R4.64], R2 ;  /* 0x00000002040209a8 */ /* 0x0042a800081ee1c6 */
[----:B-1----:R-:W1:Y:S04]  /*dc20*/  S2R R4, SR_LTMASK ;  /* 0x0000000000047919 */ /* 0x002e680000003900 */
[----:B--2---:R1:W2:Y:S02]  /*dc30*/  SHFL.IDX PT, R3, R2, R3, 0x1f ;  /* 0x00001f0302037589 */ /* 0x0042a400000e0000 */
[----:B-1----:R-:W-:-:S06]  /*dc40*/  LOP3.LUT R2, R4, UR4, RZ, 0xc0, !PT ;  /* 0x0000000404027c12 */ /* 0x002fcc000f8ec0ff */
[----:B------:R-:W2:Y:S02]  /*dc50*/  POPC R2, R2 ;  /* 0x0000000200027309 */ /* 0x000ea40000000000 */
[----:B--2--5:R-:W-:-:S05]  /*dc60*/  IADD3 R6, R3, c[0x0][0xc], R2 ;  /* 0x0000030003067a10 */ /* 0x024fca0007ffe002 */
[----:B------:R1:W-:Y:S02]  /*dc70*/  STL [R1+0x48], R6 ;  /* 0x0000480601007387 */ /* 0x0003e40000100800 */
.L_x_1032:
[----:B-1----:R-:W-:Y:S05]  /*dc80*/  BSYNC B0 ;  /* 0x0000000000007941 */ /* 0x002fea0003800000 */
.L_x_1031:
[----:B------:R-:W2:Y:S04]  /*dc90*/  LDL.64 R4, [R1+0x30] ;  /* 0x0000300001047983 */ /* 0x000ea80000100a00 */
[----:B------:R-:W3:Y:S04]  /*dca0*/  LDL R2, [R1+0x2c] ;  /* 0x00002c0001027983 */ /* 0x000ee80000100800 */
[----:B------:R-:W4:Y:S01]  /*dcb0*/  LDL R8, [R1+0x5c] ;  /* 0x00005c0001087983 */ /* 0x000f220000100800 */
[----:B------:R-:W-:Y:S01]  /*dcc0*/  PRMT R0, R0, 0x9910, RZ ;  /* 0x0000991000007816 */ /* 0x000fe200000000ff */
[----:B------:R-:W-:Y:S01]  /*dcd0*/  BSSY B1, `(.L_x_1033) ;  /* 0x00002bc000017945 */ /* 0x000fe20003800000 */
[----:B-----5:R-:W-:-:S02]  /*dce0*/  IMAD.MOV.U32 R67, RZ, RZ, R6 ;  /* 0x000000ffff437224 */ /* 0x020fc400078e0006 */
[----:B------:R-:W-:Y:S02]  /*dcf0*/  ISETP.NE.AND P0, PT, R0, RZ, PT ;  /* 0x000000ff0000720c */ /* 0x000fe40003f05270 */
[----:B--2---:R-:W-:Y:S02]  /*dd00*/  SHF.R.S32.HI R40, RZ, 0x1f, R4 ;  /* 0x0000001fff287819 */ /* 0x004fe40000011404 */
[----:B---3--:R-:W-:Y:S02]  /*dd10*/  SHF.R.S32.HI R41, RZ, 0x1f, R2 ;  /* 0x0000001fff297819 */ /* 0x008fe40000011402 */
[----:B----4-:R-:W-:-:S07]  /*dd20*/  SHF.R.S32.HI R7, RZ, 0x1f, R8 ;  /* 0x0000001fff077819 */ /* 0x010fce0000011408 */
[----:B------:R-:W-:Y:S05]  /*dd30*/  @!P0 BRA `(.L_x_1034) ;  /* 0x00001f1000008947 */ /* 0x000fea0003800000 */
[----:B------:R-:W2:Y:S04]  /*dd40*/  LDL R14, [R1+0x6c] ;  /* 0x00006c00010e7983 */ /* 0x000ea80000100800 */
[----:B------:R-:W3:Y:S04]  /*dd50*/  LDL R13, [R1+0x70] ;  /* 0x00007000010d7983 */ /* 0x000ee80000100800 */
        /* <DEDUP_REMOVED lines=60> */
[----:B------:R-:W2:Y:S01]  /*e120*/  LDL.LU R9, [R1+0x50] ;  /* 0x0000500001097983 */ /* 0x000ea20000300800 */
        /* <DEDUP_REMOVED lines=32> */
.L_x_1035:
[----:B----4-:R-:W2:Y:S04]  /*e330*/  LDL R6, [R1+0x90] ;  /* 0x0000900001067983 */ /* 0x010ea80000100800 */
[----:B------:R-:W2:Y:S04]  /*e340*/  LDL R43, [R1+0x64] ;  /* 0x00006400012b7983 */ /* 0x000ea80000100800 */
[----:B------:R-:W3:Y:S04]  /*e350*/  LDL R21, [R1+0x60] ;  /* 0x0000600001157983 */ /* 0x000ee80000100800 */
[----:B------:R-:W4:Y:S04]  /*e360*/  LDL R22, [R1+0x68] ;  /* 0x0000680001167983 */ /* 0x000f280000100800 */
[----:B------:R-:W4:Y:S01]  /*e370*/  LDL R23, [R1+0x98] ;  /* 0x0000980001177983 */ /* 0x000f220000100800 */
[----:B------:R-:W-:Y:S01]  /*e380*/  IMAD.MOV.U32 R2, RZ, RZ, 0x368 ;  /* 0x00000368ff027424 */ /* 0x000fe200078e00ff */
[----:B------:R-:W-:-:S04]  /*e390*/  ISETP.GT.AND P2, PT, R3, 0x1, PT ;  /* 0x000000010300780c */ /* 0x000fc80003f44270 */
[----:B------:R-:W-:-:S04]  /*e3a0*/  SEL R2, R2, 0x328, P2 ;  /* 0x0000032802027807 */ /* 0x000fc80001000000 */
[----:B------:R1:W1:Y:S08]  /*e3b0*/  LDC.64 R4, c[0x0][R2+0x170] ;  /* 0x00005c0002047b82 */ /* 0x0002700000000a00 */
[----:B------:R1:W3:Y:S08]  /*e3c0*/  LDC.64 R12, c[0x0][R2+0x168] ;  /* 0x00005a00020c7b82 */ /* 0x0002f00000000a00 */
[----:B------:R1:W2:Y:S08]  /*e3d0*/  LDC.64 R16, c[0x0][R2+0x178] ;  /* 0x00005e0002107b82 */ /* 0x0002b00000000a00 */
[----:B------:R1:W2:Y:S01]  /*e3e0*/  LDC.64 R18, c[0x0][R2+0x160] ;  /* 0x0000580002127b82 */ /* 0x0002a20000000a00 */
[----:B------:R-:W-:-:S04]  /*e3f0*/  ISETP.NE.U32.AND P0, PT, RZ, c[0x0][0x500], PT ;  /* 0x00014000ff007a0c */ /* 0x000fc80003f05070 */
[----:B------:R-:W-:-:S04]  /*e400*/  ISETP.NE.AND.EX P0, PT, RZ, c[0x0][0x504], PT, P0 ;  /* 0x00014100ff007a0c */ /* 0x000fc80003f05300 */
[----:B------:R-:W-:Y:S02]  /*e410*/  SEL R8, R8, RZ, !P0 ;  /* 0x000000ff08087207 */ /* 0x000fe40004000000 */
[----:B------:R-:W-:Y:S01]  /*e420*/  SEL R3, R7, RZ, !P0 ;  /* 0x000000ff07037207 */ /* 0x000fe20004000000 */
[----:B-1----:R-:W-:-:S05]  /*e430*/  IMAD.MOV.U32 R2, RZ, RZ, c[0x0][0x4e8] ;  /* 0x00013a00ff027624 */ /* 0x002fca00078e00ff */
[----:B------:R-:W-:Y:S01]  /*e440*/  ISETP.NE.AND P3, PT, R2, 0x1, PT ;  /* 0x000000010200780c */ /* 0x000fe20003f65270 */
[----:B------:R-:W-:-:S04]  /*e450*/  IMAD R2, R5, R8, RZ ;  /* 0x0000000805027224 */ /* 0x000fc800078e02ff */
[C---:B------:R-:W-:Y:S02]  /*e460*/  IMAD R11, R4.reuse, R3, R2 ;  /* 0x00000003040b7224 */ /* 0x040fe400078e0202 */
[----:B------:R-:W-:Y:S01]  /*e470*/  IMAD.WIDE.U32 R4, R4, R8, RZ ;  /* 0x0000000804047225 */ /* 0x000fe200078e00ff */
[----:B------:R-:W1:Y:S03]  /*e480*/  S2R R24, SR_TID.X ;  /* 0x0000000000187919 */ /* 0x000e660000002100 */
[----:B--2---:R-:W-:-:S04]  /*e490*/  IMAD.IADD R9, R6, 0x1, R43 ;  /* 0x0000000106097824 */ /* 0x004fc800078e022b */
[----:B------:R-:W-:-:S04]  /*e4a0*/  @P3 IMAD.HI.U32 R3, R9, c[0x0][0x4ec], RZ ;  /* 0x00013b0009033a27 */ /* 0x000fc800078e00ff */
[----:B---3--:R-:W-:-:S04]  /*e4b0*/  IMAD.WIDE.U32 R6, R12, R21, RZ ;  /* 0x000000150c067225 */ /* 0x008fc800078e00ff */
[----:B------:R-:W-:Y:S01]  /*e4c0*/  IMAD.MOV.U32 R2, RZ, RZ, R9 ;  /* 0x000000ffff027224 */ /* 0x000fe200078e0009 */
[----:B------:R-:W-:Y:S01]  /*e4d0*/  @P3 SHF.R.U32.HI R2, RZ, c[0x0][0x4f0], R3 ;  /* 0x00013c00ff023a19 */ /* 0x000fe20000011603 */
[----:B------:R-:W-:Y:S01]  /*e4e0*/  IMAD R10, R13, R21, RZ ;  /* 0x000000150d0a7224 */ /* 0x000fe200078e02ff */
[----:B----4-:R-:W-:Y:S02]  /*e4f0*/  SEL R3, R22, RZ, P2 ;  /* 0x000000ff16037207 */ /* 0x010fe40001000000 */
        /* <DEDUP_REMOVED lines=20> */
[----:B-1----:R-:W-:Y:S01]  /*e640*/  SHF.R.S32.HI R22, RZ, 0x1f, R24 ;  /* 0x0000001fff167819 */ /* 0x002fe20000011418 */
[----:B------:R-:W-:Y:S01]  /*e650*/  IMAD.IADD R3, R3, 0x1, R6 ;  /* 0x0000000103037824 */ /* 0x000fe200078e0206 */
[----:B------:R-:W-:Y:S02]  /*e660*/  LEA R4, P0, R2, R4, 0x2 ;  /* 0x0000000402047211 */ /* 0x000fe400078010ff */
[----:B------:R-:W-:Y:S02]  /*e670*/  SEL R5, R5, c[0x0][0x454], P2 ;  /* 0x0001150005057a07 */ /* 0x000fe40001000000 */
[----:B------:R-:W-:Y:S02]  /*e680*/  LEA.HI R22, R22, R24, RZ, 0x5 ;  /* 0x0000001816167211 */ /* 0x000fe400078f28ff */
[----:B------:R-:W-:Y:S02]  /*e690*/  LEA.HI.X R2, R2, R5, R3, 0x2, P0 ;  /* 0x0000000502027211 */ /* 0x000fe400000f1403 */
[----:B------:R-:W-:Y:S01]  /*e6a0*/  LOP3.LUT R22, R22, 0xffffffe0, RZ, 0xc0, !PT ;  /* 0xffffffe016167812 */ /* 0x000fe200078ec0ff */
[----:B------:R-:W-:Y:S04]  /*e6b0*/  SHFL.IDX PT, R6, R4, RZ, 0x1c1f ;  /* 0x001c1fff04067589 */ /* 0x000fe800000e0000 */
[----:B------:R-:W1:Y:S01]  /*e6c0*/  SHFL.IDX PT, R7, R2, RZ, 0x1c1f ;  /* 0x001c1fff02077589 */ /* 0x000e6200000e0000 */
[----:B------:R-:W-:-:S03]  /*e6d0*/  IMAD.IADD R22, R24, 0x1, -R22 ;  /* 0x0000000118167824 */ /* 0x000fc600078e0a16 */
[----:B------:R-:W-:Y:S01]  /*e6e0*/  SHFL.IDX PT, R4, R4, 0x1, 0x1c1f ;  /* 0x003c1f0004047f89 */ /* 0x000fe200000e0000 */
[----:B------:R-:W-:-:S03]  /*e6f0*/  IMAD R11, R14, c[0x0][0x4e8], RZ ;  /* 0x00013a000e0b7a24 */ /* 0x000fc600078e02ff */
[----:B------:R2:W3:Y:S01]  /*e700*/  SHFL.IDX PT, R5, R2, 0x1, 0x1c1f ;  /* 0x003c1f0002057f89 */ /* 0x0004e200000e0000 */
[----:B------:R-:W-:Y:S01]  /*e710*/  LOP3.LUT P0, RZ, R22, 0x3, RZ, 0xc0, !PT ;  /* 0x0000000316ff7812 */ /* 0x000fe2000780c0ff */
[----:B--2---:R-:W-:-:S05]  /*e720*/  IMAD.IADD R2, R23, 0x1, R43 ;  /* 0x0000000117027824 */ /* 0x004fca00078e022b */
[C---:B------:R-:W-:Y:S02]  /*e730*/  IADD3 R3, R2.reuse, 0x8, RZ ;  /* 0x0000000802037810 */ /* 0x040fe40007ffe0ff */
[-C--:B------:R-:W-:Y:S02]  /*e740*/  ISETP.GE.OR P1, PT, R2, R11.reuse, P0 ;  /* 0x0000000b0200720c */ /* 0x080fe40000726670 */
[----:B------:R-:W-:-:S11]  /*e750*/  ISETP.GE.OR P0, PT, R3, R11, P0 ;  /* 0x0000000b0300720c */ /* 0x000fd60000706670 */
[----:B-1----:R1:W-:Y:S01]  /*e760*/  @!P1 ST.E [R6.64], R20 ;  /* 0x0000001406009985 */ /* 0x0023e2000c101906 */
[----:B------:R-:W-:-:S03]  /*e770*/  ISETP.GE.AND P1, PT, R3, R11, PT ;  /* 0x0000000b0300720c */ /* 0x000fc60003f26270 */
[----:B---3--:R1:W-:Y:S01]  /*e780*/  @!P0 ST.E [R4.64], R15 ;  /* 0x0000000f04008985 */ /* 0x0083e2000c101906 */
[----:B------:R-:W-:Y:S02]  /*e790*/  ISETP.GE.AND P0, PT, R2, R11, PT ;  /* 0x0000000b0200720c */ /* 0x000fe40003f06270 */
[----:B------:R-:W-:Y:S01]  /*e7a0*/  P2R R66, PR, RZ, 0x2 ;  /* 0x00000002ff427803 */ /* 0x000fe20000000000 */
[----:B------:R-:W-:Y:S05]  /*e7b0*/  @P2 BRA `(.L_x_1036) ;  /* 0x0000078000002947 */ /* 0x000fea0003800000 */
[----:B------:R-:W2:Y:S01]  /*e7c0*/  S2R R23, SR_TID.X ;  /* 0x0000000000177919 */ /* 0x000ea20000002100 */
[----:B------:R-:W-:Y:S01]  /*e7d0*/  IMAD R10, R10, c[0x0][0x3a0], RZ ;  /* 0x0000e8000a0a7a24 */ /* 0x000fe200078e02ff */
[----:B-1----:R-:W-:Y:S01]  /*e7e0*/  SHF.R.S32.HI R5, RZ, 0x1f, R8 ;  /* 0x0000001fff057819 */ /* 0x002fe20000011408 */
[C---:B------:R-:W-:Y:S01]  /*e7f0*/  IMAD.WIDE.U32 R2, R0.reuse, c[0x0][0x3a0], RZ ;  /* 0x0000e80000027a25 */ /* 0x040fe200078e00ff */
[----:B------:R1:W3:Y:S03]  /*e800*/  LDS.128 R16, [R216+0x80] ;  /* 0x00008000d8107984 */ /* 0x0002e60000000c00 */
[----:B------:R-:W-:Y:S01]  /*e810*/  IMAD R0, R0, c[0x0][0x3a4], R10 ;  /* 0x0000e90000007a24 */ /* 0x000fe200078e020a */
[----:B------:R1:W4:Y:S01]  /*e820*/  LDS.128 R24, [R216+0x1080] ;  /* 0x00108000d8187984 */ /* 0x0003220000000c00 */
[----:B------:R-:W-:-:S02]  /*e830*/  IMAD R5, R5, c[0x0][0x3f0], RZ ;  /* 0x0000fc0005057a24 */ /* 0x000fc400078e02ff */
[----:B------:R-:W-:Y:S01]  /*e840*/  IMAD.IADD R3, R3, 0x1, R0 ;  /* 0x0000000103037824 */ /* 0x000fe200078e0200 */
[----:B------:R1:W1:Y:S01]  /*e850*/  LDS.128 R32, [R216+0x2080] ;  /* 0x00208000d8207984 */ /* 0x0002620000000c00 */
[C---:B------:R-:W-:Y:S02]  /*e860*/  IMAD R7, R8.reuse, c[0x0][0x3f4], R5 ;  /* 0x0000fd0008077a24 */ /* 0x040fe400078e0205 */
[C---:B------:R-:W-:Y:S01]  /*e870*/  IMAD.WIDE.U32 R2, R21.reuse, c[0x0][0x3e8], R2 ;  /* 0x0000fa0015027a25 */ /* 0x040fe200078e0002 */
[----:B------:R1:W1:Y:S03]  /*e880*/  LDS.128 R36, [R216+0x3080] ;  /* 0x00308000d8247984 */ /* 0x0002660000000c00 */
[----:B------:R-:W-:Y:S01]  /*e890*/  IMAD R3, R21, c[0x0][0x3ec], R3 ;  /* 0x0000fb0015037a24 */ /* 0x000fe200078e0203 */
[----:B------:R1:W1:Y:S03]  /*e8a0*/  LDS.128 R12, [R216+0x4080] ;  /* 0x00408000d80c7984 */ /* 0x0002660000000c00 */
[----:B------:R-:W-:Y:S01]  /*e8b0*/  IMAD.WIDE.U32 R2, R8, c[0x0][0x3f0], R2 ;  /* 0x0000fc0008027a25 */ /* 0x000fe200078e0002 */
[--C-:B--2---:R-:W-:Y:S01]  /*e8c0*/  SHF.R.S32.HI R22, RZ, 0x1f, R23.reuse ;  /* 0x0000001fff167819 */ /* 0x104fe20000011417 */
[----:B------:R2:W1:Y:S01]  /*e8d0*/  LDS.128 R28, [R216+0x6080] ;  /* 0x00608000d81c7984 */ /* 0x0004620000000c00 */
[----:B------:R-:W-:-:S02]  /*e8e0*/  SHF.R.S32.HI R42, RZ, 0x1f, R23 ;  /* 0x0000001fff2a7819 */ /* 0x000fc40000011417 */
[-C--:B------:R-:W-:Y:S01]  /*e8f0*/  LEA.HI R22, R22, R23.reuse, RZ, 0x3 ;  /* 0x0000001716167211 */ /* 0x080fe200078f18ff */
[----:B------:R2:W1:Y:S01]  /*e900*/  LDS.128 R44, [R216+0x7080] ;  /* 0x00708000d82c7984 */ /* 0x0004620000000c00 */
[-C--:B------:R-:W-:Y:S02]  /*e910*/  LEA.HI R42, R42, R23.reuse, RZ, 0x3 ;  /* 0x000000172a2a7211 */ /* 0x080fe400078f18ff */
[----:B------:R-:W-:Y:S02]  /*e920*/  LOP3.LUT R22, R22, 0xfffffff8, RZ, 0xc0, !PT ;  /* 0xfffffff816167812 */ /* 0x000fe400078ec0ff */
[----:B------:R-:W-:Y:S02]  /*e930*/  SHF.R.S32.HI R42, RZ, 0x3, R42 ;  /* 0x00000003ff2a7819 */ /* 0x000fe4000001142a */
[----:B------:R-:W-:Y:S02]  /*e940*/  IADD3 R22, -R22, R23, RZ ;  /* 0x0000001716167210 */ /* 0x000fe40007ffe1ff */
[----:B------:R-:W-:-:S02]  /*e950*/  IADD3 R3, R3, R7, RZ ;  /* 0x0000000703037210 */ /* 0x000fc40007ffe0ff */
[----:B------:R-:W-:Y:S02]  /*e960*/  LEA R4, R22, R42, 0x5 ;  /* 0x0000002a16047211 */ /* 0x000fe400078e28ff */
[----:B------:R2:W1:Y:S02]  /*e970*/  LDS.128 R20, [R216+0x5080] ;  /* 0x00508000d8147984 */ /* 0x0004640000000c00 */
[----:B------:R-:W-:-:S05]  /*e980*/  IADD3 R4, R43, R4, RZ ;  /* 0x000000042b047210 */ /* 0x000fca0007ffe0ff */
[----:B------:R-:W-:-:S04]  /*e990*/  @P3 IMAD.HI.U32 R6, R4, c[0x0][0x4ec], RZ ;  /* 0x00013b0004063a27 */ /* 0x000fc800078e00ff */
[----:B------:R-:W-:Y:S01]  /*e9a0*/  IMAD.MOV.U32 R0, RZ, RZ, R4 ;  /* 0x000000ffff007224 */ /* 0x000fe200078e0004 */
[----:B------:R-:W-:-:S04]  /*e9b0*/  @P3 SHF.R.U32.HI R0, RZ, c[0x0][0x4f0], R6 ;  /* 0x00013c00ff003a19 */ /* 0x000fc80000011606 */
[----:B------:R-:W-:Y:S01]  /*e9c0*/  SHF.R.S32.HI R6, RZ, 0x1f, R0 ;  /* 0x0000001fff067819 */ /* 0x000fe20000011400 */
[C---:B------:R-:W-:Y:S01]  /*e9d0*/  IMAD.WIDE.U32 R2, R0.reuse, c[0x0][0x3e0], R2 ;  /* 0x0000f80000027a25 */ /* 0x040fe200078e0002 */
[----:B------:R-:W-:-:S03]  /*e9e0*/  IADD3 R5, -R0, RZ, RZ ;  /* 0x000000ff00057210 */ /* 0x000fc60007ffe1ff */
[----:B------:R-:W-:Y:S02]  /*e9f0*/  IMAD R6, R6, c[0x0][0x3e0], RZ ;  /* 0x0000f80006067a24 */ /* 0x000fe400078e02ff */
[----:B------:R-:W-:Y:S02]  /*ea00*/  IMAD R4, R5, c[0x0][0x4e8], R4 ;  /* 0x00013a0005047a24 */ /* 0x000fe400078e0204 */
[----:B------:R-:W-:Y:S01]  /*ea10*/  IMAD R5, R0, c[0x0][0x3e4], R6 ;  /* 0x0000f90000057a24 */ /* 0x000fe200078e0206 */
[----:B------:R-:W-:Y:S02]  /*ea20*/  IADD3 R6, R42, R43, RZ ;  /* 0x0000002b2a067210 */ /* 0x000fe40007ffe0ff */
[----:B------:R-:W-:Y:S01]  /*ea30*/  SHF.R.S32.HI R0, RZ, 0x1f, R4 ;  /* 0x0000001fff007819 */ /* 0x000fe20000011404 */
[----:B------:R-:W-:-:S04]  /*ea40*/  IMAD.IADD R3, R3, 0x1, R5 ;  /* 0x0000000103037824 */ /* 0x000fc800078e0205 */
[----:B------:R-:W-:Y:S02]  /*ea50*/  IMAD R0, R0, c[0x0][0x3d8], RZ ;  /* 0x0000f60000007a24 */ /* 0x000fe400078e02ff */
[----:B------:R-:W-:-:S04]  /*ea60*/  IMAD.WIDE.U32 R2, R4, c[0x0][0x3d8], R2 ;  /* 0x0000f60004027a25 */ /* 0x000fc800078e0002 */
[----:B------:R-:W-:Y:S01]  /*ea70*/  IMAD R0, R4, c[0x0][0x3dc], R0 ;  /* 0x0000f70004007a24 */ /* 0x000fe200078e0200 */
[----:B------:R-:W-:-:S04]  /*ea80*/  LEA R8, P0, R2, c[0x0][0x380], 0x1 ;  /* 0x0000e00002087a11 */ /* 0x000fc800078008ff */
[----:B------:R-:W-:-:S04]  /*ea90*/  IADD3 R0, R3, R0, RZ ;  /* 0x0000000003007210 */ /* 0x000fc80007ffe0ff */
[----:B------:R-:W-:Y:S01]  /*eaa0*/  LEA.HI.X R7, R2, c[0x0][0x384], R0, 0x1, P0 ;  /* 0x0000e10002077a11 */ /* 0x000fe200000f0c00 */
[----:B------:R-:W-:Y:S05]  /*eab0*/  BRA.DIV ~URZ, `(.L_x_1037) ;  /* 0x000034227f007947 */ /* 0x000fea000b800000 */
[----:B-1234-:R1:W2:Y:S02]  /*eac0*/  SHFL.IDX PT, R9, R7, RZ, 0x181f ;  /* 0x00181fff07097589 */ /* 0x01e2a400000e0000 */
.L_x_1098:
[----:B------:R-:W-:Y:S05]  /*ead0*/  BRA.DIV ~URZ, `(.L_x_1038) ;  /* 0x000034727f007947 */ /* 0x000fea000b800000 */
[----:B------:R3:W4:Y:S02]  /*eae0*/  SHFL.IDX PT, R0, R8, RZ, 0x181f ;  /* 0x00181fff08007589 */ /* 0x00072400000e0000 */
.L_x_1099:
[----:B------:R-:W-:Y:S01]  /*eaf0*/  ISETP.GE.AND P0, PT, R6, R11, PT ;  /* 0x0000000b0600720c */ /* 0x000fe20003f06270 */
[----:B------:R-:W-:-:S12]  /*eb00*/  BSSY B0, `(.L_x_1039) ;  /* 0x000000c000007945 */ /* 0x000fd80003800000 */
[----:B------:R-:W-:Y:S05]  /*eb10*/  @P0 BRA `(.L_x_1040) ;  /* 0x000000a000000947 */ /* 0x000fea0003800000 */
[----:B------:R-:W5:Y:S04]  /*eb20*/  LDL.64 R42, [R1+0x30] ;  /* 0x00003000012a7983 */ /* 0x000f680000100a00 */
[----:B---3--:R-:W3:Y:S01]  /*eb30*/  LDL R10, [R1+0x2c] ;  /* 0x00002c00010a7983 */ /* 0x008ee20000100800 */
[----:B-----5:R-:W-:Y:S02]  /*eb40*/  ISETP.GE.AND P1, PT, R42, c[0x0][0x3c8], PT ;  /* 0x0000f2002a007a0c */ /* 0x020fe40003f26270 */
[----:B---3--:R-:W-:-:S11]  /*eb50*/  ISETP.GE.AND P0, PT, R10, c[0x0][0x3c8], PT ;  /* 0x0000f2000a007a0c */ /* 0x008fd60003f06270 */
[-C--:B----4-:R-:W-:Y:S02]  /*eb60*/  @!P1 LEA R4, P3, R42, R0.reuse, 0x1 ;  /* 0x000000002a049211 */ /* 0x090fe400078608ff */
[----:B------:R-:W-:Y:S02]  /*eb70*/  @!P0 LEA R2, P2, R10, R0, 0x1 ;  /* 0x000000000a028211 */ /* 0x000fe400078408ff */
[-C--:B--2---:R-:W-:Y:S02]  /*eb80*/  @!P1 LEA.HI.X R5, R42, R9.reuse, R40, 0x1, P3 ;  /* 0x000000092a059211 */ /* 0x084fe400018f0c28 */
[----:B------:R-:W-:-:S03]  /*eb90*/  @!P0 LEA.HI.X R3, R10, R9, R41, 0x1, P2 ;  /* 0x000000090a038211 */ /* 0x000fc600010f0c29 */
[----:B------:R2:W-:Y:S04]  /*eba0*/  @!P1 ST.E.128 [R4.64], R16 ;  /* 0x0000001004009985 */ /* 0x0005e8000c101d06 */
[----:B------:R2:W-:Y:S02]  /*ebb0*/  @!P0 ST.E.128 [R2.64], R12 ;  /* 0x0000000c02008985 */ /* 0x0005e4000c101d06 */
.L_x_1040:
[----:B------:R-:W-:Y:S05]  /*ebc0*/  BSYNC B0 ;  /* 0x0000000000007941 */ /* 0x000fea0003800000 */
.L_x_1039:
[----:B------:R-:W-:Y:S05]  /*ebd0*/  BRA.DIV ~URZ, `(.L_x_1041) ;  /* 0x000033d27f007947 */ /* 0x000fea000b800000 */
[----:B--2---:R2:W1:Y:S04]  /*ebe0*/  SHFL.IDX PT, R9, R7, 0x1, 0x181f ;  /* 0x00381f0007097f89 */ /* 0x00446800000e0000 */
[----:B----4-:R2:W4:Y:S02]  /*ebf0*/  SHFL.IDX PT, R0, R8, 0x1, 0x181f ;  /* 0x00381f0008007f89 */ /* 0x01052400000e0000 */
.L_x_1100:
[----:B------:R-:W-:Y:S01]  /*ec00*/  IADD3 R2, R6, 0x20, RZ ;  /* 0x0000002006027810 */ /* 0x000fe20007ffe0ff */
[----:B------:R-:W-:Y:S03]  /*ec10*/  BSSY B0, `(.L_x_1042) ;  /* 0x000000d000007945 */ /* 0x000fe60003800000 */
[----:B------:R-:W-:-:S13]  /*ec20*/  ISETP.GE.AND P0, PT, R2, R11, PT ;  /* 0x0000000b0200720c */ /* 0x000fda0003f06270 */
[----:B------:R-:W-:Y:S05]  /*ec30*/  @P0 BRA `(.L_x_1043) ;  /* 0x000000a000000947 */ /* 0x000fea0003800000 */
[----:B------:R-:W5:Y:S04]  /*ec40*/  LDL.64 R12, [R1+0x30] ;  /* 0x00003000010c7983 */ /* 0x000f680000100a00 */
[----:B--2---:R-:W2:Y:S01]  /*ec50*/  LDL R10, [R1+0x2c] ;  /* 0x00002c00010a7983 */ /* 0x004ea20000100800 */
[----:B-----5:R-:W-:Y:S02]  /*ec60*/  ISETP.GE.AND P1, PT, R12, c[0x0][0x3c8], PT ;  /* 0x0000f2000c007a0c */ /* 0x020fe40003f26270 */
[----:B--2---:R-:W-:-:S11]  /*ec70*/  ISETP.GE.AND P0, PT, R10, c[0x0][0x3c8], PT ;  /* 0x0000f2000a007a0c */ /* 0x004fd60003f06270 */
[-C--:B----4-:R-:W-:Y:S02]  /*ec80*/  @!P1 LEA R4, P3, R12, R0.reuse, 0x1 ;  /* 0x000000000c049211 */ /* 0x090fe400078608ff */
[----:B------:R-:W-:Y:S02]  /*ec90*/  @!P0 LEA R2, P2, R10, R0, 0x1 ;  /* 0x000000000a028211 */ /* 0x000fe400078408ff */
[-C--:B-1----:R-:W-:Y:S02]  /*eca0*/  @!P1 LEA.HI.X R5, R12, R9.reuse, R40, 0x1, P3 ;  /* 0x000000090c059211 */ /* 0x082fe400018f0c28 */
[----:B------:R-:W-:-:S03]  /*ecb0*/  @!P0 LEA.HI.X R3, R10, R9, R41, 0x1, P2 ;  /* 0x000000090a038211 */ /* 0x000fc600010f0c29 */
[----:B------:R1:W-:Y:S04]  /*ecc0*/  @!P1 ST.E.128 [R4.64], R24 ;  /* 0x0000001804009985 */ /* 0x0003e8000c101d06 */
[----:B------:R1:W-:Y:S02]  /*ecd0*/  @!P0 ST.E.128 [R2.64], R20 ;  /* 0x0000001402008985 */ /* 0x0003e4000c101d06 */
.L_x_1043:
[----:B------:R-:W-:Y:S05]  /*ece0*/  BSYNC B0 ;  /* 0x0000000000007941 */ /* 0x000fea0003800000 */
.L_x_1042:
[----:B------:R-:W-:Y:S05]  /*ecf0*/  BRA.DIV ~URZ, `(.L_x_1044) ;  /* 0x000033727f007947 */ /* 0x000fea000b800000 */
[----:B-1----:R1:W2:Y:S02]  /*ed00*/  SHFL.IDX PT, R9, R7, 0x2, 0x181f ;  /* 0x00581f0007097f89 */ /* 0x0022a400000e0000 */
.L_x_1101:
[----:B------:R-:W-:Y:S05]  /*ed10*/  BRA.DIV ~URZ, `(.L_x_1045) ;  /* 0x000033c27f007947 */ /* 0x000fea000b800000 */
[----:B----4-:R4:W1:Y:S02]  /*ed20*/  SHFL.IDX PT, R0, R8, 0x2, 0x181f ;  /* 0x00581f0008007f89 */ /* 0x01086400000e0000 */
.L_x_1102:
[----:B------:R-:W-:Y:S01]  /*ed30*/  IADD3 R2, R6, 0x40, RZ ;  /* 0x0000004006027810 */ /* 0x000fe20007ffe0ff */
[----:B------:R-:W-:Y:S03]  /*ed40*/  BSSY B0, `(.L_x_1046) ;  /* 0x000000d000007945 */ /* 0x000fe60003800000 */
[----:B------:R-:W-:-:S13]  /*ed50*/  ISETP.GE.AND P0, PT, R2, R11, PT ;  /* 0x0000000b0200720c */ /* 0x000fda0003f06270 */
[----:B------:R-:W-:Y:S05]  /*ed60*/  @P0 BRA `(.L_x_1047) ;  /* 0x000000a000000947 */ /* 0x000fea0003800000 */
[----:B------:R-:W5:Y:S04]  /*ed70*/  LDL.64 R12, [R1+0x30] ;  /* 0x00003000010c7983 */ /* 0x000f680000100a00 */
[----:B---3--:R-:W3:Y:S01]  /*ed80*/  LDL R10, [R1+0x2c] ;  /* 0x00002c00010a7983 */ /* 0x008ee20000100800 */
[----:B-----5:R-:W-:Y:S02]  /*ed90*/  ISETP.GE.AND P1, PT, R12, c[0x0][0x3c8], PT ;  /* 0x0000f2000c007a0c */ /* 0x020fe40003f26270 */
[----:B---3--:R-:W-:-:S11]  /*eda0*/  ISETP.GE.AND P0, PT, R10, c[0x0][0x3c8], PT ;  /* 0x0000f2000a007a0c */ /* 0x008fd60003f06270 */
[-C--:B-1----:R-:W-:Y:S02]  /*edb0*/  @!P1 LEA R4, P3, R12, R0.reuse, 0x1 ;  /* 0x000000000c049211 */ /* 0x082fe400078608ff */
[----:B------:R-:W-:Y:S02]  /*edc0*/  @!P0 LEA R2, P2, R10, R0, 0x1 ;  /* 0x000000000a028211 */ /* 0x000fe400078408ff */
[-C--:B--2---:R-:W-:Y:S02]  /*edd0*/  @!P1 LEA.HI.X R5, R12, R9.reuse, R40, 0x1, P3 ;  /* 0x000000090c059211 */ /* 0x084fe400018f0c28 */
[----:B------:R-:W-:-:S03]  /*ede0*/  @!P0 LEA.HI.X R3, R10, R9, R41, 0x1, P2 ;  /* 0x000000090a038211 */ /* 0x000fc600010f0c29 */
[----:B------:R1:W-:Y:S04]  /*edf0*/  @!P1 ST.E.128 [R4.64], R32 ;  /* 0x0000002004009985 */ /* 0x0003e8000c101d06 */
[----:B------:R1:W-:Y:S02]  /*ee00*/  @!P0 ST.E.128 [R2.64], R28 ;  /* 0x0000001c02008985 */ /* 0x0003e4000c101d06 */
.L_x_1047:
[----:B------:R-:W-:Y:S05]  /*ee10*/  BSYNC B0 ;  /* 0x0000000000007941 */ /* 0x000fea0003800000 */
.L_x_1046:
[----:B------:R-:W-:Y:S05]  /*ee20*/  BRA.DIV ~URZ, `(.L_x_1048) ;  /* 0x000033127f007947 */ /* 0x000fea000b800000 */
[----:B-12---:R-:W1:Y:S04]  /*ee30*/  SHFL.IDX PT, R7, R7, 0x3, 0x181f ;  /* 0x00781f0007077f89 */ /* 0x006e6800000e0000 */
[----:B------:R2:W3:Y:S02]  /*ee40*/  SHFL.IDX PT, R0, R8, 0x3, 0x181f ;  /* 0x00781f0008007f89 */ /* 0x0004e400000e0000 */
.L_x_1103:
[----:B------:R-:W-:-:S04]  /*ee50*/  IADD3 R2, R6, 0x60, RZ ;  /* 0x0000006006027810 */ /* 0x000fc80007ffe0ff */
[----:B------:R-:W-:-:S13]  /*ee60*/  ISETP.GE.AND P0, PT, R2, R11, PT ;  /* 0x0000000b0200720c */ /* 0x000fda0003f06270 */
[----:B------:R-:W-:Y:S05]  /*ee70*/  @P0 BRA `(.L_x_1049) ;  /* 0x00001a1000000947 */ /* 0x000fea0003800000 */
[----:B--234-:R-:W2:Y:S04]  /*ee80*/  LDL.64 R8, [R1+0x30] ;  /* 0x0000300001087983 */ /* 0x01cea80000100a00 */
[----:B------:R-:W3:Y:S01]  /*ee90*/  LDL R4, [R1+0x2c] ;  /* 0x00002c0001047983 */ /* 0x000ee20000100800 */
[----:B--2---:R-:W-:-:S13]  /*eea0*/  ISETP.GE.AND P0, PT, R8, c[0x0][0x3c8], PT ;  /* 0x0000f20008007a0c */ /* 0x004fda0003f06270 */
[----:B------:R-:W-:-:S04]  /*eeb0*/  @!P0 LEA R2, P1, R8, R0, 0x1 ;  /* 0x0000000008028211 */ /* 0x000fc800078208ff */
[----:B-1----:R-:W-:-:S05]  /*eec0*/  @!P0 LEA.HI.X R3, R8, R7, R40, 0x1, P1 ;  /* 0x0000000708038211 */ /* 0x002fca00008f0c28 */
[----:B------:R1:W-:Y:S01]  /*eed0*/  @!P0 ST.E.128 [R2.64], R36 ;  /* 0x0000002402008985 */ /* 0x0003e2000c101d06 */
[----:B---3--:R-:W-:-:S13]  /*eee0*/  ISETP.GE.AND P0, PT, R4, c[0x0][0x3c8], PT ;  /* 0x0000f20004007a0c */ /* 0x008fda0003f06270 */
[----:B------:R-:W-:Y:S05]  /*eef0*/  @P0 BRA `(.L_x_1049) ;  /* 0x0000199000000947 */ /* 0x000fea0003800000 */
[----:B-1----:R-:W-:-:S04]  /*ef00*/  LEA R2, P0, R4, R0, 0x1 ;  /* 0x0000000004027211 */ /* 0x002fc800078008ff */
[----:B------:R-:W-:-:S05]  /*ef10*/  LEA.HI.X R3, R4, R7, R41, 0x1, P0 ;  /* 0x0000000704037211 */ /* 0x000fca00000f0c29 */
[----:B------:R1:W-:Y:S01]  /*ef20*/  ST.E.128 [R2.64], R44 ;  /* 0x0000002c02007985 */ /* 0x0003e2000c101d06 */
[----:B------:R-:W-:Y:S05]  /*ef30*/  BRA `(.L_x_1049) ;  /* 0x0000195000007947 */ /* 0x000fea0003800000 */
.L_x_1036:
[----:B-1----:R-:W2:Y:S04]  /*ef40*/  LDL.LU R4, [R1+0x60] ;  /* 0x0000600001047983 */ /* 0x002ea80000300800 */
[----:B------:R-:W3:Y:S01]  /*ef50*/  LDL.LU R6, [R1+0x68] ;  /* 0x0000680001067983 */ /* 0x000ee20000300800 */
[----:B------:R-:W-:Y:S02]  /*ef60*/  IMAD R10, R10, c[0x0][0x408], RZ ;  /* 0x000102000a0a7a24 */ /* 0x000fe400078e02ff */
[----:B------:R-:W-:-:S04]  /*ef70*/  IMAD.WIDE.U32 R2, R0, c[0x0][0x408], RZ ;  /* 0x0001020000027a25 */ /* 0x000fc800078e00ff */
[----:B------:R-:W-:Y:S02]  /*ef80*/  IMAD R0, R0, c[0x0][0x40c], R10 ;  /* 0x0001030000007a24 */ /* 0x000fe400078e020a */
[----:B------:R-:W-:-:S03]  /*ef90*/  @P3 IMAD.HI.U32 R5, R9, c[0x0][0x4ec], RZ ;  /* 0x00013b0009053a27 */ /* 0x000fc600078e00ff */
[----:B------:R-:W-:Y:S02]  /*efa0*/  IADD3 R3, R3, R0, RZ ;  /* 0x0000000003037210 */ /* 0x000fe40007ffe0ff */
[----:B------:R-:W-:-:S05]  /*efb0*/  SHF.R.S32.HI R0, RZ, 0x1f, R8 ;  /* 0x0000001fff007819 */ /* 0x000fca0000011408 */
[----:B------:R-:W-:Y:S02]  /*efc0*/  IMAD R0, R0, c[0x0][0x440], RZ ;  /* 0x0001100000007a24 */ /* 0x000fe400078e02ff */
        /* <DEDUP_REMOVED lines=25> */
.L_x_1104:
[----:B------:R-:W-:Y:S05]  /*f160*/  BRA.DIV ~URZ, `(.L_x_1051) ;  /* 0x000031027f007947 */ /* 0x000fea000b800000 */
[----:B------:R3:W4:Y:S02]  /*f170*/  SHFL.IDX PT, R0, R28, RZ, 0x1c1f ;  /* 0x001c1fff1c007589 */ /* 0x00072400000e0000 */
.L_x_1105:
[----:B------:R-:W5:Y:S01]  /*f180*/  LDL R5, [R1+0x58] ;  /* 0x0000580001057983 */ /* 0x000f620000100800 */
[----:B------:R-:W-:Y:S01]  /*f190*/  BSSY B0, `(.L_x_1052) ;  /* 0x0000061000007945 */ /* 0x000fe20003800000 */
[C---:B-----5:R-:W-:Y:S02]  /*f1a0*/  IADD3 R15, R5.reuse, 0x18, RZ ;  /* 0x00000018050f7810 */ /* 0x060fe40007ffe0ff */
        /* <DEDUP_REMOVED lines=35> */
[----:B----4-:R-:W-:Y:S02]  /*f3e0*/  @!P1 IMAD.MOV.U32 R6, RZ, RZ, R0 ;  /* 0x000000ffff069224 */ /* 0x010fe400078e0000 */
[----:B--2---:R-:W-:Y:S01]  /*f3f0*/  @!P1 IMAD.MOV.U32 R7, RZ, RZ, R4 ;  /* 0x000000ffff079224 */ /* 0x004fe200078e0004 */
[----:B------:R-:W-:-:S03]  /*f400*/  @!P0 LEA R2, P2, R13, R0, 0x2 ;  /* 0x000000000d028211 */ /* 0x000fc600078410ff */
[----:B------:R-:W-:Y:S01]  /*f410*/  @!P1 IMAD.WIDE R6, R5, 0x4, R6 ;  /* 0x0000000405069825 */ /* 0x000fe200078e0206 */
[----:B------:R-:W-:Y:S02]  /*f420*/  @!P0 LEA.HI.X R3, R13, R4, R29, 0x2, P2 ;  /* 0x000000040d038211 */ /* 0x000fe400010f141d */
[----:B------:R-:W-:Y:S02]  /*f430*/  ISETP.GE.AND P2, PT, R16, c[0x0][0x3c8], PT ;  /* 0x0000f20010007a0c */ /* 0x000fe40003f46270 */
        /* <DEDUP_REMOVED lines=27> */
[----:B------:R4:W-:Y:S01]  /*f5f0*/  @!P4 ST.E.64 [R2.64], R68 ;  /* 0x000000440200c985 */ /* 0x0009e2000c101b06 */
[----:B------:R-:W-:-:S03]  /*f600*/  ISETP.GE.AND P4, PT, R24, c[0x0][0x3c8], PT ;  /* 0x0000f20018007a0c */ /* 0x000fc60003f86270 */
        /* <DEDUP_REMOVED lines=10> */
[----:B------:R-:W-:-:S04]  /*f6b0*/  @!P4 LEA R10, P6, R24, R0, 0x2 ;  /* 0x00000000180ac211 */ /* 0x000fc800078c10ff */
[----:B------:R-:W-:Y:S02]  /*f6c0*/  @!P4 LEA.HI.X R11, R24, R4, R40, 0x2, P6 ;  /* 0x00000004180bc211 */ /* 0x000fe400030f1428 */
[----:B--2---:R-:W-:-:S04]  /*f6d0*/  @!P5 LEA R2, P3, R22, R0, 0x2 ;  /* 0x000000001602d211 */ /* 0x004fc800078610ff */
[----:B------:R-:W-:Y:S02]  /*f6e0*/  @!P5 LEA.HI.X R3, R22, R4, R38, 0x2, P3 ;  /* 0x000000041603d211 */ /* 0x000fe400018f1426 */
[----:B------:R-:W-:-:S03]  /*f6f0*/  @!P2 LEA R8, P3, R25, R0, 0x2 ;  /* 0x000000001908a211 */ /* 0x000fc600078610ff */
[----:B------:R2:W-:Y:S01]  /*f700*/  @!P5 ST.E.64 [R2.64], R80 ;  /* 0x000000500200d985 */ /* 0x0005e2000c101b06 */
        /* <DEDUP_REMOVED lines=9> */
.L_x_1053:
[----:B------:R-:W-:Y:S05]  /*f7a0*/  BSYNC B0 ;  /* 0x0000000000007941 */ /* 0x000fea0003800000 */
.L_x_1052:
[----:B------:R-:W-:Y:S05]  /*f7b0*/  BRA.DIV ~URZ, `(.L_x_1054) ;  /* 0x00002b127f007947 */ /* 0x000fea000b800000 */
[----:B--2---:R2:W1:Y:S04]  /*f7c0*/  SHFL.IDX PT, R4, R14, 0x1, 0x1c1f ;  /* 0x003c1f000e047f89 */ /* 0x00446800000e0000 */
[----:B----4-:R2:W4:Y:S02]  /*f7d0*/  SHFL.IDX PT, R0, R28, 0x1, 0x1c1f ;  /* 0x003c1f001c007f89 */ /* 0x01052400000e0000 */
.L_x_1106:
[----:B------:R-:W-:-:S13]  /*f7e0*/  ISETP.NE.AND P0, PT, R66, RZ, PT ;  /* 0x000000ff4200720c */ /* 0x000fda0003f05270 */
[----:B------:R-:W-:Y:S05]  /*f7f0*/  @P0 BRA `(.L_x_1049) ;  /* 0x0000109000000947 */ /* 0x000fea0003800000 */
[----:B------:R-:W5:Y:S01]  /*f800*/  LDL R5, [R1+0x58] ;  /* 0x0000580001057983 */ /* 0x000f620000100800 */
[----:B------:R-:W-:Y:S02]  /*f810*/  ISETP.GE.AND P1, PT, R13, c[0x0][0x3c8], PT ;  /* 0x0000f2000d007a0c */ /* 0x000fe40003f26270 */
[----:B------:R-:W-:Y:S02]  /*f820*/  ISETP.GE.AND P0, PT, R12, c[0x0][0x3c8], PT ;  /* 0x0000f2000c007a0c */ /* 0x000fe40003f06270 */
[----:B------:R-:W-:Y:S02]  /*f830*/  ISETP.GE.AND P5, PT, R15, c[0x0][0x3c8], PT ;  /* 0x0000f2000f007a0c */ /* 0x000fe40003fa6270 */
[----:B------:R-:W-:-:S07]  /*f840*/  ISETP.GE.AND P6, PT, R16, c[0x0][0x3c8], PT ;  /* 0x0000f20010007a0c */ /* 0x000fce0003fc6270 */
[CC--:B----4-:R-:W-:Y:S02]  /*f850*/  @!P1 LEA R6, P4, R13.reuse, R0.reuse, 0x2 ;  /* 0x000000000d069211 */ /* 0x0d0fe400078810ff */
[C---:B------:R-:W-:Y:S02]  /*f860*/  @!P0 LEA R2, P3, R12.reuse, R0, 0x2 ;  /* 0x000000000c028211 */ /* 0x040fe400078610ff */
[-C--:B-1----:R-:W-:Y:S02]  /*f870*/  @!P1 LEA.HI.X R7, R13, R4.reuse, R29, 0x2, P4 ;  /* 0x000000040d079211 */ /* 0x082fe400020f141d */
[----:B------:R-:W-:Y:S02]  /*f880*/  ISETP.GE.AND P4, PT, R17, c[0x0][0x3c8], PT ;  /* 0x0000f20011007a0c */ /* 0x000fe40003f86270 */
[----:B------:R-:W-:Y:S02]  /*f890*/  @!P0 LEA.HI.X R3, R12, R4, R30, 0x2, P3 ;  /* 0x000000040c038211 */ /* 0x000fe400018f141e */
[----:B------:R-:W-:-:S02]  /*f8a0*/  ISETP.GE.AND P3, PT, R18, c[0x0][0x3c8], PT ;  /* 0x0000f20012007a0c */ /* 0x000fc40003f66270 */
[----:B-----5:R-:W-:-:S13]  /*f8b0*/  ISETP.GE.AND P2, PT, R5, c[0x0][0x3c8], PT ;  /* 0x0000f20005007a0c */ /* 0x020fda0003f46270 */
[----:B------:R-:W-:Y:S02]  /*f8c0*/  @!P2 IMAD.MOV.U32 R8, RZ, RZ, R0 ;  /* 0x000000ffff08a224 */ /* 0x000fe400078e0000 */
[----:B------:R-:W-:-:S04]  /*f8d0*/  @!P2 IMAD.MOV.U32 R9, RZ, RZ, R4 ;  /* 0x000000ffff09a224 */ /* 0x000fc800078e0004 */
[----:B------:R-:W-:-:S05]  /*f8e0*/  @!P2 IMAD.WIDE R8, R5, 0x4, R8 ;  /* 0x000000040508a825 */ /* 0x000fca00078e0208 */
[----:B------:R1:W-:Y:S01]  /*f8f0*/  @!P2 ST.E.64 [R8.64], R104 ;  /* 0x000000680800a985 */ /* 0x0003e2000c101b06 */
[----:B------:R-:W-:-:S03]  /*f900*/  ISETP.GE.AND P2, PT, R19, c[0x0][0x3c8], PT ;  /* 0x0000f20013007a0c */ /* 0x000fc60003f46270 */
[----:B------:R4:W-:Y:S01]  /*f910*/  @!P1 ST.E.64 [R6.64], R96 ;  /* 0x0000006006009985 */ /* 0x0009e2000c101b06 */
[----:B------:R-:W-:-:S03]  /*f920*/  @!P6 LEA R12, P1, R16, R0, 0x2 ;  /* 0x00000000100ce211 */ /* 0x000fc600078210ff */
[----:B------:R5:W-:Y:S01]  /*f930*/  @!P0 ST.E.64 [R2.64], R64 ;  /* 0x0000004002008985 */ /* 0x000be2000c101b06 */
[C---:B--2---:R-:W-:Y:S02]  /*f940*/  @!P5 LEA R14, P0, R15.reuse, R0, 0x2 ;  /* 0x000000000f0ed211 */ /* 0x044fe400078010ff */
[-C--:B------:R-:W-:Y:S02]  /*f950*/  @!P6 LEA.HI.X R13, R16, R4.reuse, R33, 0x2, P1 ;  /* 0x00000004100de211 */ /* 0x080fe400008f1421 */
[----:B------:R-:W-:Y:S02]  /*f960*/  @!P5 LEA.HI.X R15, R15, R4, R31, 0x2, P0 ;  /* 0x000000040f0fd211 */ /* 0x000fe400000f141f */
[C---:B------:R-:W-:Y:S02]  /*f970*/  @!P4 LEA R10, P0, R17.reuse, R0, 0x2 ;  /* 0x00000000110ac211 */ /* 0x040fe400078010ff */
[----:B------:R-:W-:Y:S01]  /*f980*/  ISETP.GE.AND P1, PT, R20, c[0x0][0x3c8], PT ;  /* 0x0000f20014007a0c */ /* 0x000fe20003f26270 */
[----:B------:R2:W-:Y:S01]  /*f990*/  @!P5 ST.E.64 [R14.64], R118 ;  /* 0x000000760e00d985 */ /* 0x0005e2000c101b06 */
[----:B------:R-:W-:-:S02]  /*f9a0*/  @!P4 LEA.HI.X R11, R17, R4, R32, 0x2, P0 ;  /* 0x00000004110bc211 */ /* 0x000fc400000f1420 */
[----:B------:R-:W-:Y:S02]  /*f9b0*/  ISETP.GE.AND P6, PT, R21, c[0x0][0x3c8], PT ;  /* 0x0000f20015007a0c */ /* 0x000fe40003fc6270 */
[----:B------:R-:W-:Y:S02]  /*f9c0*/  ISETP.GE.AND P5, PT, R23, c[0x0][0x3c8], PT ;  /* 0x0000f20017007a0c */ /* 0x000fe40003fa6270 */
[----:B-1----:R-:W-:-:S04]  /*f9d0*/  @!P3 LEA R8, P0, R18, R0, 0x2 ;  /* 0x000000001208b211 */ /* 0x002fc800078010ff */
[----:B------:R-:W-:Y:S02]  /*f9e0*/  @!P3 LEA.HI.X R9, R18, R4, R34, 0x2, P0 ;  /* 0x000000041209b211 */ /* 0x000fe400000f1422 */
[----:B----4-:R-:W-:-:S04]  /*f9f0*/  @!P2 LEA R6, P0, R19, R0, 0x2 ;  /* 0x000000001306a211 */ /* 0x010fc800078010ff */
[----:B------:R-:W-:Y:S02]  /*fa00*/  @!P2 LEA.HI.X R7, R19, R4, R35, 0x2, P0 ;  /* 0x000000041307a211 */ /* 0x000fe400000f1423 */
[----:B-----5:R-:W-:-:S04]  /*fa10*/  @!P1 LEA R2, P0, R20, R0, 0x2 ;  /* 0x0000000014029211 */ /* 0x020fc800078010ff */
[----:B------:R-:W-:Y:S02]  /*fa20*/  @!P1 LEA.HI.X R3, R20, R4, R36, 0x2, P0 ;  /* 0x0000000414039211 */ /* 0x000fe400000f1424 */
[----:B------:R-:W-:-:S13]  /*fa30*/  ISETP.GE.AND P0, PT, R16, c[0x0][0x3c8], PT ;  /* 0x0000f20010007a0c */ /* 0x000fda0003f06270 */
[----:B------:R1:W-:Y:S01]  /*fa40*/  @!P0 ST.E.64 [R12.64], R114 ;  /* 0x000000720c008985 */ /* 0x0003e2000c101b06 */
[----:B--2---:R-:W-:-:S03]  /*fa50*/  @!P6 LEA R14, P0, R21, R0, 0x2 ;  /* 0x00000000150ee211 */ /* 0x004fc600078010ff */
        /* <DEDUP_REMOVED lines=9> */
[CC--:B-1----:R-:W-:Y:S02]  /*faf0*/  @!P5 LEA R12, P1, R23.reuse, R0.reuse, 0x2 ;  /* 0x00000000170cd211 */ /* 0x0c2fe400078210ff */
[----:B--2---:R-:W-:Y:S02]  /*fb00*/  @!P4 LEA R10, P0, R22, R0, 0x2 ;  /* 0x00000000160ac211 */ /* 0x004fe400078010ff */
        /* <DEDUP_REMOVED lines=10> */
[----:B---3--:R-:W-:-:S03]  /*fbb0*/  @!P1 LEA R2, P0, R26, R0, 0x2 ;  /* 0x000000001a029211 */ /* 0x008fc600078010ff */
        /* <DEDUP_REMOVED lines=9> */
.L_x_1034:
[----:B------:R-:W2:Y:S04]  /*fc50*/  LDL.LU R0, [R1+0x50] ;  /* 0x0000500001007983 */ /* 0x000ea80000300800 */
[----:B------:R-:W3:Y:S01]  /*fc60*/  LDL R6, [R1+0x5c] ;  /* 0x00005c0001067983 */ /* 0x000ee20000100800 */
[----:B------:R-:W-:Y:S01]  /*fc70*/  ISETP.NE.U32.AND P0, PT, RZ, c[0x0][0x508], PT ;  /* 0x00014200ff007a0c */ /* 0x000fe20003f05070 */
[----:B------:R-:W-:Y:S01]  /*fc80*/  IMAD.MOV.U32 R4, RZ, RZ, 0x4 ;  /* 0x00000004ff047424 */ /* 0x000fe200078e00ff */
[----:B------:R-:W-:Y:S01]  /*fc90*/  ISETP.NE.U32.AND P2, PT, RZ, c[0x0][0x500], PT ;  /* 0x00014000ff007a0c */ /* 0x000fe20003f45070 */
[----:B------:R-:W-:Y:S01]  /*fca0*/  IMAD.MOV.U32 R8, RZ, RZ, RZ ;  /* 0x000000ffff087224 */ /* 0x000fe200078e00ff */
[----:B------:R-:W-:Y:S01]  /*fcb0*/  ISETP.NE.AND.EX P1, PT, RZ, c[0x0][0x50c], PT, P0 ;  /* 0x00014300ff007a0c */ /* 0x000fe20003f25300 */
[----:B------:R-:W-:Y:S01]  /*fcc0*/  IMAD.MOV.U32 R19, RZ, RZ, c[0x0][0x388] ;  /* 0x0000e200ff137624 */ /* 0x000fe200078e00ff */
[----:B------:R-:W-:-:S11]  /*fcd0*/  ISETP.NE.AND.EX P2, PT, RZ, c[0x0][0x504], PT, P2 ;  /* 0x00014100ff007a0c */ /* 0x000fd60003f45320 */
[C---:B---3--:R-:W-:Y:S01]  /*fce0*/  @P1 LEA R2, P0, R6.reuse, c[0x0][0x508], 0x2 ;  /* 0x0001420006021a11 */ /* 0x048fe200078010ff */
[----:B------:R-:W-:-:S03]  /*fcf0*/  IMAD.WIDE R4, R6, R4, c[0x0][0x500] ;  /* 0x0001400006047625 */ /* 0x000fc600078e0204 */
[----:B------:R-:W-:Y:S02]  /*fd00*/  @P1 LEA.HI.X R3, R6, c[0x0][0x50c], R7, 0x2, P0 ;  /* 0x0001430006031a11 */ /* 0x000fe400000f1407 */
[----:B------:R1:W5:Y:S04]  /*fd10*/  @P2 LDG.E R8, [R4.64] ;  /* 0x0000000604082981 */ /* 0x000368000c1e1900 */
[----:B------:R1:W5:Y:S01]  /*fd20*/  @P1 LDG.E R19, [R2.64] ;  /* 0x0000000602131981 */ /* 0x000362000c1e1900 */
[----:B--2---:R-:W-:-:S04]  /*fd30*/  ISETP.NE.AND P0, PT, R0, RZ, PT ;  /* 0x000000ff0000720c */ /* 0x004fc80003f05270 */
[----:B------:R-:W-:Y:S01]  /*fd40*/  SEL R18, R0, c[0x0][0x3d4], P0 ;  /* 0x0000f50000127a07 */ /* 0x000fe20000000000 */
[----:B------:R-:W-:Y:S05]  /*fd50*/  @P1 BRA `(.L_x_1055) ;  /* 0x0000004000001947 */ /* 0x000fea0003800000 */
[----:B------:R-:W-:Y:S05]  /*fd60*/  @!P2 BRA `(.L_x_1055) ;  /* 0x000000300000a947 */ /* 0x000fea0003800000 */
[----:B------:R2:W3:Y:S04]  /*fd70*/  LDG.E R0, [R4.64] ;  /* 0x0000000604007981 */ /* 0x0004e8000c1e1900 */
[----:B-12---:R-:W3:Y:S02]  /*fd80*/  LDG.E R4, [R4.64+0x4] ;  /* 0x0000040604047981 */ /* 0x006ee4000c1e1900 */
[----:B---3-5:R-:W-:Y:S02]  /*fd90*/  IADD3 R19, -R0, R4, RZ ;  /* 0x0000000400137210 */ /* 0x028fe40007ffe1ff */
.L_x_1055:
[----:B-1----:R-:W1:Y:S01]  /*fda0*/  S2R R3, SR_TID.X ;  /* 0x0000000000037919 */ /* 0x002e620000002100 */
[----:B------:R-:W-:Y:S01]  /*fdb0*/  BSSY B0, `(.L_x_1056) ;  /* 0x0000038000007945 */ /* 0x000fe20003800000 */
[----:B------:R-:W-:Y:S02]  /*fdc0*/  SEL R14, R6, RZ, !P2 ;  /* 0x000000ff060e7207 */ /* 0x000fe40005000000 */
[----:B------:R-:W-:-:S02]  /*fdd0*/  SEL R20, R7, RZ, !P2 ;  /* 0x000000ff07147207 */ /* 0x000fc40005000000 */
[----:B-----5:R-:W-:Y:S02]  /*fde0*/  SHF.R.S32.HI R17, RZ, 0x1f, R8 ;  /* 0x0000001fff117819 */ /* 0x020fe40000011408 */
[----:B-1----:R-:W-:-:S13]  /*fdf0*/  ISETP.GT.AND P0, PT, R3, 0x7f, PT ;  /* 0x0000007f0300780c */ /* 0x002fda0003f04270 */
        /* <DEDUP_REMOVED lines=11> */
[----:B------:R1:W4:Y:S08]  /*feb0*/  LDC.64 R6, c[0x0][R0+0x170] ;  /* 0x00005c0000067b82 */ /* 0x0003300000000a00 */
[----:B------:R1:W2:Y:S08]  /*fec0*/  LDC.64 R4, c[0x0][R0+0x168] ;  /* 0x00005a0000047b82 */ /* 0x0002b00000000a00 */
[----:B------:R1:W5:Y:S08]  /*fed0*/  LDC.64 R12, c[0x0][R0+0x178] ;  /* 0x00005e00000c7b82 */ /* 0x0003700000000a00 */
[----:B------:R1:W2:Y:S02]  /*fee0*/  LDC.64 R10, c[0x0][R0+0x160] ;  /* 0x00005800000a7b82 */ /* 0x0002a40000000a00 */
[----:B-1----:R-:W-:-:S02]  /*fef0*/  IMAD.MOV.U32 R0, RZ, RZ, c[0x0][0x4e8] ;  /* 0x00013a00ff007624 */ /* 0x002fc400078e00ff */
[----:B----4-:R-:W-:-:S03]  /*ff00*/  IMAD R7, R7, R14, RZ ;  /* 0x0000000e07077224 */ /* 0x010fc600078e02ff */
[----:B------:R-:W-:Y:S01]  /*ff10*/  ISETP.NE.AND P0, PT, R0, 0x1, PT ;  /* 0x000000010000780c */ /* 0x000fe20003f05270 */
[----:B------:R-:W-:Y:S01]  /*ff20*/  IMAD R7, R6, R20, R7 ;  /* 0x0000001406077224 */ /* 0x000fe200078e0207 */
[----:B------:R-:W-:-:S11]  /*ff30*/  MOV R0, R9 ;  /* 0x0000000900007202 */ /* 0x000fd60000000f00 */
[----:B------:R-:W-:-:S05]  /*ff40*/  @P0 IMAD.HI.U32 R16, R9, c[0x0][0x4ec], RZ ;  /* 0x00013b0009100a27 */ /* 0x000fca00078e00ff */
[----:B------:R-:W-:Y:S01]  /*ff50*/  @P0 SHF.R.U32.HI R0, RZ, c[0x0][0x4f0], R16 ;  /* 0x00013c00ff000a19 */ /* 0x000fe20000011610 */
[-C--:B--2---:R-:W-:Y:S02]  /*ff60*/  IMAD R15, R5, R2.reuse, RZ ;  /* 0x00000002050f7224 */ /* 0x084fe400078e02ff */
[----:B------:R-:W-:-:S04]  /*ff70*/  IMAD.WIDE.U32 R4, R4, R2, RZ ;  /* 0x0000000204047225 */ /* 0x000fc800078e00ff */
[----:B------:R-:W-:Y:S01]  /*ff80*/  IMAD.WIDE.U32 R2, R6, R14, RZ ;  /* 0x0000000e06027225 */ /* 0x000fe200078e00ff */
[----:B---3--:R-:W-:-:S03]  /*ff90*/  SEL R6, R21, RZ, P2 ;  /* 0x000000ff15067207 */ /* 0x008fc60001000000 */
[----:B------:R-:W-:Y:S01]  /*ffa0*/  IMAD.IADD R15, R5, 0x1, R15 ;  /* 0x00000001050f7824 */ /* 0x000fe200078e020f */
[----:B------:R-:W-:Y:S01]  /*ffb0*/  IADD3 R16, P1, P0, R2, R4, R8 ;  /* 0x0000000402107210 */ /* 0x000fe2000783e008 */
[----:B------:R-:W-:Y:S01]  /*ffc0*/  IMAD.MOV R2, RZ, RZ, -R0 ;  /* 0x000000ffff027224 */ /* 0x000fe200078e0a00 */
[----:B------:R-:W-:Y:S01]  /*ffd0*/  IADD3 R3, R3, R7, RZ ;  /* 0x0000000703037210 */ /* 0x000fe20007ffe0ff */
[-C--:B-----5:R-:W-:Y:S02]  /*ffe0*/  IMAD R7, R13, R6.reuse, RZ ;  /* 0x000000060d077224 */ /* 0x0a0fe400078e02ff */
[----:B------:R-:W-:-:S04]  /*fff0*/  IMAD.WIDE.U32 R4, R12, R6, RZ ;  /* 0x000000060c047225 */ /* 0x000fc800078e00ff */
[----:B------:R-:W-:Y:S01]  /*10000*/  IMAD R2, R2, c[0x0][0x4e8], R9 ;  /* 0x00013a0002027a24 */ /* 0x000fe200078e0209 */
[----:B------:R-:W-:Y:S02]  /*10010*/  IADD3.X R9, R3, R15, R17, P1, P0 ;  /* 0x0000000f03097210 */ /* 0x000fe40000fe0411 */
[----:B------:R-:W-:Y:S01]  /*10020*/  IADD3 R5, R5, R7, RZ ;  /* 0x0000000705057210 */ /* 0x000fe20007ffe0ff */
[----:B------:R-:W-:Y:S01]  /*10030*/  IMAD.MOV.U32 R7, RZ, RZ, c[0x0][0x4a8] ;  /* 0x00012a00ff077624 */ /* 0x000fe200078e00ff */
[----:B------:R-:W-:Y:S02]  /*10040*/  IADD3 R4, P1, P0, R0, R16, R4 ;  /* 0x0000001000047210 */ /* 0x000fe4000783e004 */
[----:B------:R-:W-:Y:S01]  /*10050*/  SHF.R.S32.HI R3, RZ, 0x1f, R0 ;  /* 0x0000001fff037819 */ /* 0x000fe20000011400 */
[----:B------:R-:W-:Y:S01]  /*10060*/  IMAD R0, R11, R2, RZ ;  /* 0x000000020b007224 */ /* 0x000fe200078e02ff */
[----:B------:R-:W-:Y:S02]  /*10070*/  SHF.R.S32.HI R6, RZ, 0x1f, R2 ;  /* 0x0000001fff067819 */ /* 0x000fe40000011402 */
        /* <DEDUP_REMOVED lines=11> */
.L_x_1057:
[----:B------:R-:W-:Y:S05]  /*10130*/  BSYNC B0 ;  /* 0x0000000000007941 */ /* 0x000fea0003800000 */
.L_x_1056:
[----:B------:R-:W-:-:S13]  /*10140*/  ISETP.GT.AND P0, PT, R18, 0x1, PT ;  /* 0x000000011200780c */ /* 0x000fda0003f04270 */
[----:B------:R-:W-:Y:S05]  /*10150*/  @P0 BRA `(.L_x_1049) ;  /* 0x0000073000000947 */ /* 0x000fea0003800000 */
[----:B-1----:R-:W2:Y:S04]  /*10160*/  LDL.LU R0, [R1+0x64] ;  /* 0x0000640001007983 */ /* 0x002ea80000300800 */
[----:B------:R-:W3:Y:S01]  /*10170*/  LDL.LU R7, [R1+0x60] ;  /* 0x0000600001077983 */ /* 0x000ee20000300800 */
[----:B------:R-:W-:Y:S01]  /*10180*/  MOV R2, c[0x0][0x4e8] ;  /* 0x00013a0000027a02 */ /* 0x000fe20000000f00 */
[----:B------:R-:W-:Y:S02]  /*10190*/  IMAD R5, R20, c[0x0][0x3f0], RZ ;  /* 0x0000fc0014057a24 */ /* 0x000fe400078e02ff */
[----:B------:R-:W1:Y:S01]  /*101a0*/  S2R R3, SR_TID.X ;  /* 0x0000000000037919 */ /* 0x000e620000002100 */
[----:B------:R-:W-:Y:S02]  /*101b0*/  ISETP.NE.AND P0, PT, R2, 0x1, PT ;  /* 0x000000010200780c */ /* 0x000fe40003f05270 */
[----:B-1----:R-:W-:-:S02]  /*101c0*/  SHF.R.S32.HI R4, RZ, 0x1f, R3 ;  /* 0x0000001fff047819 */ /* 0x002fc40000011403 */
[----:B------:R-:W-:Y:S02]  /*101d0*/  SHF.R.S32.HI R10, RZ, 0x1f, R3 ;  /* 0x0000001fff0a7819 */ /* 0x000fe40000011403 */
[-C--:B------:R-:W-:Y:S02]  /*101e0*/  LEA.HI R4, R4, R3.reuse, RZ, 0x3 ;  /* 0x0000000304047211 */ /* 0x080fe400078f18ff */
[----:B------:R-:W-:Y:S02]  /*101f0*/  LEA.HI R10, R10, R3, RZ, 0x3 ;  /* 0x000000030a0a7211 */ /* 0x000fe400078f18ff */
[----:B------:R-:W-:Y:S02]  /*10200*/  LOP3.LUT R4, R4, 0xfffffff8, RZ, 0xc0, !PT ;  /* 0xfffffff804047812 */ /* 0x000fe400078ec0ff */
[----:B------:R-:W-:-:S03]  /*10210*/  SHF.R.S32.HI R10, RZ, 0x3, R10 ;  /* 0x00000003ff0a7819 */ /* 0x000fc6000001140a */
[----:B------:R-:W-:Y:S02]  /*10220*/  IMAD.IADD R4, R3, 0x1, -R4 ;  /* 0x0000000103047824 */ /* 0x000fe400078e0a04 */
[----:B------:R-:W-:-:S03]  /*10230*/  IMAD.WIDE.U32 R2, R8, c[0x0][0x3a0], RZ ;  /* 0x0000e80008027a25 */ /* 0x000fc600078e00ff */
[----:B------:R-:W-:Y:S02]  /*10240*/  LEA R4, R4, R10, 0x5 ;  /* 0x0000000a04047211 */ /* 0x000fe400078e28ff */
[----:B--2---:R-:W-:Y:S01]  /*10250*/  MOV R11, R0 ;  /* 0x00000000000b7202 */ /* 0x004fe20000000f00 */
[----:B------:R-:W-:-:S04]  /*10260*/  IMAD R0, R17, c[0x0][0x3a0], RZ ;  /* 0x0000e80011007a24 */ /* 0x000fc800078e02ff */
[----:B------:R-:W-:Y:S02]  /*10270*/  IMAD R8, R8, c[0x0][0x3a4], R0 ;  /* 0x0000e90008087a24 */ /* 0x000fe400078e0200 */
[----:B------:R-:W-:-:S03]  /*10280*/  IMAD.IADD R4, R11, 0x1, R4 ;  /* 0x000000010b047824 */ /* 0x000fc600078e0204 */
[----:B------:R-:W-:Y:S01]  /*10290*/  IADD3 R3, R3, R8, RZ ;  /* 0x0000000803037210 */ /* 0x000fe20007ffe0ff */
[----:B------:R-:W-:Y:S01]  /*102a0*/  @P0 IMAD.HI.U32 R6, R4, c[0x0][0x4ec], RZ ;  /* 0x00013b0004060a27 */ /* 0x000fe200078e00ff */
[----:B------:R-:W-:-:S03]  /*102b0*/  IADD3 R8, R10, R11, RZ ;  /* 0x0000000b0a087210 */ /* 0x000fc60007ffe0ff */
[----:B---3--:R-:W-:-:S04]  /*102c0*/  IMAD.WIDE.U32 R2, R7, c[0x0][0x3e8], R2 ;  /* 0x0000fa0007027a25 */ /* 0x008fc800078e0002 */
[----:B------:R-:W-:Y:S01]  /*102d0*/  IMAD.MOV.U32 R0, RZ, RZ, R4 ;  /* 0x000000ffff007224 */ /* 0x000fe200078e0004 */
[----:B------:R-:W-:Y:S01]  /*102e0*/  @P0 SHF.R.U32.HI R0, RZ, c[0x0][0x4f0], R6 ;  /* 0x00013c00ff000a19 */ /* 0x000fe20000011606 */
[----:B------:R-:W-:Y:S02]  /*102f0*/  IMAD R3, R7, c[0x0][0x3ec], R3 ;  /* 0x0000fb0007037a24 */ /* 0x000fe400078e0203 */
[C---:B------:R-:W-:Y:S01]  /*10300*/  IMAD R7, R14.reuse, c[0x0][0x3f4], R5 ;  /* 0x0000fd000e077a24 */ /* 0x040fe200078e0205 */
[----:B------:R-:W-:Y:S01]  /*10310*/  SHF.R.S32.HI R6, RZ, 0x1f, R0 ;  /* 0x0000001fff067819 */ /* 0x000fe20000011400 */
[----:B------:R-:W-:Y:S01]  /*10320*/  IMAD.WIDE.U32 R2, R14, c[0x0][0x3f0], R2 ;  /* 0x0000fc000e027a25 */ /* 0x000fe200078e0002 */
[----:B------:R-:W-:-:S03]  /*10330*/  IADD3 R5, -R0, RZ, RZ ;  /* 0x000000ff00057210 */ /* 0x000fc60007ffe1ff */
[----:B------:R-:W-:Y:S01]  /*10340*/  IMAD R6, R6, c[0x0][0x3e0], RZ ;  /* 0x0000f80006067a24 */ /* 0x000fe200078e02ff */
[----:B------:R-:W-:Y:S01]  /*10350*/  IADD3 R3, R3, R7, RZ ;  /* 0x0000000703037210 */ /* 0x000fe20007ffe0ff */
[----:B------:R-:W-:Y:S02]  /*10360*/  IMAD R4, R5, c[0x0][0x4e8], R4 ;  /* 0x00013a0005047a24 */ /* 0x000fe400078e0204 */
[C---:B------:R-:W-:Y:S02]  /*10370*/  IMAD R6, R0.reuse, c[0x0][0x3e4], R6 ;  /* 0x0000f90000067a24 */ /* 0x040fe400078e0206 */
[----:B------:R-:W-:Y:S01]  /*10380*/  IMAD.WIDE.U32 R2, R0, c[0x0][0x3e0], R2 ;  /* 0x0000f80000027a25 */ /* 0x000fe200078e0002 */
[----:B------:R-:W-:-:S03]  /*10390*/  SHF.R.S32.HI R0, RZ, 0x1f, R4 ;  /* 0x0000001fff007819 */ /* 0x000fc60000011404 */
[----:B------:R-:W-:Y:S02]  /*103a0*/  IMAD.IADD R3, R3, 0x1, R6 ;  /* 0x0000000103037824 */ /* 0x000fe400078e0206 */
        /* <DEDUP_REMOVED lines=8> */
.L_x_1107:
[----:B------:R-:W-:Y:S05]  /*10430*/  BRA.DIV ~URZ, `(.L_x_1059) ;  /* 0x00001fc27f007947 */ /* 0x000fea000b800000 */
[----:B------:R3:W4:Y:S02]  /*10440*/  SHFL.IDX PT, R0, R9, RZ, 0x181f ;  /* 0x00181fff09007589 */ /* 0x00072400000e0000 */
.L_x_1108:
[----:B------:R-:W-:Y:S01]  /*10450*/  IMAD R7, R19, c[0x0][0x4e8], RZ ;  /* 0x00013a0013077a24 */ /* 0x000fe200078e02ff */
[----:B------:R-:W-:Y:S04]  /*10460*/  BSSY B0, `(.L_x_1060) ;  /* 0x000000d000007945 */ /* 0x000fe80003800000 */
[----:B------:R-:W-:-:S13]  /*10470*/  ISETP.GE.AND P0, PT, R8, R7, PT ;  /* 0x000000070800720c */ /* 0x000fda0003f06270 */
[----:B------:R-:W-:Y:S05]  /*10480*/  @P0 BRA `(.L_x_1061) ;  /* 0x000000a000000947 */ /* 0x000fea0003800000 */
[----:B------:R-:W5:Y:S04]  /*10490*/  LDL.64 R12, [R1+0x30] ;  /* 0x00003000010c7983 */ /* 0x000f680000100a00 */
[----:B---3--:R-:W3:Y:S01]  /*104a0*/  LDL R11, [R1+0x2c] ;  /* 0x00002c00010b7983 */ /* 0x008ee20000100800 */
[----:B-----5:R-:W-:Y:S02]  /*104b0*/  ISETP.GE.AND P1, PT, R12, c[0x0][0x3c8], PT ;  /* 0x0000f2000c007a0c */ /* 0x020fe40003f26270 */
[----:B---3--:R-:W-:-:S11]  /*104c0*/  ISETP.GE.AND P0, PT, R11, c[0x0][0x3c8], PT ;  /* 0x0000f2000b007a0c */ /* 0x008fd60003f06270 */
[CC--:B----4-:R-:W-:Y:S02]  /*104d0*/  @!P1 LEA R4, P3, R12.reuse, R0.reuse, 0x1 ;  /* 0x000000000c049211 */ /* 0x0d0fe400078608ff */
[C---:B------:R-:W-:Y:S02]  /*104e0*/  @!P0 LEA R2, P2, R11.reuse, R0, 0x1 ;  /* 0x000000000b028211 */ /* 0x040fe400078408ff */
[-C--:B--2---:R-:W-:Y:S02]  /*104f0*/  @!P1 LEA.HI.X R5, R12, R10.reuse, R40, 0x1, P3 ;  /* 0x0000000a0c059211 */ /* 0x084fe400018f0c28 */
[----:B------:R-:W-:-:S03]  /*10500*/  @!P0 LEA.HI.X R3, R11, R10, R41, 0x1, P2 ;  /* 0x0000000a0b038211 */ /* 0x000fc600010f0c29 */
[----:B------:R2:W-:Y:S04]  /*10510*/  @!P1 ST.E.128 [R4.64], RZ ;  /* 0x000000ff04009985 */ /* 0x0005e8000c101d06 */
[----:B------:R2:W-:Y:S02]  /*10520*/  @!P0 ST.E.128 [R2.64], RZ ;  /* 0x000000ff02008985 */ /* 0x0005e4000c101d06 */
.L_x_1061:
[----:B------:R-:W-:Y:S05]  /*10530*/  BSYNC B0 ;  /* 0x0000000000007941 */ /* 0x000fea0003800000 */
.L_x_1060:
[----:B------:R-:W-:Y:S05]  /*10540*/  BRA.DIV ~URZ, `(.L_x_1062) ;  /* 0x00001f127f007947 */ /* 0x000fea000b800000 */
[----:B--2---:R2:W1:Y:S04]  /*10550*/  SHFL.IDX PT, R10, R6, 0x1, 0x181f ;  /* 0x00381f00060a7f89 */ /* 0x00446800000e0000 */
[----:B----4-:R2:W4:Y:S02]  /*10560*/  SHFL.IDX PT, R0, R9, 0x1, 0x181f ;  /* 0x00381f0009007f89 */ /* 0x01052400000e0000 */
.L_x_1109:
        /* <DEDUP_REMOVED lines=8> */
[CC--:B----4-:R-:W-:Y:S02]  /*105f0*/  @!P1 LEA R4, P3, R12.reuse, R0.reuse, 0x1 ;  /* 0x000000000c049211 */ /* 0x0d0fe400078608ff */
[C---:B------:R-:W-:Y:S02]  /*10600*/  @!P0 LEA R2, P2, R11.reuse, R0, 0x1 ;  /* 0x000000000b028211 */ /* 0x040fe400078408ff */
[-C--:B-1----:R-:W-:Y:S02]  /*10610*/  @!P1 LEA.HI.X R5, R12, R10.reuse, R40, 0x1, P3 ;  /* 0x0000000a0c059211 */ /* 0x082fe400018f0c28 */
[----:B------:R-:W-:-:S03]  /*10620*/  @!P0 LEA.HI.X R3, R11, R10, R41, 0x1, P2 ;  /* 0x0000000a0b038211 */ /* 0x000fc600010f0c29 */
[----:B------:R1:W-:Y:S04]  /*10630*/  @!P1 ST.E.128 [R4.64], RZ ;  /* 0x000000ff04009985 */ /* 0x0003e8000c101d06 */
[----:B------:R1:W-:Y:S02]  /*10640*/  @!P0 ST.E.128 [R2.64], RZ ;  /* 0x000000ff02008985 */ /* 0x0003e4000c101d06 */
.L_x_1064:
[----:B------:R-:W-:Y:S05]  /*10650*/  BSYNC B0 ;  /* 0x0000000000007941 */ /* 0x000fea0003800000 */
.L_x_1063:
[----:B------:R-:W-:Y:S05]  /*10660*/  BRA.DIV ~URZ, `(.L_x_1065) ;  /* 0x00001eb27f007947 */ /* 0x000fea000b800000 */
[----:B-1----:R1:W2:Y:S02]  /*10670*/  SHFL.IDX PT, R10, R6, 0x2, 0x181f ;  /* 0x00581f00060a7f89 */ /* 0x0022a400000e0000 */
.L_x_1110:
[----:B------:R-:W-:Y:S05]  /*10680*/  BRA.DIV ~URZ, `(.L_x_1066) ;  /* 0x00001f027f007947 */ /* 0x000fea000b800000 */
[----:B----4-:R4:W1:Y:S02]  /*10690*/  SHFL.IDX PT, R0, R9, 0x2, 0x181f ;  /* 0x00581f0009007f89 */ /* 0x01086400000e0000 */
.L_x_1111:
        /* <DEDUP_REMOVED lines=8> */
[CC--:B-1----:R-:W-:Y:S02]  /*10720*/  @!P1 LEA R4, P3, R12.reuse, R0.reuse, 0x1 ;  /* 0x000000000c049211 */ /* 0x0c2fe400078608ff */
[C---:B------:R-:W-:Y:S02]  /*10730*/  @!P0 LEA R2, P2, R11.reuse, R0, 0x1 ;  /* 0x000000000b028211 */ /* 0x040fe400078408ff */
[-C--:B--2---:R-:W-:Y:S02]  /*10740*/  @!P1 LEA.HI.X R5, R12, R10.reuse, R40, 0x1, P3 ;  /* 0x0000000a0c059211 */ /* 0x084fe400018f0c28 */
[----:B------:R-:W-:-:S03]  /*10750*/  @!P0 LEA.HI.X R3, R11, R10, R41, 0x1, P2 ;  /* 0x0000000a0b038211 */ /* 0x000fc600010f0c29 */
[----:B------:R1:W-:Y:S04]  /*10760*/  @!P1 ST.E.128 [R4.64], RZ ;  /* 0x000000ff04009985 */ /* 0x0003e8000c101d06 */
[----:B------:R1:W-:Y:S02]  /*10770*/  @!P0 ST.E.128 [R2.64], RZ ;  /* 0x000000ff02008985 */ /* 0x0003e4000c101d06 */
.L_x_1068:
[----:B------:R-:W-:Y:S05]  /*10780*/  BSYNC B0 ;  /* 0x0000000000007941 */ /* 0x000fea0003800000 */
.L_x_1067:
[----:B------:R-:W-:Y:S05]  /*10790*/  BRA.DIV ~URZ, `(.L_x_1069) ;  /* 0x00001e527f007947 */ /* 0x000fea000b800000 */
[----:B-12---:R-:W1:Y:S04]  /*107a0*/  SHFL.IDX PT, R6, R6, 0x3, 0x181f ;  /* 0x00781f0006067f89 */ /* 0x006e6800000e0000 */
[----:B------:R2:W3:Y:S02]  /*107b0*/  SHFL.IDX PT, R0, R9, 0x3, 0x181f ;  /* 0x00781f0009007f89 */ /* 0x0004e400000e0000 */
.L_x_1112:
[----:B------:R-:W-:-:S04]  /*107c0*/  IADD3 R2, R8, 0x60, RZ ;  /* 0x0000006008027810 */ /* 0x000fc80007ffe0ff */
[----:B------:R-:W-:-:S13]  /*107d0*/  ISETP.GE.AND P0, PT, R2, R7, PT ;  /* 0x000000070200720c */ /* 0x000fda0003f06270 */
[----:B------:R-:W-:Y:S05]  /*107e0*/  @P0 BRA `(.L_x_1049) ;  /* 0x000000a000000947 */ /* 0x000fea0003800000 */
[----:B------:R-:W5:Y:S04]  /*107f0*/  LDL.64 R10, [R1+0x30] ;  /* 0x00003000010a7983 */ /* 0x000f680000100a00 */
[----:B--234-:R-:W2:Y:S01]  /*10800*/  LDL R9, [R1+0x2c] ;  /* 0x00002c0001097983 */ /* 0x01cea20000100800 */
[----:B-----5:R-:W-:Y:S02]  /*10810*/  ISETP.GE.AND P1, PT, R10, c[0x0][0x3c8], PT ;  /* 0x0000f2000a007a0c */ /* 0x020fe40003f26270 */
[----:B--2---:R-:W-:-:S11]  /*10820*/  ISETP.GE.AND P0, PT, R9, c[0x0][0x3c8], PT ;  /* 0x0000f20009007a0c */ /* 0x004fd60003f06270 */
[CC--:B------:R-:W-:Y:S02]  /*10830*/  @!P1 LEA R4, P3, R10.reuse, R0.reuse, 0x1 ;  /* 0x000000000a049211 */ /* 0x0c0fe400078608ff */
[C---:B------:R-:W-:Y:S02]  /*10840*/  @!P0 LEA R2, P2, R9.reuse, R0, 0x1 ;  /* 0x0000000009028211 */ /* 0x040fe400078408ff */
[-C--:B-1----:R-:W-:Y:S02]  /*10850*/  @!P1 LEA.HI.X R5, R10, R6.reuse, R40, 0x1, P3 ;  /* 0x000000060a059211 */ /* 0x082fe400018f0c28 */
[----:B------:R-:W-:-:S03]  /*10860*/  @!P0 LEA.HI.X R3, R9, R6, R41, 0x1, P2 ;  /* 0x0000000609038211 */ /* 0x000fc600010f0c29 */
[----:B------:R1:W-:Y:S04]  /*10870*/  @!P1 ST.E.128 [R4.64], RZ ;  /* 0x000000ff04009985 */ /* 0x0003e8000c101d06 */
[----:B------:R1:W-:Y:S02]  /*10880*/  @!P0 ST.E.128 [R2.64], RZ ;  /* 0x000000ff02008985 */ /* 0x0003e4000c101d06 */
.L_x_1049:
[----:B------:R-:W-:Y:S05]  /*10890*/  BSYNC B1 ;  /* 0x0000000000017941 */ /* 0x000fea0003800000 */
.L_x_1033:
[----:B-1-34-:R-:W3:Y:S02]  /*108a0*/  LDL R0, [R1+0x94] ;  /* 0x0000940001007983 */ /* 0x01aee40000100800 */
[----:B---3--:R-:W-:-:S13]  /*108b0*/  ISETP.NE.AND P0, PT, R0, RZ, PT ;  /* 0x000000ff0000720c */ /* 0x008fda0003f05270 */
[----:B------:R-:W-:Y:S01]  /*108c0*/  @P0 WARPSYNC 0xffffffff ;  /* 0xffffffff00000948 */ /* 0x000fe20003800000 */
[----:B------:R-:W-:Y:S06]  /*108d0*/  @P0 BAR.SYNC.DEFER_BLOCKING 0x5, 0x100 ;  /* 0x0144000000000b1d */ /* 0x000fec0000010000 */
[----:B------:R-:W1:Y:S04]  /*108e0*/  @P0 LDS.128 R4, [0xf100] ;  /* 0x00f10000ff040984 */ /* 0x000e680000000c00 */
[----:B-1----:R1:W-:Y:S04]  /*108f0*/  @P0 STL.64 [R1+0x48], R4 ;  /* 0x0000480401000387 */ /* 0x0023e80000100a00 */
[----:B------:R1:W-:Y:S04]  /*10900*/  @P0 STL.64 [R1+0x50], R6 ;  /* 0x0000500601000387 */ /* 0x0003e80000100a00 */
[----:B------:R-:W-:Y:S06]  /*10910*/  @P0 BAR.ARV 0x4, 0x100 ;  /* 0x0104000000000b1d */ /* 0x000fec0000002000 */
[----:B------:R-:W-:Y:S05]  /*10920*/  @P0 BRA `(.L_x_1070) ;  /* 0x0000105000000947 */ /* 0x000fea0003800000 */
[----:B------:R-:W3:Y:S01]  /*10930*/  S2R R0, SR_TID.X ;  /* 0x0000000000007919 */ /* 0x000ee20000002100 */
[----:B-1----:R-:W-:Y:S01]  /*10940*/  IMAD.MOV.U32 R7, RZ, RZ, RZ ;  /* 0x000000ffff077224 */ /* 0x002fe200078e00ff */
[----:B--23--:R-:W-:-:S04]  /*10950*/  LOP3.LUT R14, R0, 0x1f, RZ, 0xc0, !PT ;  /* 0x0000001f000e7812 */ /* 0x00cfc800078ec0ff */
[----:B------:R-:W-:Y:S01]  /*10960*/  ISETP.NE.AND P6, PT, R14, 0x1f, PT ;  /* 0x0000001f0e00780c */ /* 0x000fe20003fc5270 */
[----:B------:R-:W-:Y:S10]  /*10970*/  BRA.DIV ~URZ, `(.L_x_1071) ;  /* 0x00001d327f007947 */ /* 0x000ff4000b800000 */
[----:B------:R1:W2:Y:S02]  /*10980*/  SHFL.IDX PT, R9, R67, RZ, 0x1f ;  /* 0x00001fff43097589 */ /* 0x0002a400000e0000 */
.L_x_1113:
[----:B------:R-:W-:Y:S05]  /*10990*/  BRA.DIV ~URZ, `(.L_x_1072) ;  /* 0x00001d827f007947 */ /* 0x000fea000b800000 */
[----:B------:R3:W4:Y:S02]  /*109a0*/  SHFL.IDX PT, R8, R67, 0x1, 0x1f ;  /* 0x00201f0043087f89 */ /* 0x00072400000e0000 */
.L_x_1114:
        /* <DEDUP_REMOVED lines=19> */
.L_x_1115:
        /* <DEDUP_REMOVED lines=16> */
.L_x_1116:
[----:B---3--:R-:W-:Y:S01]  /*10be0*/  IMAD R0, R0, c[0x0][0x538], RZ ;  /* 0x00014e0000007a24 */ /* 0x008fe200078e02ff */
[----:B------:R-:W-:Y:S04]  /*10bf0*/  BSSY B1, `(.L_x_1075) ;  /* 0x00000cf000017945 */ /* 0x000fe80003800000 */
[----:B----4-:R-:W-:-:S04]  /*10c00*/  IADD3 R8, R0, R8, RZ ;  /* 0x0000000800087210 */ /* 0x010fc80007ffe0ff */
[----:B--2---:R-:W-:-:S13]  /*10c10*/  ISETP.GT.AND P0, PT, R8, R9, PT ;  /* 0x000000090800720c */ /* 0x004fda0003f04270 */
[----:B------:R-:W-:Y:S05]  /*10c20*/  @P0 BRA `(.L_x_1076) ;  /* 0x0000025000000947 */ /* 0x000fea0003800000 */
.L_x_1080:
        /* <DEDUP_REMOVED lines=17> */
.L_x_1117:
        /* <DEDUP_REMOVED lines=16> */
.L_x_1118:
[----:B--2---:R-:W-:-:S05]  /*10e40*/  IMAD R0, R0, c[0x0][0x538], RZ ;  /* 0x00014e0000007a24 */ /* 0x004fca00078e02ff */
[----:B------:R-:W-:-:S04]  /*10e50*/  IADD3 R8, R0, R8, RZ ;  /* 0x0000000800087210 */ /* 0x000fc80007ffe0ff */
[----:B------:R-:W-:-:S13]  /*10e60*/  ISETP.GT.AND P0, PT, R8, R9, PT ;  /* 0x000000090800720c */ /* 0x000fda0003f04270 */
[----:B-1----:R-:W-:Y:S05]  /*10e70*/  @!P0 BRA `(.L_x_1080) ;  /* 0xfffffdb000008947 */ /* 0x002fea000383ffff */
.L_x_1076:
[----:B------:R-:W-:-:S05]  /*10e80*/  IADD3 R11, -R0, R8, RZ ;  /* 0x00000008000b7210 */ /* 0x000fca0007ffe1ff */
[----:B------:R-:W-:-:S05]  /*10e90*/  IMAD R0, R4, c[0x0][0x538], R11 ;  /* 0x00014e0004007a24 */ /* 0x000fca00078e020b */
[----:B------:R-:W-:Y:S01]  /*10ea0*/  ISETP.GT.AND P0, PT, R0, R9, PT ;  /* 0x000000090000720c */ /* 0x000fe20003f04270 */
[----:B------:R-:W-:-:S12]  /*10eb0*/  BRA.DIV ~URZ, `(.L_x_1081) ;  /* 0x00001ca27f007947 */ /* 0x000fd8000b800000 */
[----:B------:R-:W-:-:S03]  /*10ec0*/  VOTE.ANY R10, PT, !P0 ;  /* 0x00000000000a7806 */ /* 0x000fc600040e0100 */
.L_x_1119:
[----:B------:R-:W2:Y:S01]  /*10ed0*/  LDL.LU R0, [R1+0x54] ;  /* 0x0000540001007983 */ /* 0x000ea20000300800 */
[----:B------:R-:W2:Y:S02]  /*10ee0*/  POPC R8, R10 ;  /* 0x0000000a00087309 */ /* 0x000ea40000000000 */
[----:B--2---:R-:W-:-:S05]  /*10ef0*/  IADD3 R0, R8, R0, RZ ;  /* 0x0000000008007210 */ /* 0x004fca0007ffe0ff */
[----:B------:R2:W-:Y:S01]  /*10f00*/  STL [R1+0x54], R0 ;  /* 0x0000540001007387 */ /* 0x0005e20000100800 */
[----:B------:R-:W-:Y:S05]  /*10f10*/  BRA.DIV ~URZ, `(.L_x_1082) ;  /* 0x00001c927f007947 */ /* 0x000fea000b800000 */
[----:B------:R3:W4:Y:S04]  /*10f20*/  SHFL.IDX PT, R12, R6, R8, 0x1f ;  /* 0x00001f08060c7589 */ /* 0x00072800000e0000 */
[----:B------:R3:W1:Y:S02]  /*10f30*/  SHFL.IDX PT, R7, R7, R8, 0x1f ;  /* 0x00001f0807077589 */ /* 0x00066400000e0000 */
.L_x_1120:
[----:B------:R-:W-:Y:S01]  /*10f40*/  ISETP.NE.AND P0, PT, R10, RZ, PT ;  /* 0x000000ff0a00720c */ /* 0x000fe20003f05270 */
[----:B------:R-:W-:-:S12]  /*10f50*/  BSSY B0, `(.L_x_1083) ;  /* 0x0000005000007945 */ /* 0x000fd80003800000 */
[----:B------:R-:W-:Y:S05]  /*10f60*/  @!P0 BRA `(.L_x_1084) ;  /* 0x0000003000008947 */ /* 0x000fea0003800000 */
[----:B------:R-:W-:Y:S01]  /*10f70*/  IADD3 R3, R8, -0x1, RZ ;  /* 0xffffffff08037810 */ /* 0x000fe20007ffe0ff */
[----:B------:R-:W-:Y:S05]  /*10f80*/  BRA.DIV ~URZ, `(.L_x_1085) ;  /* 0x00001cf27f007947 */ /* 0x000fea000b800000 */
[----:B------:R2:W3:Y:S02]  /*10f90*/  SHFL.IDX PT, R13, R4, R3, 0x1f ;  /* 0x00001f03040d7589 */ /* 0x0004e400000e0000 */
.L_x_1084:
[----:B------:R-:W-:Y:S05]  /*10fa0*/  BSYNC B0 ;  /* 0x0000000000007941 */ /* 0x000fea0003800000 */
.L_x_1083:
        /* <DEDUP_REMOVED lines=68> */
.L_x_1087:
        /* <DEDUP_REMOVED lines=17> */
[----:B------:R-:W-:-:S04]  /*11500*/  IMAD.MOV.U32 R6, RZ, RZ, R0 ;  /* 0x000000ffff067224 */ /* 0x000fc800078e0000 */
        /* <DEDUP_REMOVED lines=12> */
[----:B------:R-:W-:-:S05]  /*115d0*/  IMAD.MOV.U32 R2, RZ, RZ, R0 ;  /* 0x000000ffff027224 */ /* 0x000fca00078e0000 */
[----:B------:R-:W-:Y:S02]  /*115e0*/  @!P1 IADD3 R2, -R2, RZ, RZ ;  /* 0x000000ff02029210 */ /* 0x000fe40007ffe1ff */
        /* <DEDUP_REMOVED lines=15> */
[----:B------:R-:W-:Y:S01]  /*116e0*/  IMAD R7, R6, R4, RZ ;  /* 0x0000000406077224 */ /* 0x000fe200078e02ff */
[----:B------:R-:W-:Y:S01]  /*116f0*/  MOV R6, R2 ;  /* 0x0000000200067202 */ /* 0x000fe20000000f00 */
[----:B------:R-:W-:-:S04]  /*11700*/  IMAD.MOV.U32 R2, RZ, RZ, RZ ;  /* 0x000000ffff027224 */ /* 0x000fc800078e00ff */
[----:B------:R-:W-:-:S04]  /*11710*/  IMAD.HI.U32 R7, R3, R7, R2 ;  /* 0x0000000703077227 */ /* 0x000fc800078e0002 */
[----:B------:R-:W-:-:S04]  /*11720*/  IMAD.MOV R2, RZ, RZ, -R8 ;  /* 0x000000ffff027224 */ /* 0x000fc800078e0a08 */
        /* <DEDUP_REMOVED lines=17> */
.L_x_1088:
[----:B------:R-:W-:Y:S05]  /*11840*/  BSYNC B0 ;  /* 0x0000000000007941 */ /* 0x000fea0003800000 */
.L_x_1086:
[----:B------:R-:W-:-:S04]  /*11850*/  LOP3.LUT R2, RZ, R2, RZ, 0x33, !PT ;  /* 0x00000002ff027212 */ /* 0x000fc800078e33ff */
[----:B-1----:R-:W-:-:S05]  /*11860*/  IADD3 R0, R2, R12, RZ ;  /* 0x0000000c02007210 */ /* 0x002fca0007ffe0ff */
[----:B------:R1:W-:Y:S01]  /*11870*/  STL [R1+0x4c], R0 ;  /* 0x00004c0001007387 */ /* 0x0003e20000100800 */
[----:B------:R-:W-:Y:S05]  /*11880*/  BRA `(.L_x_1089) ;  /* 0x0000005000007947 */ /* 0x000fea0003800000 */
.L_x_1077:
[----:B------:R-:W-:Y:S01]  /*11890*/  MOV R0, c[0x0][0x53c] ;  /* 0x00014f0000007a02 */ /* 0x000fe20000000f00 */
[----:B------:R2:W-:Y:S04]  /*118a0*/  STL [R1+0x48], R9 ;  /* 0x0000480901007387 */ /* 0x0005e80000100800 */
[----:B------:R2:W-:Y:S04]  /*118b0*/  STL [R1+0x4c], RZ ;  /* 0x00004cff01007387 */ /* 0x0005e80000100800 */
[----:B------:R2:W-:Y:S04]  /*118c0*/  STL [R1+0x50], RZ ;  /* 0x000050ff01007387 */ /* 0x0005e80000100800 */
[----:B------:R2:W-:Y:S02]  /*118d0*/  STL [R1+0x54], R0 ;  /* 0x0000540001007387 */ /* 0x0005e40000100800 */
.L_x_1089:
[----:B------:R-:W-:Y:S05]  /*118e0*/  BSYNC B1 ;  /* 0x0000000000017941 */ /* 0x000fea0003800000 */
.L_x_1075:
        /* <DEDUP_REMOVED lines=9> */
.L_x_1070:
[----:B--2---:R-:W2:Y:S02]  /*11980*/  LDL R0, [R1+0x54] ;  /* 0x0000540001007983 */ /* 0x004ea40000100800 */
[----:B--2---:R-:W-:-:S13]  /*11990*/  ISETP.GE.AND P0, PT, R0, c[0x0][0x53c], PT ;  /* 0x00014f0000007a0c */ /* 0x004fda0003f06270 */
[----:B-1----:R-:W-:Y:S01]  /*119a0*/  @P0 CALL.REL.NOINC `(.L_x_1090) ;  /* 0x0000001000000944 */ /* 0x002fe20003c00000 */
[----:B------:R-:W-:Y:S05]  /*119b0*/  BRA `(.L_x_1091) ;  /* 0xfffefec000007947 */ /* 0x000fea000383ffff */
.L_x_1090:
[----:B------:R-:W-:Y:S05]  /*119c0*/  EXIT ;  /* 0x000000000000794d */ /* 0x000fea0003800000 */
.L_x_999:
[----:B------:R-:W-:Y:S01]  /*119d0*/  IMAD.MOV.U32 R0, RZ, RZ, R5 ;  /* 0x000000ffff007224 */ /* 0x000fe200078e0005 */
[----:B------:R-:W-:Y:S02]  /*119e0*/  MOV R2, 0x1 ;  /* 0x0000000100027802 */ /* 0x000fe40000000f00 */
[----:B------:R-:W-:Y:S02]  /*119f0*/  MOV R3, 0x11a10 ;  /* 0x00011a1000037802 */ /* 0x000fe40000000f00 */
[----:B------:R-:W-:Y:S05]  /*11a00*/  CALL.REL.NOINC `($__internal_22_$__cuda_sm70_shflsync_up_p) ;  /* 0x0000136000007944 */ /* 0x000fea0003c00000 */
[----:B------:R-:W-:Y:S01]  /*11a10*/  MOV R0, R4 ;  /* 0x0000000400007202 */ /* 0x000fe20000000f00 */
[----:B------:R-:W-:Y:S05]  /*11a20*/  BRA `(.L_x_1092) ;  /* 0xfffeea3000007947 */ /* 0x000fea000383ffff */
.L_x_1000:
[----:B------:R-:W-:Y:S01]  /*11a30*/  IMAD.MOV.U32 R0, RZ, RZ, R5 ;  /* 0x000000ffff007224 */ /* 0x000fe200078e0005 */
[----:B------:R-:W-:Y:S02]  /*11a40*/  MOV R2, 0x2 ;  /* 0x0000000200027802 */ /* 0x000fe40000000f00 */
[----:B------:R-:W-:Y:S02]  /*11a50*/  MOV R3, 0x11a70 ;  /* 0x00011a7000037802 */ /* 0x000fe40000000f00 */
[----:B------:R-:W-:Y:S05]  /*11a60*/  CALL.REL.NOINC `($__internal_22_$__cuda_sm70_shflsync_up_p) ;  /* 0x0000130000007944 */ /* 0x000fea0003c00000 */
[----:B------:R-:W-:Y:S01]  /*11a70*/  SEL R0, R4, RZ, P4 ;  /* 0x000000ff04007207 */ /* 0x000fe20002000000 */
[----:B------:R-:W-:Y:S01]  /*11a80*/  IMAD.MOV.U32 R2, RZ, RZ, 0x4 ;  /* 0x00000004ff027424 */ /* 0x000fe200078e00ff */
[----:B------:R-:W-:-:S03]  /*11a90*/  MOV R3, 0x11ac0 ;  /* 0x00011ac000037802 */ /* 0x000fc60000000f00 */
[----:B------:R-:W-:Y:S02]  /*11aa0*/  IMAD.IADD R0, R5, 0x1, R0 ;  /* 0x0000000105007824 */ /* 0x000fe400078e0200 */
        /* <DEDUP_REMOVED lines=14> */
[----:B------:R-:W-:Y:S01]  /*11b90*/  IMAD.IADD R4, R0, 0x1, R4 ;  /* 0x0000000100047824 */ /* 0x000fe200078e0204 */
[----:B------:R-:W-:-:S03]  /*11ba0*/  MOV R0, 0x1f ;  /* 0x0000001f00007802 */ /* 0x000fc60000000f00 */
[----:B------:R-:W-:Y:S02]  /*11bb0*/  IMAD.MOV.U32 R5, RZ, RZ, R4 ;  /* 0x000000ffff057224 */ /* 0x000fe400078e0004 */
[----:B------:R-:W-:Y:S05]  /*11bc0*/  CALL.REL.NOINC `($__internal_21_$__cuda_sm70_shflsync_idx_p) ;  /* 0x0000115000007944 */ /* 0x000fea0003c00000 */
[----:B------:R-:W-:Y:S05]  /*11bd0*/  BRA `(.L_x_1093) ;  /* 0xfffee98000007947 */ /* 0x000fea000383ffff */
.L_x_1002:
[----:B------:R-:W-:Y:S02]  /*11be0*/  SEL R0, RZ, 0x1, P0 ;  /* 0x00000001ff007807 */ /* 0x000fe40000000000 */
[----:B------:R-:W-:Y:S02]  /*11bf0*/  MOV R2, 0x11c10 ;  /* 0x00011c1000027802 */ /* 0x000fe40000000f00 */
[----:B------:R-:W-:Y:S05]  /*11c00*/  CALL.REL.NOINC `($__internal_23_$__cuda_sm70_votesync_ballot) ;  /* 0x000011d000007944 */ /* 0x000fea0003c00000 */
[----:B------:R-:W-:Y:S01]  /*11c10*/  MOV R10, R0 ;  /* 0x00000000000a7202 */ /* 0x000fe20000000f00 */
[----:B------:R-:W-:Y:S05]  /*11c20*/  BRA `(.L_x_1094) ;  /* 0xfffee9c000007947 */ /* 0x000fea000383ffff */
.L_x_1003:
[----:B------:R-:W-:Y:S01]  /*11c30*/  IMAD.MOV.U32 R5, RZ, RZ, R9 ;  /* 0x000000ffff057224 */ /* 0x000fe200078e0009 */
[----:B------:R-:W-:Y:S01]  /*11c40*/  MOV R3, R6 ;  /* 0x0000000600037202 */ /* 0x000fe20000000f00 */
[----:B-1----:R-:W-:Y:S01]  /*11c50*/  IMAD.MOV.U32 R0, RZ, RZ, 0x1f ;  /* 0x0000001fff007424 */ /* 0x002fe200078e00ff */
[----:B------:R-:W-:Y:S02]  /*11c60*/  MOV R2, 0x11c80 ;  /* 0x00011c8000027802 */ /* 0x000fe40000000f00 */
[----:B------:R-:W-:Y:S05]  /*11c70*/  CALL.REL.NOINC `($__internal_21_$__cuda_sm70_shflsync_idx_p) ;  /* 0x000010a000007944 */ /* 0x000fea0003c00000 */
[----:B------:R-:W-:Y:S01]  /*11c80*/  IMAD.MOV.U32 R12, RZ, RZ, R0 ;  /* 0x000000ffff0c7224 */ /* 0x000fe200078e0000 */
[----:B------:R-:W-:Y:S01]  /*11c90*/  MOV R5, R8 ;  /* 0x0000000800057202 */ /* 0x000fe20000000f00 */
[----:B------:R-:W-:Y:S01]  /*11ca0*/  IMAD.MOV.U32 R7, RZ, RZ, RZ ;  /* 0x000000ffff077224 */ /* 0x000fe200078e00ff */
[----:B------:R-:W-:Y:S01]  /*11cb0*/  MOV R3, R6 ;  /* 0x0000000600037202 */ /* 0x000fe20000000f00 */
[----:B------:R-:W-:Y:S01]  /*11cc0*/  IMAD.MOV.U32 R0, RZ, RZ, 0x1f ;  /* 0x0000001fff007424 */ /* 0x000fe200078e00ff */
[----:B------:R-:W-:-:S02]  /*11cd0*/  MOV R2, 0x11cf0 ;  /* 0x00011cf000027802 */ /* 0x000fc40000000f00 */
[----:B------:R-:W-:Y:S05]  /*11ce0*/  CALL.REL.NOINC `($__internal_21_$__cuda_sm70_shflsync_idx_p) ;  /* 0x0000103000007944 */ /* 0x000fea0003c00000 */
[----:B------:R-:W-:Y:S01]  /*11cf0*/  MOV R9, R0 ;  /* 0x0000000000097202 */ /* 0x000fe20000000f00 */
[----:B------:R-:W-:Y:S05]  /*11d00*/  BRA `(.L_x_1095) ;  /* 0xfffee95000007947 */ /* 0x000fea000383ffff */
.L_x_1006:
[----:B------:R-:W-:Y:S01]  /*11d10*/  IMAD.MOV.U32 R5, RZ, RZ, R4 ;  /* 0x000000ffff057224 */ /* 0x000fe200078e0004 */
[----:B-1----:R-:W-:-:S02]  /*11d20*/  MOV R0, 0x1f ;  /* 0x0000001f00007802 */ /* 0x002fc40000000f00 */
[----:B------:R-:W-:Y:S02]  /*11d30*/  MOV R2, 0x11d50 ;  /* 0x00011d5000027802 */ /* 0x000fe40000000f00 */
[----:B--234-:R-:W-:Y:S05]  /*11d40*/  CALL.REL.NOINC `($__internal_21_$__cuda_sm70_shflsync_idx_p) ;  /* 0x00000fd000007944 */ /* 0x01cfea0003c00000 */
[----:B------:R-:W-:Y:S01]  /*11d50*/  MOV R7, R0 ;  /* 0x0000000000077202 */ /* 0x000fe20000000f00 */
[----:B------:R-:W-:Y:S05]  /*11d60*/  BRA `(.L_x_1005) ;  /* 0xfffee95000007947 */ /* 0x000fea000383ffff */
.L_x_1029:
[----:B-1----:R1:W5:Y:S01]  /*11d70*/  LDL R2, [R1+0x24] ;  /* 0x0000240001027983 */ /* 0x0023620000100800 */
[----:B------:R-:W-:Y:S02]  /*11d80*/  MOV R5, 0x2 ;  /* 0x0000000200057802 */ /* 0x000fe40000000f00 */
[----:B------:R-:W-:Y:S02]  /*11d90*/  MOV R4, 0x11db0 ;  /* 0x00011db000047802 */ /* 0x000fe40000000f00 */
[----:B-1---5:R-:W-:Y:S05]  /*11da0*/  CALL.REL.NOINC `($__internal_20_$__cuda_sm70_shflsync_bfly_p) ;  /* 0x00000f3000007944 */ /* 0x022fea0003c00000 */
[----:B------:R-:W-:Y:S01]  /*11db0*/  MOV R0, R2 ;  /* 0x0000000200007202 */ /* 0x000fe20000000f00 */
[----:B------:R-:W-:Y:S05]  /*11dc0*/  BRA `(.L_x_1096) ;  /* 0xffffb7a000007947 */ /* 0x000fea000383ffff */
.L_x_1030:
[----:B------:R-:W-:Y:S01]  /*11dd0*/  IMAD.MOV.U32 R2, RZ, RZ, R0 ;  /* 0x000000ffff027224 */ /* 0x000fe200078e0000 */
[----:B------:R-:W-:Y:S02]  /*11de0*/  MOV R5, 0x1 ;  /* 0x0000000100057802 */ /* 0x000fe40000000f00 */
[----:B------:R-:W-:Y:S02]  /*11df0*/  MOV R4, 0x11e10 ;  /* 0x00011e1000047802 */ /* 0x000fe40000000f00 */
[----:B------:R-:W-:Y:S05]  /*11e00*/  CALL.REL.NOINC `($__internal_20_$__cuda_sm70_shflsync_bfly_p) ;  /* 0x00000ed000007944 */ /* 0x000fea0003c00000 */
[----:B------:R-:W-:Y:S02]  /*11e10*/  FADD.FTZ R0, R0, R2 ;  /* 0x0000000200007221 */ /* 0x000fe40000010000 */
[----:B------:R1:W5:Y:S01]  /*11e20*/  LDL R2, [R1+0x20] ;  /* 0x0000200001027983 */ /* 0x0003620000100800 */
[----:B------:R-:W-:-:S02]  /*11e30*/  MOV R5, 0x2 ;  /* 0x0000000200057802 */ /* 0x000fc40000000f00 */
[----:B------:R-:W-:Y:S02]  /*11e40*/  MOV R4, 0x11e60 ;  /* 0x00011e6000047802 */ /* 0x000fe40000000f00 */
[----:B-1---5:R-:W-:Y:S05]  /*11e50*/  CALL.REL.NOINC `($__internal_20_$__cuda_sm70_shflsync_bfly_p) ;  /* 0x00000e8000007944 */ /* 0x022fea0003c00000 */
[----:B------:R-:W2:Y:S01]  /*11e60*/  LDL.LU R3, [R1+0x20] ;  /* 0x0000200001037983 */ /* 0x000ea20000300800 */
[----:B------:R-:W-:Y:S02]  /*11e70*/  MOV R5, 0x1 ;  /* 0x0000000100057802 */ /* 0x000fe40000000f00 */
[----:B------:R-:W-:Y:S01]  /*11e80*/  MOV R4, 0x11ec0 ;  /* 0x00011ec000047802 */ /* 0x000fe20000000f00 */
[----:B--2---:R-:W-:-:S05]  /*11e90*/  FADD.FTZ R3, R3, R2 ;  /* 0x0000000203037221 */ /* 0x004fca0000010000 */
[----:B------:R-:W-:Y:S02]  /*11ea0*/  MOV R2, R3 ;  /* 0x0000000300027202 */ /* 0x000fe40000000f00 */
[----:B------:R-:W-:Y:S05]  /*11eb0*/  CALL.REL.NOINC `($__internal_20_$__cuda_sm70_shflsync_bfly_p) ;  /* 0x00000e2000007944 */ /* 0x000fea0003c00000 */
[----:B------:R-:W-:Y:S01]  /*11ec0*/  MOV R4, R2 ;  /* 0x0000000200047202 */ /* 0x000fe20000000f00 */
[----:B------:R-:W-:Y:S05]  /*11ed0*/  BRA `(.L_x_1097) ;  /* 0xffffb72000007947 */ /* 0x000fea000383ffff */
.L_x_1037:
[----:B-1234-:R-:W-:Y:S01]  /*11ee0*/  IMAD.MOV.U32 R5, RZ, RZ, R7 ;  /* 0x000000ffff057224 */ /* 0x01efe200078e0007 */
[----:B------:R-:W-:Y:S01]  /*11ef0*/  MOV R3, RZ ;  /* 0x000000ff00037202 */ /* 0x000fe20000000f00 */
[----:B------:R-:W-:Y:S01]  /*11f00*/  IMAD.MOV.U32 R0, RZ, RZ, 0x181f ;  /* 0x0000181fff007424 */ /* 0x000fe200078e00ff */
[----:B------:R-:W-:Y:S02]  /*11f10*/  MOV R2, 0x11f30 ;  /* 0x00011f3000027802 */ /* 0x000fe40000000f00 */
[----:B------:R-:W-:Y:S05]  /*11f20*/  CALL.REL.NOINC `($__internal_21_$__cuda_sm70_shflsync_idx_p) ;  /* 0x00000df000007944 */ /* 0x000fea0003c00000 */
[----:B------:R-:W-:Y:S01]  /*11f30*/  MOV R9, R0 ;  /* 0x0000000000097202 */ /* 0x000fe20000000f00 */
[----:B------:R-:W-:Y:S05]  /*11f40*/  BRA `(.L_x_1098) ;  /* 0xffffcb8000007947 */ /* 0x000fea000383ffff */
.L_x_1038:
[----:B------:R-:W-:Y:S01]  /*11f50*/  IMAD.MOV.U32 R5, RZ, RZ, R8 ;  /* 0x000000ffff057224 */ /* 0x000fe200078e0008 */
[----:B------:R-:W-:Y:S01]  /*11f60*/  MOV R3, RZ ;  /* 0x000000ff00037202 */ /* 0x000fe20000000f00 */
[----:B------:R-:W-:Y:S01]  /*11f70*/  IMAD.MOV.U32 R0, RZ, RZ, 0x181f ;  /* 0x0000181fff007424 */ /* 0x000fe200078e00ff */
[----:B------:R-:W-:Y:S02]  /*11f80*/  MOV R2, 0x11fa0 ;  /* 0x00011fa000027802 */ /* 0x000fe40000000f00 */
[----:B-12---:R-:W-:Y:S05]  /*11f90*/  CALL.REL.NOINC `($__internal_21_$__cuda_sm70_shflsync_idx_p) ;  /* 0x00000d8000007944 */ /* 0x006fea0003c00000 */
[----:B------:R-:W-:Y:S05]  /*11fa0*/  BRA `(.L_x_1099) ;  /* 0xffffcb4000007947 */ /* 0x000fea000383ffff */
.L_x_1041:
[----:B--2---:R-:W-:Y:S01]  /*11fb0*/  IMAD.MOV.U32 R5, RZ, RZ, R7 ;  /* 0x000000ffff057224 */ /* 0x004fe200078e0007 */
[----:B------:R-:W-:Y:S01]  /*11fc0*/  MOV R3, 0x1 ;  /* 0x0000000100037802 */ /* 0x000fe20000000f00 */
[----:B----4-:R-:W-:Y:S01]  /*11fd0*/  IMAD.MOV.U32 R0, RZ, RZ, 0x181f ;  /* 0x0000181fff007424 */ /* 0x010fe200078e00ff */
[----:B------:R-:W-:-:S02]  /*11fe0*/  MOV R2, 0x12000 ;  /* 0x0001200000027802 */ /* 0x000fc40000000f00 */
[----:B-1-3--:R-:W-:Y:S05]  /*11ff0*/  CALL.REL.NOINC `($__internal_21_$__cuda_sm70_shflsync_idx_p) ;  /* 0x00000d2000007944 */ /* 0x00afea0003c00000 */
[----:B------:R-:W-:Y:S01]  /*12000*/  IMAD.MOV.U32 R9, RZ, RZ, R0 ;  /* 0x000000ffff097224 */ /* 0x000fe200078e0000 */
[----:B------:R-:W-:Y:S01]  /*12010*/  MOV R3, 0x1 ;  /* 0x0000000100037802 */ /* 0x000fe20000000f00 */
[----:B------:R-:W-:Y:S01]  /*12020*/  IMAD.MOV.U32 R5, RZ, RZ, R8 ;  /* 0x000000ffff057224 */ /* 0x000fe200078e0008 */
[----:B------:R-:W-:-:S02]  /*12030*/  MOV R0, 0x181f ;  /* 0x0000181f00007802 */ /* 0x000fc40000000f00 */
[----:B------:R-:W-:Y:S02]  /*12040*/  MOV R2, 0x12060 ;  /* 0x0001206000027802 */ /* 0x000fe40000000f00 */
[----:B------:R-:W-:Y:S05]  /*12050*/  CALL.REL.NOINC `($__internal_21_$__cuda_sm70_shflsync_idx_p) ;  /* 0x00000cc000007944 */ /* 0x000fea0003c00000 */
[----:B------:R-:W-:Y:S05]  /*12060*/  BRA `(.L_x_1100) ;  /* 0xffffcb9000007947 */ /* 0x000fea000383ffff */
.L_x_1044:
[----:B-1----:R-:W-:Y:S01]  /*12070*/  IMAD.MOV.U32 R5, RZ, RZ, R7 ;  /* 0x000000ffff057224 */ /* 0x002fe200078e0007 */
[----:B------:R-:W-:Y:S01]  /*12080*/  MOV R3, 0x2 ;  /* 0x0000000200037802 */ /* 0x000fe20000000f00 */
[----:B----4-:R-:W-:Y:S01]  /*12090*/  IMAD.MOV.U32 R0, RZ, RZ, 0x181f ;  /* 0x0000181fff007424 */ /* 0x010fe200078e00ff */
[----:B------:R-:W-:Y:S02]  /*120a0*/  MOV R2, 0x120c0 ;  /* 0x000120c000027802 */ /* 0x000fe40000000f00 */
[----:B--23--:R-:W-:Y:S05]  /*120b0*/  CALL.REL.NOINC `($__internal_21_$__cuda_sm70_shflsync_idx_p) ;  /* 0x00000c6000007944 */ /* 0x00cfea0003c00000 */
[----:B------:R-:W-:Y:S01]  /*120c0*/  MOV R9, R0 ;  /* 0x0000000000097202 */ /* 0x000fe20000000f00 */
[----:B------:R-:W-:Y:S05]  /*120d0*/  BRA `(.L_x_1101) ;  /* 0xffffcc3000007947 */ /* 0x000fea000383ffff */
.L_x_1045:
[----:B------:R-:W-:Y:S01]  /*120e0*/  IMAD.MOV.U32 R5, RZ, RZ, R8 ;  /* 0x000000ffff057224 */ /* 0x000fe200078e0008 */
[----:B------:R-:W-:Y:S01]  /*120f0*/  MOV R3, 0x2 ;  /* 0x0000000200037802 */ /* 0x000fe20000000f00 */
[----:B----4-:R-:W-:Y:S01]  /*12100*/  IMAD.MOV.U32 R0, RZ, RZ, 0x181f ;  /* 0x0000181fff007424 */ /* 0x010fe200078e00ff */
[----:B------:R-:W-:Y:S02]  /*12110*/  MOV R2, 0x12130 ;  /* 0x0001213000027802 */ /* 0x000fe40000000f00 */
[----:B-123--:R-:W-:Y:S05]  /*12120*/  CALL.REL.NOINC `($__internal_21_$__cuda_sm70_shflsync_idx_p) ;  /* 0x00000bf000007944 */ /* 0x00efea0003c00000 */
[----:B------:R-:W-:Y:S05]  /*12130*/  BRA `(.L_x_1102) ;  /* 0xffffcbf000007947 */ /* 0x000fea000383ffff */
.L_x_1048:
[----:B-1----:R-:W-:Y:S01]  /*12140*/  IMAD.MOV.U32 R5, RZ, RZ, R7 ;  /* 0x000000ffff057224 */ /* 0x002fe200078e0007 */
[----:B------:R-:W-:Y:S01]  /*12150*/  MOV R3, 0x3 ;  /* 0x0000000300037802 */ /* 0x000fe20000000f00 */
[----:B------:R-:W-:Y:S01]  /*12160*/  IMAD.MOV.U32 R0, RZ, RZ, 0x181f ;  /* 0x0000181fff007424 */ /* 0x000fe200078e00ff */
[----:B------:R-:W-:-:S02]  /*12170*/  MOV R2, 0x12190 ;  /* 0x0001219000027802 */ /* 0x000fc40000000f00 */
[----:B--234-:R-:W-:Y:S05]  /*12180*/  CALL.REL.NOINC `($__internal_21_$__cuda_sm70_shflsync_idx_p) ;  /* 0x00000b9000007944 */ /* 0x01cfea0003c00000 */
[----:B------:R-:W-:Y:S01]  /*12190*/  IMAD.MOV.U32 R7, RZ, RZ, R0 ;  /* 0x000000ffff077224 */ /* 0x000fe200078e0000 */
[----:B------:R-:W-:Y:S01]  /*121a0*/  MOV R3, 0x3 ;  /* 0x0000000300037802 */ /* 0x000fe20000000f00 */
[----:B------:R-:W-:Y:S01]  /*121b0*/  IMAD.MOV.U32 R5, RZ, RZ, R8 ;  /* 0x000000ffff057224 */ /* 0x000fe200078e0008 */
[----:B------:R-:W-:-:S02]  /*121c0*/  MOV R0, 0x181f ;  /* 0x0000181f00007802 */ /* 0x000fc40000000f00 */
[----:B------:R-:W-:Y:S02]  /*121d0*/  MOV R2, 0x121f0 ;  /* 0x000121f000027802 */ /* 0x000fe40000000f00 */
[----:B------:R-:W-:Y:S05]  /*121e0*/  CALL.REL.NOINC `($__internal_21_$__cuda_sm70_shflsync_idx_p) ;  /* 0x00000b3000007944 */ /* 0x000fea0003c00000 */
[----:B------:R-:W-:Y:S05]  /*121f0*/  BRA `(.L_x_1103) ;  /* 0xffffcc5000007947 */ /* 0x000fea000383ffff */
.L_x_1050:
[----:B------:R-:W-:Y:S01]  /*12200*/  IMAD.MOV.U32 R5, RZ, RZ, R14 ;  /* 0x000000ffff057224 */ /* 0x000fe200078e000e */
[----:B------:R-:W-:Y:S01]  /*12210*/  MOV R3, RZ ;  /* 0x000000ff00037202 */ /* 0x000fe20000000f00 */
[----:B------:R-:W-:Y:S01]  /*12220*/  IMAD.MOV.U32 R0, RZ, RZ, 0x1c1f ;  /* 0x00001c1fff007424 */ /* 0x000fe200078e00ff */
[----:B------:R-:W-:Y:S02]  /*12230*/  MOV R2, 0x12250 ;  /* 0x0001225000027802 */ /* 0x000fe40000000f00 */
[----:B------:R-:W-:Y:S05]  /*12240*/  CALL.REL.NOINC `($__internal_21_$__cuda_sm70_shflsync_idx_p) ;  /* 0x00000ad000007944 */ /* 0x000fea0003c00000 */
[----:B------:R-:W-:Y:S01]  /*12250*/  MOV R4, R0 ;  /* 0x0000000000047202 */ /* 0x000fe20000000f00 */
[----:B------:R-:W-:Y:S05]  /*12260*/  BRA `(.L_x_1104) ;  /* 0xffffcef000007947 */ /* 0x000fea000383ffff */
.L_x_1051:
[----:B------:R-:W-:Y:S01]  /*12270*/  IMAD.MOV.U32 R5, RZ, RZ, R28 ;  /* 0x000000ffff057224 */ /* 0x000fe200078e001c */
[----:B------:R-:W-:Y:S01]  /*12280*/  MOV R3, RZ ;  /* 0x000000ff00037202 */ /* 0x000fe20000000f00 */
[----:B------:R-:W-:Y:S01]  /*12290*/  IMAD.MOV.U32 R0, RZ, RZ, 0x1c1f ;  /* 0x00001c1fff007424 */ /* 0x000fe200078e00ff */
[----:B------:R-:W-:Y:S02]  /*122a0*/  MOV R2, 0x122c0 ;  /* 0x000122c000027802 */ /* 0x000fe40000000f00 */
[----:B-12---:R-:W-:Y:S05]  /*122b0*/  CALL.REL.NOINC `($__internal_21_$__cuda_sm70_shflsync_idx_p) ;  /* 0x00000a6000007944 */ /* 0x006fea0003c00000 */
[----:B------:R-:W-:Y:S05]  /*122c0*/  BRA `(.L_x_1105) ;  /* 0xffffceb000007947 */ /* 0x000fea000383ffff */
.L_x_1054:
[----:B------:R-:W-:Y:S01]  /*122d0*/  IMAD.MOV.U32 R5, RZ, RZ, R14 ;  /* 0x000000ffff057224 */ /* 0x000fe200078e000e */
[----:B----4-:R-:W-:Y:S01]  /*122e0*/  MOV R3, 0x1 ;  /* 0x0000000100037802 */ /* 0x010fe20000000f00 */
[----:B------:R-:W-:Y:S01]  /*122f0*/  IMAD.MOV.U32 R0, RZ, RZ, 0x1c1f ;  /* 0x00001c1fff007424 */ /* 0x000fe200078e00ff */
[----:B------:R-:W-:-:S02]  /*12300*/  MOV R2, 0x12320 ;  /* 0x0001232000027802 */ /* 0x000fc40000000f00 */
[----:B-123--:R-:W-:Y:S05]  /*12310*/  CALL.REL.NOINC `($__internal_21_$__cuda_sm70_shflsync_idx_p) ;  /* 0x00000a0000007944 */ /* 0x00efea0003c00000 */
[----:B------:R-:W-:Y:S01]  /*12320*/  IMAD.MOV.U32 R4, RZ, RZ, R0 ;  /* 0x000000ffff047224 */ /* 0x000fe200078e0000 */
[----:B------:R-:W-:Y:S01]  /*12330*/  MOV R3, 0x1 ;  /* 0x0000000100037802 */ /* 0x000fe20000000f00 */
[----:B------:R-:W-:Y:S01]  /*12340*/  IMAD.MOV.U32 R5, RZ, RZ, R28 ;  /* 0x000000ffff057224 */ /* 0x000fe200078e001c */
[----:B------:R-:W-:-:S02]  /*12350*/  MOV R0, 0x1c1f ;  /* 0x00001c1f00007802 */ /* 0x000fc40000000f00 */
[----:B------:R-:W-:Y:S02]  /*12360*/  MOV R2, 0x12380 ;  /* 0x0001238000027802 */ /* 0x000fe40000000f00 */
[----:B------:R-:W-:Y:S05]  /*12370*/  CALL.REL.NOINC `($__internal_21_$__cuda_sm70_shflsync_idx_p) ;  /* 0x000009a000007944 */ /* 0x000fea0003c00000 */
[----:B------:R-:W-:Y:S05]  /*12380*/  BRA `(.L_x_1106) ;  /* 0xffffd45000007947 */ /* 0x000fea000383ffff */
.L_x_1058:
[----:B------:R-:W-:Y:S01]  /*12390*/  IMAD.MOV.U32 R5, RZ, RZ, R6 ;  /* 0x000000ffff057224 */ /* 0x000fe200078e0006 */
[----:B------:R-:W-:Y:S01]  /*123a0*/  MOV R3, RZ ;  /* 0x000000ff00037202 */ /* 0x000fe20000000f00 */
[----:B------:R-:W-:Y:S01]  /*123b0*/  IMAD.MOV.U32 R0, RZ, RZ, 0x181f ;  /* 0x0000181fff007424 */ /* 0x000fe200078e00ff */
[----:B------:R-:W-:Y:S02]  /*123c0*/  MOV R2, 0x123e0 ;  /* 0x000123e000027802 */ /* 0x000fe40000000f00 */
[----:B------:R-:W-:Y:S05]  /*123d0*/  CALL.REL.NOINC `($__internal_21_$__cuda_sm70_shflsync_idx_p) ;  /* 0x0000094000007944 */ /* 0x000fea0003c00000 */
[----:B------:R-:W-:Y:S01]  /*123e0*/  MOV R10, R0 ;  /* 0x00000000000a7202 */ /* 0x000fe20000000f00 */
[----:B------:R-:W-:Y:S05]  /*123f0*/  BRA `(.L_x_1107) ;  /* 0xffffe03000007947 */ /* 0x000fea000383ffff */
.L_x_1059:
[----:B------:R-:W-:Y:S01]  /*12400*/  IMAD.MOV.U32 R5, RZ, RZ, R9 ;  /* 0x000000ffff057224 */ /* 0x000fe200078e0009 */
[----:B------:R-:W-:Y:S01]  /*12410*/  MOV R3, RZ ;  /* 0x000000ff00037202 */ /* 0x000fe20000000f00 */
[----:B------:R-:W-:Y:S01]  /*12420*/  IMAD.MOV.U32 R0, RZ, RZ, 0x181f ;  /* 0x0000181fff007424 */ /* 0x000fe200078e00ff */
[----:B------:R-:W-:Y:S02]  /*12430*/  MOV R2, 0x12450 ;  /* 0x0001245000027802 */ /* 0x000fe40000000f00 */
[----:B-12---:R-:W-:Y:S05]  /*12440*/  CALL.REL.NOINC `($__internal_21_$__cuda_sm70_shflsync_idx_p) ;  /* 0x000008d000007944 */ /* 0x006fea0003c00000 */
[----:B------:R-:W-:Y:S05]  /*12450*/  BRA `(.L_x_1108) ;  /* 0xffffdff000007947 */ /* 0x000fea000383ffff */
.L_x_1062:
        /* <DEDUP_REMOVED lines=12> */
.L_x_1065:
[----:B-1----:R-:W-:Y:S01]  /*12520*/  IMAD.MOV.U32 R5, RZ, RZ, R6 ;  /* 0x000000ffff057224 */ /* 0x002fe200078e0006 */
[----:B------:R-:W-:Y:S01]  /*12530*/  MOV R3, 0x2 ;  /* 0x0000000200037802 */ /* 0x000fe20000000f00 */
[----:B----4-:R-:W-:Y:S01]  /*12540*/  IMAD.MOV.U32 R0, RZ, RZ, 0x181f ;  /* 0x0000181fff007424 */ /* 0x010fe200078e00ff */
[----:B------:R-:W-:Y:S02]  /*12550*/  MOV R2, 0x12570 ;  /* 0x0001257000027802 */ /* 0x000fe40000000f00 */
[----:B--23--:R-:W-:Y:S05]  /*12560*/  CALL.REL.NOINC `($__internal_21_$__cuda_sm70_shflsync_idx_p) ;  /* 0x000007b000007944 */ /* 0x00cfea0003c00000 */
[----:B------:R-:W-:Y:S01]  /*12570*/  MOV R10, R0 ;  /* 0x00000000000a7202 */ /* 0x000fe20000000f00 */
[----:B------:R-:W-:Y:S05]  /*12580*/  BRA `(.L_x_1110) ;  /* 0xffffe0f000007947 */ /* 0x000fea000383ffff */
.L_x_1066:
[----:B------:R-:W-:Y:S01]  /*12590*/  IMAD.MOV.U32 R5, RZ, RZ, R9 ;  /* 0x000000ffff057224 */ /* 0x000fe200078e0009 */
[----:B------:R-:W-:Y:S01]  /*125a0*/  MOV R3, 0x2 ;  /* 0x0000000200037802 */ /* 0x000fe20000000f00 */
[----:B----4-:R-:W-:Y:S01]  /*125b0*/  IMAD.MOV.U32 R0, RZ, RZ, 0x181f ;  /* 0x0000181fff007424 */ /* 0x010fe200078e00ff */
[----:B------:R-:W-:Y:S02]  /*125c0*/  MOV R2, 0x125e0 ;  /* 0x000125e000027802 */ /* 0x000fe40000000f00 */
[----:B-123--:R-:W-:Y:S05]  /*125d0*/  CALL.REL.NOINC `($__internal_21_$__cuda_sm70_shflsync_idx_p) ;  /* 0x0000074000007944 */ /* 0x00efea0003c00000 */
[----:B------:R-:W-:Y:S05]  /*125e0*/  BRA `(.L_x_1111) ;  /* 0xffffe0b000007947 */ /* 0x000fea000383ffff */
.L_x_1069:
        /* <DEDUP_REMOVED lines=12> */
.L_x_1071:
[----:B------:R-:W-:Y:S01]  /*126b0*/  IMAD.MOV.U32 R5, RZ, RZ, R67 ;  /* 0x000000ffff057224 */ /* 0x000fe200078e0043 */
[----:B------:R-:W-:Y:S01]  /*126c0*/  MOV R3, RZ ;  /* 0x000000ff00037202 */ /* 0x000fe20000000f00 */
[----:B------:R-:W-:Y:S01]  /*126d0*/  IMAD.MOV.U32 R0, RZ, RZ, 0x1f ;  /* 0x0000001fff007424 */ /* 0x000fe200078e00ff */
[----:B------:R-:W-:Y:S02]  /*126e0*/  MOV R2, 0x12700 ;  /* 0x0001270000027802 */ /* 0x000fe40000000f00 */
[----:B------:R-:W-:Y:S05]  /*126f0*/  CALL.REL.NOINC `($__internal_21_$__cuda_sm70_shflsync_idx_p) ;  /* 0x0000062000007944 */ /* 0x000fea0003c00000 */
[----:B------:R-:W-:Y:S01]  /*12700*/  MOV R9, R0 ;  /* 0x0000000000097202 */ /* 0x000fe20000000f00 */
[----:B------:R-:W-:Y:S05]  /*12710*/  BRA `(.L_x_1113) ;  /* 0xffffe27000007947 */ /* 0x000fea000383ffff */
.L_x_1072:
[----:B------:R-:W-:Y:S01]  /*12720*/  IMAD.MOV.U32 R5, RZ, RZ, R67 ;  /* 0x000000ffff057224 */ /* 0x000fe200078e0043 */
[----:B------:R-:W-:Y:S01]  /*12730*/  MOV R3, 0x1 ;  /* 0x0000000100037802 */ /* 0x000fe20000000f00 */
[----:B------:R-:W-:Y:S01]  /*12740*/  IMAD.MOV.U32 R0, RZ, RZ, 0x1f ;  /* 0x0000001fff007424 */ /* 0x000fe200078e00ff */
[----:B------:R-:W-:Y:S02]  /*12750*/  MOV R2, 0x12770 ;  /* 0x0001277000027802 */ /* 0x000fe40000000f00 */
[----:B-12---:R-:W-:Y:S05]  /*12760*/  CALL.REL.NOINC `($__internal_21_$__cuda_sm70_shflsync_idx_p) ;  /* 0x000005b000007944 */ /* 0x006fea0003c00000 */
[----:B------:R-:W-:Y:S01]  /*12770*/  MOV R8, R0 ;  /* 0x0000000000087202 */ /* 0x000fe20000000f00 */
[----:B------:R-:W-:Y:S05]  /*12780*/  BRA `(.L_x_1114) ;  /* 0xffffe22000007947 */ /* 0x000fea000383ffff */
.L_x_1073:
[----:B------:R-:W-:Y:S02]  /*12790*/  MOV R2, 0x1 ;  /* 0x0000000100027802 */ /* 0x000fe40000000f00 */
[----:B------:R-:W-:-:S02]  /*127a0*/  MOV R3, 0x127c0 ;  /* 0x000127c000037802 */ /* 0x000fc40000000f00 */
[----:B-1234-:R-:W-:Y:S05]  /*127b0*/  CALL.REL.NOINC `($__internal_22_$__cuda_sm70_shflsync_up_p) ;  /* 0x000005b000007944 */ /* 0x01efea0003c00000 */
[----:B------:R-:W-:Y:S05]  /*127c0*/  BRA `(.L_x_1115) ;  /* 0xffffe31000007947 */ /* 0x000fea000383ffff */
.L_x_1074:
[----:B------:R-:W-:Y:S02]  /*127d0*/  MOV R2, 0x2 ;  /* 0x0000000200027802 */ /* 0x000fe40000000f00 */
[----:B------:R-:W-:-:S02]  /*127e0*/  MOV R3, 0x12800 ;  /* 0x0001280000037802 */ /* 0x000fc40000000f00 */
[----:B--2-4-:R-:W-:Y:S05]  /*127f0*/  CALL.REL.NOINC `($__internal_22_$__cuda_sm70_shflsync_up_p) ;  /* 0x0000057000007944 */ /* 0x014fea0003c00000 */
[----:B------:R-:W-:Y:S01]  /*12800*/  SEL R3, R4, RZ, P1 ;  /* 0x000000ff04037207 */ /* 0x000fe20000800000 */
[----:B------:R-:W-:-:S04]  /*12810*/  IMAD.MOV.U32 R2, RZ, RZ, 0x4 ;  /* 0x00000004ff027424 */ /* 0x000fc800078e00ff */
[----:B------:R-:W-:Y:S01]  /*12820*/  IMAD.IADD R0, R0, 0x1, R3 ;  /* 0x0000000100007824 */ /* 0x000fe200078e0203 */
        /* <DEDUP_REMOVED lines=20> */
.L_x_1078:
[----:B------:R-:W-:Y:S02]  /*12970*/  MOV R2, 0x1 ;  /* 0x0000000100027802 */ /* 0x000fe40000000f00 */
[----:B------:R-:W-:Y:S02]  /*12980*/  MOV R3, 0x129a0 ;  /* 0x000129a000037802 */ /* 0x000fe40000000f00 */
[----:B------:R-:W-:Y:S05]  /*12990*/  CALL.REL.NOINC `($__internal_22_$__cuda_sm70_shflsync_up_p) ;  /* 0x000003d000007944 */ /* 0x000fea0003c00000 */
[----:B------:R-:W-:Y:S01]  /*129a0*/  MOV R2, R4 ;  /* 0x0000000400027202 */ /* 0x000fe20000000f00 */
[----:B------:R-:W-:Y:S05]  /*129b0*/  BRA `(.L_x_1117) ;  /* 0xffffe38000007947 */ /* 0x000fea000383ffff */
.L_x_1079:
        /* <DEDUP_REMOVED lines=26> */
.L_x_1081:
[----:B------:R-:W-:Y:S02]  /*12b60*/  SEL R0, RZ, 0x1, P0 ;  /* 0x00000001ff007807 */ /* 0x000fe40000000000 */
[----:B------:R-:W-:Y:S02]  /*12b70*/  MOV R2, 0x12b90 ;  /* 0x00012b9000027802 */ /* 0x000fe40000000f00 */
[----:B-1----:R-:W-:Y:S05]  /*12b80*/  CALL.REL.NOINC `($__internal_23_$__cuda_sm70_votesync_ballot) ;  /* 0x0000025000007944 */ /* 0x002fea0003c00000 */
[----:B------:R-:W-:Y:S01]  /*12b90*/  MOV R10, R0 ;  /* 0x00000000000a7202 */ /* 0x000fe20000000f00 */
[----:B------:R-:W-:Y:S05]  /*12ba0*/  BRA `(.L_x_1119) ;  /* 0xffffe32000007947 */ /* 0x000fea000383ffff */
.L_x_1082:
[----:B------:R-:W-:Y:S01]  /*12bb0*/  IMAD.MOV.U32 R5, RZ, RZ, R6 ;  /* 0x000000ffff057224 */ /* 0x000fe200078e0006 */
[----:B------:R-:W-:Y:S01]  /*12bc0*/  MOV R3, R8 ;  /* 0x0000000800037202 */ /* 0x000fe20000000f00 */
[----:B--2---:R-:W-:Y:S01]  /*12bd0*/  IMAD.MOV.U32 R0, RZ, RZ, 0x1f ;  /* 0x0000001fff007424 */ /* 0x004fe200078e00ff */
[----:B------:R-:W-:Y:S02]  /*12be0*/  MOV R2, 0x12c00 ;  /* 0x00012c0000027802 */ /* 0x000fe40000000f00 */
[----:B-1----:R-:W-:Y:S05]  /*12bf0*/  CALL.REL.NOINC `($__internal_21_$__cuda_sm70_shflsync_idx_p) ;  /* 0x0000012000007944 */ /* 0x002fea0003c00000 */
[----:B------:R-:W-:Y:S01]  /*12c00*/  IMAD.MOV.U32 R12, RZ, RZ, R0 ;  /* 0x000000ffff0c7224 */ /* 0x000fe200078e0000 */
[----:B------:R-:W-:Y:S01]  /*12c10*/  MOV R3, R8 ;  /* 0x0000000800037202 */ /* 0x000fe20000000f00 */
[----:B------:R-:W-:Y:S01]  /*12c20*/  IMAD.MOV.U32 R5, RZ, RZ, R7 ;  /* 0x000000ffff057224 */ /* 0x000fe200078e0007 */
[----:B------:R-:W-:Y:S02]  /*12c30*/  MOV R0, 0x1f ;  /* 0x0000001f00007802 */ /* 0x000fe40000000f00 */
[----:B------:R-:W-:-:S02]  /*12c40*/  MOV R2, 0x12c60 ;  /* 0x00012c6000027802 */ /* 0x000fc40000000f00 */
[----:B------:R-:W-:Y:S05]  /*12c50*/  CALL.REL.NOINC `($__internal_21_$__cuda_sm70_shflsync_idx_p) ;  /* 0x000000c000007944 */ /* 0x000fea0003c00000 */
[----:B------:R-:W-:Y:S01]  /*12c60*/  MOV R7, R0 ;  /* 0x0000000000077202 */ /* 0x000fe20000000f00 */
[----:B------:R-:W-:Y:S05]  /*12c70*/  BRA `(.L_x_1120) ;  /* 0xffffe2c000007947 */ /* 0x000fea000383ffff */
.L_x_1085:
[----:B------:R-:W-:Y:S01]  /*12c80*/  IMAD.MOV.U32 R5, RZ, RZ, R4 ;  /* 0x000000ffff057224 */ /* 0x000fe200078e0004 */
[----:B--2---:R-:W-:-:S02]  /*12c90*/  MOV R0, 0x1f ;  /* 0x0000001f00007802 */ /* 0x004fc40000000f00 */
[----:B------:R-:W-:Y:S02]  /*12ca0*/  MOV R2, 0x12cc0 ;  /* 0x00012cc000027802 */ /* 0x000fe40000000f00 */
[----:B-1-34-:R-:W-:Y:S05]  /*12cb0*/  CALL.REL.NOINC `($__internal_21_$__cuda_sm70_shflsync_idx_p) ;  /* 0x0000006000007944 */ /* 0x01afea0003c00000 */
[----:B------:R-:W-:Y:S01]  /*12cc0*/  MOV R13, R0 ;  /* 0x00000000000d7202 */ /* 0x000fe20000000f00 */
[----:B------:R-:W-:Y:S05]  /*12cd0*/  BRA `(.L_x_1084) ;  /* 0xffffe2c000007947 */ /* 0x000fea000383ffff */
        .weak           $__internal_20_$__cuda_sm70_shflsync_bfly_p
        .type           $__internal_20_$__cuda_sm70_shflsync_bfly_p,@function
        .size           $__internal_20_$__cuda_sm70_shflsync_bfly_p,($__internal_21_$__cuda_sm70_shflsync_idx_p - $__internal_20_$__cuda_sm70_shflsync_bfly_p)
$__internal_20_$__cuda_sm70_shflsync_bfly_p:
[----:B------:R-:W-:Y:S04]  /*12ce0*/  WARPSYNC R6 ;  /* 0x0000000600007348 */ /* 0x000fe80003800000 */
[----:B------:R1:W2:Y:S02]  /*12cf0*/  SHFL.BFLY PT, R2, R2, R5, R7 ;  /* 0x0c00000502027389 */ /* 0x0002a400000e0007 */
[----:B-1----:R-:W-:-:S04]  /*12d00*/  MOV R5, 0x0 ;  /* 0x0000000000057802 */ /* 0x002fc80000000f00 */
[----:B--2---:R-:W-:Y:S05]  /*12d10*/  RET.REL.NODEC R4 `(_ZN7cutlass13device_kernelIN5flash19enable_sm80_to_sm89INS1_16FlashAttnFwdSm80INS1_25CollectiveMainloopFwdSm80ILi8ELi1ELb1EN4cute5tupleIJNS5_1CILi128EEENS7_ILi112EEES8_EEELi128ENS_10bfloat16_tEfNS_4arch4Sm80ELb1ELb0ELb0ELb1ELb0ELb0ELb1ELb1EEENS1_21CollectiveEpilogueFwdINS6_IJS8_S8_S9_EEENS6_IJNS7_ILi1EEESH_SH_EEESB_SD_Li256ELb1ELb1ELb1ELb0EEENS1_36VarlenDynamicPersistentTileSchedulerILi128ELi112ELi256ELi256ELb1ELb1ELb0ELb1ELb1ELb1EEEEEEEEEvNT_6ParamsE) ;  /* 0xfffed2e004007950 */ /* 0x004fea0003c3ffff */
        .weak           $__internal_21_$__cuda_sm70_shflsync_idx_p
        .type           $__internal_21_$__cuda_sm70_shflsync_idx_p,@function
        .size           $__internal_21_$__cuda_sm70_shflsync_idx_p,($__internal_22_$__cuda_sm70_shflsync_up_p - $__internal_21_$__cuda_sm70_shflsync_idx_p)
$__internal_21_$__cuda_sm70_shflsync_idx_p:
[----:B------:R-:W-:-:S04]  /*12d20*/  MOV R98, 0xffffffff ;  /* 0xffffffff00627802 */ /* 0x000fc80000000f00 */
[----:B------:R-:W-:Y:S04]  /*12d30*/  WARPSYNC R98 ;  /* 0x0000006200007348 */ /* 0x000fe80003800000 */
[----:B------:R1:W2:Y:S02]  /*12d40*/  SHFL.IDX PT, R0, R5, R3, R0 ;  /* 0x0000000305007389 */ /* 0x0002a400000e0000 */
[----:B-1----:R-:W-:-:S04]  /*12d50*/  MOV R3, 0x0 ;  /* 0x0000000000037802 */ /* 0x002fc80000000f00 */
[----:B--2---:R-:W-:Y:S05]  /*12d60*/  RET.REL.NODEC R2 `(_ZN7cutlass13device_kernelIN5flash19enable_sm80_to_sm89INS1_16FlashAttnFwdSm80INS1_25CollectiveMainloopFwdSm80ILi8ELi1ELb1EN4cute5tupleIJNS5_1CILi128EEENS7_ILi112EEES8_EEELi128ENS_10bfloat16_tEfNS_4arch4Sm80ELb1ELb0ELb0ELb1ELb0ELb0ELb1ELb1EEENS1_21CollectiveEpilogueFwdINS6_IJS8_S8_S9_EEENS6_IJNS7_ILi1EEESH_SH_EEESB_SD_Li256ELb1ELb1ELb1ELb0EEENS1_36VarlenDynamicPersistentTileSchedulerILi128ELi112ELi256ELi256ELb1ELb1ELb0ELb1ELb1ELb1EEEEEEEEEvNT_6ParamsE) ;  /* 0xfffed29002007950 */ /* 0x004fea0003c3ffff */
        .weak           $__internal_22_$__cuda_sm70_shflsync_up_p
        .type           $__internal_22_$__cuda_sm70_shflsync_up_p,@function
        .size           $__internal_22_$__cuda_sm70_shflsync_up_p,($__internal_23_$__cuda_sm70_votesync_ballot - $__internal_22_$__cuda_sm70_shflsync_up_p)
$__internal_22_$__cuda_sm70_shflsync_up_p:
[----:B------:R-:W-:Y:S02]  /*12d70*/  IMAD.MOV.U32 R4, RZ, RZ, RZ ;  /* 0x000000ffff047224 */ /* 0x000fe400078e00ff */
[----:B------:R-:W-:-:S04]  /*12d80*/  IMAD.MOV.U32 R10, RZ, RZ, -0x1 ;  /* 0xffffffffff0a7424 */ /* 0x000fc800078e00ff */
[----:B------:R-:W-:Y:S04]  /*12d90*/  WARPSYNC R10 ;  /* 0x0000000a00007348 */ /* 0x000fe80003800000 */
[----:B------:R1:W2:Y:S02]  /*12da0*/  SHFL.UP PT, R4, R0, R2, R4 ;  /* 0x0400000200047389 */ /* 0x0002a400000e0004 */
[----:B-1----:R-:W-:Y:S02]  /*12db0*/  MOV R2, R3 ;  /* 0x0000000300027202 */ /* 0x002fe40000000f00 */
[----:B------:R-:W-:-:S04]  /*12dc0*/  MOV R3, 0x0 ;  /* 0x0000000000037802 */ /* 0x000fc80000000f00 */
[----:B--2---:R-:W-:Y:S05]  /*12dd0*/  RET.REL.NODEC R2 `(_ZN7cutlass13device_kernelIN5flash19enable_sm80_to_sm89INS1_16FlashAttnFwdSm80INS1_25CollectiveMainloopFwdSm80ILi8ELi1ELb1EN4cute5tupleIJNS5_1CILi128EEENS7_ILi112EEES8_EEELi128ENS_10bfloat16_tEfNS_4arch4Sm80ELb1ELb0ELb0ELb1ELb0ELb0ELb1ELb1EEENS1_21CollectiveEpilogueFwdINS6_IJS8_S8_S9_EEENS6_IJNS7_ILi1EEESH_SH_EEESB_SD_Li256ELb1ELb1ELb1ELb0EEENS1_36VarlenDynamicPersistentTileSchedulerILi128ELi112ELi256ELi256ELb1ELb1ELb0ELb1ELb1ELb1EEEEEEEEEvNT_6ParamsE) ;  /* 0xfffed22002007950 */ /* 0x004fea0003c3ffff */
        .weak           $__internal_23_$__cuda_sm70_votesync_ballot
        .type           $__internal_23_$__cuda_sm70_votesync_ballot,@function
        .size           $__internal_23_$__cuda_sm70_votesync_ballot,(.L_x_1366 - $__internal_23_$__cuda_sm70_votesync_ballot)
$__internal_23_$__cuda_sm70_votesync_ballot:
[----:B------:R-:W-:Y:S01]  /*12de0*/  ISETP.NE.U32.AND P0, PT, R0, 0x1, PT ;  /* 0x000000010000780c */ /* 0x000fe20003f05070 */
[----:B------:R-:W-:-:S04]  /*12df0*/  IMAD.MOV.U32 R3, RZ, RZ, -0x1 ;  /* 0xffffffffff037424 */ /* 0x000fc800078e00ff */
[----:B------:R-:W-:Y:S08]  /*12e00*/  WARPSYNC R3 ;  /* 0x0000000300007348 */ /* 0x000ff00003800000 */
[----:B------:R-:W-:-:S04]  /*12e10*/  VOTE.ANY R0, PT, !P0 ;  /* 0x0000000000007806 */ /* 0x000fc800040e0100 */
[----:B------:R-:W-:Y:S01]  /*12e20*/  LOP3.LUT R0, R0, R3, RZ, 0xc0, !PT ;  /* 0x0000000300007212 */ /* 0x000fe200078ec0ff */
[----:B------:R-:W-:-:S04]  /*12e30*/  IMAD.MOV.U32 R3, RZ, RZ, 0x0 ;  /* 0x00000000ff037424 */ /* 0x000fc800078e00ff */
[----:B------:R-:W-:Y:S05]  /*12e40*/  RET.REL.NODEC R2 `(_ZN7cutlass13device_kernelIN5flash19enable_sm80_to_sm89INS1_16FlashAttnFwdSm80INS1_25CollectiveMainloopFwdSm80ILi8ELi1ELb1EN4cute5tupleIJNS5_1CILi128EEENS7_ILi112EEES8_EEELi128ENS_10bfloat16_tEfNS_4arch4Sm80ELb1ELb0ELb0ELb1ELb0ELb0ELb1ELb1EEENS1_21CollectiveEpilogueFwdINS6_IJS8_S8_S9_EEENS6_IJNS7_ILi1EEESH_SH_EEESB_SD_Li256ELb1ELb1ELb1ELb0EEENS1_36VarlenDynamicPersistentTileSchedulerILi128ELi112ELi256ELi256ELb1ELb1ELb0ELb1ELb1ELb1EEEEEEEEEvNT_6ParamsE) ;  /* 0xfffed1b002007950 */ /* 0x000fea0003c3ffff */
.L_x_1121:
        /* <DEDUP_REMOVED lines=11> */
.L_x_1366:


//--------------------- .text._ZN7cutlass13device_kernelIN5flash19enable_sm80_to_sm89INS1_16FlashAttnFwdSm80INS1_25CollectiveMainloopFwdSm80ILi8ELi1ELb1EN4cute5tupleIJNS5_1CILi128EEENS7_ILi112EEES8_EEELi128ENS_10bfloat16_tEfNS_4arch4Sm80ELb1ELb0ELb0ELb1ELb0ELb1ELb1ELb1EEENS1_21CollectiveEpilogueFwdINS6_IJS8_S8_S9_EEENS6_IJNS7_ILi1EEESH_SH_EEESB_SD_Li256ELb1ELb1ELb1ELb0EEENS1_36VarlenDynamicPersistentTileSchedulerILi128ELi112ELi256ELi256ELb1ELb1ELb0ELb1ELb1ELb1EEEEEEEEEvNT_6ParamsE --------------------------
	.section	.text._ZN7cutlass13device_kernelIN5flash19enable_sm80_to_sm89INS1_16FlashAttnFwdSm80INS1_25CollectiveMainloopFwdSm80ILi8ELi1ELb1EN4cute5tupleIJNS5_1CILi128EEENS7_ILi112EEES8_EEELi128ENS_10bfloat16_tEfNS_4arch4Sm80ELb1ELb0ELb0ELb1ELb0ELb1ELb1ELb1EEENS1_21CollectiveEpilogueFwdINS6_IJS8_S8_S9_EEENS6_IJNS7_ILi1EEESH_SH_EEESB_SD_Li256ELb1ELb1ELb1ELb0EEENS1_36VarlenDynamicPersistentTileSchedulerILi128ELi112ELi256ELi256ELb1ELb1ELb0ELb1ELb1ELb1EEEEEEEEEvNT_6ParamsE,"ax",@progbits
	.sectioninfo	@"SHI_REGISTERS=255"
	.align	128
.text._ZN7cutlass13device_kernelIN5flash19enable_sm80_to_sm89INS1_16FlashAttnFwdSm80INS1_25CollectiveMainloopFwdSm80ILi8ELi1ELb1EN4cute5tupleIJNS5_1CILi128EEENS7_ILi112EEES8_EEELi128ENS_10bfloat16_tEfNS_4arch4Sm80ELb1ELb0ELb0ELb1ELb0ELb1ELb1ELb1EEENS1_21CollectiveEpilogueFwdINS6_IJS8_S8_S9_EEENS6_IJNS7_ILi1EEESH_SH_EEESB_SD_Li256ELb1ELb1ELb1ELb0EEENS1_36VarlenDynamicPersistentTileSchedulerILi128ELi112ELi256ELi256ELb1ELb1ELb0ELb1ELb1ELb1EEEEEEEEEvNT_6ParamsE:
        .type           _ZN7cutlass13device_kernelIN5flash19enable_sm80_to_sm89INS1_16FlashAttnFwdSm80INS1_25CollectiveMainloopFwdSm80ILi8ELi1ELb1EN4cute5tupleIJNS5_1CILi128EEENS7_ILi112EEES8_EEELi128ENS_10bfloat16_tEfNS_4arch4Sm80ELb1ELb0ELb0ELb1ELb0ELb1ELb1ELb1EEENS1_21CollectiveEpilogueFwdINS6_IJS8_S8_S9_EEENS6_IJNS7_ILi1EEESH_SH_EEESB_SD_Li256ELb1ELb1ELb1ELb0EEENS1_36VarlenDynamicPersistentTileSchedulerILi128ELi112ELi256ELi256ELb1ELb1ELb0ELb1ELb1ELb1EEEEEEEEEvNT_6ParamsE,@function
        .size           _ZN7cutlass13device_kernelIN5flash19enable_sm80_to_sm89INS1_16FlashAttnFwdSm80INS1_25CollectiveMainloopFwdSm80ILi8ELi1ELb1EN4cute5tupleIJNS5_1CILi128EEENS7_ILi112EEES8_EEELi128ENS_10bfloat16_tEfNS_4arch4Sm80ELb1ELb0ELb0ELb1ELb0ELb1ELb1ELb1EEENS1_21CollectiveEpilogueFwdINS6_IJS8_S8_S9_EEENS6_IJNS7_ILi1EEESH_SH_EEESB_SD_Li256ELb1ELb1ELb1ELb0EEENS1_36VarlenDynamicPersistentTileSchedulerILi128ELi112ELi256ELi256ELb1ELb1ELb0ELb1ELb1ELb1EEEEEEEEEvNT_6ParamsE,(.L_x_1371 - _ZN7cutlass13device_kernelIN5flash19enable_sm80_to_sm89INS1_16FlashAttnFwdSm80INS1_25CollectiveMainloopFwdSm80ILi8ELi1ELb1EN4cute5tupleIJNS5_1CILi128EEENS7_ILi112EEES8_EEELi128ENS_10bfloat16_tEfNS_4arch4Sm80ELb1ELb0ELb0ELb1ELb0ELb1ELb1ELb1EEENS1_21CollectiveEpilogueFwdINS6_IJS8_S8_S9_EEENS6_IJNS7_ILi1EEESH_SH_EEESB_SD_Li256ELb1ELb1ELb1ELb0EEENS1_36VarlenDynamicPersistentTileSchedulerILi128ELi112ELi256ELi256ELb1ELb1ELb0ELb1ELb1ELb1EEEEEEEEEvNT_6ParamsE)
        .other          _ZN7cutlass13device_kernelIN5flash19enable_sm80_to_sm89INS1_16FlashAttnFwdSm80INS1_25CollectiveMainloopFwdSm80ILi8ELi1ELb1EN4cute5tupleIJNS5_1CILi128EEENS7_ILi112EEES8_EEELi128ENS_10bfloat16_tEfNS_4arch4Sm80ELb1ELb0ELb0ELb1ELb0ELb1ELb1ELb1EEENS1_21CollectiveEpilogueFwdINS6_IJS8_S8_S9_EEENS6_IJNS7_ILi1EEESH_SH_EEESB_SD_Li256ELb1ELb1ELb1ELb0EEENS1_36VarlenDynamicPersistentTileSchedulerILi128ELi112ELi256ELi256ELb1ELb1ELb0ELb1ELb1ELb1EEEEEEEEEvNT_6ParamsE,@"STO_CUDA_ENTRY STV_DEFAULT"
_ZN7cutlass13device_kernelIN5flash19enable_sm80_to_sm89INS1_16FlashAttnFwdSm80INS1_25CollectiveMainloopFwdSm80ILi8ELi1ELb1EN4cute5tupleIJNS5_1CILi128EEENS7_ILi112EEES8_EEELi128ENS_10bfloat16_tEfNS_4arch4Sm80ELb1ELb0ELb0ELb1ELb0ELb1ELb1ELb1EEENS1_21CollectiveEpilogueFwdINS6_IJS8_S8_S9_EEENS6_IJNS7_ILi1EEESH_SH_EEESB_SD_Li256ELb1ELb1ELb1ELb0EEENS1_36VarlenDynamicPersistentTileSchedulerILi128ELi112ELi256ELi256ELb1ELb1ELb0ELb1ELb1ELb1EEEEEEEEEvNT_6ParamsE:
        /* <DEDUP_REMOVED lines=54> */
.L_x_1127:
        /* <DEDUP_REMOVED lines=16> */
.L_x_1306:
        /* <DEDUP_REMOVED lines=16> */
.L_x_1307:
[----:B--2---:R-:W-:-:S05]  /*0560*/  IMAD R0, R0, c[0x0][0x538], RZ ;  /* 0x00014e0000007a24 */ /* 0x004fca00078e02ff */
[----:B------:R-:W-:-:S04]  /*0570*/  IADD3 R6, R0, R6, RZ ;  /* 0x0000000600067210 */ /* 0x000fc80007ffe0ff */
[----:B------:R-:W-:-:S13]  /*0580*/  ISETP.GT.AND P0, PT, R6, UR4, PT ;  /* 0x0000000406007c0c */ /* 0x000fda000bf04270 */
[----:B-1----:R-:W-:Y:S05]  /*0590*/  @!P0 BRA `(.L_x_1127) ;  /* 0xfffffdc000008947 */ /* 0x002fea000383ffff */
.L_x_1123:
[----:B------:R-:W-:-:S05]  /*05a0*/  IADD3 R11, -R0, R6, RZ ;  /* 0x00000006000b7210 */ /* 0x000fca0007ffe1ff */
[----:B------:R-:W-:-:S05]  /*05b0*/  IMAD R0, R4, c[0x0][0x538], R11 ;  /* 0x00014e0004007a24 */ /* 0x000fca00078e020b */
[----:B------:R-:W-:Y:S01]  /*05c0*/  ISETP.GT.AND P0, PT, R0, UR4, PT ;  /* 0x0000000400007c0c */ /* 0x000fe2000bf04270 */
[----:B------:R-:W-:-:S12]  /*05d0*/  BRA.DIV ~URZ, `(.L_x_1128) ;  /* 0x0001dda27f007947 */ /* 0x000fd8000b800000 */
[----:B------:R-:W-:-:S04]  /*05e0*/  VOTE.ANY R10, PT, !P0 ;  /* 0x00000000000a7806 */ /* 0x000fc800040e0100 */
.L_x_1308:
[----:B------:R-:W1:Y:S02]  /*05f0*/  POPC R6, R10 ;  /* 0x0000000a00067309 */ /* 0x000e640000000000 */
[----:B-1----:R-:W-:-:S05]  /*0600*/  IADD3 R0, R6, R7, RZ ;  /* 0x0000000706007210 */ /* 0x002fca0007ffe0ff */
[----:B------:R1:W-:Y:S01]  /*0610*/  STL [R1+0x54], R0 ;  /* 0x0000540001007387 */ /* 0x0003e20000100800 */
[----:B------:R-:W-:Y:S05]  /*0620*/  BRA.DIV ~URZ, `(.L_x_1129) ;  /* 0x0001dda27f007947 */ /* 0x000fea000b800000 */
[----:B------:R2:W3:Y:S01]  /*0630*/  SHFL.IDX PT, R12, R9, R6, 0x1f ;  /* 0x00001f06090c7589 */ /* 0x0004e200000e0000 */
[----:B------:R-:W-:-:S03]  /*0640*/  MOV R7, RZ ;  /* 0x000000ff00077202 */ /* 0x000fc60000000f00 */
[----:B------:R2:W4:Y:S04]  /*0650*/  SHFL.IDX PT, R9, R8, R6, 0x1f ;  /* 0x00001f0608097589 */ /* 0x00052800000e0000 */
.L_x_1309:
[----:B------:R-:W-:Y:S01]  /*0660*/  ISETP.NE.AND P0, PT, R10, RZ, PT ;  /* 0x000000ff0a00720c */ /* 0x000fe20003f05270 */
[----:B------:R-:W-:-:S12]  /*0670*/  BSSY B0, `(.L_x_1130) ;  /* 0x0000005000007945 */ /* 0x000fd80003800000 */
[----:B------:R-:W-:Y:S05]  /*0680*/  @!P0 BRA `(.L_x_1131) ;  /* 0x0000003000008947 */ /* 0x000fea0003800000 */
[----:B------:R-:W-:Y:S01]  /*0690*/  IADD3 R3, R6, -0x1, RZ ;  /* 0xffffffff06037810 */ /* 0x000fe20007ffe0ff */
[----:B------:R-:W-:Y:S05]  /*06a0*/  BRA.DIV ~URZ, `(.L_x_1132) ;  /* 0x0001de027f007947 */ /* 0x000fea000b800000 */
[----:B------:R1:W2:Y:S02]  /*06b0*/  SHFL.IDX PT, R7, R4, R3, 0x1f ;  /* 0x00001f0304077589 */ /* 0x0002a400000e0000 */
.L_x_1131:
[----:B------:R-:W-:Y:S05]  /*06c0*/  BSYNC B0 ;  /* 0x0000000000007941 */ /* 0x000fea0003800000 */
.L_x_1130:
        /* <DEDUP_REMOVED lines=69> */
.L_x_1134:
        /* <DEDUP_REMOVED lines=70> */
.L_x_1135:
[----:B------:R-:W-:Y:S05]  /*0f80*/  BSYNC B0 ;  /* 0x0000000000007941 */ /* 0x000fea0003800000 */
.L_x_1133:
[----:B------:R-:W-:-:S04]  /*0f90*/  LOP3.LUT R0, RZ, R0, RZ, 0x33, !PT ;  /* 0x00000000ff007212 */ /* 0x000fc800078e33ff */
[----:B------:R-:W-:-:S05]  /*0fa0*/  IADD3 R0, R0, R12, RZ ;  /* 0x0000000c00007210 */ /* 0x000fca0007ffe0ff */
[----:B------:R2:W-:Y:S01]  /*0fb0*/  STL [R1+0x4c], R0 ;  /* 0x00004c0001007387 */ /* 0x0005e20000100800 */
[----:B------:R-:W-:Y:S05]  /*0fc0*/  BRA `(.L_x_1136) ;  /* 0x0000006000007947 */ /* 0x000fea0003800000 */
.L_x_1124:
[----:B------:R-:W-:Y:S01]  /*0fd0*/  MOV R0, UR4 ;  /* 0x0000000400007c02 */ /* 0x000fe20008000f00 */
[----:B------:R-:W-:Y:S04]  /*0fe0*/  STL [R1+0x4c], RZ ;  /* 0x00004cff01007387 */ /* 0x000fe80000100800 */
[----:B------:R-:W-:Y:S04]  /*0ff0*/  STL [R1+0x50], RZ ;  /* 0x000050ff01007387 */ /* 0x000fe80000100800 */
[----:B------:R1:W-:Y:S02]  /*1000*/  STL [R1+0x48], R0 ;  /* 0x0000480001007387 */ /* 0x0003e40000100800 */
[----:B-1----:R-:W-:-:S05]  /*1010*/  MOV R0, c[0x0][0x53c] ;  /* 0x00014f0000007a02 */ /* 0x002fca0000000f00 */
[----:B------:R1:W-:Y:S02]  /*1020*/  STL [R1+0x54], R0 ;  /* 0x0000540001007387 */ /* 0x0003e40000100800 */
.L_x_1136:
        /* <DEDUP_REMOVED lines=8> */
.L_x_1122:
[----:B-12---:R-:W2:Y:S02]  /*10b0*/  LDL R0, [R1+0x54] ;  /* 0x0000540001007983 */ /* 0x006ea40000100800 */
[----:B--2---:R-:W-:-:S13]  /*10c0*/  ISETP.GE.AND P0, PT, R0, c[0x0][0x53c], PT ;  /* 0x00014f0000007a0c */ /* 0x004fda0003f06270 */
[----:B------:R-:W-:Y:S05]  /*10d0*/  @P0 EXIT ;  /* 0x000000000000094d */ /* 0x000fea0003800000 */
[----:B------:R-:W1:Y:S02]  /*10e0*/  S2R R18, SR_TID.X ;  /* 0x0000000000127919 */ /* 0x000e640000002100 */
[----:B-1----:R-:W-:-:S04]  /*10f0*/  SHF.R.S32.HI R16, RZ, 0x1f, R18 ;  /* 0x0000001fff107819 */ /* 0x002fc80000011412 */
[CC--:B------:R-:W-:Y:S02]  /*1100*/  LEA.HI R2, R16.reuse, R18.reuse, RZ, 0x4 ;  /* 0x0000001210027211 */ /* 0x0c0fe400078f20ff */
[CC--:B---3--:R-:W-:Y:S02]  /*1110*/  LEA.HI R7, R16.reuse, R18.reuse, RZ, 0x3 ;  /* 0x0000001210077211 */ /* 0x0c8fe400078f18ff */
[----:B------:R-:W-:Y:S02]  /*1120*/  SHF.R.S32.HI R3, RZ, 0x4, R2 ;  /* 0x00000004ff037819 */ /* 0x000fe40000011402 */
[----:B------:R-:W-:Y:S02]  /*1130*/  LEA.HI R11, R16, R18, RZ, 0x2 ;  /* 0x00000012100b7211 */ /* 0x000fe400078f10ff */
[----:B------:R-:W-:Y:S02]  /*1140*/  LEA.HI R0, R2, R3, RZ, 0x1 ;  /* 0x0000000302007211 */ /* 0x000fe400078f08ff */
[----:B------:R-:W-:-:S02]  /*1150*/  SHF.R.S32.HI R6, RZ, 0x2, R11 ;  /* 0x00000002ff067819 */ /* 0x000fc4000001140b */
[----:B------:R-:W-:Y:S02]  /*1160*/  LOP3.LUT R0, R0, 0xfffffffe, RZ, 0xc0, !PT ;  /* 0xfffffffe00007812 */ /* 0x000fe400078ec0ff */
[----:B------:R-:W-:Y:S02]  /*1170*/  LOP3.LUT R5, R7, 0xfffffff8, RZ, 0xc0, !PT ;  /* 0xfffffff807057812 */ /* 0x000fe400078ec0ff */
[----:B------:R-:W-:Y:S01]  /*1180*/  SHF.R.S32.HI R17, RZ, 0x3, R7 ;  /* 0x00000003ff117819 */ /* 0x000fe20000011407 */
[----:B------:R-:W-:Y:S01]  /*1190*/  IMAD.IADD R14, R3, 0x1, -R0 ;  /* 0x00000001030e7824 */ /* 0x000fe200078e0a00 */
[----:B------:R-:W-:Y:S01]  /*11a0*/  LOP3.LUT R0, R2, 0xfffffff0, RZ, 0xc0, !PT ;  /* 0xfffffff002007812 */ /* 0x000fe200078ec0ff */
[C---:B------:R-:W-:Y:S01]  /*11b0*/  IMAD.IADD R10, R18.reuse, 0x1, -R5 ;  /* 0x00000001120a7824 */ /* 0x040fe200078e0a05 */
[----:B------:R-:W-:Y:S01]  /*11c0*/  SHF.R.S32.HI R3, RZ, 0x1f, R11 ;  /* 0x0000001fff037819 */ /* 0x000fe2000001140b */
[C---:B------:R-:W-:Y:S01]  /*11d0*/  IMAD.SHL.U32 R4, R17.reuse, 0x40, RZ ;  /* 0x0000004011047824 */ /* 0x040fe200078e00ff */
[----:B------:R-:W-:Y:S01]  /*11e0*/  IADD3 R237, -R17, 0x70, RZ ;  /* 0x0000007011ed7810 */ /* 0x000fe20007ffe1ff */
[----:B------:R-:W-:Y:S01]  /*11f0*/  IMAD.IADD R0, R18, 0x1, -R0 ;  /* 0x0000000112007824 */ /* 0x000fe200078e0a00 */
[----:B------:R-:W-:Y:S01]  /*1200*/  LEA.HI R2, R3, R6, RZ, 0x3 ;  /* 0x0000000603027211 */ /* 0x000fe200078f18ff */
[----:B------:R-:W-:Y:S01]  /*1210*/  IMAD.SHL.U32 R3, R10, 0x40, RZ ;  /* 0x000000400a037824 */ /* 0x000fe200078e00ff */
[----:B------:R-:W-:Y:S01]  /*1220*/  LOP3.LUT R4, R4, 0x1c0, RZ, 0xc0, !PT ;  /* 0x000001c004047812 */ /* 0x000fe200078ec0ff */
[----:B------:R-:W-:Y:S01]  /*1230*/  IMAD.SHL.U32 R218, R10, 0x8, RZ ;  /* 0x000000080ada7824 */ /* 0x000fe200078e00ff */
[----:B------:R-:W-:-:S02]  /*1240*/  SHF.R.S32.HI R5, RZ, 0x1f, R0 ;  /* 0x0000001fff057819 */ /* 0x000fc40000011400 */
[----:B------:R-:W-:Y:S02]  /*1250*/  LOP3.LUT R2, R2, 0xfffffff8, RZ, 0xc0, !PT ;  /* 0xfffffff802027812 */ /* 0x000fe400078ec0ff */
[----:B------:R-:W-:Y:S02]  /*1260*/  LEA.HI R12, R5, R0, RZ, 0x3 ;  /* 0x00000000050c7211 */ /* 0x000fe400078f18ff */
[----:B------:R-:W-:Y:S01]  /*1270*/  LOP3.LUT R3, R3, 0x1c0, RZ, 0xc0, !PT ;  /* 0x000001c003037812 */ /* 0x000fe200078ec0ff */
[----:B------:R-:W-:Y:S01]  /*1280*/  IMAD.IADD R2, R6, 0x1, -R2 ;  /* 0x0000000106027824 */ /* 0x000fe200078e0a02 */
[----:B------:R-:W-:Y:S02]  /*1290*/  LOP3.LUT R6, R12, 0xfffffff8, RZ, 0xc0, !PT ;  /* 0xfffffff80c067812 */ /* 0x000fe400078ec0ff */
[----:B------:R-:W-:Y:S02]  /*12a0*/  LOP3.LUT R8, R4, 0x38, R218, 0xf8, !PT ;  /* 0x0000003804087812 */ /* 0x000fe400078ef8da */
[----:B------:R-:W-:Y:S01]  /*12b0*/  SHF.R.U32.HI R5, RZ, 0x3, R4 ;  /* 0x00000003ff057819 */ /* 0x000fe20000011604 */
[----:B------:R-:W-:Y:S01]  /*12c0*/  IMAD.IADD R9, R0, 0x1, -R6 ;  /* 0x0000000100097824 */ /* 0x000fe200078e0a06 */
[----:B------:R-:W-:-:S02]  /*12d0*/  LOP3.LUT R0, R11, 0xfffffffc, RZ, 0xc0, !PT ;  /* 0xfffffffc0b007812 */ /* 0x000fc400078ec0ff */
[----:B------:R-:W-:Y:S02]  /*12e0*/  LOP3.LUT R7, R3, 0x8, R7, 0xf8, !PT ;  /* 0x0000000803077812 */ /* 0x000fe400078ef807 */
[----:B------:R-:W-:Y:S01]  /*12f0*/  SHF.R.U32.HI R4, RZ, 0x3, R3 ;  /* 0x00000003ff047819 */ /* 0x000fe20000011603 */
[----:B------:R-:W-:Y:S01]  /*1300*/  IMAD.IADD R6, R18, 0x1, -R0 ;  /* 0x0000000112067824 */ /* 0x000fe200078e0a00 */
[----:B------:R-:W-:Y:S01]  /*1310*/  LOP3.LUT R13, R8, R5, RZ, 0x3c, !PT ;  /* 0x00000005080d7212 */ /* 0x000fe200078e3cff */
[C---:B------:R-:W-:Y:S01]  /*1320*/  IMAD.SHL.U32 R0, R2.reuse, 0x40, RZ ;  /* 0x0000004002007824 */ /* 0x040fe200078e00ff */
[----:B------:R-:W-:Y:S02]  /*1330*/  LOP3.LUT R3, R2, 0x1, RZ, 0xc0, !PT ;  /* 0x0000000102037812 */ /* 0x000fe400078ec0ff */
[----:B------:R-:W-:Y:S02]  /*1340*/  LEA.HI R5, R16, R18, RZ, 0x5 ;  /* 0x0000001210057211 */ /* 0x000fe400078f28ff */
[----:B------:R-:W-:Y:S01]  /*1350*/  LOP3.LUT R15, R7, R4, RZ, 0x3c, !PT ;  /* 0x00000004070f7212 */ /* 0x000fe200078e3cff */
[----:B------:R-:W-:Y:S01]  /*1360*/  IMAD.SHL.U32 R7, R14, 0x8, RZ ;  /* 0x000000080e077824 */ /* 0x000fe200078e00ff */
[----:B------:R-:W-:-:S02]  /*1370*/  ISETP.NE.U32.AND P0, PT, R3, 0x1, PT ;  /* 0x000000010300780c */ /* 0x000fc40003f05070 */
[----:B------:R-:W-:Y:S02]  /*1380*/  SHF.R.S32.HI R4, RZ, 0x5, R5 ;  /* 0x00000005ff047819 */ /* 0x000fe40000011405 */
[----:B------:R-:W-:Y:S01]  /*1390*/  LOP3.LUT R3, R5, 0xffffffe0, RZ, 0xc0, !PT ;  /* 0xffffffe005037812 */ /* 0x000fe200078ec0ff */
[C---:B------:R-:W-:Y:S01]  /*13a0*/  IMAD.SHL.U32 R5, R9.reuse, 0x40, RZ ;  /* 0x0000004009057824 */ /* 0x040fe200078e00ff */
[----:B------:R-:W-:Y:S01]  /*13b0*/  LEA.HI R8, R16, R18, RZ, 0x6 ;  /* 0x0000001210087211 */ /* 0x000fe200078f30ff */
[----:B------:R-:W-:Y:S01]  /*13c0*/  IMAD.SHL.U32 R11, R4, 0x400, RZ ;  /* 0x00000400040b7824 */ /* 0x000fe200078e00ff */
[----:B------:R-:W-:Y:S01]  /*13d0*/  R2P PR, R2, 0x6 ;  /* 0x0000000602007804 */ /* 0x000fe20000000000 */
[----:B------:R-:W-:Y:S01]  /*13e0*/  IMAD.IADD R2, R18, 0x1, -R3 ;  /* 0x0000000112027824 */ /* 0x000fe200078e0a03 */
[----:B------:R-:W-:Y:S01]  /*13f0*/  LOP3.LUT R0, R0, 0x1c0, RZ, 0xc0, !PT ;  /* 0x000001c000007812 */ /* 0x000fe200078ec0ff */
[----:B------:R-:W-:Y:S01]  /*1400*/  IMAD.SHL.U32 R8, R8, 0x8, RZ ;  /* 0x0000000808087824 */ /* 0x000fe200078e00ff */
[----:B------:R-:W-:Y:S01]  /*1410*/  LOP3.LUT P4, RZ, R9, 0x2, RZ, 0xc0, !PT ;  /* 0x0000000209ff7812 */ /* 0x000fe2000788c0ff */
[----:B------:R-:W-:Y:S01]  /*1420*/  IMAD R6, R6, 0x2, R11 ;  /* 0x0000000206067824 */ /* 0x000fe200078e020b */
[----:B------:R-:W-:-:S02]  /*1430*/  LEA.HI R4, R0, R0, RZ, 0x1d ;  /* 0x0000000000047211 */ /* 0x000fc400078fe8ff */
[----:B------:R-:W-:Y:S02]  /*1440*/  SHF.R.S32.HI R3, RZ, 0x1f, R2 ;  /* 0x0000001fff037819 */ /* 0x000fe40000011402 */
[----:B------:R-:W-:Y:S01]  /*1450*/  LOP3.LUT R0, R5, 0x1c0, RZ, 0xc0, !PT ;  /* 0x000001c005007812 */ /* 0x000fe200078ec0ff */
[----:B------:R-:W-:Y:S01]  /*1460*/  IMAD.IADD R4, R6, 0x1, R4 ;  /* 0x0000000106047824 */ /* 0x000fe200078e0204 */
[----:B------:R-:W-:Y:S02]  /*1470*/  LOP3.LUT R5, R8, 0xfffffe00, RZ, 0xc0, !PT ;  /* 0xfffffe0008057812 */ /* 0x000fe400078ec0ff */
[----:B------:R-:W-:Y:S02]  /*1480*/  LEA.HI R3, R3, R2, RZ, 0x2 ;  /* 0x0000000203037211 */ /* 0x000fe400078f10ff */
[----:B------:R-:W-:Y:S01]  /*1490*/  LOP3.LUT R8, R13, R5, RZ, 0xfc, !PT ;  /* 0x000000050d087212 */ /* 0x000fe200078efcff */
[----:B------:R-:W-:Y:S01]  /*14a0*/  IMAD.SHL.U32 R5, R4, 0x2, RZ ;  /* 0x0000000204057824 */ /* 0x000fe200078e00ff */
[----:B------:R-:W-:-:S02]  /*14b0*/  LOP3.LUT R3, R3, 0x7ffffffc, RZ, 0xc0, !PT ;  /* 0x7ffffffc03037812 */ /* 0x000fc400078ec0ff */
[----:B------:R-:W-:Y:S01]  /*14c0*/  LOP3.LUT R6, R0, 0x8, R7, 0xf8, !PT ;  /* 0x0000000800067812 */ /* 0x000fe200078ef807 */
[----:B------:R-:W-:Y:S01]  /*14d0*/  IMAD.SHL.U32 R216, R8, 0x2, RZ ;  /* 0x0000000208d87824 */ /* 0x000fe200078e00ff */
[----:B------:R-:W-:Y:S01]  /*14e0*/  IADD3 R4, R5, 0x80, RZ ;  /* 0x0000008005047810 */ /* 0x000fe20007ffe0ff */
[----:B------:R-:W-:Y:S01]  /*14f0*/  IMAD.IADD R7, R2, 0x1, -R3 ;  /* 0x0000000102077824 */ /* 0x000fe200078e0a03 */
[----:B------:R-:W-:Y:S01]  /*1500*/  LOP3.LUT P3, RZ, R9, 0x4, RZ, 0xc0, !PT ;  /* 0x0000000409ff7812 */ /* 0x000fe2000786c0ff */
[----:B------:R-:W-:Y:S01]  /*1510*/  IMAD.MOV.U32 R9, RZ, RZ, 0x40 ;  /* 0x00000040ff097424 */ /* 0x000fe200078e00ff */
[----:B------:R-:W-:Y:S01]  /*1520*/  SHF.R.U32.HI R0, RZ, 0x3, R0 ;  /* 0x00000003ff007819 */ /* 0x000fe20000011600 */
[----:B------:R-:W-:Y:S01]  /*1530*/  IMAD.SHL.U32 R2, R12, 0x40, RZ ;  /* 0x000000400c027824 */ /* 0x000fe200078e00ff */
[----:B------:R-:W-:Y:S01]  /*1540*/  IADD3 R16, R5, 0x70, RZ ;  /* 0x0000007005107810 */ /* 0x000fe20007ffe0ff */
[----:B------:R-:W-:Y:S01]  /*1550*/  IMAD.MOV.U32 R12, RZ, RZ, 0x20 ;  /* 0x00000020ff0c7424 */ /* 0x000fe200078e00ff */
[----:B------:R-:W-:Y:S01]  /*1560*/  @P0 IADD3 R16, R4, 0x10, RZ ;  /* 0x0000001004100810 */ /* 0x000fe20007ffe0ff */
[----:B------:R-:W-:Y:S01]  /*1570*/  IMAD.SHL.U32 R7, R7, 0x2, RZ ;  /* 0x0000000207077824 */ /* 0x000fe200078e00ff */
[----:B------:R-:W-:Y:S01]  /*1580*/  IADD3 R4, R17, 0x60, RZ ;  /* 0x0000006011047810 */ /* 0x000fe20007ffe0ff */
[----:B------:R-:W-:Y:S01]  /*1590*/  IMAD R3, R14, 0x200, R15 ;  /* 0x000002000e037824 */ /* 0x000fe200078e020f */
[----:B------:R-:W-:Y:S01]  /*15a0*/  LOP3.LUT R0, R6, R0, RZ, 0x3c, !PT ;  /* 0x0000000006007212 */ /* 0x000fe200078e3cff */
[----:B------:R-:W-:Y:S01]  /*15b0*/  STL [R1+0x64], R16 ;  /* 0x0000641001007387 */ /* 0x000fe20000100800 */
[----:B------:R-:W-:-:S02]  /*15c0*/  SEL R4, R9, 0xffffffc0, !P2 ;  /* 0xffffffc009047807 */ /* 0x000fc40005000000 */
[----:B------:R-:W-:Y:S01]  /*15d0*/  IADD3 R6, R17, 0x40, RZ ;  /* 0x0000004011067810 */ /* 0x000fe20007ffe0ff */
[----:B------:R1:W-:Y:S01]  /*15e0*/  STL [R1+0x3c], R7 ;  /* 0x00003c0701007387 */ /* 0x0003e20000100800 */
[----:B------:R-:W-:Y:S02]  /*15f0*/  SEL R6, R12, 0xffffffe0, !P1 ;  /* 0xffffffe00c067807 */ /* 0x000fe40004800000 */
[----:B------:R-:W-:Y:S01]  /*1600*/  LOP3.LUT R2, R0, 0xfffffe00, R2, 0xf8, !PT ;  /* 0xfffffe0000027812 */ /* 0x000fe200078ef802 */
[----:B------:R-:W-:Y:S01]  /*1610*/  IMAD.SHL.U32 R0, R10, 0x4, RZ ;  /* 0x000000040a007824 */ /* 0x000fe200078e00ff */
[----:B------:R-:W-:Y:S01]  /*1620*/  LEA R194, R3, 0x8100, 0x1 ;  /* 0x0000810003c27811 */ /* 0x000fe200078e08ff */
[----:B------:R-:W-:Y:S01]  /*1630*/  IMAD.IADD R8, R5, 0x1, R6 ;  /* 0x0000000105087824 */ /* 0x000fe200078e0206 */
[----:B------:R-:W-:Y:S02]  /*1640*/  LEA R195, R2, 0x100, 0x1 ;  /* 0x0000010002c37811 */ /* 0x000fe400078e08ff */
[----:B------:R-:W-:-:S02]  /*1650*/  SEL R3, R12, 0xffffffe0, !P4 ;  /* 0xffffffe00c037807 */ /* 0x000fc40006000000 */
[----:B------:R-:W-:Y:S02]  /*1660*/  IADD3 R113, R0, 0x20, RZ ;  /* 0x0000002000717810 */ /* 0x000fe40007ffe0ff */
[----:B------:R-:W-:Y:S01]  /*1670*/  SEL R0, R9, 0xffffffc0, !P3 ;  /* 0xffffffc009007807 */ /* 0x000fe20005800000 */
[--C-:B------:R-:W-:Y:S01]  /*1680*/  IMAD.IADD R196, R3, 0x1, R195.reuse ;  /* 0x0000000103c47824 */ /* 0x100fe200078e02c3 */
[----:B------:R-:W-:Y:S02]  /*1690*/  IADD3 R10, R17, 0x20, RZ ;  /* 0x00000020110a7810 */ /* 0x000fe40007ffe0ff */
[----:B------:R-:W-:Y:S01]  /*16a0*/  IADD3 R218, R218, 0x40, RZ ;  /* 0x00000040dada7810 */ /* 0x000fe20007ffe0ff */
[C---:B------:R-:W-:Y:S02]  /*16b0*/  IMAD.IADD R198, R0.reuse, 0x1, R195 ;  /* 0x0000000100c67824 */ /* 0x040fe400078e02c3 */
[----:B------:R-:W-:Y:S02]  /*16c0*/  IMAD.IADD R197, R0, 0x1, R196 ;  /* 0x0000000100c57824 */ /* 0x000fe400078e02c4 */
[----:B-1----:R-:W-:-:S02]  /*16d0*/  IMAD.IADD R7, R5, 0x1, R4 ;  /* 0x0000000105077824 */ /* 0x002fc400078e0204 */
[----:B------:R-:W-:Y:S02]  /*16e0*/  IMAD.IADD R5, R2, 0x1, R11 ;  /* 0x0000000102057824 */ /* 0x000fe400078e020b */
[--C-:B------:R-:W-:Y:S01]  /*16f0*/  IMAD.IADD R2, R6, 0x1, R16.reuse ;  /* 0x0000000106027824 */ /* 0x100fe200078e0210 */
[----:B------:R1:W-:Y:S01]  /*1700*/  STL [R1+0x7c], R7 ;  /* 0x00007c0701007387 */ /* 0x0003e20000100800 */
[C---:B------:R-:W-:Y:S01]  /*1710*/  IMAD.IADD R6, R4.reuse, 0x1, R16 ;  /* 0x0000000104067824 */ /* 0x040fe200078e0210 */
[----:B------:R-:W-:Y:S02]  /*1720*/  LEA R213, R5, 0x100, 0x1 ;  /* 0x0000010005d57811 */ /* 0x000fe400078e08ff */
[----:B------:R-:W-:Y:S01]  /*1730*/  STL [R1+0x6c], R8 ;  /* 0x00006c0801007387 */ /* 0x000fe20000100800 */
[----:B-1----:R-:W-:-:S05]  /*1740*/  IMAD.IADD R7, R4, 0x1, R8 ;  /* 0x0000000104077824 */ /* 0x002fca00078e0208 */
[----:B------:R-:W-:Y:S04]  /*1750*/  STL [R1+0x78], R7 ;  /* 0x0000780701007387 */ /* 0x000fe80000100800 */
[----:B------:R-:W-:Y:S04]  /*1760*/  STL [R1+0x74], R6 ;  /* 0x0000740601007387 */ /* 0x000fe80000100800 */
[----:B------:R1:W-:Y:S02]  /*1770*/  STL [R1+0x68], R2 ;  /* 0x0000680201007387 */ /* 0x0003e40000100800 */
[----:B-1----:R-:W-:-:S05]  /*1780*/  IMAD.IADD R2, R2, 0x1, R4 ;  /* 0x0000000102027824 */ /* 0x002fca00078e0204 */
[----:B------:R1:W-:Y:S02]  /*1790*/  STL [R1+0x70], R2 ;  /* 0x0000700201007387 */ /* 0x0003e40000100800 */
.L_x_1305:
[----:B------:R-:W2:Y:S01]  /*17a0*/  LDL R0, [R1+0x54] ;  /* 0x0000540001007983 */ /* 0x000ea20000100800 */
[----:B------:R-:W-:Y:S01]  /*17b0*/  IMAD.MOV.U32 R13, RZ, RZ, 0x4 ;  /* 0x00000004ff0d7424 */ /* 0x000fe200078e00ff */
[----:B------:R-:W-:Y:S02]  /*17c0*/  ISETP.NE.U32.AND P4, PT, RZ, c[0x0][0x360], PT ;  /* 0x0000d800ff007a0c */ /* 0x000fe40003f85070 */
[----:B------:R-:W3:Y:S02]  /*17d0*/  LDL R9, [R1+0x50] ;  /* 0x0000500001097983 */ /* 0x000ee40000100800 */
[----:B------:R-:W-:Y:S01]  /*17e0*/  ISETP.NE.AND.EX P4, PT, RZ, c[0x0][0x364], PT, P4 ;  /* 0x0000d900ff007a0c */ /* 0x000fe20003f85340 */
[----:B-12---:R-:W-:-:S05]  /*17f0*/  IMAD.WIDE R2, R0, R13, c[0x0][0x588] ;  /* 0x0001620000027625 */ /* 0x006fca00078e020d */
[----:B------:R-:W2:Y:S01]  /*1800*/  LDG.E R42, [R2.64] ;  /* 0x00000006022a7981 */ /* 0x000ea2000c1e1900 */
[----:B------:R-:W-:Y:S01]  /*1810*/  ISETP.NE.U32.AND P0, PT, RZ, c[0x0][0x370], PT ;  /* 0x0000dc00ff007a0c */ /* 0x000fe20003f05070 */
[----:B------:R-:W-:Y:S01]  /*1820*/  IMAD.MOV.U32 R170, RZ, RZ, RZ ;  /* 0x000000ffffaa7224 */ /* 0x000fe200078e00ff */
[----:B------:R-:W-:Y:S02]  /*1830*/  ISETP.NE.U32.AND P3, PT, RZ, c[0x0][0x348], PT ;  /* 0x0000d200ff007a0c */ /* 0x000fe40003f65070 */
[----:B------:R-:W-:Y:S02]  /*1840*/  ISETP.NE.AND.EX P2, PT, RZ, c[0x0][0x374], PT, P0 ;  /* 0x0000dd00ff007a0c */ /* 0x000fe40003f45300 */
[----:B------:R-:W-:Y:S02]  /*1850*/  ISETP.NE.U32.AND P5, PT, RZ, c[0x0][0x358], PT ;  /* 0x0000d600ff007a0c */ /* 0x000fe40003fa5070 */
[----:B------:R-:W-:Y:S02]  /*1860*/  ISETP.NE.AND.EX P3, PT, RZ, c[0x0][0x34c], PT, P3 ;  /* 0x0000d300ff007a0c */ /* 0x000fe40003f65330 */
[----:B------:R-:W-:Y:S01]  /*1870*/  ISETP.NE.AND.EX P5, PT, RZ, c[0x0][0x35c], PT, P5 ;  /* 0x0000d700ff007a0c */ /* 0x000fe20003fa5350 */
[----:B------:R-:W-:-:S02]  /*1880*/  IMAD.MOV.U32 R163, RZ, RZ, RZ ;  /* 0x000000ffffa37224 */ /* 0x000fc400078e00ff */
[----:B------:R-:W-:Y:S02]  /*1890*/  IMAD.MOV.U32 R169, RZ, RZ, RZ ;  /* 0x000000ffffa97224 */ /* 0x000fe400078e00ff */
[----:B------:R-:W-:Y:S01]  /*18a0*/  IMAD.MOV.U32 R12, RZ, RZ, RZ ;  /* 0x000000ffff0c7224 */ /* 0x000fe200078e00ff */
[----:B--2---:R-:W-:Y:S01]  /*18b0*/  SHF.R.S32.HI R145, RZ, 0x1f, R42 ;  /* 0x0000001fff917819 */ /* 0x004fe2000001142a */
[----:B------:R1:W-:Y:S01]  /*18c0*/  STL [R1+0x40], R42 ;  /* 0x0000402a01007387 */ /* 0x0003e20000100800 */
[C---:B------:R-:W-:Y:S02]  /*18d0*/  @P4 LEA R2, P0, R42.reuse, c[0x0][0x360], 0x2 ;  /* 0x0000d8002a024a11 */ /* 0x040fe400078010ff */
[C---:B------:R-:W-:Y:S02]  /*18e0*/  @P2 LEA R4, P1, R42.reuse, c[0x0][0x370], 0x2 ;  /* 0x0000dc002a042a11 */ /* 0x040fe400078210ff */
[C-C-:B------:R-:W-:Y:S02]  /*18f0*/  @P4 LEA.HI.X R3, R42.reuse, c[0x0][0x364], R145.reuse, 0x2, P0 ;  /* 0x0000d9002a034a11 */ /* 0x140fe400000f1491 */
[----:B------:R-:W-:-:S03]  /*1900*/  @P2 LEA.HI.X R5, R42, c[0x0][0x374], R145, 0x2, P1 ;  /* 0x0000dd002a052a11 */ /* 0x000fc600008f1491 */
[----:B------:R2:W4:Y:S01]  /*1910*/  @P4 LDG.E R0, [R2.64] ;  /* 0x0000000602004981 */ /* 0x000522000c1e1900 */
[----:B------:R-:W-:-:S03]  /*1920*/  ISETP.NE.U32.AND P0, PT, RZ, c[0x0][0x350], PT ;  /* 0x0000d400ff007a0c */ /* 0x000fc60003f05070 */
[----:B------:R1:W5:Y:S01]  /*1930*/  @P2 LDG.E R170, [R4.64] ;  /* 0x0000000604aa2981 */ /* 0x000362000c1e1900 */
[----:B------:R-:W-:Y:S02]  /*1940*/  ISETP.NE.AND.EX P6, PT, RZ, c[0x0][0x354], PT, P0 ;  /* 0x0000d500ff007a0c */ /* 0x000fe40003fc5300 */
[----:B------:R-:W-:-:S04]  /*1950*/  LEA R6, P2, R42, c[0x0][0x348], 0x2 ;  /* 0x0000d2002a067a11 */ /* 0x000fc800078410ff */
[----:B------:R-:W-:-:S05]  /*1960*/  LEA.HI.X R7, R42, c[0x0][0x34c], R145, 0x2, P2 ;  /* 0x0000d3002a077a11 */ /* 0x000fca00010f1491 */
[----:B------:R3:W5:Y:S01]  /*1970*/  @P3 LDG.E R163, [R6.64] ;  /* 0x0000000606a33981 */ /* 0x000762000c1e1900 */
[C---:B--2---:R-:W-:Y:S02]  /*1980*/  LEA R2, P0, R42.reuse, c[0x0][0x358], 0x2 ;  /* 0x0000d6002a027a11 */ /* 0x044fe400078010ff */
[C---:B-1----:R-:W-:Y:S02]  /*1990*/  LEA R4, P1, R42.reuse, c[0x0][0x350], 0x2 ;  /* 0x0000d4002a047a11 */ /* 0x042fe400078210ff */
[C-C-:B------:R-:W-:Y:S02]  /*19a0*/  LEA.HI.X R3, R42.reuse, c[0x0][0x35c], R145.reuse, 0x2, P0 ;  /* 0x0000d7002a037a11 */ /* 0x140fe400000f1491 */
[----:B------:R-:W-:-:S03]  /*19b0*/  LEA.HI.X R5, R42, c[0x0][0x354], R145, 0x2, P1 ;  /* 0x0000d5002a057a11 */ /* 0x000fc600008f1491 */
[----:B------:R1:W5:Y:S04]  /*19c0*/  @P5 LDG.E R12, [R2.64] ;  /* 0x00000006020c5981 */ /* 0x000368000c1e1900 */
[----:B------:R1:W5:Y:S01]  /*19d0*/  @P6 LDG.E R169, [R4.64] ;  /* 0x0000000604a96981 */ /* 0x000362000c1e1900 */
[----:B---3--:R-:W-:-:S05]  /*19e0*/  LOP3.LUT R40, R9, 0xffff, RZ, 0xc0, !PT ;  /* 0x0000ffff09287812 */ /* 0x008fca00078ec0ff */
[----:B------:R1:W-:Y:S01]  /*19f0*/  STL [R1+0x58], R40 ;  /* 0x0000582801007387 */ /* 0x0003e20000100800 */
[----:B------:R-:W-:Y:S03]  /*1a00*/  YIELD ;  /* 0x0000000000007946 */ /* 0x000fe60003800000 */
[----:B----4-:R1:W-:Y:S01]  /*1a10*/  @P4 STL [R1+0x44], R0 ;  /* 0x0000440001004387 */ /* 0x0103e20000100800 */
        /* <DEDUP_REMOVED lines=8> */
.L_x_1137:
[----:B------:R-:W-:-:S04]  /*1aa0*/  ISETP.NE.U32.AND P0, PT, RZ, c[0x0][0x368], PT ;  /* 0x0000da00ff007a0c */ /* 0x000fc80003f05070 */
[----:B------:R-:W-:-:S13]  /*1ab0*/  ISETP.NE.AND.EX P0, PT, RZ, c[0x0][0x36c], PT, P0 ;  /* 0x0000db00ff007a0c */ /* 0x000fda0003f05300 */
[----:B------:R-:W-:Y:S05]  /*1ac0*/  @!P0 BRA `(.L_x_1138) ;  /* 0x0000004000008947 */ /* 0x000fea0003800000 */
[----:B-1----:R-:W-:-:S04]  /*1ad0*/  LEA R4, P0, R42, c[0x0][0x368], 0x2 ;  /* 0x0000da002a047a11 */ /* 0x002fc800078010ff */
[----:B------:R-:W-:-:S05]  /*1ae0*/  LEA.HI.X R5, R42, c[0x0][0x36c], R145, 0x2, P0 ;  /* 0x0000db002a057a11 */ /* 0x000fca00000f1491 */
[----:B------:R1:W5:Y:S01]  /*1af0*/  LDG.E R11, [R4.64] ;  /* 0x00000006040b7981 */ /* 0x000362000c1e1900 */
[----:B------:R-:W-:Y:S05]  /*1b00*/  BRA `(.L_x_1139) ;  /* 0x0000005000007947 */ /* 0x000fea0003800000 */
.L_x_1138:
[----:B------:R-:W-:Y:S01]  /*1b10*/  MOV R11, c[0x0][0x1d0] ;  /* 0x00007400000b7a02 */ /* 0x000fe20000000f00 */
[----:B------:R-:W-:Y:S05]  /*1b20*/  @!P6 BRA `(.L_x_1139) ;  /* 0x000000300000e947 */ /* 0x000fea0003800000 */
[----:B------:R-:W2:Y:S04]  /*1b30*/  LDG.E R6, [R4.64] ;  /* 0x0000000604067981 */ /* 0x000ea8000c1e1900 */
[----:B-1----:R-:W2:Y:S02]  /*1b40*/  LDG.E R0, [R4.64+0x4] ;  /* 0x0000040604007981 */ /* 0x002ea4000c1e1900 */
[----:B--2---:R-:W-:Y:S02]  /*1b50*/  IADD3 R11, -R6, R0, RZ ;  /* 0x00000000060b7210 */ /* 0x004fe40007ffe1ff */
.L_x_1139:
[----:B-1----:R-:W2:Y:S04]  /*1b60*/  LDL R4, [R1+0x44] ;  /* 0x0000440001047983 */ /* 0x002ea80000100800 */
[----:B------:R-:W3:Y:S04]  /*1b70*/  LDL.LU R0, [R1+0x4c] ;  /* 0x00004c0001007983 */ /* 0x000ee80000300800 */
[----:B------:R1:W4:Y:S04]  /*1b80*/  @P5 LDG.E R5, [R2.64] ;  /* 0x0000000602055981 */ /* 0x000328000c1e1900 */
[----:B------:R-:W3:Y:S01]  /*1b90*/  LDL.LU R15, [R1+0x28] ;  /* 0x00002800010f7983 */ /* 0x000ee20000300800 */
[----:B------:R-:W-:-:S04]  /*1ba0*/  ISETP.NE.U32.AND P0, PT, RZ, c[0x0][0x378], PT ;  /* 0x0000de00ff007a0c */ /* 0x000fc80003f05070 */
[----:B------:R-:W-:Y:S01]  /*1bb0*/  ISETP.NE.AND.EX P1, PT, RZ, c[0x0][0x37c], PT, P0 ;  /* 0x0000df00ff007a0c */ /* 0x000fe20003f25300 */
[----:B--2---:R-:W-:Y:S02]  /*1bc0*/  IMAD.MOV.U32 R7, RZ, RZ, R4 ;  /* 0x000000ffff077224 */ /* 0x004fe400078e0004 */
[----:B------:R1:W4:Y:S01]  /*1bd0*/  @P5 LDG.E R4, [R2.64+0x4] ;  /* 0x0000040602045981 */ /* 0x000322000c1e1900 */
[----:B-----5:R-:W-:Y:S02]  /*1be0*/  IMAD.MOV.U32 R144, RZ, RZ, R11 ;  /* 0x000000ffff907224 */ /* 0x020fe400078e000b */
[----:B------:R-:W-:-:S05]  /*1bf0*/  IMAD.MOV.U32 R6, RZ, RZ, c[0x0][0x2c4] ;  /* 0x0000b100ff067624 */ /* 0x000fca00078e00ff */
[----:B------:R-:W-:Y:S02]  /*1c00*/  ISETP.NE.AND P2, PT, R6, 0x1, PT ;  /* 0x000000010600780c */ /* 0x000fe40003f45270 */
[----:B-1----:R-:W-:-:S04]  /*1c10*/  @P1 LEA R2, P0, R42, c[0x0][0x378], 0x2 ;  /* 0x0000de002a021a11 */ /* 0x002fc800078010ff */
[----:B------:R-:W-:-:S05]  /*1c20*/  @P1 LEA.HI.X R3, R42, c[0x0][0x37c], R145, 0x2, P0 ;  /* 0x0000df002a031a11 */ /* 0x000fca00000f1491 */
[----:B------:R1:W5:Y:S01]  /*1c30*/  @P1 LDG.E R144, [R2.64] ;  /* 0x0000000602901981 */ /* 0x000362000c1e1900 */
[----:B------:R-:W-:Y:S01]  /*1c40*/  IMAD.IADD R10, R11, 0x1, -R170 ;  /* 0x000000010b0a7824 */ /* 0x000fe200078e0aaa */
[----:B---3--:R-:W-:-:S04]  /*1c50*/  LOP3.LUT R15, R15, 0xffffffdf, RZ, 0xc0, !PT ;  /* 0xffffffdf0f0f7812 */ /* 0x008fc800078ec0ff */
[----:B------:R-:W-:Y:S01]  /*1c60*/  @P2 LOP3.LUT R15, R15, 0x20, RZ, 0xfc, !PT ;  /* 0x000000200f0f2812 */ /* 0x000fe200078efcff */
[----:B-1----:R-:W-:Y:S02]  /*1c70*/  IMAD.SHL.U32 R2, R0, 0x80, RZ ;  /* 0x0000008000027824 */ /* 0x002fe400078e00ff */
[----:B------:R-:W-:-:S03]  /*1c80*/  IMAD.MOV.U32 R0, RZ, RZ, c[0x0][0x228] ;  /* 0x00008a00ff007624 */ /* 0x000fc600078e00ff */
[----:B------:R1:W-:Y:S04]  /*1c90*/  STL [R1+0x5c], R2 ;  /* 0x00005c0201007387 */ /* 0x0003e80000100800 */
[----:B------:R-:W-:Y:S01]  /*1ca0*/  STL [R1+0x28], R15 ;  /* 0x0000280f01007387 */ /* 0x000fe20000100800 */
[----:B-1----:R-:W-:-:S05]  /*1cb0*/  IADD3 R2, R2, 0x7f, RZ ;  /* 0x0000007f02027810 */ /* 0x002fca0007ffe0ff */
[----:B------:R-:W-:-:S05]  /*1cc0*/  @P2 IMAD.HI.U32 R3, R2, c[0x0][0x2c8], RZ ;  /* 0x0000b20002032a27 */ /* 0x000fca00078e00ff */
[----:B------:R-:W-:Y:S01]  /*1cd0*/  @P2 SHF.R.U32.HI R2, RZ, c[0x0][0x2cc], R3 ;  /* 0x0000b300ff022a19 */ /* 0x000fe20000011603 */
[----:B------:R-:W-:Y:S01]  /*1ce0*/  BSSY B0, `(.L_x_1140) ;  /* 0x000003a000007945 */ /* 0x000fe20003800000 */
[----:B----4-:R-:W-:-:S04]  /*1cf0*/  @P5 IMAD.IADD R0, R4, 0x1, -R5 ;  /* 0x0000000104005824 */ /* 0x010fc800078e0a05 */
[----:B------:R-:W-:Y:S02]  /*1d00*/  IMAD.IADD R6, R10, 0x1, R0 ;  /* 0x000000010a067824 */ /* 0x000fe400078e0200 */
[----:B------:R-:W-:-:S03]  /*1d10*/  IMAD.MOV.U32 R4, RZ, RZ, RZ ;  /* 0x000000ffff047224 */ /* 0x000fc600078e00ff */
[C---:B------:R-:W-:Y:S01]  /*1d20*/  IADD3 R179, R6.reuse, 0x70, -R7 ;  /* 0x0000007006b37810 */ /* 0x040fe20007ffe807 */
[----:B------:R1:W-:Y:S01]  /*1d30*/  STL [R1+0x4c], R6 ;  /* 0x00004c0601007387 */ /* 0x0003e20000100800 */
[----:B------:R-:W-:-:S03]  /*1d40*/  IADD3 R5, R6, 0x6f, RZ ;  /* 0x0000006f06057810 */ /* 0x000fc60007ffe0ff */
[----:B------:R-:W-:Y:S02]  /*1d50*/  IMAD.IADD R3, R179, 0x1, R2 ;  /* 0x00000001b3037824 */ /* 0x000fe400078e0202 */
[----:B------:R-:W-:Y:S02]  /*1d60*/  IMAD.MOV.U32 R2, RZ, RZ, RZ ;  /* 0x000000ffff027224 */ /* 0x000fe400078e00ff */
[----:B------:R-:W-:Y:S01]  /*1d70*/  IMAD.HI R4, R5, -0x6db6db6d, R4 ;  /* 0x9249249305047827 */ /* 0x000fe200078e0204 */
[----:B------:R-:W-:-:S03]  /*1d80*/  LOP3.LUT R5, R9, 0xff0000, RZ, 0xc0, !PT ;  /* 0x00ff000009057812 */ /* 0x000fc600078ec0ff */
[----:B------:R-:W-:Y:S01]  /*1d90*/  IMAD.HI R2, R3, -0x6db6db6d, R2 ;  /* 0x9249249303027827 */ /* 0x000fe200078e0202 */
[----:B-1----:R-:W-:-:S04]  /*1da0*/  LOP3.LUT R6, R9, 0xff000000, RZ, 0xc0, !PT ;  /* 0xff00000009067812 */ /* 0x002fc800078ec0ff */
[----:B------:R-:W-:-:S04]  /*1db0*/  SHF.R.U32.HI R7, RZ, 0x8, R6 ;  /* 0x00000008ff077819 */ /* 0x000fc80000011606 */
[----:B------:R-:W-:Y:S02]  /*1dc0*/  LEA.HI R5, R5, R7, RZ, 0x10 ;  /* 0x0000000705057211 */ /* 0x000fe400078f80ff */
[----:B------:R-:W-:Y:S02]  /*1dd0*/  SHF.R.U32.HI R6, RZ, 0x1f, R4 ;  /* 0x0000001fff067819 */ /* 0x000fe40000011604 */
[----:B------:R-:W-:Y:S02]  /*1de0*/  SHF.R.U32.HI R3, RZ, 0x1f, R2 ;  /* 0x0000001fff037819 */ /* 0x000fe40000011602 */
[----:B------:R-:W-:Y:S02]  /*1df0*/  SHF.R.U32.HI R8, RZ, 0x10, R5 ;  /* 0x00000010ff087819 */ /* 0x000fe40000011605 */
[----:B------:R-:W-:Y:S02]  /*1e00*/  LOP3.LUT R16, R5, 0xff, RZ, 0xc0, !PT ;  /* 0x000000ff05107812 */ /* 0x000fe400078ec0ff */
[----:B------:R-:W-:-:S02]  /*1e10*/  LEA.HI.SX32 R175, R4, R6, 0x1a ;  /* 0x0000000604af7211 */ /* 0x000fc400078fd2ff */
[----:B------:R-:W-:Y:S01]  /*1e20*/  LEA.HI.SX32 R2, R2, R3, 0x1a ;  /* 0x0000000302027211 */ /* 0x000fe200078fd2ff */
[----:B------:R1:W-:Y:S03]  /*1e30*/  STL [R1+0x50], R8 ;  /* 0x0000500801007387 */ /* 0x0003e60000100800 */
[----:B------:R-:W-:Y:S01]  /*1e40*/  IMNMX R6, R175, R2, PT ;  /* 0x00000002af067217 */ /* 0x000fe20003800200 */
[----:B------:R1:W-:Y:S03]  /*1e50*/  STL [R1+0x60], R16 ;  /* 0x0000601001007387 */ /* 0x0003e60000100800 */
[----:B------:R-:W-:Y:S02]  /*1e60*/  ISETP.GE.AND P0, PT, R6, 0x1, PT ;  /* 0x000000010600780c */ /* 0x000fe40003f06270 */
[----:B------:R-:W-:Y:S01]  /*1e70*/  ISETP.NE.AND P1, PT, R8, RZ, PT ;  /* 0x000000ff0800720c */ /* 0x000fe20003f25270 */
[----:B------:R-:W-:-:S03]  /*1e80*/  IMAD.MOV.U32 R2, RZ, RZ, RZ ;  /* 0x000000ffff027224 */ /* 0x000fc600078e00ff */
[----:B------:R-:W-:-:S07]  /*1e90*/  SEL R143, R8, c[0x0][0x338], P1 ;  /* 0x0000ce00088f7a07 */ /* 0x000fce0000800000 */
[----:B------:R-:W-:Y:S05]  /*1ea0*/  @!P0 BRA `(.L_x_1141) ;  /* 0x000001d000008947 */ /* 0x000fea0003800000 */
[----:B------:R-:W-:Y:S02]  /*1eb0*/  IABS R2, R143 ;  /* 0x0000008f00027213 */ /* 0x000fe40000000000 */
[----:B------:R-:W-:-:S03]  /*1ec0*/  IADD3 R5, R143, -0x1, R6 ;  /* 0xffffffff8f057810 */ /* 0x000fc60007ffe006 */
[----:B------:R-:W-:Y:S01]  /*1ed0*/  IMAD.MOV.U32 R4, RZ, RZ, R2 ;  /* 0x000000ffff047224 */ /* 0x000fe200078e0002 */
[----:B------:R-:W-:-:S03]  /*1ee0*/  IABS R9, R5 ;  /* 0x0000000500097213 */ /* 0x000fc60000000000 */
[----:B------:R-:W2:Y:S08]  /*1ef0*/  I2F.RP R2, R4 ;  /* 0x0000000400027306 */ /* 0x000eb00000209400 */
[----:B--2---:R-:W2:Y:S02]  /*1f00*/  MUFU.RCP R2, R2 ;  /* 0x0000000200027308 */ /* 0x004ea40000001000 */
[----:B--2---:R-:W-:-:S06]  /*1f10*/  IADD3 R2, R2, 0xffffffe, RZ ;  /* 0x0ffffffe02027810 */ /* 0x004fcc0007ffe0ff */
[----:B------:R-:W2:Y:S02]  /*1f20*/  F2I.FTZ.U32.TRUNC.NTZ R3, R2 ;  /* 0x0000000200037305 */ /* 0x000ea4000021f000 */
[----:B--2---:R-:W-:-:S04]  /*1f30*/  IMAD.MOV R2, RZ, RZ, -R3 ;  /* 0x000000ffff027224 */ /* 0x004fc800078e0a03 */
[----:B------:R-:W-:Y:S01]  /*1f40*/  IMAD.MOV.U32 R7, RZ, RZ, R2 ;  /* 0x000000ffff077224 */ /* 0x000fe200078e0002 */
[----:B------:R-:W-:-:S03]  /*1f50*/  IABS R2, R143 ;  /* 0x0000008f00027213 */ /* 0x000fc60000000000 */
[----:B------:R-:W-:Y:S02]  /*1f60*/  IMAD R7, R7, R4, RZ ;  /* 0x0000000407077224 */ /* 0x000fe400078e02ff */
[----:B-1----:R-:W-:Y:S02]  /*1f70*/  IMAD.MOV R8, RZ, RZ, -R2 ;  /* 0x000000ffff087224 */ /* 0x002fe400078e0a02 */
[----:B------:R-:W-:-:S04]  /*1f80*/  IMAD.MOV.U32 R2, RZ, RZ, RZ ;  /* 0x000000ffff027224 */ /* 0x000fc800078e00ff */
        /* <DEDUP_REMOVED lines=15> */
.L_x_1141:
[----:B------:R-:W-:Y:S05]  /*2080*/  BSYNC B0 ;  /* 0x0000000000007941 */ /* 0x000fea0003800000 */
.L_x_1140:
[----:B------:R-:W-:Y:S01]  /*2090*/  IMAD R3, R16, R2, RZ ;  /* 0x0000000210037224 */ /* 0x000fe200078e02ff */
[----:B-1----:R-:W1:Y:S03]  /*20a0*/  S2R R8, SR_TID.X ;  /* 0x0000000000087919 */ /* 0x002e660000002100 */
[C---:B------:R-:W-:Y:S02]  /*20b0*/  IMAD.IADD R2, R3.reuse, 0x1, R2 ;  /* 0x0000000103027824 */ /* 0x040fe400078e0202 */
[----:B------:R-:W-:-:S03]  /*20c0*/  IMAD R3, R3, 0x70, -R10 ;  /* 0x0000007003037824 */ /* 0x000fc600078e0a0a */
[----:B------:R-:W-:Y:S02]  /*20d0*/  IMNMX R2, R6, R2, PT ;  /* 0x0000000206027217 */ /* 0x000fe40003800200 */
[----:B------:R-:W-:-:S03]  /*20e0*/  IMNMX R3, RZ, R3, !PT ;  /* 0x00000003ff037217 */ /* 0x000fc60007800200 */
[----:B------:R-:W-:-:S05]  /*20f0*/  IMAD R2, R2, 0x70, -R10 ;  /* 0x0000007002027824 */ /* 0x000fca00078e0a0a */
[----:B------:R-:W-:-:S04]  /*2100*/  IMNMX R2, R2, R0, PT ;  /* 0x0000000002027217 */ /* 0x000fc80003800200 */
[----:B------:R-:W-:Y:S02]  /*2110*/  ISETP.GT.AND P0, PT, R2, R3, PT ;  /* 0x000000030200720c */ /* 0x000fe40003f04270 */
[----:B------:R-:W-:Y:S02]  /*2120*/  SHF.R.U32.HI R3, RZ, 0x4, R3 ;  /* 0x00000004ff037819 */ /* 0x000fe40000011603 */
[--C-:B-1----:R-:W-:Y:S02]  /*2130*/  SHF.R.S32.HI R214, RZ, 0x1f, R8.reuse ;  /* 0x0000001fffd67819 */ /* 0x102fe40000011408 */
[--C-:B------:R-:W-:Y:S01]  /*2140*/  SHF.R.S32.HI R41, RZ, 0x1f, R8.reuse ;  /* 0x0000001fff297819 */ /* 0x100fe20000011408 */
[----:B------:R-:W-:Y:S01]  /*2150*/  IMAD.WIDE.U32 R4, R3, 0x24924925, RZ ;  /* 0x2492492503047825 */ /* 0x000fe200078e00ff */
[-C--:B------:R-:W-:Y:S02]  /*2160*/  LEA.HI R4, R214, R8.reuse, RZ, 0x3 ;  /* 0x00000008d6047211 */ /* 0x080fe400078f18ff */
[----:B------:R-:W-:Y:S01]  /*2170*/  LEA.HI R41, R41, R8, RZ, 0x3 ;  /* 0x0000000829297211 */ /* 0x000fe200078f18ff */
[----:B------:R-:W-:Y:S01]  /*2180*/  IMAD.MOV.U32 R139, RZ, RZ, R5 ;  /* 0x000000ffff8b7224 */ /* 0x000fe200078e0005 */
[----:B------:R-:W-:-:S02]  /*2190*/  SHF.R.S32.HI R37, RZ, 0x1f, R8 ;  /* 0x0000001fff257819 */ /* 0x000fc40000011408 */
[----:B------:R-:W-:Y:S01]  /*21a0*/  @P0 IADD3 R3, R2, 0x6f, RZ ;  /* 0x0000006f02030810 */ /* 0x000fe20007ffe0ff */
[----:B------:R-:W-:Y:S01]  /*21b0*/  @P0 IMAD.MOV.U32 R2, RZ, RZ, RZ ;  /* 0x000000ffff020224 */ /* 0x000fe200078e00ff */
[----:B------:R-:W-:Y:S02]  /*21c0*/  SHF.R.S32.HI R41, RZ, 0x3, R41 ;  /* 0x00000003ff297819 */ /* 0x000fe40000011429 */
[----:B------:R-:W-:Y:S01]  /*21d0*/  SHF.R.S32.HI R35, RZ, 0x1f, R8 ;  /* 0x0000001fff237819 */ /* 0x000fe20000011408 */
[----:B------:R-:W-:Y:S01]  /*21e0*/  @P0 IMAD.HI R2, R3, -0x6db6db6d, R2 ;  /* 0x9249249303020827 */ /* 0x000fe200078e0202 */
[----:B------:R-:W-:Y:S02]  /*21f0*/  LOP3.LUT R3, R4, 0xfffffff8, RZ, 0xc0, !PT ;  /* 0xfffffff804037812 */ /* 0x000fe400078ec0ff */
[----:B------:R-:W-:Y:S01]  /*2200*/  SHF.R.S32.HI R36, RZ, 0x1f, R8 ;  /* 0x0000001fff247819 */ /* 0x000fe20000011408 */
[----:B------:R-:W-:Y:S01]  /*2210*/  IMAD.MOV.U32 R4, RZ, RZ, R139 ;  /* 0x000000ffff047224 */ /* 0x000fe200078e008b */
[----:B------:R-:W-:Y:S01]  /*2220*/  @P0 SHF.R.U32.HI R5, RZ, 0x1f, R2 ;  /* 0x0000001fff050819 */ /* 0x000fe20000011602 */
[----:B------:R-:W-:Y:S01]  /*2230*/  IMAD.SHL.U32 R6, R41, 0x40, RZ ;  /* 0x0000004029067824 */ /* 0x000fe200078e00ff */
[----:B------:R-:W-:Y:S01]  /*2240*/  LEA.HI R37, R37, R8, RZ, 0x3 ;  /* 0x0000000825257211 */ /* 0x000fe200078f18ff */
[----:B------:R-:W-:Y:S01]  /*2250*/  IMAD.IADD R146, R8, 0x1, -R3 ;  /* 0x0000000108927824 */ /* 0x000fe200078e0a03 */
[----:B------:R-:W-:-:S02]  /*2260*/  @P0 LEA.HI.SX32 R4, R2, R5, 0x1a ;  /* 0x0000000502040211 */ /* 0x000fc400078fd2ff */
[-C--:B------:R-:W-:Y:S01]  /*2270*/  LEA.HI R2, R214, R8.reuse, RZ, 0x6 ;  /* 0x00000008d6027211 */ /* 0x080fe200078f30ff */
[C---:B------:R-:W-:Y:S01]  /*2280*/  IMAD.SHL.U32 R32, R146.reuse, 0x8, RZ ;  /* 0x0000000892207824 */ /* 0x040fe200078e00ff */
[-C--:B------:R-:W-:Y:S01]  /*2290*/  LEA.HI R35, R35, R8.reuse, RZ, 0x3 ;  /* 0x0000000823237211 */ /* 0x080fe200078f18ff */
[----:B------:R-:W-:Y:S01]  /*22a0*/  IMAD.SHL.U32 R26, R146, 0x4, RZ ;  /* 0x00000004921a7824 */ /* 0x000fe200078e00ff */
[----:B------:R-:W-:Y:S01]  /*22b0*/  LEA.HI R36, R36, R8, RZ, 0x3 ;  /* 0x0000000824247211 */ /* 0x000fe200078f18ff */
[----:B------:R-:W-:Y:S01]  /*22c0*/  IMAD.SHL.U32 R2, R2, 0x8, RZ ;  /* 0x0000000802027824 */ /* 0x000fe200078e00ff */
[----:B------:R-:W-:Y:S02]  /*22d0*/  LOP3.LUT R158, R6, 0x1c0, RZ, 0xc0, !PT ;  /* 0x000001c0069e7812 */ /* 0x000fe400078ec0ff */
[----:B------:R-:W-:Y:S02]  /*22e0*/  ISETP.GT.AND P0, PT, R4, R139, PT ;  /* 0x0000008b0400720c */ /* 0x000fe40003f04270 */
[----:B------:R-:W-:-:S02]  /*22f0*/  SHF.R.S32.HI R37, RZ, 0x3, R37 ;  /* 0x00000003ff257819 */ /* 0x000fc40000011425 */
[----:B------:R-:W-:Y:S02]  /*2300*/  SHF.R.S32.HI R35, RZ, 0x3, R35 ;  /* 0x00000003ff237819 */ /* 0x000fe40000011423 */
[----:B------:R-:W-:Y:S02]  /*2310*/  SHF.R.S32.HI R36, RZ, 0x3, R36 ;  /* 0x00000003ff247819 */ /* 0x000fe40000011424 */
[----:B------:R-:W-:Y:S02]  /*2320*/  SHF.R.U32.HI R191, RZ, 0x3, R158 ;  /* 0x00000003ffbf7819 */ /* 0x000fe4000001169e */
[----:B------:R-:W-:Y:S02]  /*2330*/  LOP3.LUT R3, R158, 0x38, R32, 0xf8, !PT ;  /* 0x000000389e037812 */ /* 0x000fe400078ef820 */
[----:B------:R-:W-:Y:S02]  /*2340*/  IADD3 R37, R37, 0x20, RZ ;  /* 0x0000002025257810 */ /* 0x000fe40007ffe0ff */
[----:B------:R-:W-:-:S02]  /*2350*/  IADD3 R36, R36, 0x40, RZ ;  /* 0x0000004024247810 */ /* 0x000fc40007ffe0ff */
[----:B------:R-:W-:Y:S01]  /*2360*/  IADD3 R35, R35, 0x60, RZ ;  /* 0x0000006023237810 */ /* 0x000fe20007ffe0ff */
[----:B------:R-:W-:Y:S01]  /*2370*/  IMAD.SHL.U32 R7, R37, 0x40, RZ ;  /* 0x0000004025077824 */ /* 0x000fe200078e00ff */
[----:B------:R-:W-:Y:S01]  /*2380*/  LOP3.LUT R168, R2, 0xfffffe00, RZ, 0xc0, !PT ;  /* 0xfffffe0002a87812 */ /* 0x000fe200078ec0ff */
[----:B------:R-:W-:Y:S01]  /*2390*/  IMAD.SHL.U32 R5, R36, 0x40, RZ ;  /* 0x0000004024057824 */ /* 0x000fe200078e00ff */
[----:B------:R-:W-:Y:S01]  /*23a0*/  LOP3.LUT R2, R3, R191, RZ, 0x3c, !PT ;  /* 0x000000bf03027212 */ /* 0x000fe200078e3cff */
[----:B------:R-:W-:Y:S01]  /*23b0*/  IMAD.SHL.U32 R6, R35, 0x40, RZ ;  /* 0x0000004023067824 */ /* 0x000fe200078e00ff */
[----:B------:R-:W-:Y:S02]  /*23c0*/  LOP3.LUT R147, R7, 0x1c0, RZ, 0xc0, !PT ;  /* 0x000001c007937812 */ /* 0x000fe400078ec0ff */
[----:B------:R-:W-:Y:S01]  /*23d0*/  LOP3.LUT R156, R5, 0x1c0, RZ, 0xc0, !PT ;  /* 0x000001c0059c7812 */ /* 0x000fe200078ec0ff */
[----:B------:R-:W-:Y:S01]  /*23e0*/  IMAD.IADD R2, R168, 0x1, R2 ;  /* 0x00000001a8027824 */ /* 0x000fe200078e0202 */
[----:B------:R-:W-:-:S02]  /*23f0*/  LOP3.LUT R157, R6, 0x1c0, RZ, 0xc0, !PT ;  /* 0x000001c0069d7812 */ /* 0x000fc400078ec0ff */
[----:B------:R-:W-:Y:S01]  /*2400*/  SHF.R.S32.HI R33, RZ, 0x1f, R32 ;  /* 0x0000001fff217819 */ /* 0x000fe20000011420 */
[----:B------:R-:W-:Y:S01]  /*2410*/  IMAD.SHL.U32 R215, R2, 0x2, RZ ;  /* 0x0000000202d77824 */ /* 0x000fe200078e00ff */
[----:B------:R-:W-:Y:S05]  /*2420*/  @!P0 BRA `(.L_x_1142) ;  /* 0x00006f3000008947 */ /* 0x000fea0003800000 */
[----:B------:R-:W-:Y:S01]  /*2430*/  ISETP.NE.U32.AND P0, PT, RZ, c[0x0][0x340], PT ;  /* 0x0000d000ff007a0c */ /* 0x000fe20003f05070 */
[----:B------:R-:W-:-:S03]  /*2440*/  IMAD.MOV.U32 R39, RZ, RZ, R15 ;  /* 0x000000ffff277224 */ /* 0x000fc600078e000f */
[----:B------:R-:W-:-:S13]  /*2450*/  ISETP.NE.AND.EX P3, PT, RZ, c[0x0][0x344], PT, P0 ;  /* 0x0000d100ff007a0c */ /* 0x000fda0003f65300 */
[----:B------:R-:W-:-:S05]  /*2460*/  @P3 IMAD.WIDE R2, R42, R13, c[0x0][0x340] ;  /* 0x0000d0002a023625 */ /* 0x000fca00078e020d */
[----:B------:R1:W2:Y:S01]  /*2470*/  @P3 LDG.E R23, [R2.64] ;  /* 0x0000000602173981 */ /* 0x0002a2000c1e1900 */
[----:B------:R-:W-:Y:S01]  /*2480*/  SHF.R.S32.HI R29, RZ, 0x1f, R41 ;  /* 0x0000001fff1d7819 */ /* 0x000fe20000011429 */
[----:B------:R-:W-:Y:S01]  /*2490*/  IMAD.MOV.U32 R178, RZ, RZ, 0x5 ;  /* 0x00000005ffb27424 */ /* 0x000fe200078e00ff */
[----:B------:R-:W-:Y:S01]  /*24a0*/  IADD3 R128, P0, R41, R12, RZ ;  /* 0x0000000c29807210 */ /* 0x000fe20007f1e0ff */
[----:B------:R-:W-:Y:S01]  /*24b0*/  ULDC UR4, c[0x0][0x23c] ;  /* 0x00008f0000047ab9 */ /* 0x000fe20000000800 */
[----:B------:R-:W-:Y:S01]  /*24c0*/  IADD3 R38, R4, -0x1, RZ ;  /* 0xffffffff04267810 */ /* 0x000fe20007ffe0ff */
[----:B------:R-:W-:Y:S01]  /*24d0*/  USHF.L.U32 UR5, UR4, 0x6, URZ ;  /* 0x0000000604057899 */ /* 0x000fe2000800063f */
[----:B------:R-:W-:Y:S01]  /*24e0*/  LEA.HI.X.SX32 R142, R12, R29, 0x1, P0 ;  /* 0x0000001d0c8e7211 */ /* 0x000fe200000f0eff */
[----:B------:R-:W-:Y:S01]  /*24f0*/  IMAD.IADD R22, R11, 0x1, R169 ;  /* 0x000000010b167824 */ /* 0x000fe200078e02a9 */
[----:B------:R-:W-:Y:S01]  /*2500*/  SEL R25, R145, RZ, !P5 ;  /* 0x000000ff91197207 */ /* 0x000fe20006800000 */
[----:B------:R-:W-:Y:S01]  /*2510*/  UIMAD UR4, UR4, 0x60, URZ ;  /* 0x00000060040478a4 */ /* 0x000fe2000f8e023f */
[----:B------:R-:W-:Y:S01]  /*2520*/  MOV R148, 0x70 ;  /* 0x0000007000947802 */ /* 0x000fe20000000f00 */
[----:B------:R-:W-:Y:S01]  /*2530*/  IMAD R5, R142, c[0x0][0x238], RZ ;  /* 0x00008e008e057a24 */ /* 0x000fe200078e02ff */
[----:B------:R-:W-:Y:S01]  /*2540*/  SEL R28, R42, RZ, !P5 ;  /* 0x000000ff2a1c7207 */ /* 0x000fe20006800000 */
[----:B------:R-:W-:Y:S01]  /*2550*/  IMAD R4, R25, c[0x0][0x248], RZ ;  /* 0x0000920019047a24 */ /* 0x000fe200078e02ff */
[----:B------:R-:W-:Y:S01]  /*2560*/  ISETP.GE.AND P5, PT, R32, c[0x0][0x1d4], PT ;  /* 0x0000750020007a0c */ /* 0x000fe20003fa6270 */
[----:B------:R-:W-:Y:S01]  /*2570*/  IMAD R5, R128, c[0x0][0x23c], R5 ;  /* 0x00008f0080057a24 */ /* 0x000fe200078e0205 */
[----:B------:R-:W-:Y:S01]  /*2580*/  ISETP.GE.AND P4, PT, R218, c[0x0][0x1d4], PT ;  /* 0x00007500da007a0c */ /* 0x000fe20003f86270 */
[C---:B------:R-:W-:Y:S01]  /*2590*/  IMAD R185, R148.reuse, c[0x0][0x23c], RZ ;  /* 0x00008f0094b97a24 */ /* 0x040fe200078e02ff */
[----:B------:R-:W-:Y:S01]  /*25a0*/  MOV R177, c[0x0][0x238] ;  /* 0x00008e0000b17a02 */ /* 0x000fe20000000f00 */
[----:B------:R-:W-:Y:S01]  /*25b0*/  IMAD.WIDE.U32 R154, R148, c[0x0][0x238], RZ ;  /* 0x00008e00949a7a25 */ /* 0x000fe200078e00ff */
[----:B------:R-:W-:-:S02]  /*25c0*/  SHF.R.S32.HI R24, RZ, 0x1f, R22 ;  /* 0x0000001fff187819 */ /* 0x000fc40000011416 */
[----:B------:R-:W-:Y:S01]  /*25d0*/  SHF.L.U64.HI R186, R177, R178, c[0x0][0x23c] ;  /* 0x00008f00b1ba7619 */ /* 0x000fe200000102b2 */
[----:B------:R-:W-:Y:S01]  /*25e0*/  IMAD R4, R28, c[0x0][0x24c], R4 ;  /* 0x000093001c047a24 */ /* 0x000fe200078e0204 */
[----:B------:R-:W-:Y:S01]  /*25f0*/  SHF.R.S32.HI R27, RZ, 0x1f, R26 ;  /* 0x0000001fff1b7819 */ /* 0x000fe2000001141a */
[----:B-1----:R-:W-:Y:S01]  /*2600*/  IMAD.WIDE.U32 R2, R128, c[0x0][0x238], R32 ;  /* 0x00008e0080027a25 */ /* 0x002fe200078e0020 */
[----:B------:R-:W-:Y:S02]  /*2610*/  LOP3.LUT R39, R39, 0xfffffffd, RZ, 0xc0, !PT ;  /* 0xfffffffd27277812 */ /* 0x000fe400078ec0ff */
[----:B------:R-:W-:Y:S01]  /*2620*/  MOV R209, c[0x0][0x27c] ;  /* 0x00009f0000d17a02 */ /* 0x000fe20000000f00 */
[----:B------:R-:W-:Y:S01]  /*2630*/  IMAD.IADD R3, R3, 0x1, R5 ;  /* 0x0000000103037824 */ /* 0x000fe200078e0205 */
[----:B------:R-:W-:Y:S01]  /*2640*/  @P5 LOP3.LUT R39, R39, 0x2, RZ, 0xfc, !PT ;  /* 0x0000000227275812 */ /* 0x000fe200078efcff */
[----:B------:R-:W-:Y:S01]  /*2650*/  IMAD R5, R38, -0x70, R0 ;  /* 0xffffff9026057824 */ /* 0x000fe200078e0200 */
[----:B------:R-:W-:Y:S01]  /*2660*/  SHF.R.U32.HI R31, RZ, 0x3, R156 ;  /* 0x00000003ff1f7819 */ /* 0x000fe2000001169c */
[----:B------:R-:W-:Y:S01]  /*2670*/  IMAD.WIDE.U32 R2, R40, c[0x0][0x240], R2 ;  /* 0x0000900028027a25 */ /* 0x000fe200078e0002 */
[----:B------:R-:W-:-:S02]  /*2680*/  LOP3.LUT R39, R39, 0xfffffffe, RZ, 0xc0, !PT ;  /* 0xfffffffe27277812 */ /* 0x000fc400078ec0ff */
[----:B------:R-:W-:Y:S01]  /*2690*/  IMNMX R5, R5, 0x70, PT ;  /* 0x0000007005057817 */ /* 0x000fe20003800200 */
[----:B------:R-:W-:Y:S01]  /*26a0*/  IMAD R3, R40, c[0x0][0x244], R3 ;  /* 0x0000910028037a24 */ /* 0x000fe200078e0203 */
[----:B------:R-:W-:Y:S01]  /*26b0*/  @P4 LOP3.LUT R39, R39, 0x1, RZ, 0xfc, !PT ;  /* 0x0000000127274812 */ /* 0x000fe200078efcff */
[----:B------:R-:W-:Y:S01]  /*26c0*/  IMAD.IADD R185, R155, 0x1, R185 ;  /* 0x000000019bb97824 */ /* 0x000fe200078e02b9 */
[----:B------:R-:W-:Y:S01]  /*26d0*/  SHF.R.U32.HI R34, RZ, 0x3, R157 ;  /* 0x00000003ff227819 */ /* 0x000fe2000001169d */
[----:B------:R-:W-:Y:S01]  /*26e0*/  IMAD.IADD R6, R5, 0x1, -R41 ;  /* 0x0000000105067824 */ /* 0x000fe200078e0a29 */
[----:B------:R-:W-:Y:S01]  /*26f0*/  SHF.R.U32.HI R30, RZ, 0x3, R147 ;  /* 0x00000003ff1e7819 */ /* 0x000fe20000011693 */
[----:B------:R-:W-:Y:S01]  /*2700*/  IMAD.WIDE.U32 R124, R28, c[0x0][0x248], R2 ;  /* 0x000092001c7c7a25 */ /* 0x000fe200078e0002 */
[----:B------:R-:W-:Y:S01]  /*2710*/  SHF.R.S32.HI R3, RZ, 0x1f, R38 ;  /* 0x0000001fff037819 */ /* 0x000fe20000011426 */
[----:B------:R1:W-:Y:S01]  /*2720*/  STL [R1+0x28], R39 ;  /* 0x0000282701007387 */ /* 0x0003e20000100800 */
[C---:B------:R-:W-:Y:S01]  /*2730*/  ISETP.GE.AND P0, PT, R6.reuse, 0x1, PT ;  /* 0x000000010600780c */ /* 0x040fe20003f06270 */
[----:B------:R-:W-:Y:S01]  /*2740*/  IMAD R2, R185, R38, RZ ;  /* 0x00000026b9027224 */ /* 0x000fe200078e02ff */
[----:B------:R-:W-:Y:S01]  /*2750*/  IADD3 R123, R125, R4, RZ ;  /* 0x000000047d7b7210 */ /* 0x000fe20007ffe0ff */
[----:B------:R-:W-:Y:S01]  /*2760*/  IMAD.MOV.U32 R122, RZ, RZ, R124 ;  /* 0x000000ffff7a7224 */ /* 0x000fe200078e007c */
[----:B------:R-:W-:Y:S01]  /*2770*/  ISETP.GE.AND P2, PT, R6, 0x21, PT ;  /* 0x000000210600780c */ /* 0x000fe20003f46270 */
[----:B------:R-:W-:-:S02]  /*2780*/  IMAD R4, R3, R154, R2 ;  /* 0x0000009a03047224 */ /* 0x000fc400078e0202 */
[----:B------:R-:W-:-:S04]  /*2790*/  IMAD.WIDE.U32 R2, R38, R154, R122 ;  /* 0x0000009a26027225 */ /* 0x000fc800078e007a */
[----:B------:R-:W-:Y:S02]  /*27a0*/  IMAD.IADD R3, R3, 0x1, R4 ;  /* 0x0000000103037824 */ /* 0x000fe400078e0204 */
[C---:B------:R-:W-:Y:S01]  /*27b0*/  @P0 LEA R4, P1, R2.reuse, c[0x0][0x220], 0x1 ;  /* 0x0000880002040a11 */ /* 0x040fe200078208ff */
[C---:B------:R-:W-:Y:S02]  /*27c0*/  IMAD.SHL.U32 R208, R177.reuse, 0x20, RZ ;  /* 0x00000020b1d07824 */ /* 0x040fe400078e00ff */
[----:B------:R-:W-:Y:S01]  /*27d0*/  IMAD.WIDE.U32 R8, R177, 0x40, RZ ;  /* 0x00000040b1087825 */ /* 0x000fe200078e00ff */
[----:B------:R-:W-:Y:S02]  /*27e0*/  @P0 LEA.HI.X R5, R2, c[0x0][0x224], R3, 0x1, P1 ;  /* 0x0000890002050a11 */ /* 0x000fe400008f0c03 */
[----:B------:R-:W-:Y:S01]  /*27f0*/  ISETP.GE.AND P1, PT, R6, 0x41, PT ;  /* 0x000000410600780c */ /* 0x000fe20003f26270 */
[----:B------:R-:W-:Y:S02]  /*2800*/  IMAD R10, R24, c[0x0][0x1e0], RZ ;  /* 0x00007800180a7a24 */ /* 0x000fe400078e02ff */
[----:B------:R-:W-:Y:S01]  /*2810*/  @!PT LDS RZ, [RZ] ;  /* 0x00000000fffff984 */ /* 0x000fe20000000800 */
[----:B------:R-:W-:Y:S01]  /*2820*/  @!PT LDS RZ, [RZ] ;  /* 0x00000000fffff984 */ /* 0x000fe20000000800 */
[----:B------:R-:W-:Y:S01]  /*2830*/  @!PT LDS RZ, [RZ] ;  /* 0x00000000fffff984 */ /* 0x000fe20000000800 */
[----:B------:R3:W-:Y:S01]  /*2840*/  @P0 LDGSTS.E.BYPASS.LTC128B.128 [R215+0x8100], [R4.64], !P5 ;  /* 0x0810000004d70fae */ /* 0x0007e2000e901d46 */
[----:B------:R-:W-:-:S03]  /*2850*/  IMAD.WIDE.U32 R12, R41, c[0x0][0x290], R32 ;  /* 0x0000a400290c7a25 */ /* 0x000fc600078e0020 */
[----:B------:R3:W-:Y:S01]  /*2860*/  @P0 LDGSTS.E.BYPASS.LTC128B.128 [R215+0xb900], [R4.64+0x80], !P4 ;  /* 0x0b90008004d70fae */ /* 0x0007e2000e101d46 */
[----:B------:R-:W-:Y:S02]  /*2870*/  IMAD R10, R22, c[0x0][0x1e4], R10 ;  /* 0x00007900160a7a24 */ /* 0x000fe400078e020a */
[----:B------:R-:W-:-:S04]  /*2880*/  IMAD.WIDE.U32 R204, R41, c[0x0][0x1e0], RZ ;  /* 0x0000780029cc7a25 */ /* 0x000fc800078e00ff */
[----:B------:R-:W-:-:S04]  /*2890*/  IMAD.WIDE.U32 R164, R177, 0x60, RZ ;  /* 0x00000060b1a47825 */ /* 0x000fc800078e00ff */
[----:B------:R-:W-:Y:S01]  /*28a0*/  IMAD.MOV.U32 R159, RZ, RZ, c[0x0][0x280] ;  /* 0x0000a000ff9f7624 */ /* 0x000fe200078e00ff */
[----:B------:R-:W-:Y:S01]  /*28b0*/  IADD3 R184, R165, UR4, RZ ;  /* 0x00000004a5b87c10 */ /* 0x000fe2000fffe0ff */
[----:B------:R-:W-:Y:S02]  /*28c0*/  IMAD.MOV.U32 R162, RZ, RZ, c[0x0][0x290] ;  /* 0x0000a400ffa27624 */ /* 0x000fe400078e00ff */
[C---:B------:R-:W-:Y:S01]  /*28d0*/  IMAD.SHL.U32 R189, R159.reuse, 0x20, RZ ;  /* 0x000000209fbd7824 */ /* 0x040fe200078e00ff */
[-C--:B------:R-:W-:Y:S02]  /*28e0*/  SHF.L.U64.HI R166, R159, R178.reuse, c[0x0][0x284] ;  /* 0x0000a1009fa67619 */ /* 0x080fe400000102b2 */
[C---:B------:R-:W-:Y:S02]  /*28f0*/  SHF.L.U64.HI R167, R162.reuse, R178, c[0x0][0x294] ;  /* 0x0000a500a2a77619 */ /* 0x040fe400000102b2 */
[----:B------:R-:W-:Y:S02]  /*2900*/  SHF.L.U32 R190, R162, 0x5, RZ ;  /* 0x00000005a2be7819 */ /* 0x000fe400000006ff */
[----:B---3--:R-:W-:-:S04]  /*2910*/  @P2 IADD3 R5, P0, R208, R2, RZ ;  /* 0x00000002d0052210 */ /* 0x008fc80007f1e0ff */
[----:B------:R-:W-:Y:S02]  /*2920*/  @P2 IADD3.X R7, R3, R186, RZ, P0, !PT ;  /* 0x000000ba03072210 */ /* 0x000fe400007fe4ff */
[----:B------:R-:W-:-:S04]  /*2930*/  @P2 LEA R4, P0, R5, c[0x0][0x220], 0x1 ;  /* 0x0000880005042a11 */ /* 0x000fc800078008ff */
[----:B------:R-:W-:-:S05]  /*2940*/  @P2 LEA.HI.X R5, R5, c[0x0][0x224], R7, 0x1, P0 ;  /* 0x0000890005052a11 */ /* 0x000fca00000f0c07 */
[----:B------:R3:W-:Y:S04]  /*2950*/  @P2 LDGSTS.E.BYPASS.LTC128B.128 [R216+0x9100], [R4.64], !P5 ;  /* 0x0910000004d82fae */ /* 0x0007e8000e901d46 */
[----:B------:R3:W-:Y:S02]  /*2960*/  @P2 LDGSTS.E.BYPASS.LTC128B.128 [R216+0xc900], [R4.64+0x80], !P4 ;  /* 0x0c90008004d82fae */ /* 0x0007e4000e101d46 */
[----:B---3--:R-:W-:-:S04]  /*2970*/  @P1 IADD3 R5, P0, R2, R8, RZ ;  /* 0x0000000802051210 */ /* 0x008fc80007f1e0ff */
[----:B------:R-:W-:Y:S01]  /*2980*/  @P1 IADD3.X R7, R3, UR5, R9, P0, !PT ;  /* 0x0000000503071c10 */ /* 0x000fe200087fe409 */
[----:B------:R-:W-:Y:S01]  /*2990*/  IMAD.WIDE.U32 R8, R22, c[0x0][0x1e0], RZ ;  /* 0x0000780016087a25 */ /* 0x000fe200078e00ff */
[----:B------:R-:W-:-:S04]  /*29a0*/  @P1 LEA R4, P0, R5, c[0x0][0x220], 0x1 ;  /* 0x0000880005041a11 */ /* 0x000fc800078008ff */
[----:B------:R-:W-:Y:S02]  /*29b0*/  @P1 LEA.HI.X R5, R5, c[0x0][0x224], R7, 0x1, P0 ;  /* 0x0000890005051a11 */ /* 0x000fe400000f0c07 */
[----:B------:R-:W-:Y:S01]  /*29c0*/  ISETP.GT.AND P0, PT, R6, 0x60, PT ;  /* 0x000000600600780c */ /* 0x000fe20003f04270 */
[----:B------:R-:W-:Y:S02]  /*29d0*/  IMAD R6, R29, c[0x0][0x280], RZ ;  /* 0x0000a0001d067a24 */ /* 0x000fe400078e02ff */
[----:B------:R3:W-:Y:S02]  /*29e0*/  @P1 LDGSTS.E.BYPASS.LTC128B.128 [R216+0xa100], [R4.64], !P5 ;  /* 0x0a10000004d81fae */ /* 0x0007e4000e901d46 */
[C---:B------:R-:W-:Y:S02]  /*29f0*/  IMAD R16, R41.reuse, c[0x0][0x284], R6 ;  /* 0x0000a10029107a24 */ /* 0x040fe400078e0206 */
[----:B------:R-:W-:Y:S01]  /*2a00*/  IMAD.WIDE.U32 R6, R41, c[0x0][0x280], R26 ;  /* 0x0000a00029067a25 */ /* 0x000fe200078e001a */
[----:B------:R3:W-:Y:S03]  /*2a10*/  @P1 LDGSTS.E.BYPASS.LTC128B.128 [R216+0xd900], [R4.64+0x80], !P4 ;  /* 0x0d90008004d81fae */ /* 0x0007e6000e101d46 */
[----:B------:R-:W-:Y:S01]  /*2a20*/  IMAD.IADD R15, R7, 0x1, R16 ;  /* 0x00000001070f7824 */ /* 0x000fe200078e0210 */
[----:B------:R-:W-:Y:S01]  /*2a30*/  IADD3 R7, R9, R10, RZ ;  /* 0x0000000a09077210 */ /* 0x000fe20007ffe0ff */
[----:B------:R-:W-:-:S02]  /*2a40*/  IMAD R9, R29, c[0x0][0x290], RZ ;  /* 0x0000a4001d097a24 */ /* 0x000fc400078e02ff */
[----:B------:R-:W-:-:S04]  /*2a50*/  @P0 IMAD.WIDE.U32 R2, R177, 0x60, R2 ;  /* 0x00000060b1020825 */ /* 0x000fc800078e0002 */
[----:B------:R-:W-:Y:S01]  /*2a60*/  IMAD.MOV.U32 R14, RZ, RZ, R6 ;  /* 0x000000ffff0e7224 */ /* 0x000fe200078e0006 */
[----:B------:R-:W-:Y:S01]  /*2a70*/  @P0 IADD3 R17, R3, UR4, RZ ;  /* 0x0000000403110c10 */ /* 0x000fe2000fffe0ff */
[----:B------:R-:W-:-:S04]  /*2a80*/  IMAD.WIDE.U32 R10, R41, c[0x0][0x290], R26 ;  /* 0x0000a400290a7a25 */ /* 0x000fc800078e001a */
[----:B------:R-:W-:Y:S02]  /*2a90*/  IMAD R9, R41, c[0x0][0x294], R9 ;  /* 0x0000a50029097a24 */ /* 0x000fe400078e0209 */
[----:B------:R-:W-:Y:S01]  /*2aa0*/  IMAD.MOV.U32 R6, RZ, RZ, R8 ;  /* 0x000000ffff067224 */ /* 0x000fe200078e0008 */
[----:B------:R-:W-:Y:S01]  /*2ab0*/  @P0 LEA R8, P1, R2, c[0x0][0x220], 0x1 ;  /* 0x0000880002080a11 */ /* 0x000fe200078208ff */
[----:B------:R-:W-:Y:S01]  /*2ac0*/  IMAD.IADD R3, R9, 0x1, R13 ;  /* 0x0000000109037824 */ /* 0x000fe200078e020d */
[----:B------:R-:W-:Y:S01]  /*2ad0*/  IADD3 R11, R11, R9, RZ ;  /* 0x000000090b0b7210 */ /* 0x000fe20007ffe0ff */
[----:B------:R-:W-:Y:S01]  /*2ae0*/  IMAD.WIDE.U32 R6, R40, c[0x0][0x1e8], R6 ;  /* 0x00007a0028067a25 */ /* 0x000fe200078e0006 */
[----:B------:R-:W-:Y:S02]  /*2af0*/  @P0 LEA.HI.X R9, R2, c[0x0][0x224], R17, 0x1, P1 ;  /* 0x0000890002090a11 */ /* 0x000fe400008f0c11 */
[----:B------:R-:W-:Y:S01]  /*2b00*/  MOV R2, R12 ;  /* 0x0000000c00027202 */ /* 0x000fe20000000f00 */
[----:B---3--:R-:W-:Y:S01]  /*2b10*/  IMAD.WIDE.U32 R4, R41, c[0x0][0x280], R32 ;  /* 0x0000a00029047a25 */ /* 0x008fe200078e0020 */
[----:B------:R-:W-:Y:S01]  /*2b20*/  SHF.R.S32.HI R12, RZ, 0x1f, R35 ;  /* 0x0000001fff0c7819 */ /* 0x000fe20000011423 */
[----:B------:R3:W-:Y:S01]  /*2b30*/  @P0 LDGSTS.E.BYPASS.LTC128B.128 [R216+0xb100], [R8.64], !P5 ;  /* 0x0b10000008d80fae */ /* 0x0007e2000e901d46 */
[----:B------:R-:W-:Y:S01]  /*2b40*/  SHF.R.S32.HI R13, RZ, 0x1f, R36 ;  /* 0x0000001fff0d7819 */ /* 0x000fe20000011424 */
[----:B------:R-:W-:Y:S01]  /*2b50*/  IMAD.IADD R5, R16, 0x1, R5 ;  /* 0x0000000110057824 */ /* 0x000fe200078e0205 */
[----:B------:R-:W-:Y:S01]  /*2b60*/  LEA.HI R12, R12, R35, RZ, 0x3 ;  /* 0x000000230c0c7211 */ /* 0x000fe200078f18ff */
[----:B------:R3:W-:Y:S01]  /*2b70*/  @P0 LDGSTS.E.BYPASS.LTC128B.128 [R216+0xe900], [R8.64+0x80], !P4 ;  /* 0x0e90008008d80fae */ /* 0x0007e2000e101d46 */
[----:B------:R-:W-:Y:S01]  /*2b80*/  IMAD R7, R40, c[0x0][0x1ec], R7 ;  /* 0x00007b0028077a24 */ /* 0x000fe200078e0207 */
[----:B------:R-:W-:Y:S01]  /*2b90*/  LEA.HI R13, R13, R36, RZ, 0x3 ;  /* 0x000000240d0d7211 */ /* 0x000fe200078f18ff */
[----:B-----5:R-:W-:Y:S01]  /*2ba0*/  IMAD.WIDE.U32 R106, R144, c[0x0][0x280], R14 ;  /* 0x0000a000906a7a25 */ /* 0x020fe200078e000e */
[----:B------:R-:W-:Y:S01]  /*2bb0*/  SHF.L.U32 R17, R12, 0x6, RZ ;  /* 0x000000060c117819 */ /* 0x000fe200000006ff */
[----:B------:R-:W0:Y:S01]  /*2bc0*/  LDGDEPBAR ;  /* 0x00000000000079af */ /* 0x000e220000000000 */
[----:B------:R-:W-:Y:S01]  /*2bd0*/  WARPSYNC 0xffffffff ;  /* 0xffffffff00007948 */ /* 0x000fe20003800000 */
[----:B------:R-:W-:Y:S01]  /*2be0*/  IMAD.SHL.U32 R19, R13, 0x40, RZ ;  /* 0x000000400d137824 */ /* 0x000fe200078e00ff */
[----:B------:R-:W-:Y:S01]  /*2bf0*/  LOP3.LUT R17, R17, 0xfffffe00, RZ, 0xc0, !PT ;  /* 0xfffffe0011117812 */ /* 0x000fe200078ec0ff */
[----:B------:R-:W-:-:S03]  /*2c00*/  IMAD.WIDE.U32 R102, R144, c[0x0][0x280], R4 ;  /* 0x0000a00090667a25 */ /* 0x000fc600078e0004 */
[----:B------:R-:W-:Y:S01]  /*2c10*/  LOP3.LUT R19, R19, 0xfffffe00, RZ, 0xc0, !PT ;  /* 0xfffffe0013137812 */ /* 0x000fe200078ec0ff */
[----:B------:R-:W-:-:S04]  /*2c20*/  IMAD.WIDE.U32 R100, R144, c[0x0][0x290], R2 ;  /* 0x0000a40090647a25 */ /* 0x000fc800078e0002 */
[----:B------:R-:W-:Y:S01]  /*2c30*/  IMAD.WIDE.U32 R104, R144, c[0x0][0x290], R10 ;  /* 0x0000a40090687a25 */ /* 0x000fe200078e000a */
[----:B---3--:R-:W-:Y:S02]  /*2c40*/  SHF.R.S32.HI R9, RZ, 0x1f, R37 ;  /* 0x0000001fff097819 */ /* 0x008fe40000011425 */
[----:B------:R-:W-:Y:S02]  /*2c50*/  SHF.R.S32.HI R8, RZ, 0x1f, R144 ;  /* 0x0000001fff087819 */ /* 0x000fe40000011490 */
[----:B------:R-:W-:Y:S01]  /*2c60*/  LEA.HI R16, R9, R37, RZ, 0x3 ;  /* 0x0000002509107211 */ /* 0x000fe200078f18ff */
[----:B------:R-:W-:Y:S02]  /*2c70*/  IMAD R9, R29, c[0x0][0x1e0], RZ ;  /* 0x000078001d097a24 */ /* 0x000fe400078e02ff */
[----:B------:R-:W-:Y:S01]  /*2c80*/  IMAD R20, R8, c[0x0][0x290], RZ ;  /* 0x0000a40008147a24 */ /* 0x000fe200078e02ff */
[----:B------:R-:W-:Y:S01]  /*2c90*/  SHF.L.U32 R16, R16, 0x6, RZ ;  /* 0x0000000610107819 */ /* 0x000fe200000006ff */
[----:B------:R-:W-:-:S02]  /*2ca0*/  IMAD R18, R41, c[0x0][0x1e4], R9 ;  /* 0x0000790029127a24 */ /* 0x000fc400078e0209 */
[----:B------:R-:W-:Y:S01]  /*2cb0*/  IMAD R12, R144, c[0x0][0x294], R20 ;  /* 0x0000a500900c7a24 */ /* 0x000fe200078e0214 */
[----:B------:R-:W-:Y:S01]  /*2cc0*/  LOP3.LUT R20, R16, 0xfffffe00, RZ, 0xc0, !PT ;  /* 0xfffffe0010147812 */ /* 0x000fe200078ec0ff */
[----:B------:R-:W-:Y:S01]  /*2cd0*/  IMAD R21, R8, c[0x0][0x280], RZ ;  /* 0x0000a00008157a24 */ /* 0x000fe200078e02ff */
[----:B------:R-:W-:Y:S01]  /*2ce0*/  IADD3 R138, R205, R18, RZ ;  /* 0x00000012cd8a7210 */ /* 0x000fe20007ffe0ff */
[----:B------:R-:W-:Y:S01]  /*2cf0*/  IMAD.SHL.U32 R8, R209, 0x2, RZ ;  /* 0x00000002d1087824 */ /* 0x000fe200078e00ff */
[----:B------:R-:W-:Y:S01]  /*2d00*/  IADD3 R115, R12, R101, RZ ;  /* 0x000000650c737210 */ /* 0x000fe20007ffe0ff */
[----:B------:R-:W-:Y:S02]  /*2d10*/  IMAD R13, R144, c[0x0][0x284], R21 ;  /* 0x0000a100900d7a24 */ /* 0x000fe400078e0215 */
[----:B------:R-:W-:-:S03]  /*2d20*/  IMAD.IADD R117, R105, 0x1, R12 ;  /* 0x0000000169757824 */ /* 0x000fc600078e020c */
[----:B------:R-:W-:Y:S02]  /*2d30*/  IADD3 R119, R107, R13, RZ ;  /* 0x0000000d6b777210 */ /* 0x000fe40007ffe0ff */
[----:B------:R-:W-:Y:S02]  /*2d40*/  IADD3 R116, R13, R103, RZ ;  /* 0x000000670d747210 */ /* 0x000fe40007ffe0ff */
[----:B--2---:R-:W-:Y:S01]  /*2d50*/  @P3 SHF.R.S32.HI R9, RZ, 0x1f, R23 ;  /* 0x0000001fff093819 */ /* 0x004fe20000011417 */
[----:B------:R-:W-:Y:S02]  /*2d60*/  @!P3 IMAD.MOV.U32 R9, RZ, RZ, R145 ;  /* 0x000000ffff09b224 */ /* 0x000fe400078e0091 */
[----:B------:R-:W-:-:S03]  /*2d70*/  @!P3 IMAD.MOV.U32 R23, RZ, RZ, R42 ;  /* 0x000000ffff17b224 */ /* 0x000fc600078e002a */
        /* <DEDUP_REMOVED lines=8> */
[----:B-1----:R-:W-:Y:S01]  /*2e00*/  ISETP.GE.AND P0, PT, R32, c[0x0][0x27c], PT ;  /* 0x00009f0020007a0c */ /* 0x002fe20003f06270 */
[C---:B------:R-:W-:Y:S01]  /*2e10*/  IMAD.WIDE.U32 R2, R40.reuse, c[0x0][0x210], R32 ;  /* 0x0000840028027a25 */ /* 0x040fe200078e0020 */
[----:B------:R-:W-:Y:S01]  /*2e20*/  ISETP.GE.AND P2, PT, R209, 0x1, PT ;  /* 0x00000001d100780c */ /* 0x000fe20003f46270 */
[----:B------:R-:W-:Y:S01]  /*2e30*/  ULDC.U8 UR8, c[0x0][0x298] ;  /* 0x0000a60000087ab9 */ /* 0x000fe20000000000 */
[----:B------:R-:W-:Y:S01]  /*2e40*/  SEL R4, RZ, c[0x0][0x27c], !P0 ;  /* 0x00009f00ff047a07 */ /* 0x000fe20004000000 */
[C---:B------:R-:W-:Y:S01]  /*2e50*/  IMAD R5, R40.reuse, c[0x0][0x214], R3 ;  /* 0x0000850028057a24 */ /* 0x040fe200078e0203 */
[----:B------:R-:W-:Y:S01]  /*2e60*/  LOP3.LUT R39, R39, 0xfffffff7, RZ, 0xc0, !PT ;  /* 0xfffffff727277812 */ /* 0x000fe200078ec0ff */
[----:B------:R-:W-:Y:S01]  /*2e70*/  IMAD.WIDE.U32 R6, R40, c[0x0][0x260], R32 ;  /* 0x0000980028067a25 */ /* 0x000fe200078e0020 */
[----:B------:R-:W-:Y:S01]  /*2e80*/  BAR.SYNC.DEFER_BLOCKING 0x0 ;  /* 0x0000000000007b1d */ /* 0x000fe20000010000 */
[----:B------:R-:W-:Y:S02]  /*2e90*/  IADD3 R141, P1, R41, R22, RZ ;  /* 0x00000016298d7210 */ /* 0x000fe40007f3e0ff */
[----:B------:R-:W-:Y:S01]  /*2ea0*/  IMAD.IADD R3, R32, 0x1, R4 ;  /* 0x0000000120037824 */ /* 0x000fe200078e0204 */
[----:B------:R-:W-:Y:S01]  /*2eb0*/  SHF.L.U32 R187, R159, 0x6, RZ ;  /* 0x000000069fbb7819 */ /* 0x000fe200000006ff */
[----:B------:R-:W-:Y:S01]  /*2ec0*/  IMAD.MOV.U32 R4, RZ, RZ, R2 ;  /* 0x000000ffff047224 */ /* 0x000fe200078e0002 */
[----:B------:R-:W-:Y:S01]  /*2ed0*/  @P0 IADD3 R8, -R8, c[0x0][0x1d4], RZ ;  /* 0x0000750008080a10 */ /* 0x000fe20007ffe1ff */
[----:B------:R-:W-:Y:S01]  /*2ee0*/  IMAD R11, R18, c[0x0][0x218], RZ ;  /* 0x00008600120b7a24 */ /* 0x000fe200078e02ff */
[----:B------:R-:W-:Y:S01]  /*2ef0*/  SHF.R.S32.HI R9, RZ, 0x1f, R3 ;  /* 0x0000001fff097819 */ /* 0x000fe20000011403 */
[----:B------:R-:W-:Y:S01]  /*2f00*/  IMAD.WIDE.U32 R98, R16, c[0x0][0x218], R4 ;  /* 0x0000860010627a25 */ /* 0x000fe200078e0004 */
[----:B------:R-:W-:Y:S01]  /*2f10*/  SHF.R.S32.HI R10, RZ, 0x1f, R8 ;  /* 0x0000001fff0a7819 */ /* 0x000fe20000011408 */
[----:B------:R-:W-:Y:S01]  /*2f20*/  ULDC UR10, c[0x0][0x1e4] ;  /* 0x00007900000a7ab9 */ /* 0x000fe20000000800 */
[CC--:B------:R-:W-:Y:S01]  /*2f30*/  LEA.HI R2, R9.reuse, R3.reuse, RZ, 0x3 ;  /* 0x0000000309027211 */ /* 0x0c0fe200078f18ff */
[----:B------:R-:W-:Y:S01]  /*2f40*/  IMAD R7, R40, c[0x0][0x264], R7 ;  /* 0x0000990028077a24 */ /* 0x000fe200078e0207 */
[----:B------:R-:W-:Y:S01]  /*2f50*/  LEA.HI R3, R9, R3, RZ, 0x6 ;  /* 0x0000000309037211 */ /* 0x000fe200078f30ff */
[----:B------:R-:W-:Y:S01]  /*2f60*/  IMAD R18, R16, c[0x0][0x21c], R11 ;  /* 0x0000870010127a24 */ /* 0x000fe200078e020b */
[----:B------:R-:W-:Y:S01]  /*2f70*/  LEA.HI R10, R10, R8, RZ, 0x4 ;  /* 0x000000080a0a7211 */ /* 0x000fe200078f20ff */
[----:B------:R-:W-:Y:S01]  /*2f80*/  IMAD R8, R25, c[0x0][0x268], RZ ;  /* 0x00009a0019087a24 */ /* 0x000fe200078e02ff */
[----:B------:R-:W-:Y:S01]  /*2f90*/  LOP3.LUT R5, R158, 0x38, R2, 0xf8, !PT ;  /* 0x000000389e057812 */ /* 0x000fe200078ef802 */
[C---:B------:R-:W-:Y:S01]  /*2fa0*/  IMAD.WIDE.U32 R96, R28.reuse, c[0x0][0x268], R6 ;  /* 0x00009a001c607a25 */ /* 0x040fe200078e0006 */
[----:B------:R-:W-:Y:S01]  /*2fb0*/  SHF.R.S32.HI R3, RZ, 0x6, R3 ;  /* 0x00000006ff037819 */ /* 0x000fe20000011403 */
[----:B------:R-:W-:Y:S01]  /*2fc0*/  UMOV UR9, 0x60 ;  /* 0x0000006000097882 */ /* 0x000fe20000000000 */
[----:B------:R-:W-:Y:S01]  /*2fd0*/  LOP3.LUT R4, R147, 0x38, R2, 0xf8, !PT ;  /* 0x0000003893047812 */ /* 0x000fe200078ef802 */
[----:B------:R-:W-:Y:S01]  /*2fe0*/  IMAD R15, R28, c[0x0][0x26c], R8 ;  /* 0x00009b001c0f7a24 */ /* 0x000fe200078e0208 */
[----:B------:R-:W-:Y:S01]  /*2ff0*/  SHF.R.S32.HI R9, RZ, 0x4, R10 ;  /* 0x00000004ff097819 */ /* 0x000fe2000001140a */
[----:B------:R-:W-:Y:S01]  /*3000*/  IMAD R10, R3, 0x1c00, R20 ;  /* 0x00001c00030a7824 */ /* 0x000fe200078e0214 */
[----:B------:R-:W-:Y:S01]  /*3010*/  LOP3.LUT R8, R5, R191, RZ, 0x3c, !PT ;  /* 0x000000bf05087212 */ /* 0x000fe200078e3cff */
[C---:B------:R-:W-:Y:S01]  /*3020*/  IMAD R11, R3.reuse, 0x1c00, R168 ;  /* 0x00001c00030b7824 */ /* 0x040fe200078e02a8 */
[----:B------:R-:W-:Y:S01]  /*3030*/  LOP3.LUT R5, R4, R30, RZ, 0x3c, !PT ;  /* 0x0000001e04057212 */ /* 0x000fe200078e3cff */
[----:B------:R-:W-:Y:S01]  /*3040*/  ULDC UR5, c[0x0][0x284] ;  /* 0x0000a10000057ab9 */ /* 0x000fe20000000800 */
[----:B------:R-:W-:Y:S01]  /*3050*/  LEA.HI.SX32 R4, R2, R9, 0x1d ;  /* 0x0000000902047211 */ /* 0x000fe200078feaff */
[----:B------:R-:W-:Y:S01]  /*3060*/  IMAD R9, R3, 0x1c00, R19 ;  /* 0x00001c0003097824 */ /* 0x000fe200078e0213 */
[----:B------:R-:W-:Y:S01]  /*3070*/  LOP3.LUT R7, R157, 0x38, R2, 0xf8, !PT ;  /* 0x000000389d077812 */ /* 0x000fe200078ef802 */
[----:B------:R-:W-:Y:S01]  /*3080*/  IMAD.IADD R13, R10, 0x1, R5 ;  /* 0x000000010a0d7824 */ /* 0x000fe200078e0205 */
[----:B------:R-:W-:Y:S01]  /*3090*/  SHF.R.S32.HI R5, RZ, 0x1f, R4 ;  /* 0x0000001fff057819 */ /* 0x000fe20000011404 */
[----:B------:R-:W-:Y:S01]  /*30a0*/  IMAD.SHL.U32 R91, R4, 0x8, RZ ;  /* 0x00000008045b7824 */ /* 0x000fe200078e00ff */
[----:B------:R-:W-:Y:S01]  /*30b0*/  IADD3 R14, R11, R8, RZ ;  /* 0x000000080b0e7210 */ /* 0x000fe20007ffe0ff */
[----:B------:R-:W-:Y:S01]  /*30c0*/  IMAD R8, R3, 0x1c00, R17 ;  /* 0x00001c0003087824 */ /* 0x000fe200078e0211 */
[----:B------:R-:W-:Y:S01]  /*30d0*/  LEA.HI R3, R5, R4, RZ, 0x3 ;  /* 0x0000000405037211 */ /* 0x000fe200078f18ff */
[----:B------:R-:W-:Y:S01]  /*30e0*/  ULDC UR4, c[0x0][0x294] ;  /* 0x0000a50000047ab9 */ /* 0x000fe20000000800 */
[----:B------:R-:W-:Y:S01]  /*30f0*/  ISETP.NE.AND P0, PT, RZ, UR8, PT ;  /* 0x00000008ff007c0c */ /* 0x000fe2000bf05270 */
[----:B------:R-:W-:Y:S01]  /*3100*/  IMAD.MOV.U32 R176, RZ, RZ, 0x6 ;  /* 0x00000006ffb07424 */ /* 0x000fe200078e00ff */
[----:B------:R-:W-:Y:S01]  /*3110*/  LOP3.LUT R6, R156, 0x38, R2, 0xf8, !PT ;  /* 0x000000389c067812 */ /* 0x000fe200078ef802 */
[----:B------:R-:W-:Y:S01]  /*3120*/  UIMAD UR10, UR10, 0x60, URZ ;  /* 0x000000600a0a78a4 */ /* 0x000fe2000f8e023f */
[----:B------:R-:W-:Y:S01]  /*3130*/  LOP3.LUT R5, R7, R34, RZ, 0x3c, !PT ;  /* 0x0000002207057212 */ /* 0x000fe200078e3cff */
[----:B------:R-:W-:Y:S01]  /*3140*/  UIMAD UR5, UR9, UR5, URZ ;  /* 0x00000005090572a4 */ /* 0x000fe2000f8e023f */
[----:B------:R-:W-:Y:S01]  /*3150*/  @P2 LOP3.LUT R39, R39, 0x8, RZ, 0xfc, !PT ;  /* 0x0000000827272812 */ /* 0x000fe200078efcff */
[----:B------:R-:W-:Y:S01]  /*3160*/  UIMAD UR4, UR9, UR4, URZ ;  /* 0x00000004090472a4 */ /* 0x000fe2000f8e023f */
[----:B------:R-:W-:Y:S01]  /*3170*/  LOP3.LUT R6, R6, R31, RZ, 0x3c, !PT ;  /* 0x0000001f06067212 */ /* 0x000fe200078e3cff */
[----:B------:R-:W-:Y:S01]  /*3180*/  IMAD.IADD R11, R8, 0x1, R5 ;  /* 0x00000001080b7824 */ /* 0x000fe200078e0205 */
[----:B------:R-:W-:Y:S01]  /*3190*/  SHF.R.S32.HI R3, RZ, 0x3, R3 ;  /* 0x00000003ff037819 */ /* 0x000fe20000011403 */
[C---:B------:R-:W-:Y:S01]  /*31a0*/  IMAD R172, R148.reuse, c[0x0][0x1e4], RZ ;  /* 0x0000790094ac7a24 */ /* 0x040fe200078e02ff */
[--C-:B------:R-:W-:Y:S01]  /*31b0*/  LOP3.LUT R4, R147, 0x38, R91.reuse, 0xf8, !PT ;  /* 0x0000003893047812 */ /* 0x100fe200078ef85b */
[----:B------:R-:W-:Y:S01]  /*31c0*/  IMAD R173, R148, c[0x0][0x284], RZ ;  /* 0x0000a10094ad7a24 */ /* 0x000fe200078e02ff */
[----:B------:R-:W-:Y:S01]  /*31d0*/  LOP3.LUT R5, R157, 0x38, R91, 0xf8, !PT ;  /* 0x000000389d057812 */ /* 0x000fe200078ef85b */
[----:B------:R-:W-:Y:S01]  /*31e0*/  IMAD R8, R3, 0x1c00, R19 ;  /* 0x00001c0003087824 */ /* 0x000fe200078e0213 */
[----:B------:R-:W-:Y:S01]  /*31f0*/  IADD3 R12, R9, R6, RZ ;  /* 0x00000006090c7210 */ /* 0x000fe20007ffe0ff */
[----:B------:R-:W-:Y:S01]  /*3200*/  IMAD R9, R3, 0x1c00, R20 ;  /* 0x00001c0003097824 */ /* 0x000fe200078e0214 */
[----:B------:R-:W-:Y:S01]  /*3210*/  LOP3.LUT R4, R4, R30, RZ, 0x3c, !PT ;  /* 0x0000001e04047212 */ /* 0x000fe200078e3cff */
[C---:B------:R-:W-:Y:S01]  /*3220*/  IMAD R174, R148.reuse, c[0x0][0x294], RZ ;  /* 0x0000a50094ae7a24 */ /* 0x040fe200078e02ff */
[----:B------:R-:W-:Y:S01]  /*3230*/  LOP3.LUT R39, R39, 0xfffffffb, RZ, 0xc0, !PT ;  /* 0xfffffffb27277812 */ /* 0x000fe200078ec0ff */
[----:B------:R-:W-:Y:S01]  /*3240*/  IMAD.WIDE.U32 R152, R148, c[0x0][0x1e0], RZ ;  /* 0x0000780094987a25 */ /* 0x000fe200078e00ff */
[----:B------:R-:W-:-:S02]  /*3250*/  LOP3.LUT R6, R156, 0x38, R91, 0xf8, !PT ;  /* 0x000000389c067812 */ /* 0x000fc400078ef85b */
[----:B------:R-:W-:Y:S01]  /*3260*/  LOP3.LUT R10, R5, R34, RZ, 0x3c, !PT ;  /* 0x00000022050a7212 */ /* 0x000fe200078e3cff */
[----:B------:R-:W-:Y:S01]  /*3270*/  IMAD.IADD R9, R9, 0x1, R4 ;  /* 0x0000000109097824 */ /* 0x000fe200078e0204 */
[----:B------:R-:W-:Y:S01]  /*3280*/  LOP3.LUT R5, R158, 0x38, R91, 0xf8, !PT ;  /* 0x000000389e057812 */ /* 0x000fe200078ef85b */
[----:B------:R-:W-:Y:S01]  /*3290*/  IMAD R4, R3, 0x1c00, R168 ;  /* 0x00001c0003047824 */ /* 0x000fe200078e02a8 */
[----:B------:R-:W-:Y:S01]  /*32a0*/  @P0 LOP3.LUT R39, R39, 0x4, RZ, 0xfc, !PT ;  /* 0x0000000427270812 */ /* 0x000fe200078efcff */
[----:B------:R-:W-:Y:S01]  /*32b0*/  IMAD.WIDE.U32 R150, R148, c[0x0][0x280], RZ ;  /* 0x0000a00094967a25 */ /* 0x000fe200078e00ff */
[----:B------:R-:W-:Y:S02]  /*32c0*/  LOP3.LUT R7, R6, R31, RZ, 0x3c, !PT ;  /* 0x0000001f06077212 */ /* 0x000fe400078e3cff */
[----:B------:R-:W-:Y:S01]  /*32d0*/  MOV R16, c[0x0][0x1e0] ;  /* 0x0000780000107a02 */ /* 0x000fe20000000f00 */
[----:B------:R-:W-:Y:S01]  /*32e0*/  IMAD R6, R3, 0x1c00, R17 ;  /* 0x00001c0003067824 */ /* 0x000fe200078e0211 */
[----:B------:R-:W-:Y:S01]  /*32f0*/  LOP3.LUT R3, R5, R191, RZ, 0x3c, !PT ;  /* 0x000000bf05037212 */ /* 0x000fe200078e3cff */
[----:B------:R1:W-:Y:S01]  /*3300*/  STL [R1+0x28], R39 ;  /* 0x0000282701007387 */ /* 0x0003e20000100800 */
[----:B------:R-:W-:Y:S01]  /*3310*/  IADD3 R8, R8, R7, RZ ;  /* 0x0000000708087210 */ /* 0x000fe20007ffe0ff */
[----:B------:R-:W-:Y:S01]  /*3320*/  IMAD.IADD R10, R6, 0x1, R10 ;  /* 0x00000001060a7824 */ /* 0x000fe200078e020a */
[----:B------:R-:W-:Y:S01]  /*3330*/  SHF.R.S32.HI R5, RZ, 0x1f, R36 ;  /* 0x0000001fff057819 */ /* 0x000fe20000011424 */
[----:B------:R-:W-:Y:S01]  /*3340*/  IMAD.IADD R7, R4, 0x1, R3 ;  /* 0x0000000104077824 */ /* 0x000fe200078e0203 */
[----:B------:R-:W-:Y:S01]  /*3350*/  SHF.R.S32.HI R3, RZ, 0x1f, R37 ;  /* 0x0000001fff037819 */ /* 0x000fe20000011425 */
[----:B------:R-:W-:Y:S01]  /*3360*/  IMAD.WIDE.U32 R192, R35, c[0x0][0x1e0], RZ ;  /* 0x0000780023c07a25 */ /* 0x000fe200078e00ff */
[----:B------:R-:W-:-:S02]  /*3370*/  SHF.R.S32.HI R6, RZ, 0x1f, R35 ;  /* 0x0000001fff067819 */ /* 0x000fc40000011423 */
[----:B------:R-:W-:Y:S01]  /*3380*/  LOP3.LUT R110, R2, 0xfffffff8, RZ, 0xc0, !PT ;  /* 0xfffffff8026e7812 */ /* 0x000fe200078ec0ff */
[----:B------:R-:W-:Y:S01]  /*3390*/  IMAD R4, R3, c[0x0][0x1e0], RZ ;  /* 0x0000780003047a24 */ /* 0x000fe200078e02ff */
[----:B------:R-:W-:Y:S01]  /*33a0*/  ISETP.GE.AND P6, PT, R32, c[0x0][0x1d4], PT ;  /* 0x0000750020007a0c */ /* 0x000fe20003fc6270 */
[----:B------:R-:W-:Y:S01]  /*33b0*/  IMAD R3, R5, c[0x0][0x1e0], RZ ;  /* 0x0000780005037a24 */ /* 0x000fe200078e02ff */
[----:B------:R-:W-:Y:S01]  /*33c0*/  SHF.L.U64.HI R178, R16, R178, c[0x0][0x1e4] ;  /* 0x0000790010b27619 */ /* 0x000fe200000102b2 */
[----:B------:R-:W-:Y:S01]  /*33d0*/  IMAD R5, R6, c[0x0][0x1e0], RZ ;  /* 0x0000780006057a24 */ /* 0x000fe200078e02ff */
[----:B------:R-:W-:Y:S01]  /*33e0*/  IADD3 R173, R151, R173, RZ ;  /* 0x000000ad97ad7210 */ /* 0x000fe20007ffe0ff */
[----:B------:R-:W-:Y:S01]  /*33f0*/  IMAD R6, R37, c[0x0][0x1e4], R4 ;  /* 0x0000790025067a24 */ /* 0x000fe200078e0204 */
[----:B------:R-:W-:Y:S01]  /*3400*/  SHF.L.U32 R199, R16, 0x5, RZ ;  /* 0x0000000510c77819 */ /* 0x000fe200000006ff */
[C---:B------:R-:W-:Y:S01]  /*3410*/  IMAD.WIDE.U32 R182, R159.reuse, 0x60, RZ ;  /* 0x000000609fb67825 */ /* 0x040fe200078e00ff */
[----:B------:R-:W-:-:S02]  /*3420*/  SHF.L.U64.HI R159, R159, R176, c[0x0][0x284] ;  /* 0x0000a1009f9f7619 */ /* 0x000fc400000102b0 */
[----:B------:R-:W-:Y:S01]  /*3430*/  SHF.R.S32.HI R112, RZ, 0x1f, R110 ;  /* 0x0000001fff707819 */ /* 0x000fe2000001146e */
[----:B------:R-:W-:Y:S01]  /*3440*/  IMAD.WIDE.U32 R180, R162, 0x60, RZ ;  /* 0x00000060a2b47825 */ /* 0x000fe200078e00ff */
[----:B------:R-:W-:Y:S02]  /*3450*/  IADD3 R120, R183, UR5, RZ ;  /* 0x00000005b7787c10 */ /* 0x000fe4000fffe0ff */
[----:B------:R-:W-:Y:S01]  /*3460*/  SHF.R.S32.HI R111, RZ, 0x1f, R91 ;  /* 0x0000001fff6f7819 */ /* 0x000fe2000001145b */
[----:B------:R-:W-:Y:S01]  /*3470*/  IMAD.WIDE.U32 R160, R16, 0x60, RZ ;  /* 0x0000006010a07825 */ /* 0x000fe200078e00ff */
[----:B------:R-:W-:Y:S02]  /*3480*/  IADD3 R121, R181, UR4, RZ ;  /* 0x00000004b5797c10 */ /* 0x000fe4000fffe0ff */
[----:B------:R-:W-:Y:S01]  /*3490*/  SHF.L.U32 R134, R14, 0x1, RZ ;  /* 0x000000010e867819 */ /* 0x000fe200000006ff */
[----:B------:R-:W-:Y:S01]  /*34a0*/  IMAD R4, R35, c[0x0][0x1e4], R5 ;  /* 0x0000790023047a24 */ /* 0x000fe200078e0205 */
[----:B------:R-:W-:Y:S01]  /*34b0*/  IADD3 R171, R161, UR10, RZ ;  /* 0x0000000aa1ab7c10 */ /* 0x000fe2000fffe0ff */
[----:B------:R-:W-:Y:S01]  /*34c0*/  IMAD.WIDE.U32 R148, R148, c[0x0][0x290], RZ ;  /* 0x0000a40094947a25 */ /* 0x000fe200078e00ff */
[----:B------:R-:W-:-:S02]  /*34d0*/  SHF.L.U32 R131, R11, 0x1, RZ ;  /* 0x000000010b837819 */ /* 0x000fc400000006ff */
[----:B------:R-:W-:Y:S01]  /*34e0*/  IADD3 R135, R193, R4, RZ ;  /* 0x00000004c1877210 */ /* 0x000fe20007ffe0ff */
[----:B------:R-:W-:Y:S01]  /*34f0*/  IMAD.WIDE.U32 R202, R37, c[0x0][0x1e0], RZ ;  /* 0x0000780025ca7a25 */ /* 0x000fe200078e00ff */
[----:B------:R-:W-:-:S03]  /*3500*/  SHF.L.U32 R127, R10, 0x1, RZ ;  /* 0x000000010a7f7819 */ /* 0x000fc600000006ff */
[----:B------:R-:W-:-:S04]  /*3510*/  IMAD.WIDE.U32 R200, R36, c[0x0][0x1e0], RZ ;  /* 0x0000780024c87a25 */ /* 0x000fc800078e00ff */
[----:B------:R-:W-:Y:S02]  /*3520*/  IMAD R3, R36, c[0x0][0x1e4], R3 ;  /* 0x0000790024037a24 */ /* 0x000fe400078e0203 */
[C---:B------:R-:W-:Y:S01]  /*3530*/  IMAD.SHL.U32 R207, R177.reuse, 0x40, RZ ;  /* 0x00000040b1cf7824 */ /* 0x040fe200078e00ff */
[-C--:B------:R-:W-:Y:S01]  /*3540*/  SHF.L.U64.HI R177, R177, R176.reuse, c[0x0][0x23c] ;  /* 0x00008f00b1b17619 */ /* 0x080fe200000102b0 */
[C---:B------:R-:W-:Y:S01]  /*3550*/  IMAD.SHL.U32 R188, R162.reuse, 0x40, RZ ;  /* 0x00000040a2bc7824 */ /* 0x040fe200078e00ff */
[-C--:B------:R-:W-:Y:S01]  /*3560*/  SHF.L.U64.HI R162, R162, R176.reuse, c[0x0][0x294] ;  /* 0x0000a500a2a27619 */ /* 0x080fe200000102b0 */
[----:B------:R-:W-:Y:S01]  /*3570*/  IMAD.X R140, R29, 0x1, R24, P1 ;  /* 0x000000011d8c7824 */ /* 0x000fe200008e0618 */
[----:B------:R-:W-:Y:S01]  /*3580*/  SHF.L.U64.HI R176, R16, R176, c[0x0][0x1e4] ;  /* 0x0000790010b07619 */ /* 0x000fe200000102b0 */
[----:B------:R-:W-:Y:S02]  /*3590*/  IMAD.IADD R172, R153, 0x1, R172 ;  /* 0x0000000199ac7824 */ /* 0x000fe400078e02ac */
[----:B------:R-:W-:-:S02]  /*35a0*/  IMAD.IADD R174, R149, 0x1, R174 ;  /* 0x0000000195ae7824 */ /* 0x000fc400078e02ae */
[----:B------:R-:W-:Y:S02]  /*35b0*/  IMAD.SHL.U32 R206, R16, 0x40, RZ ;  /* 0x0000004010ce7824 */ /* 0x000fe400078e00ff */
[----:B------:R-:W-:Y:S02]  /*35c0*/  IMAD.IADD R137, R203, 0x1, R6 ;  /* 0x00000001cb897824 */ /* 0x000fe400078e0206 */
[----:B------:R-:W-:Y:S02]  /*35d0*/  IMAD.IADD R136, R201, 0x1, R3 ;  /* 0x00000001c9887824 */ /* 0x000fe400078e0203 */
[----:B------:R-:W-:Y:S02]  /*35e0*/  IMAD.IADD R108, R99, 0x1, R18 ;  /* 0x00000001636c7824 */ /* 0x000fe400078e0212 */
[----:B------:R-:W-:Y:S02]  /*35f0*/  IMAD.IADD R109, R97, 0x1, R15 ;  /* 0x00000001616d7824 */ /* 0x000fe400078e020f */
[----:B------:R-:W-:-:S02]  /*3600*/  IMAD.SHL.U32 R133, R13, 0x2, RZ ;  /* 0x000000020d857824 */ /* 0x000fc400078e00ff */
[----:B------:R-:W-:Y:S02]  /*3610*/  IMAD.SHL.U32 R132, R12, 0x2, RZ ;  /* 0x000000020c847824 */ /* 0x000fe400078e00ff */
[----:B------:R-:W-:Y:S02]  /*3620*/  IMAD.SHL.U32 R130, R9, 0x2, RZ ;  /* 0x0000000209827824 */ /* 0x000fe400078e00ff */
[----:B------:R-:W-:Y:S02]  /*3630*/  IMAD.SHL.U32 R129, R8, 0x2, RZ ;  /* 0x0000000208817824 */ /* 0x000fe400078e00ff */
[----:B-1----:R-:W-:Y:S02]  /*3640*/  IMAD.SHL.U32 R126, R7, 0x2, RZ ;  /* 0x00000002077e7824 */ /* 0x002fe400078e00ff */
.L_x_1191:
[----:B------:R-:W-:Y:S01]  /*3650*/  SHF.R.S32.HI R95, RZ, 0x1f, R38 ;  /* 0x0000001fff5f7819 */ /* 0x000fe20000011426 */
[----:B-1----:R1:W5:Y:S01]  /*3660*/  LDL R210, [R1+0x28] ;  /* 0x0000280001d27983 */ /* 0x0023620000100800 */
[----:B------:R-:W-:Y:S01]  /*3670*/  ISETP.GE.AND P2, PT, R209, 0x1, PT ;  /* 0x00000001d100780c */ /* 0x000fe20003f46270 */
[----:B------:R-:W-:Y:S04]  /*3680*/  DEPBAR.LE SB0, 0x0 ;  /* 0x000080000000791a */ /* 0x000fe80000000000 */
[----:B------:R-:W-:Y:S01]  /*3690*/  WARPSYNC 0xffffffff ;  /* 0xffffffff00007948 */ /* 0x000fe20003800000 */
[----:B------:R-:W-:Y:S01]  /*36a0*/  BAR.SYNC.DEFER_BLOCKING 0x0 ;  /* 0x0000000000007b1d */ /* 0x000fe20000010000 */
[-C--:B------:R-:W-:Y:S02]  /*36b0*/  IMAD R2, R172, R38.reuse, RZ ;  /* 0x00000026ac027224 */ /* 0x080fe400078e02ff */
[----:B------:R-:W-:Y:S04]  /*36c0*/  IMAD.WIDE.U32 R76, R152, R38, RZ ;  /* 0x00000026984c7225 */ /* 0x000fe800078e00ff */
[----:B------:R-:W-:Y:S01]  /*36d0*/  IMAD R2, R95, R152, R2 ;  /* 0x000000985f027224 */ /* 0x000fe200078e0202 */
[----:B------:R-:W-:Y:S03]  /*36e0*/  IADD3 R3, P1, P0, R118, R76, R199 ;  /* 0x0000004c76037210 */ /* 0x000fe6000783e0c7 */
[----:B------:R-:W-:Y:S05]  /*36f0*/  IMAD.IADD R82, R77, 0x1, R2 ;  /* 0x000000014d527824 */ /* 0x000fea00078e0202 */
[----:B------:R-:W-:Y:S02]  /*3700*/  IADD3.X R7, R114, R82, R178, P1, P0 ;  /* 0x0000005272077210 */ /* 0x000fe40000fe04b2 */
[----:B------:R-:W-:Y:S04]  /*3710*/  IADD3 R4, P1, P0, R118, R76, R206 ;  /* 0x0000004c76047210 */ /* 0x000fe8000783e0ce */
[----:B------:R-:W-:Y:S02]  /*3720*/  IADD3.X R8, R114, R82, R176, P1, P0 ;  /* 0x0000005272087210 */ /* 0x000fe40000fe04b0 */
[----:B------:R-:W-:Y:S01]  /*3730*/  IADD3 R5, P1, P0, R118, R76, R160 ;  /* 0x0000004c76057210 */ /* 0x000fe2000783e0a0 */
[----:B------:R-:W2:Y:S01]  /*3740*/  S2R R10, SR_TID.X ;  /* 0x00000000000a7919 */ /* 0x000ea20000002100 */
[----:B------:R-:W-:Y:S02]  /*3750*/  BSSY B2, `(.L_x_1143) ;  /* 0x00004f4000027945 */ /* 0x000fe40003800000 */
[----:B------:R-:W-:Y:S02]  /*3760*/  IADD3.X R9, R114, R82, R171, P1, P0 ;  /* 0x0000005272097210 */ /* 0x000fe40000fe04ab */
[----:B------:R-:W-:Y:S05]  /*3770*/  IADD3 R2, P0, R118, R76, RZ ;  /* 0x0000004c76027210 */ /* 0x000fea0007f1e0ff */
[----:B------:R-:W-:Y:S01]  /*3780*/  IMAD.X R6, R82, 0x1, R114, P0 ;  /* 0x0000000152067824 */ /* 0x000fe200000e0672 */
[C---:B------:R-:W-:Y:S04]  /*3790*/  LEA R66, P0, R2.reuse, c[0x0][0x1c8], 0x1 ;  /* 0x0000720002427a11 */ /* 0x040fe800078008ff */
[----:B------:R-:W-:Y:S02]  /*37a0*/  LEA.HI.X R67, R2, c[0x0][0x1cc], R6, 0x1, P0 ;  /* 0x0000730002437a11 */ /* 0x000fe400000f0c06 */
[C---:B------:R-:W-:Y:S04]  /*37b0*/  LEA R78, P0, R3.reuse, c[0x0][0x1c8], 0x1 ;  /* 0x00007200034e7a11 */ /* 0x040fe800078008ff */
[----:B------:R-:W-:Y:S02]  /*37c0*/  LEA.HI.X R79, R3, c[0x0][0x1cc], R7, 0x1, P0 ;  /* 0x00007300034f7a11 */ /* 0x000fe400000f0c07 */
[----:B------:R-:W-:Y:S02]  /*37d0*/  LEA R80, P0, R4, c[0x0][0x1c8], 0x1 ;  /* 0x0000720004507a11 */ /* 0x000fe400078008ff */
[--C-:B--2---:R-:W-:Y:S02]  /*37e0*/  SHF.R.S32.HI R211, RZ, 0x1f, R10.reuse ;  /* 0x0000001fffd37819 */ /* 0x104fe4000001140a */
[--C-:B------:R-:W-:Y:S02]  /*37f0*/  SHF.R.S32.HI R212, RZ, 0x1f, R10.reuse ;  /* 0x0000001fffd47819 */ /* 0x100fe4000001140a */
[--C-:B------:R-:W-:Y:S02]  /*3800*/  SHF.R.S32.HI R217, RZ, 0x1f, R10.reuse ;  /* 0x0000001fffd97819 */ /* 0x100fe4000001140a */
[-C--:B------:R-:W-:Y:S02]  /*3810*/  LEA.HI R211, R211, R10.reuse, RZ, 0x3 ;  /* 0x0000000ad3d37211 */ /* 0x080fe400078f18ff */
[-C--:B------:R-:W-:Y:S02]  /*3820*/  LEA.HI R212, R212, R10.reuse, RZ, 0x3 ;  /* 0x0000000ad4d47211 */ /* 0x080fe400078f18ff */
[-C--:B------:R-:W-:Y:S02]  /*3830*/  LEA.HI R217, R217, R10.reuse, RZ, 0x3 ;  /* 0x0000000ad9d97211 */ /* 0x080fe400078f18ff */
[----:B------:R-:W-:Y:S02]  /*3840*/  SHF.R.S32.HI R219, RZ, 0x1f, R10 ;  /* 0x0000001fffdb7819 */ /* 0x000fe4000001140a */
[----:B------:R-:W-:Y:S02]  /*3850*/  LEA.HI.X R81, R4, c[0x0][0x1cc], R8, 0x1, P0 ;  /* 0x0000730004517a11 */ /* 0x000fe400000f0c08 */
[----:B------:R-:W-:Y:S02]  /*3860*/  LEA R84, P0, R5, c[0x0][0x1c8], 0x1 ;  /* 0x0000720005547a11 */ /* 0x000fe400078008ff */
[----:B------:R-:W-:Y:S02]  /*3870*/  SHF.R.S32.HI R211, RZ, 0x3, R211 ;  /* 0x00000003ffd37819 */ /* 0x000fe400000114d3 */
[----:B------:R-:W-:Y:S02]  /*3880*/  SHF.R.S32.HI R212, RZ, 0x3, R212 ;  /* 0x00000003ffd47819 */ /* 0x000fe400000114d4 */
[----:B------:R-:W-:Y:S02]  /*3890*/  SHF.R.S32.HI R217, RZ, 0x3, R217 ;  /* 0x00000003ffd97819 */ /* 0x000fe400000114d9 */
[----:B------:R-:W-:Y:S02]  /*38a0*/  LEA.HI R219, R219, R10, RZ, 0x3 ;  /* 0x0000000adbdb7211 */ /* 0x000fe400078f18ff */
[----:B------:R-:W-:Y:S02]  /*38b0*/  IADD3 R211, R211, 0x60, RZ ;  /* 0x00000060d3d37810 */ /* 0x000fe40007ffe0ff */
[----:B------:R-:W-:Y:S02]  /*38c0*/  IADD3 R212, R212, 0x40, RZ ;  /* 0x00000040d4d47810 */ /* 0x000fe40007ffe0ff */
[----:B------:R-:W-:Y:S02]  /*38d0*/  IADD3 R217, R217, 0x20, RZ ;  /* 0x00000020d9d97810 */ /* 0x000fe40007ffe0ff */
[----:B------:R-:W-:Y:S02]  /*38e0*/  SHF.R.S32.HI R219, RZ, 0x3, R219 ;  /* 0x00000003ffdb7819 */ /* 0x000fe400000114db */
[----:B------:R-:W-:Y:S01]  /*38f0*/  LEA.HI.X R85, R5, c[0x0][0x1cc], R9, 0x1, P0 ;  /* 0x0000730005557a11 */ /* 0x000fe200000f0c09 */
[----:B------:R-:W-:-:S05]  /*3900*/  @!P2 BRA `(.L_x_1144) ;  /* 0x00004ac00000a947 */ /* 0x000fca0003800000 */
[-C--:B-1----:R-:W-:Y:S01]  /*3910*/  IMAD R4, R173, R38.reuse, RZ ;  /* 0x00000026ad047224 */ /* 0x082fe200078e02ff */
[----:B-----5:R-:W-:Y:S01]  /*3920*/  LOP3.LUT P2, RZ, R210, 0x4, RZ, 0xc0, !PT ;  /* 0x00000004d2ff7812 */ /* 0x020fe2000784c0ff */
        /* <DEDUP_REMOVED lines=21> */
[----:B------:R-:W-:Y:S02]  /*3a80*/  CS2R R44, SRZ ;  /* 0x00000000002c7805 */ /* 0x000fe4000001ff00 */
[----:B------:R-:W-:Y:S01]  /*3a90*/  IMAD.X R4, R72, 0x1, R119, P0 ;  /* 0x0000000148047824 */ /* 0x000fe200000e0677 */
[----:B------:R-:W-:Y:S05]  /*3aa0*/  IADD3 R3, P0, R104, R42, RZ ;  /* 0x0000002a68037210 */ /* 0x000fea0007f1e0ff */
[----:B------:R-:W-:Y:S01]  /*3ab0*/  IMAD.X R5, R73, 0x1, R117, P0 ;  /* 0x0000000149057824 */ /* 0x000fe200000e0675 */
[C---:B------:R-:W-:Y:S04]  /*3ac0*/  LEA R6, P0, R2.reuse, c[0x0][0x270], 0x1 ;  /* 0x00009c0002067a11 */ /* 0x040fe800078008ff */
[----:B------:R-:W-:Y:S02]  /*3ad0*/  LEA.HI.X R7, R2, c[0x0][0x274], R4, 0x1, P0 ;  /* 0x00009d0002077a11 */ /* 0x000fe400000f0c04 */
[C---:B------:R-:W-:Y:S04]  /*3ae0*/  LEA R4, P0, R3.reuse, c[0x0][0x288], 0x1 ;  /* 0x0000a20003047a11 */ /* 0x040fe800078008ff */
[----:B------:R-:W-:Y:S02]  /*3af0*/  LEA.HI.X R5, R3, c[0x0][0x28c], R5, 0x1, P0 ;  /* 0x0000a30003057a11 */ /* 0x000fe400000f0c05 */
[----:B------:R-:W-:Y:S01]  /*3b00*/  ISETP.GE.AND P0, PT, R26, c[0x0][0x27c], PT ;  /* 0x00009f001a007a0c */ /* 0x000fe20003f06270 */
[----:B------:R-:W-:Y:S11]  /*3b10*/  CS2R R2, SRZ ;  /* 0x0000000000027805 */ /* 0x000ff6000001ff00 */
[----:B------:R-:W-:Y:S01]  /*3b20*/  @!UPT UIADD3 URZ, URZ, URZ, URZ ;  /* 0x0000003f3f3ff290 */ /* 0x000fe2000fffe03f */
[----:B------:R1:W5:Y:S04]  /*3b30*/  @!P0 LDG.E.64 R2, [R6.64] ;  /* 0x0000000606028981 */ /* 0x000368000c1e1b00 */
[----:B------:R1:W5:Y:S01]  /*3b40*/  @!P0 LDG.E.64 R40, [R4.64] ;  /* 0x0000000604288981 */ /* 0x000362000c1e1b00 */
[----:B------:R-:W-:Y:S11]  /*3b50*/  ISETP.GE.AND P0, PT, R113, c[0x0][0x27c], PT ;  /* 0x00009f0071007a0c */ /* 0x000ff60003f06270 */
[----:B------:R-:W-:Y:S02]  /*3b60*/  @!UPT UIADD3 URZ, URZ, URZ, URZ ;  /* 0x0000003f3f3ff290 */ /* 0x000fe4000fffe03f */
[----:B------:R1:W5:Y:S04]  /*3b70*/  @!P0 LDG.E.64 R12, [R6.64+0x40] ;  /* 0x00004006060c8981 */ /* 0x000368000c1e1b00 */
[----:B------:R1:W5:Y:S02]  /*3b80*/  @!P0 LDG.E.64 R44, [R4.64+0x40] ;  /* 0x00004006042c8981 */ /* 0x000364000c1e1b00 */
.L_x_1147:
[----:B------:R-:W-:Y:S05]  /*3b90*/  BSYNC B0 ;  /* 0x0000000000007941 */ /* 0x000fea0003800000 */
.L_x_1146:
[----:B------:R-:W-:Y:S01]  /*3ba0*/  ISETP.GE.AND P4, PT, R217, R75, PT ;  /* 0x0000004bd900720c */ /* 0x000fe20003f86270 */
[----:B-1---5:R-:W-:Y:S01]  /*3bb0*/  IMAD.MOV.U32 R7, RZ, RZ, R12 ;  /* 0x000000ffff077224 */ /* 0x022fe200078e000c */
[----:B------:R-:W-:Y:S01]  /*3bc0*/  MOV R5, R2 ;  /* 0x0000000200057202 */ /* 0x000fe20000000f00 */
        /* <DEDUP_REMOVED lines=35> */
.L_x_1149:
[----:B------:R-:W-:Y:S05]  /*3e00*/  BSYNC B0 ;  /* 0x0000000000007941 */ /* 0x000fea0003800000 */
.L_x_1148:
        /* <DEDUP_REMOVED lines=40> */
.L_x_1151:
[----:B------:R-:W-:Y:S05]  /*4090*/  BSYNC B0 ;  /* 0x0000000000007941 */ /* 0x000fea0003800000 */
.L_x_1150:
        /* <DEDUP_REMOVED lines=38> */
.L_x_1153:
[----:B------:R-:W-:Y:S05]  /*4300*/  BSYNC B0 ;  /* 0x0000000000007941 */ /* 0x000fea0003800000 */
.L_x_1152:
[----:B-1---5:R-:W-:Y:S01]  /*4310*/  MOV R5, R22 ;  /* 0x0000001600057202 */ /* 0x022fe20000000f00 */
[----:B------:R-:W-:Y:S01]  /*4320*/  IMAD.MOV.U32 R7, RZ, RZ, R28 ;  /* 0x000000ffff077224 */ /* 0x000fe200078e001c */
[----:B------:R-:W-:Y:S01]  /*4330*/  BSSY B1, `(.L_x_1154) ;  /* 0x000007a000017945 */ /* 0x000fe20003800000 */
[----:B------:R-:W-:Y:S02]  /*4340*/  IMAD.MOV.U32 R6, RZ, RZ, R29 ;  /* 0x000000ffff067224 */ /* 0x000fe400078e001d */
[----:B------:R-:W-:Y:S03]  /*4350*/  IMAD.MOV.U32 R4, RZ, RZ, R23 ;  /* 0x000000ffff047224 */ /* 0x000fe600078e0017 */
[----:B------:R-:W-:Y:S01]  /*4360*/  PRMT R37, R6, 0x5410, R7 ;  /* 0x0000541006257816 */ /* 0x000fe20000000007 */
[----:B------:R-:W-:Y:S01]  /*4370*/  IMAD.MOV.U32 R7, RZ, RZ, R56 ;  /* 0x000000ffff077224 */ /* 0x000fe200078e0038 */
[----:B------:R-:W-:Y:S01]  /*4380*/  PRMT R36, R4, 0x5410, R5 ;  /* 0x0000541004247816 */ /* 0x000fe20000000005 */
[----:B------:R-:W-:Y:S01]  /*4390*/  IMAD.MOV.U32 R5, RZ, RZ, R54 ;  /* 0x000000ffff057224 */ /* 0x000fe200078e0036 */
[----:B------:R-:W-:Y:S02]  /*43a0*/  MOV R6, R57 ;  /* 0x0000003900067202 */ /* 0x000fe40000000f00 */
        /* <DEDUP_REMOVED lines=10> */
[--C-:B------:R-:W-:Y:S02]  /*4450*/  @!P0 SHF.R.U64 R2, R2, 0x10, R3.reuse ;  /* 0x0000001002028819 */ /* 0x100fe40000001203 */
[----:B------:R-:W-:Y:S02]  /*4460*/  @!P0 SHF.R.U32.HI R3, RZ, 0x10, R3 ;  /* 0x00000010ff038819 */ /* 0x000fe40000011603 */
[----:B------:R-:W-:Y:S02]  /*4470*/  @!P0 PRMT R5, R39, 0x5410, R5 ;  /* 0x0000541027058816 */ /* 0x000fe40000000005 */
[C---:B------:R-:W-:Y:S02]  /*4480*/  @!P0 PRMT R2, R24.reuse, 0x5432, R2 ;  /* 0x0000543218028816 */ /* 0x040fe40000000002 */
[----:B------:R-:W-:Y:S02]  /*4490*/  @!P0 SHF.R.U32.HI R4, RZ, 0x10, R41 ;  /* 0x00000010ff048819 */ /* 0x000fe40000011629 */
[----:B------:R-:W-:Y:S01]  /*44a0*/  @!P0 PRMT R6, R24, 0x5410, R3 ;  /* 0x0000541018068816 */ /* 0x000fe20000000003 */
[----:B------:R-:W-:Y:S01]  /*44b0*/  @!P0 IMAD.U32 R24, R5, 0x10000, RZ ;  /* 0x0001000005188824 */ /* 0x000fe200078e00ff */
[----:B------:R-:W-:Y:S01]  /*44c0*/  @!P0 PRMT R42, R39, 0x5432, R4 ;  /* 0x00005432272a8816 */ /* 0x000fe20000000004 */
[C---:B------:R-:W-:Y:S01]  /*44d0*/  @!P0 IMAD.U32 R7, R2.reuse, 0x10000, RZ ;  /* 0x0001000002078824 */ /* 0x040fe200078e00ff */
[----:B------:R-:W-:Y:S02]  /*44e0*/  @!P0 LOP3.LUT R40, R5, 0xffff0000, RZ, 0xc0, !PT ;  /* 0xffff000005288812 */ /* 0x000fe400078ec0ff */
[----:B------:R-:W-:Y:S01]  /*44f0*/  @!P0 LOP3.LUT R5, R2, 0xffff0000, RZ, 0xc0, !PT ;  /* 0xffff000002058812 */ /* 0x000fe200078ec0ff */
[C---:B-1----:R-:W-:Y:S01]  /*4500*/  @!P0 IMAD.U32 R41, R9.reuse, 0x10000, RZ ;  /* 0x0001000009298824 */ /* 0x042fe200078e00ff */
[C---:B------:R-:W-:Y:S02]  /*4510*/  @!P0 LOP3.LUT R3, R8.reuse, 0xffff0000, RZ, 0xc0, !PT ;  /* 0xffff000008038812 */ /* 0x040fe400078ec0ff */
[----:B------:R-:W-:Y:S02]  /*4520*/  @!P0 LOP3.LUT R4, R9, 0xffff0000, RZ, 0xc0, !PT ;  /* 0xffff000009048812 */ /* 0x000fe400078ec0ff */
[----:B------:R-:W-:Y:S01]  /*4530*/  @!P0 SHF.L.U32 R39, R8, 0x10, RZ ;  /* 0x0000001008278819 */ /* 0x000fe200000006ff */
[C---:B------:R-:W-:Y:S02]  /*4540*/  @!P0 FMUL.FTZ R43, R3.reuse, R24 ;  /* 0x00000018032b8220 */ /* 0x040fe40000410000 */
[----:B------:R-:W-:Y:S02]  /*4550*/  @!P0 FMUL.FTZ R2, R3, R7 ;  /* 0x0000000703028220 */ /* 0x000fe40000410000 */
[C---:B------:R-:W-:Y:S02]  /*4560*/  @!P0 FMUL.FTZ R65, R4.reuse, R40 ;  /* 0x0000002804418220 */ /* 0x040fe40000410000 */
[----:B------:R-:W-:Y:S01]  /*4570*/  @!P0 FMUL.FTZ R3, R4, R5 ;  /* 0x0000000504038220 */ /* 0x000fe20000410000 */
[----:B------:R-:W-:Y:S01]  /*4580*/  @!P0 LOP3.LUT R4, R10, 0xffff0000, RZ, 0xc0, !PT ;  /* 0xffff00000a048812 */ /* 0x000fe200078ec0ff */
[----:B------:R-:W-:Y:S01]  /*4590*/  @!P0 FFMA.FTZ R70, R39, R7, -R43 ;  /* 0x0000000727468223 */ /* 0x000fe2000001082b */
[----:B------:R-:W-:Y:S01]  /*45a0*/  @!P0 SHF.L.U32 R43, R11, 0x10, RZ ;  /* 0x000000100b2b8819 */ /* 0x000fe200000006ff */
[----:B------:R-:W-:Y:S01]  /*45b0*/  @!P0 FFMA.FTZ R2, R24, R39, R2 ;  /* 0x0000002718028223 */ /* 0x000fe20000010002 */
[----:B------:R-:W-:Y:S01]  /*45c0*/  @!P0 SHF.L.U32 R39, R10, 0x10, RZ ;  /* 0x000000100a278819 */ /* 0x000fe200000006ff */
[C---:B------:R-:W-:Y:S01]  /*45d0*/  @!P0 IMAD.U32 R24, R42.reuse, 0x10000, RZ ;  /* 0x000100002a188824 */ /* 0x040fe200078e00ff */
[----:B------:R-:W-:Y:S01]  /*45e0*/  @!P0 LOP3.LUT R42, R42, 0xffff0000, RZ, 0xc0, !PT ;  /* 0xffff00002a2a8812 */ /* 0x000fe200078ec0ff */
[C---:B------:R-:W-:Y:S01]  /*45f0*/  @!P0 IMAD.U32 R7, R6.reuse, 0x10000, RZ ;  /* 0x0001000006078824 */ /* 0x040fe200078e00ff */
[----:B------:R-:W-:Y:S01]  /*4600*/  @!P0 LOP3.LUT R6, R6, 0xffff0000, RZ, 0xc0, !PT ;  /* 0xffff000006068812 */ /* 0x000fe200078ec0ff */
[----:B------:R-:W-:Y:S01]  /*4610*/  @!P0 FFMA.FTZ R69, R41, R5, -R65 ;  /* 0x0000000529458223 */ /* 0x000fe20000010841 */
[----:B------:R-:W-:Y:S01]  /*4620*/  @!P0 LOP3.LUT R5, R11, 0xffff0000, RZ, 0xc0, !PT ;  /* 0xffff00000b058812 */ /* 0x000fe200078ec0ff */
[C---:B------:R-:W-:Y:S02]  /*4630*/  @!P0 FMUL.FTZ R65, R4.reuse, R24 ;  /* 0x0000001804418220 */ /* 0x040fe40000410000 */
[----:B------:R-:W-:Y:S02]  /*4640*/  @!P0 FMUL.FTZ R4, R4, R7 ;  /* 0x0000000704048220 */ /* 0x000fe40000410000 */
[C---:B------:R-:W-:Y:S02]  /*4650*/  @!P0 FMUL.FTZ R68, R5.reuse, R42 ;  /* 0x0000002a05448220 */ /* 0x040fe40000410000 */
[----:B------:R-:W-:Y:S02]  /*4660*/  @!P0 FMUL.FTZ R5, R5, R6 ;  /* 0x0000000605058220 */ /* 0x000fe40000410000 */
[----:B------:R-:W-:Y:S02]  /*4670*/  @!P0 FFMA.FTZ R3, R40, R41, R3 ;  /* 0x0000002928038223 */ /* 0x000fe40000010003 */
[----:B------:R-:W-:Y:S02]  /*4680*/  @!P0 FFMA.FTZ R4, R24, R39, R4 ;  /* 0x0000002718048223 */ /* 0x000fe40000010004 */
[----:B------:R-:W-:Y:S01]  /*4690*/  @!P0 FFMA.FTZ R65, R39, R7, -R65 ;  /* 0x0000000727418223 */ /* 0x000fe20000010841 */
[----:B------:R-:W-:Y:S01]  /*46a0*/  @!P0 F2FP.BF16.PACK_AB R7, R2, R70 ;  /* 0x000000460207823e */ /* 0x000fe200000010ff */
        /* <DEDUP_REMOVED lines=10> */
.L_x_1157:
[----:B------:R-:W-:Y:S05]  /*4750*/  BSYNC B0 ;  /* 0x0000000000007941 */ /* 0x000fea0003800000 */
.L_x_1156:
        /* <DEDUP_REMOVED lines=8> */
[----:B------:R-:W-:Y:S02]  /*47e0*/  @!P0 SHF.R.U32.HI R3, RZ, 0x10, R13 ;  /* 0x00000010ff038819 */ /* 0x000fe4000001160d */
[C---:B------:R-:W-:Y:S02]  /*47f0*/  @!P0 PRMT R2, R25.reuse, 0x5432, R2 ;  /* 0x0000543219028816 */ /* 0x040fe40000000002 */
[----:B------:R-:W-:Y:S02]  /*4800*/  @!P0 PRMT R5, R58, 0x5410, R5 ;  /* 0x000054103a058816 */ /* 0x000fe40000000005 */
[----:B------:R-:W-:Y:S01]  /*4810*/  @!P0 SHF.R.U32.HI R4, RZ, 0x10, R45 ;  /* 0x00000010ff048819 */ /* 0x000fe2000001162d */
[----:B------:R-:W-:Y:S01]  /*4820*/  @!P0 IMAD.U32 R6, R2, 0x10000, RZ ;  /* 0x0001000002068824 */ /* 0x000fe200078e00ff */
[----:B------:R-:W-:Y:S01]  /*4830*/  @!P0 PRMT R7, R25, 0x5410, R3 ;  /* 0x0000541019078816 */ /* 0x000fe20000000003 */
[C---:B------:R-:W-:Y:S01]  /*4840*/  @!P0 IMAD.U32 R12, R5.reuse, 0x10000, RZ ;  /* 0x00010000050c8824 */ /* 0x040fe200078e00ff */
[----:B------:R-:W-:Y:S02]  /*4850*/  @!P0 PRMT R39, R58, 0x5432, R4 ;  /* 0x000054323a278816 */ /* 0x000fe40000000004 */
        /* <DEDUP_REMOVED lines=22> */
[-C--:B------:R-:W-:Y:S02]  /*49c0*/  @!P0 FMUL.FTZ R4, R4, R6.reuse ;  /* 0x0000000604048220 */ /* 0x080fe40000410000 */
        /* <DEDUP_REMOVED lines=9> */
[----:B------:R-:W-:Y:S02]  /*4a60*/  @!P0 F2FP.BF16.PACK_AB R3, R4, R41 ;  /* 0x000000290403823e */ /* 0x000fe400000010ff */
[----:B------:R-:W-:Y:S01]  /*4a70*/  @!P0 MOV R9, R6 ;  /* 0x0000000600098202 */ /* 0x000fe20000000f00 */
[----:B------:R-:W-:Y:S01]  /*4a80*/  @!P0 IMAD.MOV.U32 R8, RZ, RZ, R7 ;  /* 0x000000ffff088224 */ /* 0x000fe200078e0007 */
[----:B------:R-:W-:Y:S01]  /*4a90*/  @!P0 F2FP.BF16.PACK_AB R2, R5, R42 ;  /* 0x0000002a0502823e */ /* 0x000fe200000010ff */
[----:B------:R-:W-:Y:S03]  /*4aa0*/  @!P0 IMAD.MOV.U32 R10, RZ, RZ, R3 ;  /* 0x000000ffff0a8224 */ /* 0x000fe600078e0003 */
[----:B------:R-:W-:Y:S05]  /*4ab0*/  @!P0 MOV R11, R2 ;  /* 0x00000002000b8202 */ /* 0x000fea0000000f00 */
[----:B------:R1:W-:Y:S02]  /*4ac0*/  STG.E.128 [R66.64+0x80], R8 ;  /* 0x0000800842007986 */ /* 0x0003e4000c101d06 */
.L_x_1155:
[----:B------:R-:W-:Y:S05]  /*4ad0*/  BSYNC B1 ;  /* 0x0000000000017941 */ /* 0x000fea0003800000 */
.L_x_1154:
        /* <DEDUP_REMOVED lines=9> */
[----:B------:R-:W-:Y:S02]  /*4b70*/  @!P0 SHF.R.U32.HI R3, RZ, 0x10, R15 ;  /* 0x00000010ff038819 */ /* 0x000fe4000001160f */
[----:B------:R-:W-:Y:S02]  /*4b80*/  @!P0 PRMT R5, R59, 0x5410, R5 ;  /* 0x000054103b058816 */ /* 0x000fe40000000005 */
[C---:B------:R-:W-:Y:S02]  /*4b90*/  @!P0 PRMT R2, R30.reuse, 0x5432, R2 ;  /* 0x000054321e028816 */ /* 0x040fe40000000002 */
        /* <DEDUP_REMOVED lines=29> */
[-C--:B------:R-:W-:Y:S02]  /*4d70*/  @!P0 FMUL.FTZ R5, R5, R6.reuse ;  /* 0x0000000605058220 */ /* 0x080fe40000410000 */
        /* <DEDUP_REMOVED lines=14> */
.L_x_1161:
[----:B------:R-:W-:Y:S05]  /*4e60*/  BSYNC B0 ;  /* 0x0000000000007941 */ /* 0x000fea0003800000 */
.L_x_1160:
        /* <DEDUP_REMOVED lines=10> */
[----:B------:R-:W-:Y:S02]  /*4f10*/  @!P0 PRMT R2, R31, 0x5432, R2 ;  /* 0x000054321f028816 */ /* 0x000fe40000000002 */
[----:B------:R-:W-:Y:S01]  /*4f20*/  @!P0 SHF.R.U32.HI R4, RZ, 0x10, R49 ;  /* 0x00000010ff048819 */ /* 0x000fe20000011631 */
[----:B------:R-:W-:Y:S01]  /*4f30*/  @!P0 IMAD.U32 R12, R5, 0x10000, RZ ;  /* 0x00010000050c8824 */ /* 0x000fe200078e00ff */
[----:B------:R-:W-:Y:S01]  /*4f40*/  @!P0 PRMT R7, R31, 0x5410, R3 ;  /* 0x000054101f078816 */ /* 0x000fe20000000003 */
[----:B------:R-:W-:Y:S01]  /*4f50*/  @!P0 IMAD.U32 R6, R2, 0x10000, RZ ;  /* 0x0001000002068824 */ /* 0x000fe200078e00ff */
        /* <DEDUP_REMOVED lines=40> */
.L_x_1159:
[----:B------:R-:W-:Y:S05]  /*51e0*/  BSYNC B1 ;  /* 0x0000000000017941 */ /* 0x000fea0003800000 */
.L_x_1158:
        /* <DEDUP_REMOVED lines=56> */
.L_x_1165:
[----:B------:R-:W-:Y:S05]  /*5570*/  BSYNC B0 ;  /* 0x0000000000007941 */ /* 0x000fea0003800000 */
.L_x_1164:
        /* <DEDUP_REMOVED lines=55> */
.L_x_1163:
[----:B------:R-:W-:Y:S05]  /*58f0*/  BSYNC B1 ;  /* 0x0000000000017941 */ /* 0x000fea0003800000 */
.L_x_1162:
        /* <DEDUP_REMOVED lines=55> */
.L_x_1168:
[----:B------:R-:W-:Y:S05]  /*5c70*/  BSYNC B0 ;  /* 0x0000000000007941 */ /* 0x000fea0003800000 */
.L_x_1167:
        /* <DEDUP_REMOVED lines=54> */
[----:B------:R1:W-:Y:S01]  /*5fe0*/  STG.E.128 [R84.64+0x80], R8 ;  /* 0x0000800854007986 */ /* 0x0003e2000c101d06 */
[----:B------:R-:W-:-:S05]  /*5ff0*/  BRA `(.L_x_1166) ;  /* 0x0000269000007947 */ /* 0x000fca0003800000 */
.L_x_1145:
        /* <DEDUP_REMOVED lines=15> */
[----:B------:R-:W-:Y:S02]  /*60f0*/  BSSY B0, `(.L_x_1169) ;  /* 0x00000d1000007945 */ /* 0x000fe40003800000 */
[----:B------:R-:W-:Y:S04]  /*6100*/  @!P4 IADD3 R2, P1, P0, R102, R36, R189 ;  /* 0x000000246602c210 */ /* 0x000fe8000783e0bd */
[----:B------:R-:W-:Y:S02]  /*6110*/  @!P4 IADD3.X R5, R116, R72, R166, P1, P0 ;  /* 0x000000487405c210 */ /* 0x000fe40000fe04a6 */
[----:B------:R-:W-:Y:S04]  /*6120*/  @!P4 IADD3 R3, P1, P0, R100, R42, R190 ;  /* 0x0000002a6403c210 */ /* 0x000fe8000783e0be */
[C---:B------:R-:W-:Y:S02]  /*6130*/  @!P4 IADD3.X R8, R115.reuse, R73, R167, P1, P0 ;  /* 0x000000497308c210 */ /* 0x040fe40000fe04a7 */
[----:B------:R-:W-:Y:S04]  /*6140*/  ISETP.GE.AND P0, PT, R212, R75, PT ;  /* 0x0000004bd400720c */ /* 0x000fe80003f06270 */
[----:B------:R-:W-:Y:S11]  /*6150*/  ISETP.GE.OR P2, PT, R32, c[0x0][0x27c], P0 ;  /* 0x00009f0020007a0c */ /* 0x000ff60000746670 */
[----:B------:R-:W-:Y:S02]  /*6160*/  @!UPT UIADD3 URZ, URZ, URZ, URZ ;  /* 0x0000003f3f3ff290 */ /* 0x000fe4000fffe03f */
[----:B------:R-:W-:Y:S04]  /*6170*/  @!P2 IADD3 R6, P1, P0, R102, R187, R36 ;  /* 0x000000bb6606a210 */ /* 0x000fe8000783e024 */
[----:B------:R-:W-:Y:S02]  /*6180*/  @!P2 IADD3.X R9, R116, R159, R72, P1, P0 ;  /* 0x0000009f7409a210 */ /* 0x000fe40000fe0448 */
[----:B------:R-:W-:Y:S04]  /*6190*/  @!P2 IADD3 R7, P1, P0, R100, R188, R42 ;  /* 0x000000bc6407a210 */ /* 0x000fe8000783e02a */
[--C-:B------:R-:W-:Y:S02]  /*61a0*/  @!P2 IADD3.X R12, R115, R162, R73.reuse, P1, P0 ;  /* 0x000000a2730ca210 */ /* 0x100fe40000fe0449 */
        /* <DEDUP_REMOVED lines=10> */
[----:B------:R1:W2:Y:S01]  /*6250*/  @!P4 LDG.E.128 R16, [R4.64] ;  /* 0x000000060410c981 */ /* 0x0002a2000c1e1d00 */
[----:B------:R-:W-:Y:S02]  /*6260*/  @!P4 LEA.HI.X R3, R3, c[0x0][0x28c], R8, 0x1, P0 ;  /* 0x0000a3000303ca11 */ /* 0x000fe400000f0c08 */
[C---:B------:R-:W-:Y:S04]  /*6270*/  @!P2 LEA R8, P0, R6.reuse, c[0x0][0x270], 0x1 ;  /* 0x00009c000608aa11 */ /* 0x040fe800078008ff */
[----:B------:R-:W-:Y:S01]  /*6280*/  @!P2 LEA.HI.X R9, R6, c[0x0][0x274], R9, 0x1, P0 ;  /* 0x00009d000609aa11 */ /* 0x000fe200000f0c09 */
[----:B------:R3:W4:Y:S01]  /*6290*/  @!P4 LDG.E.128 R60, [R2.64] ;  /* 0x00000006023cc981 */ /* 0x000722000c1e1d00 */
[C---:B------:R-:W-:Y:S04]  /*62a0*/  @!P2 LEA R6, P0, R7.reuse, c[0x0][0x288], 0x1 ;  /* 0x0000a2000706aa11 */ /* 0x040fe800078008ff */
[----:B------:R-:W-:Y:S02]  /*62b0*/  @!P2 LEA.HI.X R7, R7, c[0x0][0x28c], R12, 0x1, P0 ;  /* 0x0000a3000707aa11 */ /* 0x000fe400000f0c0c */
[C---:B------:R-:W-:Y:S01]  /*62c0*/  @!P1 LEA R12, P0, R10.reuse, c[0x0][0x270], 0x1 ;  /* 0x00009c000a0c9a11 */ /* 0x040fe200078008ff */
[----:B------:R1:W4:Y:S03]  /*62d0*/  @!P2 LDG.E.128 R20, [R8.64] ;  /* 0x000000060814a981 */ /* 0x000326000c1e1d00 */
[----:B------:R-:W-:Y:S02]  /*62e0*/  @!P1 LEA.HI.X R13, R10, c[0x0][0x274], R13, 0x1, P0 ;  /* 0x00009d000a0d9a11 */ /* 0x000fe400000f0c0d */
[C---:B------:R-:W-:Y:S03]  /*62f0*/  @!P1 LEA R10, P0, R11.reuse, c[0x0][0x288], 0x1 ;  /* 0x0000a2000b0a9a11 */ /* 0x040fe600078008ff */
[----:B------:R1:W4:Y:S01]  /*6300*/  @!P2 LDG.E.128 R64, [R6.64] ;  /* 0x000000060640a981 */ /* 0x000322000c1e1d00 */
[----:B------:R-:W-:Y:S02]  /*6310*/  @!P1 LEA.HI.X R11, R11, c[0x0][0x28c], R14, 0x1, P0 ;  /* 0x0000a3000b0b9a11 */ /* 0x000fe400000f0c0e */
[-C--:B------:R-:W-:Y:S04]  /*6320*/  ISETP.GE.AND P0, PT, R219, R75.reuse, PT ;  /* 0x0000004bdb00720c */ /* 0x080fe80003f06270 */
[----:B------:R-:W-:Y:S01]  /*6330*/  ISETP.GE.OR P0, PT, R32, c[0x0][0x27c], P0 ;  /* 0x00009f0020007a0c */ /* 0x000fe20000706670 */
[----:B------:R-:W4:Y:S08]  /*6340*/  @!P1 LDG.E.128 R28, [R12.64] ;  /* 0x000000060c1c9981 */ /* 0x000f30000c1e1d00 */
[----:B------:R-:W4:Y:S04]  /*6350*/  @!P1 LDG.E.128 R68, [R10.64] ;  /* 0x000000060a449981 */ /* 0x000f28000c1e1d00 */
[----:B---3--:R-:W-:Y:S05]  /*6360*/  @!P0 IADD3 R2, P1, R102, R36, RZ ;  /* 0x0000002466028210 */ /* 0x008fea0007f3e0ff */
[----:B------:R-:W-:Y:S01]  /*6370*/  @!P0 IMAD.X R3, R72, 0x1, R116, P1 ;  /* 0x0000000148038824 */ /* 0x000fe200008e0674 */
[C---:B-1----:R-:W-:Y:S01]  /*6380*/  @!P0 LEA R8, P1, R2.reuse, c[0x0][0x270], 0x1 ;  /* 0x00009c0002088a11 */ /* 0x042fe200078208ff */
[----:B------:R-:W-:Y:S03]  /*6390*/  CS2R R6, SRZ ;  /* 0x0000000000067805 */ /* 0x000fe6000001ff00 */
[----:B------:R-:W-:Y:S02]  /*63a0*/  @!P0 LEA.HI.X R9, R2, c[0x0][0x274], R3, 0x1, P1 ;  /* 0x00009d0002098a11 */ /* 0x000fe400008f0c03 */
[----:B------:R-:W-:Y:S02]  /*63b0*/  @!P0 IADD3 R3, P1, R100, R42, RZ ;  /* 0x0000002a64038210 */ /* 0x000fe40007f3e0ff */
[----:B------:R-:W-:Y:S03]  /*63c0*/  CS2R R42, SRZ ;  /* 0x00000000002a7805 */ /* 0x000fe6000001ff00 */
[----:B------:R-:W-:Y:S01]  /*63d0*/  @!P0 IMAD.X R4, R73, 0x1, R115, P1 ;  /* 0x0000000149048824 */ /* 0x000fe200008e0673 */
[C---:B------:R-:W-:Y:S04]  /*63e0*/  @!P0 LEA R2, P1, R3.reuse, c[0x0][0x288], 0x1 ;  /* 0x0000a20003028a11 */ /* 0x040fe800078208ff */
[----:B------:R-:W-:Y:S02]  /*63f0*/  @!P0 LEA.HI.X R3, R3, c[0x0][0x28c], R4, 0x1, P1 ;  /* 0x0000a30003038a11 */ /* 0x000fe400008f0c04 */
[----:B------:R-:W-:Y:S01]  /*6400*/  CS2R R4, SRZ ;  /* 0x0000000000047805 */ /* 0x000fe2000001ff00 */
[----:B------:R-:W-:Y:S02]  /*6410*/  ISETP.GE.AND P1, PT, R32, c[0x0][0x27c], PT ;  /* 0x00009f0020007a0c */ /* 0x000fe40003f26270 */
        /* <DEDUP_REMOVED lines=8> */
[----:B----4-:R-:W-:Y:S02]  /*64a0*/  IMAD.MOV.U32 R9, RZ, RZ, R62 ;  /* 0x000000ffff097224 */ /* 0x010fe400078e003e */
        /* <DEDUP_REMOVED lines=32> */
[----:B------:R-:W-:Y:S01]  /*66b0*/  LDS.128 R12, [R126+0x8100] ;  /* 0x008100007e0c7984 */ /* 0x000fe20000000c00 */
[----:B-----5:R-:W-:Y:S01]  /*66c0*/  @!P1 SHF.R.U64 R39, R40, 0x10, R41 ;  /* 0x0000001028279819 */ /* 0x020fe20000001229 */
[----:B------:R-:W-:Y:S01]  /*66d0*/  IMAD.MOV.U32 R11, RZ, RZ, R7 ;  /* 0x000000ffff0b7224 */ /* 0x000fe200078e0007 */
[----:B------:R-:W-:Y:S01]  /*66e0*/  @!P1 SHF.R.U32.HI R44, RZ, 0x10, R41 ;  /* 0x00000010ff2c9819 */ /* 0x000fe20000011629 */
[----:B------:R-:W-:Y:S01]  /*66f0*/  IMAD.X R3, R82, 0x1, R138, P0 ;  /* 0x0000000152037824 */ /* 0x000fe200000e068a */
[-C--:B------:R-:W-:Y:S01]  /*6700*/  IADD3 R8, P2, P0, R92, R2.reuse, R110 ;  /* 0x000000025c087210 */ /* 0x080fe2000785e06e */
[----:B------:R-:W-:Y:S01]  /*6710*/  IMAD.MOV.U32 R46, RZ, RZ, R43 ;  /* 0x000000ffff2e7224 */ /* 0x000fe200078e002b */
[----:B------:R-:W-:Y:S01]  /*6720*/  MOV R10, R5 ;  /* 0x00000005000a7202 */ /* 0x000fe20000000f00 */
[----:B------:R-:W1:Y:S01]  /*6730*/  LDS.128 R56, [R134+0x8100] ;  /* 0x0081000086387984 */ /* 0x000e620000000c00 */
[-C--:B------:R-:W-:Y:S01]  /*6740*/  IADD3.X R9, R94, R3.reuse, R112, P2, P0 ;  /* 0x000000035e097210 */ /* 0x080fe200017e0470 */
[----:B------:R-:W-:Y:S01]  /*6750*/  IMAD.MOV.U32 R45, RZ, RZ, R41 ;  /* 0x000000ffff2d7224 */ /* 0x000fe200078e0029 */
[----:B------:R-:W-:Y:S01]  /*6760*/  ISETP.GE.AND P0, PT, R91, c[0x0][0x1d4], PT ;  /* 0x000075005b007a0c */ /* 0x000fe20003f06270 */
[----:B------:R-:W-:Y:S01]  /*6770*/  IMAD.MOV.U32 R41, RZ, RZ, R42 ;  /* 0x000000ffff297224 */ /* 0x000fe200078e002a */
[--C-:B------:R-:W-:Y:S02]  /*6780*/  @!P1 SHF.R.U64 R42, R42, 0x10, R43.reuse ;  /* 0x000000102a2a9819 */ /* 0x100fe4000000122b */
[----:B------:R-:W-:Y:S02]  /*6790*/  @!P1 SHF.R.U32.HI R43, RZ, 0x10, R43 ;  /* 0x00000010ff2b9819 */ /* 0x000fe4000001162b */
[----:B------:R-:W-:Y:S02]  /*67a0*/  @!P1 PRMT R47, R41, 0x5410, R42 ;  /* 0x00005410292f9816 */ /* 0x000fe4000000002a */
[----:B------:R-:W-:Y:S05]  /*67b0*/  @!P1 PRMT R51, R46, 0x5410, R43 ;  /* 0x000054102e339816 */ /* 0x000fea000000002b */
[----:B------:R-:W-:Y:S04]  /*67c0*/  @!P0 IADD3 R2, P3, P2, R92, R2, R91 ;  /* 0x000000025c028210 */ /* 0x000fe80007a7e05b */
[----:B------:R-:W-:Y:S02]  /*67d0*/  @!P0 IADD3.X R3, R94, R3, R111, P3, P2 ;  /* 0x000000035e038210 */ /* 0x000fe40001fe446f */
[C---:B------:R-:W-:Y:S04]  /*67e0*/  LEA R80, P2, R8.reuse, c[0x0][0x1c8], 0x1 ;  /* 0x0000720008507a11 */ /* 0x040fe800078408ff */
[----:B------:R-:W-:Y:S01]  /*67f0*/  LEA.HI.X R81, R8, c[0x0][0x1cc], R9, 0x1, P2 ;  /* 0x0000730008517a11 */ /* 0x000fe200010f0c09 */
[----:B------:R-:W-:Y:S01]  /*6800*/  IMAD.MOV.U32 R9, RZ, RZ, R40 ;  /* 0x000000ffff097224 */ /* 0x000fe200078e0028 */
[----:B------:R-:W-:Y:S01]  /*6810*/  @!P0 LEA R78, P2, R2, c[0x0][0x1c8], 0x1 ;  /* 0x00007200024e8a11 */ /* 0x000fe200078408ff */
[----:B------:R-:W-:Y:S01]  /*6820*/  IMAD.MOV.U32 R8, RZ, RZ, R4 ;  /* 0x000000ffff087224 */ /* 0x000fe200078e0004 */
[----:B------:R-:W-:Y:S02]  /*6830*/  @!P1 SHF.R.U64 R4, R4, 0x10, R5 ;  /* 0x0000001004049819 */ /* 0x000fe40000001205 */
[----:B------:R-:W-:Y:S02]  /*6840*/  @!P0 LEA.HI.X R79, R2, c[0x0][0x1cc], R3, 0x1, P2 ;  /* 0x00007300024f8a11 */ /* 0x000fe400010f0c03 */
[----:B------:R-:W-:Y:S02]  /*6850*/  @!P1 PRMT R40, R9, 0x5410, R39 ;  /* 0x0000541009289816 */ /* 0x000fe40000000027 */
[----:B------:R-:W-:Y:S02]  /*6860*/  @!P1 PRMT R9, R8, 0x5410, R4 ;  /* 0x0000541008099816 */ /* 0x000fe40000000004 */
[----:B------:R-:W-:Y:S01]  /*6870*/  @!P1 SHF.R.U32.HI R2, RZ, 0x10, R7 ;  /* 0x00000010ff029819 */ /* 0x000fe20000011607 */
[----:B-1----:R-:W-:Y:S01]  /*6880*/  @!P1 IMAD.U32 R42, R57, 0x10000, RZ ;  /* 0x00010000392a9824 */ /* 0x002fe200078e00ff */
[----:B------:R-:W-:Y:S02]  /*6890*/  @!P1 SHF.L.U32 R4, R13, 0x10, RZ ;  /* 0x000000100d049819 */ /* 0x000fe400000006ff */
[C---:B------:R-:W-:Y:S02]  /*68a0*/  @!P1 SHF.L.U32 R46, R58.reuse, 0x10, RZ ;  /* 0x000000103a2e9819 */ /* 0x040fe400000006ff */
[----:B------:R-:W-:Y:S02]  /*68b0*/  @!P1 LOP3.LUT R48, R58, 0xffff0000, RZ, 0xc0, !PT ;  /* 0xffff00003a309812 */ /* 0x000fe400078ec0ff */
[C---:B------:R-:W-:Y:S02]  /*68c0*/  @!P1 SHF.L.U32 R50, R59.reuse, 0x10, RZ ;  /* 0x000000103b329819 */ /* 0x040fe400000006ff */
[----:B------:R-:W-:Y:S02]  /*68d0*/  @!P1 LOP3.LUT R52, R59, 0xffff0000, RZ, 0xc0, !PT ;  /* 0xffff00003b349812 */ /* 0x000fe400078ec0ff */
[----:B------:R-:W-:Y:S01]  /*68e0*/  @!P1 PRMT R11, R11, 0x5410, R2 ;  /* 0x000054100b0b9816 */ /* 0x000fe20000000002 */
[----:B------:R-:W-:Y:S01]  /*68f0*/  @!P1 IMAD.U32 R2, R12, 0x10000, RZ ;  /* 0x000100000c029824 */ /* 0x000fe200078e00ff */
[----:B------:R-:W-:Y:S02]  /*6900*/  @!P1 SHF.R.U32.HI R3, RZ, 0x10, R5 ;  /* 0x00000010ff039819 */ /* 0x000fe40000011605 */
[----:B------:R-:W-:Y:S02]  /*6910*/  @!P1 SHF.R.U64 R5, R6, 0x10, R7 ;  /* 0x0000001006059819 */ /* 0x000fe40000001207 */
[----:B------:R-:W-:Y:S02]  /*6920*/  @!P1 SHF.L.U32 R7, R56, 0x10, RZ ;  /* 0x0000001038079819 */ /* 0x000fe400000006ff */
[----:B------:R-:W-:Y:S02]  /*6930*/  @!P1 PRMT R39, R45, 0x5410, R44 ;  /* 0x000054102d279816 */ /* 0x000fe4000000002c */
[----:B------:R-:W-:Y:S01]  /*6940*/  @!P1 PRMT R8, R10, 0x5410, R3 ;  /* 0x000054100a089816 */ /* 0x000fe20000000003 */
[----:B------:R-:W-:Y:S01]  /*6950*/  @!P1 IMAD.U32 R3, R9, 0x10000, RZ ;  /* 0x0001000009039824 */ /* 0x000fe200078e00ff */
[----:B------:R-:W-:Y:S01]  /*6960*/  @!P1 PRMT R10, R6, 0x5410, R5 ;  /* 0x00005410060a9816 */ /* 0x000fe20000000005 */
[----:B------:R-:W-:Y:S02]  /*6970*/  @!P1 IMAD.U32 R6, R40, 0x10000, RZ ;  /* 0x0001000028069824 */ /* 0x000fe400078e00ff */
[----:B------:R-:W-:Y:S02]  /*6980*/  @!P1 IMAD.U32 R41, R39, 0x10000, RZ ;  /* 0x0001000027299824 */ /* 0x000fe400078e00ff */
[C---:B------:R-:W-:Y:S02]  /*6990*/  @!P1 FMUL.FTZ R43, R2.reuse, R6 ;  /* 0x00000006022b9220 */ /* 0x040fe40000410000 */
[-C--:B------:R-:W-:Y:S02]  /*69a0*/  @!P1 FMUL.FTZ R2, R2, R3.reuse ;  /* 0x0000000302029220 */ /* 0x080fe40000410000 */
[----:B------:R-:W-:Y:S01]  /*69b0*/  @!P1 FFMA.FTZ R90, R7, R3, -R43 ;  /* 0x00000003075a9223 */ /* 0x000fe2000001082b */
[----:B------:R-:W-:Y:S01]  /*69c0*/  @!P1 LOP3.LUT R3, R13, 0xffff0000, RZ, 0xc0, !PT ;  /* 0xffff00000d039812 */ /* 0x000fe200078ec0ff */
[----:B------:R-:W-:Y:S01]  /*69d0*/  @!P1 FFMA.FTZ R2, R6, R7, R2 ;  /* 0x0000000706029223 */ /* 0x000fe20000010002 */
[----:B------:R-:W-:Y:S01]  /*69e0*/  @!P1 LOP3.LUT R7, R12, 0xffff0000, RZ, 0xc0, !PT ;  /* 0xffff00000c079812 */ /* 0x000fe200078ec0ff */
[C---:B------:R-:W-:Y:S01]  /*69f0*/  @!P1 IMAD.U32 R5, R8.reuse, 0x10000, RZ ;  /* 0x0001000008059824 */ /* 0x040fe200078e00ff */
[----:B------:R-:W-:Y:S01]  /*6a00*/  @!P1 LOP3.LUT R6, R8, 0xffff0000, RZ, 0xc0, !PT ;  /* 0xffff000008069812 */ /* 0x000fe200078ec0ff */
[C---:B------:R-:W-:Y:S01]  /*6a10*/  @!P1 FMUL.FTZ R44, R4.reuse, R41 ;  /* 0x00000029042c9220 */ /* 0x040fe20000410000 */
[----:B------:R-:W-:Y:S01]  /*6a20*/  @!P1 LOP3.LUT R8, R9, 0xffff0000, RZ, 0xc0, !PT ;  /* 0xffff000009089812 */ /* 0x000fe200078ec0ff */
[-C--:B------:R-:W-:Y:S01]  /*6a30*/  @!P1 FMUL.FTZ R4, R4, R5.reuse ;  /* 0x0000000504049220 */ /* 0x080fe20000410000 */
[----:B------:R-:W-:Y:S01]  /*6a40*/  @!P1 LOP3.LUT R43, R39, 0xffff0000, RZ, 0xc0, !PT ;  /* 0xffff0000272b9812 */ /* 0x000fe200078ec0ff */
[----:B------:R-:W-:Y:S01]  /*6a50*/  @!P1 FFMA.FTZ R89, R42, R5, -R44 ;  /* 0x000000052a599223 */ /* 0x000fe2000001082c */
[----:B------:R-:W-:Y:S01]  /*6a60*/  @!P1 LOP3.LUT R39, R40, 0xffff0000, RZ, 0xc0, !PT ;  /* 0xffff000028279812 */ /* 0x000fe200078ec0ff */
[C---:B------:R-:W-:Y:S01]  /*6a70*/  @!P1 FMUL.FTZ R5, R3.reuse, R6 ;  /* 0x0000000603059220 */ /* 0x040fe20000410000 */
[----:B------:R-:W-:Y:S01]  /*6a80*/  @!P1 LOP3.LUT R40, R56, 0xffff0000, RZ, 0xc0, !PT ;  /* 0xffff000038289812 */ /* 0x000fe200078ec0ff */
[----:B------:R-:W-:Y:S01]  /*6a90*/  @!P1 FMUL.FTZ R9, R3, R43 ;  /* 0x0000002b03099220 */ /* 0x000fe20000410000 */
[----:B------:R-:W-:Y:S01]  /*6aa0*/  @!P1 LOP3.LUT R44, R57, 0xffff0000, RZ, 0xc0, !PT ;  /* 0xffff0000392c9812 */ /* 0x000fe200078ec0ff */
[C---:B------:R-:W-:Y:S02]  /*6ab0*/  @!P1 FMUL.FTZ R45, R7.reuse, R39 ;  /* 0x00000027072d9220 */ /* 0x040fe40000410000 */
[-C--:B------:R-:W-:Y:S02]  /*6ac0*/  @!P1 FMUL.FTZ R3, R7, R8.reuse ;  /* 0x0000000807039220 */ /* 0x080fe40000410000 */
[----:B------:R-:W-:Y:S01]  /*6ad0*/  @!P1 FFMA.FTZ R87, R40, R8, -R45 ;  /* 0x0000000828579223 */ /* 0x000fe2000001082d */
[----:B------:R-:W-:Y:S01]  /*6ae0*/  @!P1 LOP3.LUT R8, R14, 0xffff0000, RZ, 0xc0, !PT ;  /* 0xffff00000e089812 */ /* 0x000fe200078ec0ff */
[C---:B------:R-:W-:Y:S01]  /*6af0*/  @!P1 IMAD.U32 R45, R47.reuse, 0x10000, RZ ;  /* 0x000100002f2d9824 */ /* 0x040fe200078e00ff */
[----:B------:R-:W-:Y:S01]  /*6b00*/  @!P1 LOP3.LUT R47, R47, 0xffff0000, RZ, 0xc0, !PT ;  /* 0xffff00002f2f9812 */ /* 0x000fe200078ec0ff */
[----:B------:R-:W-:Y:S01]  /*6b10*/  @!P1 FFMA.FTZ R88, R44, R6, -R9 ;  /* 0x000000062c589223 */ /* 0x000fe20000010809 */
[----:B------:R-:W-:Y:S01]  /*6b20*/  @!P1 LOP3.LUT R9, R10, 0xffff0000, RZ, 0xc0, !PT ;  /* 0xffff00000a099812 */ /* 0x000fe200078ec0ff */
[----:B------:R-:W-:Y:S02]  /*6b30*/  @!P1 IMAD.U32 R6, R14, 0x10000, RZ ;  /* 0x000100000e069824 */ /* 0x000fe400078e00ff */
[----:B------:R-:W-:Y:S02]  /*6b40*/  @!P1 IMAD.U32 R7, R10, 0x10000, RZ ;  /* 0x000100000a079824 */ /* 0x000fe400078e00ff */
[----:B------:R-:W-:Y:S02]  /*6b50*/  @!P1 FMUL.FTZ R10, R6, R45 ;  /* 0x0000002d060a9220 */ /* 0x000fe40000410000 */
[----:B------:R-:W-:Y:S02]  /*6b60*/  @!P1 FMUL.FTZ R49, R8, R47 ;  /* 0x0000002f08319220 */ /* 0x000fe40000410000 */
[----:B------:R-:W-:Y:S01]  /*6b70*/  @!P1 FFMA.FTZ R86, R46, R7, -R10 ;  /* 0x000000072e569223 */ /* 0x000fe2000001080a */
[----:B------:R-:W-:Y:S01]  /*6b80*/  @!P1 LOP3.LUT R10, R15, 0xffff0000, RZ, 0xc0, !PT ;  /* 0xffff00000f0a9812 */ /* 0x000fe200078ec0ff */
[----:B------:R-:W-:Y:S02]  /*6b90*/  @!P1 FFMA.FTZ R85, R48, R9, -R49 ;  /* 0x0000000930559223 */ /* 0x000fe40000010831 */
[C---:B------:R-:W-:Y:S01]  /*6ba0*/  @!P1 IMAD.U32 R49, R51.reuse, 0x10000, RZ ;  /* 0x0001000033319824 */ /* 0x040fe200078e00ff */
[----:B------:R-:W-:Y:S01]  /*6bb0*/  @!P1 LOP3.LUT R51, R51, 0xffff0000, RZ, 0xc0, !PT ;  /* 0xffff000033339812 */ /* 0x000fe200078ec0ff */
[----:B------:R-:W-:Y:S02]  /*6bc0*/  @!P1 FMUL.FTZ R6, R6, R7 ;  /* 0x0000000706069220 */ /* 0x000fe40000410000 */
[----:B------:R-:W-:Y:S02]  /*6bd0*/  @!P1 FMUL.FTZ R7, R8, R9 ;  /* 0x0000000908079220 */ /* 0x000fe40000410000 */
[----:B------:R-:W-:Y:S02]  /*6be0*/  @!P1 IMAD.U32 R8, R15, 0x10000, RZ ;  /* 0x000100000f089824 */ /* 0x000fe400078e00ff */
[C---:B------:R-:W-:Y:S01]  /*6bf0*/  @!P1 IMAD.U32 R9, R11.reuse, 0x10000, RZ ;  /* 0x000100000b099824 */ /* 0x040fe200078e00ff */
[----:B------:R-:W-:Y:S01]  /*6c00*/  @!P1 LOP3.LUT R11, R11, 0xffff0000, RZ, 0xc0, !PT ;  /* 0xffff00000b0b9812 */ /* 0x000fe200078ec0ff */
[----:B------:R-:W-:Y:S01]  /*6c10*/  @!P1 FFMA.FTZ R3, R39, R40, R3 ;  /* 0x0000002827039223 */ /* 0x000fe20000010003 */
[----:B------:R-:W-:Y:S01]  /*6c20*/  @!P1 F2FP.BF16.PACK_AB R39, R85, R86 ;  /* 0x000000565527923e */ /* 0x000fe200000010ff */
[----:B------:R-:W-:Y:S02]  /*6c30*/  @!P1 FMUL.FTZ R83, R8, R49 ;  /* 0x0000003108539220 */ /* 0x000fe40000410000 */
[----:B------:R-:W-:Y:S02]  /*6c40*/  @!P1 FMUL.FTZ R84, R10, R51 ;  /* 0x000000330a549220 */ /* 0x000fe40000410000 */
[----:B------:R-:W-:Y:S02]  /*6c50*/  @!P1 FFMA.FTZ R4, R41, R42, R4 ;  /* 0x0000002a29049223 */ /* 0x000fe40000010004 */
[----:B------:R-:W-:Y:S02]  /*6c60*/  @!P1 FFMA.FTZ R5, R43, R44, R5 ;  /* 0x0000002c2b059223 */ /* 0x000fe40000010005 */
[----:B------:R-:W-:Y:S02]  /*6c70*/  @!P1 FFMA.FTZ R83, R50, R9, -R83 ;  /* 0x0000000932539223 */ /* 0x000fe40000010853 */
[----:B------:R-:W-:Y:S01]  /*6c80*/  @!P1 FFMA.FTZ R84, R52, R11, -R84 ;  /* 0x0000000b34549223 */ /* 0x000fe20000010854 */
[----:B------:R-:W-:Y:S01]  /*6c90*/  @!P1 F2FP.BF16.PACK_AB R4, R5, R4 ;  /* 0x000000040504923e */ /* 0x000fe200000010ff */
[----:B------:R-:W-:Y:S02]  /*6ca0*/  @!P1 FMUL.FTZ R8, R8, R9 ;  /* 0x0000000908089220 */ /* 0x000fe40000410000 */
[----:B------:R-:W-:Y:S01]  /*6cb0*/  @!P1 FFMA.FTZ R6, R45, R46, R6 ;  /* 0x0000002e2d069223 */ /* 0x000fe20000010006 */
[----:B------:R-:W-:Y:S01]  /*6cc0*/  @!P1 F2FP.BF16.PACK_AB R40, R84, R83 ;  /* 0x000000535428923e */ /* 0x000fe200000010ff */
[----:B------:R-:W-:Y:S01]  /*6cd0*/  @!P1 FMUL.FTZ R9, R10, R11 ;  /* 0x0000000b0a099220 */ /* 0x000fe20000410000 */
[----:B------:R-:W-:Y:S01]  /*6ce0*/  @!P1 F2FP.BF16.PACK_AB R11, R88, R89 ;  /* 0x00000059580b923e */ /* 0x000fe200000010ff */
[----:B------:R-:W-:Y:S01]  /*6cf0*/  @!P1 FFMA.FTZ R7, R47, R48, R7 ;  /* 0x000000302f079223 */ /* 0x000fe20000010007 */
[----:B------:R-:W-:Y:S01]  /*6d00*/  @!P1 F2FP.BF16.PACK_AB R10, R87, R90 ;  /* 0x0000005a570a923e */ /* 0x000fe200000010ff */
[----:B------:R-:W-:Y:S01]  /*6d10*/  @!P1 FFMA.FTZ R8, R49, R50, R8 ;  /* 0x0000003231089223 */ /* 0x000fe20000010008 */
[----:B------:R-:W-:Y:S01]  /*6d20*/  @!P1 MOV R59, R40 ;  /* 0x00000028003b9202 */ /* 0x000fe20000000f00 */
[----:B------:R-:W-:Y:S01]  /*6d30*/  @!P1 FFMA.FTZ R9, R51, R52, R9 ;  /* 0x0000003433099223 */ /* 0x000fe20000010009 */
[----:B------:R-:W-:Y:S01]  /*6d40*/  @!P1 MOV R56, R10 ;  /* 0x0000000a00389202 */ /* 0x000fe20000000f00 */
[----:B------:R-:W-:Y:S01]  /*6d50*/  @!P1 IMAD.MOV.U32 R57, RZ, RZ, R11 ;  /* 0x000000ffff399224 */ /* 0x000fe200078e000b */
[----:B------:R-:W-:Y:S01]  /*6d60*/  @!P1 F2FP.BF16.PACK_AB R10, R3, R2 ;  /* 0x00000002030a923e */ /* 0x000fe200000010ff */
[----:B------:R-:W-:Y:S01]  /*6d70*/  @!P1 IMAD.MOV.U32 R58, RZ, RZ, R39 ;  /* 0x000000ffff3a9224 */ /* 0x000fe200078e0027 */
[----:B------:R-:W-:Y:S01]  /*6d80*/  @!P1 F2FP.BF16.PACK_AB R2, R9, R8 ;  /* 0x000000080902923e */ /* 0x000fe200000010ff */
[----:B------:R-:W-:Y:S01]  /*6d90*/  @!P1 IMAD.MOV.U32 R13, RZ, RZ, R4 ;  /* 0x000000ffff0d9224 */ /* 0x000fe200078e0004 */
[----:B------:R-:W-:Y:S01]  /*6da0*/  @!P1 F2FP.BF16.PACK_AB R3, R7, R6 ;  /* 0x000000060703923e */ /* 0x000fe200000010ff */
[----:B------:R-:W-:Y:S01]  /*6db0*/  @!P1 IMAD.MOV.U32 R12, RZ, RZ, R10 ;  /* 0x000000ffff0c9224 */ /* 0x000fe200078e000a */
[----:B------:R1:W-:Y:S01]  /*6dc0*/  STG.E.128 [R80.64], R56 ;  /* 0x0000003850007986 */ /* 0x0003e2000c101d06 */
[----:B------:R-:W-:Y:S01]  /*6dd0*/  @!P1 IMAD.MOV.U32 R15, RZ, RZ, R2 ;  /* 0x000000ffff0f9224 */ /* 0x000fe200078e0002 */
[----:B------:R-:W-:Y:S06]  /*6de0*/  @!P1 MOV R14, R3 ;  /* 0x00000003000e9202 */ /* 0x000fec0000000f00 */
[----:B------:R1:W-:Y:S02]  /*6df0*/  @!P0 STG.E.128 [R78.64], R12 ;  /* 0x0000000c4e008986 */ /* 0x0003e4000c101d06 */
.L_x_1170:
[----:B------:R-:W-:Y:S05]  /*6e00*/  BSYNC B0 ;  /* 0x0000000000007941 */ /* 0x000fea0003800000 */
.L_x_1169:
[----:B------:R-:W-:Y:S01]  /*6e10*/  ISETP.GE.OR P0, PT, R217, R75, P6 ;  /* 0x0000004bd900720c */ /* 0x000fe20003706670 */
[----:B------:R-:W-:Y:S01]  /*6e20*/  @!UPT UIADD3 URZ, URZ, URZ, URZ ;  /* 0x0000003f3f3ff290 */ /* 0x000fe2000fffe03f */
[----:B------:R-:W-:Y:S11]  /*6e30*/  BSSY B0, `(.L_x_1171) ;  /* 0x0000071000007945 */ /* 0x000ff60003800000 */
[----:B------:R-:W-:-:S05]  /*6e40*/  @P0 BRA `(.L_x_1172) ;  /* 0x000006f000000947 */ /* 0x000fca0003800000 */
[----:B------:R-:W-:Y:S01]  /*6e50*/  IADD3 R2, P0, R202, R76, RZ ;  /* 0x0000004cca027210 */ /* 0x000fe20007f1e0ff */
[----:B-1----:R-:W1:Y:S01]  /*6e60*/  LDS.128 R12, [R130+0x8100] ;  /* 0x00810000820c7984 */ /* 0x002e620000000c00 */
[--C-:B-----5:R-:W-:Y:S02]  /*6e70*/  @!P1 SHF.R.U64 R6, R60, 0x10, R61.reuse ;  /* 0x000000103c069819 */ /* 0x120fe4000000123d */
[----:B------:R-:W-:Y:S01]  /*6e80*/  @!P1 SHF.R.U32.HI R7, RZ, 0x10, R61 ;  /* 0x00000010ff079819 */ /* 0x000fe2000001163d */
[----:B------:R-:W-:Y:S01]  /*6e90*/  IMAD.X R3, R82, 0x1, R137, P0 ;  /* 0x0000000152037824 */ /* 0x000fe200000e0689 */
[-C--:B------:R-:W-:Y:S02]  /*6ea0*/  IADD3 R4, P2, P0, R92, R2.reuse, R110 ;  /* 0x000000025c047210 */ /* 0x080fe4000785e06e */
[----:B------:R-:W-:Y:S01]  /*6eb0*/  @!P1 SHF.R.U64 R9, R62, 0x10, R63 ;  /* 0x000000103e099819 */ /* 0x000fe2000000123f */
[----:B------:R-:W2:Y:S01]  /*6ec0*/  LDS.128 R48, [R133+0x8100] ;  /* 0x0081000085307984 */ /* 0x000ea20000000c00 */
[-C--:B------:R-:W-:Y:S02]  /*6ed0*/  IADD3.X R5, R94, R3.reuse, R112, P2, P0 ;  /* 0x000000035e057210 */ /* 0x080fe400017e0470 */
[----:B------:R-:W-:Y:S02]  /*6ee0*/  ISETP.GE.AND P0, PT, R91, c[0x0][0x1d4], PT ;  /* 0x000075005b007a0c */ /* 0x000fe40003f06270 */
[C---:B------:R-:W-:Y:S02]  /*6ef0*/  @!P1 PRMT R41, R54.reuse, 0x5432, R9 ;  /* 0x0000543236299816 */ /* 0x040fe40000000009 */
[----:B------:R-:W-:Y:S04]  /*6f00*/  @!P1 SHF.R.U32.HI R10, RZ, 0x10, R63 ;  /* 0x00000010ff0a9819 */ /* 0x000fe8000001163f */
[----:B------:R-:W-:Y:S04]  /*6f10*/  @!P1 PRMT R39, R54, 0x5410, R10 ;  /* 0x0000541036279816 */ /* 0x000fe8000000000a */
[C---:B------:R-:W-:Y:S01]  /*6f20*/  @!P1 LOP3.LUT R45, R39.reuse, 0xffff0000, RZ, 0xc0, !PT ;  /* 0xffff0000272d9812 */ /* 0x040fe200078ec0ff */
[----:B------:R-:W-:Y:S01]  /*6f30*/  @!P1 IMAD.U32 R43, R39, 0x10000, RZ ;  /* 0x00010000272b9824 */ /* 0x000fe200078e00ff */
[----:B------:R-:W-:Y:S04]  /*6f40*/  @!P0 IADD3 R2, P3, P2, R92, R2, R91 ;  /* 0x000000025c028210 */ /* 0x000fe80007a7e05b */
[----:B------:R-:W-:Y:S02]  /*6f50*/  @!P0 IADD3.X R3, R94, R3, R111, P3, P2 ;  /* 0x000000035e038210 */ /* 0x000fe40001fe446f */
[C---:B------:R-:W-:Y:S04]  /*6f60*/  LEA R58, P2, R4.reuse, c[0x0][0x1c8], 0x1 ;  /* 0x00007200043a7a11 */ /* 0x040fe800078408ff */
[----:B------:R-:W-:Y:S02]  /*6f70*/  LEA.HI.X R59, R4, c[0x0][0x1cc], R5, 0x1, P2 ;  /* 0x00007300043b7a11 */ /* 0x000fe400010f0c05 */
[----:B------:R-:W-:Y:S02]  /*6f80*/  @!P0 LEA R56, P2, R2, c[0x0][0x1c8], 0x1 ;  /* 0x0000720002388a11 */ /* 0x000fe400078408ff */
[----:B------:R-:W-:Y:S02]  /*6f90*/  @!P1 SHF.R.U64 R4, R18, 0x10, R19 ;  /* 0x0000001012049819 */ /* 0x000fe40000001213 */
[----:B------:R-:W-:Y:S02]  /*6fa0*/  @!P0 LEA.HI.X R57, R2, c[0x0][0x1cc], R3, 0x1, P2 ;  /* 0x0000730002398a11 */ /* 0x000fe400010f0c03 */
[----:B------:R-:W-:Y:S02]  /*6fb0*/  @!P1 SHF.R.U64 R2, R16, 0x10, R17 ;  /* 0x0000001010029819 */ /* 0x000fe40000001211 */
[----:B------:R-:W-:Y:S02]  /*6fc0*/  @!P1 PRMT R11, R25, 0x5432, R4 ;  /* 0x00005432190b9816 */ /* 0x000fe40000000004 */
[----:B------:R-:W-:Y:S01]  /*6fd0*/  @!P1 PRMT R8, R24, 0x5432, R2 ;  /* 0x0000543218089816 */ /* 0x000fe20000000002 */
[----:B-1----:R-:W-:Y:S01]  /*6fe0*/  @!P1 IMAD.U32 R2, R12, 0x10000, RZ ;  /* 0x000100000c029824 */ /* 0x002fe200078e00ff */
[----:B------:R-:W-:Y:S01]  /*6ff0*/  @!P1 SHF.L.U32 R4, R13, 0x10, RZ ;  /* 0x000000100d049819 */ /* 0x000fe200000006ff */
[----:B--2---:R-:W-:Y:S01]  /*7000*/  @!P1 IMAD.U32 R9, R48, 0x10000, RZ ;  /* 0x0001000030099824 */ /* 0x004fe200078e00ff */
[C---:B------:R-:W-:Y:S01]  /*7010*/  @!P1 LOP3.LUT R46, R51.reuse, 0xffff0000, RZ, 0xc0, !PT ;  /* 0xffff0000332e9812 */ /* 0x040fe200078ec0ff */
[----:B------:R-:W-:Y:S01]  /*7020*/  @!P1 IMAD.U32 R44, R51, 0x10000, RZ ;  /* 0x00010000332c9824 */ /* 0x000fe200078e00ff */
[----:B------:R-:W-:Y:S02]  /*7030*/  @!P1 LOP3.LUT R42, R50, 0xffff0000, RZ, 0xc0, !PT ;  /* 0xffff0000322a9812 */ /* 0x000fe400078ec0ff */
[----:B------:R-:W-:Y:S01]  /*7040*/  @!P1 SHF.R.U32.HI R5, RZ, 0x10, R19 ;  /* 0x00000010ff059819 */ /* 0x000fe20000011613 */
[----:B------:R-:W-:Y:S01]  /*7050*/  @!P1 IMAD.U32 R19, R49, 0x10000, RZ ;  /* 0x0001000031139824 */ /* 0x000fe200078e00ff */
[----:B------:R-:W-:Y:S02]  /*7060*/  @!P1 SHF.R.U32.HI R3, RZ, 0x10, R17 ;  /* 0x00000010ff039819 */ /* 0x000fe40000011611 */
[C---:B------:R-:W-:Y:S02]  /*7070*/  @!P1 PRMT R17, R53.reuse, 0x5410, R6 ;  /* 0x0000541035119816 */ /* 0x040fe40000000006 */
[----:B------:R-:W-:Y:S02]  /*7080*/  @!P1 PRMT R16, R53, 0x5432, R7 ;  /* 0x0000543235109816 */ /* 0x000fe40000000007 */
[----:B------:R-:W-:Y:S01]  /*7090*/  @!P1 PRMT R6, R24, 0x5410, R3 ;  /* 0x0000541018069816 */ /* 0x000fe20000000003 */
[----:B------:R-:W-:Y:S01]  /*70a0*/  @!P1 IMAD.U32 R7, R17, 0x10000, RZ ;  /* 0x0001000011079824 */ /* 0x000fe200078e00ff */
[----:B------:R-:W-:Y:S01]  /*70b0*/  @!P1 PRMT R10, R25, 0x5410, R5 ;  /* 0x00005410190a9816 */ /* 0x000fe20000000005 */
[C---:B------:R-:W-:Y:S01]  /*70c0*/  @!P1 IMAD.U32 R3, R8.reuse, 0x10000, RZ ;  /* 0x0001000008039824 */ /* 0x040fe200078e00ff */
[----:B------:R-:W-:Y:S01]  /*70d0*/  @!P1 LOP3.LUT R8, R8, 0xffff0000, RZ, 0xc0, !PT ;  /* 0xffff000008089812 */ /* 0x000fe200078ec0ff */
[----:B------:R-:W-:Y:S02]  /*70e0*/  @!P1 IMAD.U32 R18, R16, 0x10000, RZ ;  /* 0x0001000010129824 */ /* 0x000fe400078e00ff */
[----:B------:R-:W-:Y:S02]  /*70f0*/  @!P1 FMUL.FTZ R24, R2, R7 ;  /* 0x0000000702189220 */ /* 0x000fe40000410000 */
[C---:B------:R-:W-:Y:S01]  /*7100*/  @!P1 IMAD.U32 R5, R6.reuse, 0x10000, RZ ;  /* 0x0001000006059824 */ /* 0x040fe200078e00ff */
[----:B------:R-:W-:Y:S01]  /*7110*/  @!P1 LOP3.LUT R6, R6, 0xffff0000, RZ, 0xc0, !PT ;  /* 0xffff000006069812 */ /* 0x000fe200078ec0ff */
[-C--:B------:R-:W-:Y:S02]  /*7120*/  @!P1 FMUL.FTZ R2, R2, R3.reuse ;  /* 0x0000000302029220 */ /* 0x080fe40000410000 */
[----:B------:R-:W-:Y:S02]  /*7130*/  @!P1 FMUL.FTZ R25, R4, R18 ;  /* 0x0000001204199220 */ /* 0x000fe40000410000 */
[----:B------:R-:W-:Y:S01]  /*7140*/  @!P1 FFMA.FTZ R63, R9, R3, -R24 ;  /* 0x00000003093f9223 */ /* 0x000fe20000010818 */
[----:B------:R-:W-:Y:S01]  /*7150*/  @!P1 LOP3.LUT R3, R13, 0xffff0000, RZ, 0xc0, !PT ;  /* 0xffff00000d039812 */ /* 0x000fe200078ec0ff */
[----:B------:R-:W-:Y:S01]  /*7160*/  @!P1 FFMA.FTZ R62, R19, R5, -R25 ;  /* 0x00000005133e9223 */ /* 0x000fe20000010819 */
[----:B------:R-:W-:Y:S01]  /*7170*/  @!P1 LOP3.LUT R25, R49, 0xffff0000, RZ, 0xc0, !PT ;  /* 0xffff000031199812 */ /* 0x000fe200078ec0ff */
[----:B------:R-:W-:Y:S01]  /*7180*/  @!P1 FFMA.FTZ R2, R7, R9, R2 ;  /* 0x0000000907029223 */ /* 0x000fe20000010002 */
[----:B------:R-:W-:Y:S01]  /*7190*/  @!P1 LOP3.LUT R24, R16, 0xffff0000, RZ, 0xc0, !PT ;  /* 0xffff000010189812 */ /* 0x000fe200078ec0ff */
[----:B------:R-:W-:Y:S01]  /*71a0*/  @!P1 FMUL.FTZ R4, R4, R5 ;  /* 0x0000000504049220 */ /* 0x000fe20000410000 */
[----:B------:R-:W-:Y:S01]  /*71b0*/  @!P1 LOP3.LUT R7, R12, 0xffff0000, RZ, 0xc0, !PT ;  /* 0xffff00000c079812 */ /* 0x000fe200078ec0ff */
[----:B------:R-:W-:Y:S01]  /*71c0*/  @!P1 FMUL.FTZ R5, R3, R6 ;  /* 0x0000000603059220 */ /* 0x000fe20000410000 */
[----:B------:R-:W-:Y:S01]  /*71d0*/  @!P1 LOP3.LUT R16, R17, 0xffff0000, RZ, 0xc0, !PT ;  /* 0xffff000011109812 */ /* 0x000fe200078ec0ff */
[----:B------:R-:W-:Y:S01]  /*71e0*/  @!P1 FMUL.FTZ R9, R3, R24 ;  /* 0x0000001803099220 */ /* 0x000fe20000410000 */
[----:B------:R-:W-:Y:S01]  /*71f0*/  @!P1 LOP3.LUT R17, R48, 0xffff0000, RZ, 0xc0, !PT ;  /* 0xffff000030119812 */ /* 0x000fe200078ec0ff */
[----:B------:R-:W-:Y:S02]  /*7200*/  @!P1 FMUL.FTZ R3, R7, R8 ;  /* 0x0000000807039220 */ /* 0x000fe40000410000 */
[----:B------:R-:W-:Y:S01]  /*7210*/  @!P1 FFMA.FTZ R61, R25, R6, -R9 ;  /* 0x00000006193d9223 */ /* 0x000fe20000010809 */
[----:B------:R-:W-:Y:S01]  /*7220*/  @!P1 SHF.L.U32 R6, R15, 0x10, RZ ;  /* 0x000000100f069819 */ /* 0x000fe200000006ff */
[----:B------:R-:W-:Y:S01]  /*7230*/  @!P1 FMUL.FTZ R40, R7, R16 ;  /* 0x0000001007289220 */ /* 0x000fe20000410000 */
[----:B------:R-:W-:Y:S01]  /*7240*/  @!P1 LOP3.LUT R9, R15, 0xffff0000, RZ, 0xc0, !PT ;  /* 0xffff00000f099812 */ /* 0x000fe200078ec0ff */
[C---:B------:R-:W-:Y:S01]  /*7250*/  @!P1 IMAD.U32 R7, R10.reuse, 0x10000, RZ ;  /* 0x000100000a079824 */ /* 0x040fe200078e00ff */
[----:B------:R-:W-:Y:S01]  /*7260*/  @!P1 LOP3.LUT R10, R10, 0xffff0000, RZ, 0xc0, !PT ;  /* 0xffff00000a0a9812 */ /* 0x000fe200078ec0ff */
[----:B------:R-:W-:Y:S02]  /*7270*/  @!P1 FFMA.FTZ R60, R17, R8, -R40 ;  /* 0x00000008113c9223 */ /* 0x000fe40000010828 */
[C---:B------:R-:W-:Y:S02]  /*7280*/  @!P1 FMUL.FTZ R39, R6.reuse, R43 ;  /* 0x0000002b06279220 */ /* 0x040fe40000410000 */
[C---:B------:R-:W-:Y:S02]  /*7290*/  @!P1 FMUL.FTZ R40, R9.reuse, R45 ;  /* 0x0000002d09289220 */ /* 0x040fe40000410000 */
[-C--:B------:R-:W-:Y:S01]  /*72a0*/  @!P1 FMUL.FTZ R8, R6, R7.reuse ;  /* 0x0000000706089220 */ /* 0x080fe20000410000 */
[----:B------:R-:W-:Y:S01]  /*72b0*/  @!P1 SHF.L.U32 R6, R14, 0x10, RZ ;  /* 0x000000100e069819 */ /* 0x000fe200000006ff */
[----:B------:R-:W-:Y:S02]  /*72c0*/  @!P1 FFMA.FTZ R54, R44, R7, -R39 ;  /* 0x000000072c369223 */ /* 0x000fe40000010827 */
[-C--:B------:R-:W-:Y:S02]  /*72d0*/  @!P1 FMUL.FTZ R9, R9, R10.reuse ;  /* 0x0000000a09099220 */ /* 0x080fe40000410000 */
[----:B------:R-:W-:Y:S01]  /*72e0*/  @!P1 FFMA.FTZ R53, R46, R10, -R40 ;  /* 0x0000000a2e359223 */ /* 0x000fe20000010828 */
[----:B------:R-:W-:Y:S01]  /*72f0*/  @!P1 LOP3.LUT R10, R14, 0xffff0000, RZ, 0xc0, !PT ;  /* 0xffff00000e0a9812 */ /* 0x000fe200078ec0ff */
[C---:B------:R-:W-:Y:S01]  /*7300*/  @!P1 IMAD.U32 R39, R41.reuse, 0x10000, RZ ;  /* 0x0001000029279824 */ /* 0x040fe200078e00ff */
[----:B------:R-:W-:Y:S01]  /*7310*/  @!P1 LOP3.LUT R41, R41, 0xffff0000, RZ, 0xc0, !PT ;  /* 0xffff000029299812 */ /* 0x000fe200078ec0ff */
[C---:B------:R-:W-:Y:S01]  /*7320*/  @!P1 IMAD.U32 R7, R11.reuse, 0x10000, RZ ;  /* 0x000100000b079824 */ /* 0x040fe200078e00ff */
[----:B------:R-:W-:Y:S01]  /*7330*/  @!P1 LOP3.LUT R11, R11, 0xffff0000, RZ, 0xc0, !PT ;  /* 0xffff00000b0b9812 */ /* 0x000fe200078ec0ff */
[----:B------:R-:W-:Y:S02]  /*7340*/  @!P1 IMAD.U32 R40, R50, 0x10000, RZ ;  /* 0x0001000032289824 */ /* 0x000fe400078e00ff */
[----:B------:R-:W-:Y:S02]  /*7350*/  @!P1 FMUL.FTZ R47, R6, R39 ;  /* 0x00000027062f9220 */ /* 0x000fe40000410000 */
[----:B------:R-:W-:Y:S02]  /*7360*/  @!P1 FMUL.FTZ R52, R10, R41 ;  /* 0x000000290a349220 */ /* 0x000fe40000410000 */
[----:B------:R-:W-:Y:S01]  /*7370*/  @!P1 FFMA.FTZ R3, R16, R17, R3 ;  /* 0x0000001110039223 */ /* 0x000fe20000010003 */
[----:B------:R-:W-:Y:S01]  /*7380*/  @!P1 F2FP.BF16.PACK_AB R17, R53, R54 ;  /* 0x000000363511923e */ /* 0x000fe200000010ff */
[----:B------:R-:W-:Y:S02]  /*7390*/  @!P1 FMUL.FTZ R6, R6, R7 ;  /* 0x0000000706069220 */ /* 0x000fe40000410000 */
[----:B------:R-:W-:Y:S02]  /*73a0*/  @!P1 FFMA.FTZ R4, R18, R19, R4 ;  /* 0x0000001312049223 */ /* 0x000fe40000010004 */
[----:B------:R-:W-:Y:S02]  /*73b0*/  @!P1 FFMA.FTZ R47, R40, R7, -R47 ;  /* 0x00000007282f9223 */ /* 0x000fe4000001082f */
[----:B------:R-:W-:Y:S01]  /*73c0*/  @!P1 FMUL.FTZ R7, R10, R11 ;  /* 0x0000000b0a079220 */ /* 0x000fe20000410000 */
[----:B------:R-:W-:Y:S01]  /*73d0*/  @!P1 F2FP.BF16.PACK_AB R10, R60, R63 ;  /* 0x0000003f3c0a923e */ /* 0x000fe200000010ff */
[----:B------:R-:W-:Y:S01]  /*73e0*/  @!P1 FFMA.FTZ R52, R42, R11, -R52 ;  /* 0x0000000b2a349223 */ /* 0x000fe20000010834 */
[----:B------:R-:W-:Y:S01]  /*73f0*/  @!P1 F2FP.BF16.PACK_AB R11, R61, R62 ;  /* 0x0000003e3d0b923e */ /* 0x000fe200000010ff */
[----:B------:R-:W-:Y:S02]  /*7400*/  @!P1 FFMA.FTZ R5, R24, R25, R5 ;  /* 0x0000001918059223 */ /* 0x000fe40000010005 */
[----:B------:R-:W-:Y:S01]  /*7410*/  @!P1 FFMA.FTZ R6, R39, R40, R6 ;  /* 0x0000002827069223 */ /* 0x000fe20000010006 */
[----:B------:R-:W-:Y:S01]  /*7420*/  @!P1 MOV R49, R11 ;  /* 0x0000000b00319202 */ /* 0x000fe20000000f00 */
[----:B------:R-:W-:Y:S01]  /*7430*/  @!P1 FFMA.FTZ R7, R41, R42, R7 ;  /* 0x0000002a29079223 */ /* 0x000fe20000010007 */
[----:B------:R-:W-:Y:S01]  /*7440*/  @!P1 F2FP.BF16.PACK_AB R16, R52, R47 ;  /* 0x0000002f3410923e */ /* 0x000fe200000010ff */
[----:B------:R-:W-:Y:S01]  /*7450*/  @!P1 FFMA.FTZ R8, R43, R44, R8 ;  /* 0x0000002c2b089223 */ /* 0x000fe20000010008 */
[----:B------:R-:W-:Y:S01]  /*7460*/  @!P1 F2FP.BF16.PACK_AB R4, R5, R4 ;  /* 0x000000040504923e */ /* 0x000fe200000010ff */
[----:B------:R-:W-:Y:S02]  /*7470*/  @!P1 FFMA.FTZ R9, R45, R46, R9 ;  /* 0x0000002e2d099223 */ /* 0x000fe40000010009 */
[----:B------:R-:W-:Y:S01]  /*7480*/  @!P1 IMAD.MOV.U32 R48, RZ, RZ, R10 ;  /* 0x000000ffff309224 */ /* 0x000fe200078e000a */
[----:B------:R-:W-:Y:S01]  /*7490*/  @!P1 F2FP.BF16.PACK_AB R10, R3, R2 ;  /* 0x00000002030a923e */ /* 0x000fe200000010ff */
[----:B------:R-:W-:Y:S01]  /*74a0*/  @!P1 IMAD.MOV.U32 R50, RZ, RZ, R16 ;  /* 0x000000ffff329224 */ /* 0x000fe200078e0010 */
[----:B------:R-:W-:Y:S01]  /*74b0*/  @!P1 F2FP.BF16.PACK_AB R3, R7, R6 ;  /* 0x000000060703923e */ /* 0x000fe200000010ff */
        /* <DEDUP_REMOVED lines=8> */
.L_x_1172:
[----:B------:R-:W-:Y:S05]  /*7540*/  BSYNC B0 ;  /* 0x0000000000007941 */ /* 0x000fea0003800000 */
.L_x_1171:
        /* <DEDUP_REMOVED lines=10> */
[----:B------:R-:W-:Y:S01]  /*75f0*/  @!P1 PRMT R17, R55, 0x5410, R6 ;  /* 0x0000541037119816 */ /* 0x000fe20000000006 */
[----:B------:R-:W2:Y:S01]  /*7600*/  LDS.128 R44, [R132+0x8100] ;  /* 0x00810000842c7984 */ /* 0x000ea20000000c00 */
[-C--:B------:R-:W-:Y:S02]  /*7610*/  IADD3.X R5, R94, R3.reuse, R112, P2, P0 ;  /* 0x000000035e057210 */ /* 0x080fe400017e0470 */
[----:B------:R-:W-:Y:S02]  /*7620*/  ISETP.GE.AND P0, PT, R91, c[0x0][0x1d4], PT ;  /* 0x000075005b007a0c */ /* 0x000fe40003f06270 */
[--C-:B------:R-:W-:Y:S02]  /*7630*/  @!P1 SHF.R.U32.HI R9, RZ, 0x10, R67.reuse ;  /* 0x00000010ff099819 */ /* 0x100fe40000011643 */
[----:B------:R-:W-:Y:S02]  /*7640*/  @!P1 SHF.R.U64 R11, R66, 0x10, R67 ;  /* 0x00000010420b9819 */ /* 0x000fe40000001243 */
[----:B------:R-:W-:Y:S01]  /*7650*/  @!P1 PRMT R16, R55, 0x5432, R7 ;  /* 0x0000543237109816 */ /* 0x000fe20000000007 */
[----:B------:R-:W-:Y:S01]  /*7660*/  @!P1 IMAD.U32 R7, R17, 0x10000, RZ ;  /* 0x0001000011079824 */ /* 0x000fe200078e00ff */
[----:B------:R-:W-:Y:S03]  /*7670*/  @!P1 PRMT R24, R72, 0x5432, R11 ;  /* 0x0000543248189816 */ /* 0x000fe6000000000b */
[----:B------:R-:W-:Y:S02]  /*7680*/  @!P1 IMAD.U32 R18, R16, 0x10000, RZ ;  /* 0x0001000010129824 */ /* 0x000fe400078e00ff */
        /* <DEDUP_REMOVED lines=13> */
[----:B------:R-:W-:Y:S01]  /*7760*/  @!P1 LOP3.LUT R40, R47, 0xffff0000, RZ, 0xc0, !PT ;  /* 0xffff00002f289812 */ /* 0x000fe200078ec0ff */
[----:B------:R-:W-:Y:S01]  /*7770*/  @!P1 FMUL.FTZ R20, R2, R7 ;  /* 0x0000000702149220 */ /* 0x000fe20000410000 */
[----:B------:R-:W-:Y:S02]  /*7780*/  @!P1 LOP3.LUT R25, R46, 0xffff0000, RZ, 0xc0, !PT ;  /* 0xffff00002e199812 */ /* 0x000fe400078ec0ff */
[----:B------:R-:W-:Y:S01]  /*7790*/  @!P1 PRMT R22, R72, 0x5410, R9 ;  /* 0x0000541048169816 */ /* 0x000fe20000000009 */
[----:B------:R-:W-:Y:S01]  /*77a0*/  @!P1 IMAD.U32 R9, R44, 0x10000, RZ ;  /* 0x000100002c099824 */ /* 0x000fe200078e00ff */
[----:B------:R-:W-:Y:S01]  /*77b0*/  @!P1 SHF.R.U32.HI R3, RZ, 0x10, R21 ;  /* 0x00000010ff039819 */ /* 0x000fe20000011615 */
[----:B------:R-:W-:Y:S01]  /*77c0*/  @!P1 FMUL.FTZ R21, R4, R18 ;  /* 0x0000001204159220 */ /* 0x000fe20000410000 */
[----:B------:R-:W-:Y:S02]  /*77d0*/  @!P1 SHF.R.U32.HI R5, RZ, 0x10, R23 ;  /* 0x00000010ff059819 */ /* 0x000fe40000011617 */
[----:B------:R-:W-:Y:S01]  /*77e0*/  @!P1 PRMT R6, R34, 0x5410, R3 ;  /* 0x0000541022069816 */ /* 0x000fe20000000003 */
[----:B------:R-:W-:Y:S01]  /*77f0*/  @!P1 IMAD.U32 R3, R8, 0x10000, RZ ;  /* 0x0001000008039824 */ /* 0x000fe200078e00ff */
[----:B------:R-:W-:Y:S01]  /*7800*/  @!P1 PRMT R10, R35, 0x5410, R5 ;  /* 0x00005410230a9816 */ /* 0x000fe20000000005 */
[----:B------:R-:W-:Y:S01]  /*7810*/  @!P1 IMAD.U32 R34, R22, 0x10000, RZ ;  /* 0x0001000016229824 */ /* 0x000fe200078e00ff */
[----:B------:R-:W-:Y:S01]  /*7820*/  @!P1 LOP3.LUT R8, R8, 0xffff0000, RZ, 0xc0, !PT ;  /* 0xffff000008089812 */ /* 0x000fe200078ec0ff */
[C---:B------:R-:W-:Y:S01]  /*7830*/  @!P1 IMAD.U32 R5, R6.reuse, 0x10000, RZ ;  /* 0x0001000006059824 */ /* 0x040fe200078e00ff */
[----:B------:R-:W-:Y:S01]  /*7840*/  @!P1 LOP3.LUT R6, R6, 0xffff0000, RZ, 0xc0, !PT ;  /* 0xffff000006069812 */ /* 0x000fe200078ec0ff */
[-C--:B------:R-:W-:Y:S01]  /*7850*/  @!P1 FMUL.FTZ R2, R2, R3.reuse ;  /* 0x0000000302029220 */ /* 0x080fe20000410000 */
[----:B------:R-:W-:Y:S01]  /*7860*/  @!P1 LOP3.LUT R39, R22, 0xffff0000, RZ, 0xc0, !PT ;  /* 0xffff000016279812 */ /* 0x000fe200078ec0ff */
        /* <DEDUP_REMOVED lines=10> */
[----:B------:R-:W-:Y:S01]  /*7910*/  @!P1 IMAD.U32 R35, R47, 0x10000, RZ ;  /* 0x000100002f239824 */ /* 0x000fe200078e00ff */
[----:B------:R-:W-:Y:S01]  /*7920*/  @!P1 LOP3.LUT R17, R44, 0xffff0000, RZ, 0xc0, !PT ;  /* 0xffff00002c119812 */ /* 0x000fe200078ec0ff */
[----:B------:R-:W-:Y:S02]  /*7930*/  @!P1 FMUL.FTZ R9, R3, R20 ;  /* 0x0000001403099220 */ /* 0x000fe40000410000 */
[----:B------:R-:W-:Y:S02]  /*7940*/  @!P1 FMUL.FTZ R23, R7, R16 ;  /* 0x0000001007179220 */ /* 0x000fe40000410000 */
[----:B------:R-:W-:Y:S01]  /*7950*/  @!P1 FFMA.FTZ R54, R21, R6, -R9 ;  /* 0x0000000615369223 */ /* 0x000fe20000010809 */
[----:B------:R-:W-:Y:S01]  /*7960*/  @!P1 SHF.L.U32 R6, R15, 0x10, RZ ;  /* 0x000000100f069819 */ /* 0x000fe200000006ff */
[-C--:B------:R-:W-:Y:S01]  /*7970*/  @!P1 FMUL.FTZ R3, R7, R8.reuse ;  /* 0x0000000807039220 */ /* 0x080fe20000410000 */
[----:B------:R-:W-:Y:S01]  /*7980*/  @!P1 LOP3.LUT R9, R15, 0xffff0000, RZ, 0xc0, !PT ;  /* 0xffff00000f099812 */ /* 0x000fe200078ec0ff */
[C---:B------:R-:W-:Y:S01]  /*7990*/  @!P1 IMAD.U32 R7, R10.reuse, 0x10000, RZ ;  /* 0x000100000a079824 */ /* 0x040fe200078e00ff */
[----:B------:R-:W-:Y:S01]  /*79a0*/  @!P1 LOP3.LUT R10, R10, 0xffff0000, RZ, 0xc0, !PT ;  /* 0xffff00000a0a9812 */ /* 0x000fe200078ec0ff */
[----:B------:R-:W-:Y:S02]  /*79b0*/  @!P1 FFMA.FTZ R49, R17, R8, -R23 ;  /* 0x0000000811319223 */ /* 0x000fe40000010817 */
[C---:B------:R-:W-:Y:S02]  /*79c0*/  @!P1 FMUL.FTZ R22, R6.reuse, R34 ;  /* 0x0000002206169220 */ /* 0x040fe40000410000 */
[----:B------:R-:W-:Y:S02]  /*79d0*/  @!P1 FMUL.FTZ R23, R9, R39 ;  /* 0x0000002709179220 */ /* 0x000fe40000410000 */
        /* <DEDUP_REMOVED lines=18> */
[-C--:B------:R-:W-:Y:S01]  /*7b00*/  @!P1 FMUL.FTZ R7, R10, R11.reuse ;  /* 0x0000000b0a079220 */ /* 0x080fe20000410000 */
        /* <DEDUP_REMOVED lines=23> */
.L_x_1174:
[----:B------:R-:W-:Y:S05]  /*7c80*/  BSYNC B0 ;  /* 0x0000000000007941 */ /* 0x000fea0003800000 */
.L_x_1173:
[----:B-1----:R-:W-:Y:S05]  /*7c90*/  IADD3 R53, P0, R192, R76, RZ ;  /* 0x0000004cc0357210 */ /* 0x002fea0007f1e0ff */
[----:B------:R-:W-:Y:S01]  /*7ca0*/  IMAD.X R54, R82, 0x1, R135, P0 ;  /* 0x0000000152367824 */ /* 0x000fe200000e0687 */
[----:B------:R-:W-:Y:S11]  /*7cb0*/  ISETP.GE.OR P0, PT, R211, R75, P6 ;  /* 0x0000004bd300720c */ /* 0x000ff60003706670 */
[----:B------:R-:W-:Y:S02]  /*7cc0*/  @!UPT UIADD3 URZ, URZ, URZ, URZ ;  /* 0x0000003f3f3ff290 */ /* 0x000fe4000fffe03f */
[----:B------:R-:W-:-:S05]  /*7cd0*/  @P0 BRA `(.L_x_1166) ;  /* 0x000009b000000947 */ /* 0x000fca0003800000 */
[----:B------:R-:W-:Y:S01]  /*7ce0*/  IADD3 R2, P2, P0, R92, R53, R110 ;  /* 0x000000355c027210 */ /* 0x000fe2000785e06e */
[----:B------:R-:W1:Y:S01]  /*7cf0*/  LDS.128 R12, [R127+0x8100] ;  /* 0x008100007f0c7984 */ /* 0x000e620000000c00 */
[----:B-----5:R-:W-:Y:S02]  /*7d00*/  @!P1 SHF.R.U32.HI R7, RZ, 0x10, R69 ;  /* 0x00000010ff079819 */ /* 0x020fe40000011645 */
[----:B------:R-:W-:Y:S02]  /*7d10*/  IADD3.X R3, R94, R54, R112, P2, P0 ;  /* 0x000000365e037210 */ /* 0x000fe400017e0470 */
[----:B------:R-:W-:Y:S02]  /*7d20*/  LEA R48, P0, R2, c[0x0][0x1c8], 0x1 ;  /* 0x0000720002307a11 */ /* 0x000fe400078008ff */
[----:B------:R-:W-:Y:S01]  /*7d30*/  @!P1 SHF.R.U64 R4, R30, 0x10, R31 ;  /* 0x000000101e049819 */ /* 0x000fe2000000121f */
[----:B------:R-:W2:Y:S01]  /*7d40*/  LDS.128 R40, [R131+0x8100] ;  /* 0x0081000083287984 */ /* 0x000ea20000000c00 */
[----:B------:R-:W-:Y:S02]  /*7d50*/  LEA.HI.X R49, R2, c[0x0][0x1cc], R3, 0x1, P0 ;  /* 0x0000730002317a11 */ /* 0x000fe400000f0c03 */
[--C-:B------:R-:W-:Y:S02]  /*7d60*/  @!P1 SHF.R.U64 R3, R28, 0x10, R29.reuse ;  /* 0x000000101c039819 */ /* 0x100fe4000000121d */
[----:B------:R-:W-:Y:S02]  /*7d70*/  @!P1 SHF.R.U32.HI R2, RZ, 0x10, R29 ;  /* 0x00000010ff029819 */ /* 0x000fe4000001161d */
[C---:B------:R-:W-:Y:S02]  /*7d80*/  @!P1 PRMT R8, R36.reuse, 0x5432, R3 ;  /* 0x0000543224089816 */ /* 0x040fe40000000003 */
[----:B------:R-:W-:Y:S02]  /*7d90*/  @!P1 PRMT R5, R36, 0x5410, R2 ;  /* 0x0000541024059816 */ /* 0x000fe40000000002 */
[----:B------:R-:W-:Y:S02]  /*7da0*/  @!P1 SHF.R.U64 R9, R70, 0x10, R71 ;  /* 0x0000001046099819 */ /* 0x000fe40000001247 */
[----:B------:R-:W-:Y:S01]  /*7db0*/  @!P1 SHF.R.U32.HI R6, RZ, 0x10, R31 ;  /* 0x00000010ff069819 */ /* 0x000fe2000001161f */
[----:B------:R-:W-:Y:S01]  /*7dc0*/  @!P1 IMAD.U32 R3, R5, 0x10000, RZ ;  /* 0x0001000005039824 */ /* 0x000fe200078e00ff */
[----:B------:R-:W-:Y:S02]  /*7dd0*/  @!P1 PRMT R39, R74, 0x5410, R9 ;  /* 0x000054104a279816 */ /* 0x000fe40000000009 */
[----:B------:R-:W-:Y:S02]  /*7de0*/  @!P1 PRMT R9, R37, 0x5410, R4 ;  /* 0x0000541025099816 */ /* 0x000fe40000000004 */
[----:B------:R-:W-:Y:S01]  /*7df0*/  @!P1 PRMT R7, R73, 0x5410, R7 ;  /* 0x0000541049079816 */ /* 0x000fe20000000007 */
[----:B------:R-:W-:Y:S01]  /*7e00*/  @!P1 IMAD.U32 R25, R39, 0x10000, RZ ;  /* 0x0001000027199824 */ /* 0x000fe200078e00ff */
[----:B------:R-:W-:Y:S02]  /*7e10*/  @!P1 SHF.R.U64 R10, R68, 0x10, R69 ;  /* 0x00000010440a9819 */ /* 0x000fe40000001245 */
[C---:B------:R-:W-:Y:S01]  /*7e20*/  @!P1 LOP3.LUT R23, R7.reuse, 0xffff0000, RZ, 0xc0, !PT ;  /* 0xffff000007179812 */ /* 0x040fe200078ec0ff */
[----:B------:R-:W-:Y:S01]  /*7e30*/  @!P1 IMAD.U32 R21, R7, 0x10000, RZ ;  /* 0x0001000007159824 */ /* 0x000fe200078e00ff */
[----:B------:R-:W-:Y:S02]  /*7e40*/  @!P1 PRMT R10, R73, 0x5432, R10 ;  /* 0x00005432490a9816 */ /* 0x000fe4000000000a */
[----:B------:R-:W-:Y:S02]  /*7e50*/  @!P1 SHF.R.U32.HI R11, RZ, 0x10, R71 ;  /* 0x00000010ff0b9819 */ /* 0x000fe40000011647 */
[----:B------:R-:W-:Y:S01]  /*7e60*/  ISETP.GE.AND P0, PT, R91, c[0x0][0x1d4], PT ;  /* 0x000075005b007a0c */ /* 0x000fe20003f06270 */
[----:B------:R-:W-:Y:S01]  /*7e70*/  @!P1 IMAD.U32 R17, R10, 0x10000, RZ ;  /* 0x000100000a119824 */ /* 0x000fe200078e00ff */
[----:B------:R-:W-:Y:S01]  /*7e80*/  @!P1 PRMT R29, R74, 0x5432, R11 ;  /* 0x000054324a1d9816 */ /* 0x000fe2000000000b */
[----:B-1----:R-:W-:Y:S01]  /*7e90*/  @!P1 IMAD.U32 R2, R13, 0x10000, RZ ;  /* 0x000100000d029824 */ /* 0x002fe200078e00ff */
[----:B------:R-:W-:Y:S01]  /*7ea0*/  @!P1 PRMT R11, R37, 0x5432, R6 ;  /* 0x00005432250b9816 */ /* 0x000fe20000000006 */
[----:B------:R-:W-:Y:S01]  /*7eb0*/  @!P1 IMAD.U32 R7, R12, 0x10000, RZ ;  /* 0x000100000c079824 */ /* 0x000fe200078e00ff */
[----:B------:R-:W-:Y:S01]  /*7ec0*/  @!P1 LOP3.LUT R35, R29, 0xffff0000, RZ, 0xc0, !PT ;  /* 0xffff00001d239812 */ /* 0x000fe200078ec0ff */
[C---:B------:R-:W-:Y:S02]  /*7ed0*/  @!P1 FMUL.FTZ R16, R2.reuse, R21 ;  /* 0x0000001502109220 */ /* 0x040fe40000410000 */
[----:B------:R-:W-:Y:S01]  /*7ee0*/  @!P1 FMUL.FTZ R4, R2, R3 ;  /* 0x0000000302049220 */ /* 0x000fe20000410000 */
[----:B------:R-:W-:Y:S01]  /*7ef0*/  @!P1 LOP3.LUT R2, R13, 0xffff0000, RZ, 0xc0, !PT ;  /* 0xffff00000d029812 */ /* 0x000fe200078ec0ff */
[----:B------:R-:W-:Y:S01]  /*7f00*/  @!P1 IMAD.U32 R6, R8, 0x10000, RZ ;  /* 0x0001000008069824 */ /* 0x000fe200078e00ff */
[----:B--2---:R-:W-:Y:S01]  /*7f10*/  @!P1 SHF.L.U32 R22, R41, 0x10, RZ ;  /* 0x0000001029169819 */ /* 0x004fe200000006ff */
[----:B------:R-:W-:Y:S01]  /*7f20*/  @!P1 FMUL.FTZ R19, R7, R17 ;  /* 0x0000001107139220 */ /* 0x000fe20000410000 */
[----:B------:R-:W-:Y:S01]  /*7f30*/  @!P1 LOP3.LUT R24, R41, 0xffff0000, RZ, 0xc0, !PT ;  /* 0xffff000029189812 */ /* 0x000fe200078ec0ff */
[----:B------:R-:W-:Y:S01]  /*7f40*/  @!P1 IMAD.U32 R28, R42, 0x10000, RZ ;  /* 0x000100002a1c9824 */ /* 0x000fe200078e00ff */
[----:B------:R-:W-:Y:S01]  /*7f50*/  @!P1 SHF.L.U32 R18, R40, 0x10, RZ ;  /* 0x0000001028129819 */ /* 0x000fe200000006ff */
[----:B------:R-:W-:Y:S01]  /*7f60*/  @!P1 FFMA.FTZ R52, R22, R3, -R16 ;  /* 0x0000000316349223 */ /* 0x000fe20000010810 */
[----:B------:R-:W-:Y:S01]  /*7f70*/  @!P1 LOP3.LUT R20, R40, 0xffff0000, RZ, 0xc0, !PT ;  /* 0xffff000028149812 */ /* 0x000fe200078ec0ff */
[----:B------:R-:W-:Y:S01]  /*7f80*/  @!P1 FMUL.FTZ R16, R2, R23 ;  /* 0x0000001702109220 */ /* 0x000fe20000410000 */
[----:B------:R-:W-:Y:S01]  /*7f90*/  @!P1 LOP3.LUT R30, R42, 0xffff0000, RZ, 0xc0, !PT ;  /* 0xffff00002a1e9812 */ /* 0x000fe200078ec0ff */
[-C--:B------:R-:W-:Y:S01]  /*7fa0*/  @!P1 FFMA.FTZ R50, R18, R6.reuse, -R19 ;  /* 0x0000000612329223 */ /* 0x080fe20000010813 */
[----:B------:R-:W-:Y:S01]  /*7fb0*/  @!P1 LOP3.LUT R36, R43, 0xffff0000, RZ, 0xc0, !PT ;  /* 0xffff00002b249812 */ /* 0x000fe200078ec0ff */
[----:B------:R-:W-:Y:S01]  /*7fc0*/  @!P1 IMAD.U32 R31, R29, 0x10000, RZ ;  /* 0x000100001d1f9824 */ /* 0x000fe200078e00ff */
[----:B------:R-:W-:Y:S01]  /*7fd0*/  @!P1 LOP3.LUT R3, R5, 0xffff0000, RZ, 0xc0, !PT ;  /* 0xffff000005039812 */ /* 0x000fe200078ec0ff */
[----:B------:R-:W-:Y:S01]  /*7fe0*/  @!P1 IMAD.U32 R34, R43, 0x10000, RZ ;  /* 0x000100002b229824 */ /* 0x000fe200078e00ff */
[----:B------:R-:W-:Y:S02]  /*7ff0*/  @!P1 LOP3.LUT R29, R39, 0xffff0000, RZ, 0xc0, !PT ;  /* 0xffff0000271d9812 */ /* 0x000fe400078ec0ff */
[----:B------:R-:W-:Y:S01]  /*8000*/  @!P1 LOP3.LUT R19, R10, 0xffff0000, RZ, 0xc0, !PT ;  /* 0xffff00000a139812 */ /* 0x000fe200078ec0ff */
[-C--:B------:R-:W-:Y:S02]  /*8010*/  @!P1 FMUL.FTZ R5, R2, R3.reuse ;  /* 0x0000000302059220 */ /* 0x080fe40000410000 */
[----:B------:R-:W-:Y:S01]  /*8020*/  @!P1 FFMA.FTZ R51, R24, R3, -R16 ;  /* 0x0000000318339223 */ /* 0x000fe20000010810 */
[----:B------:R-:W-:Y:S01]  /*8030*/  @!P1 LOP3.LUT R3, R12, 0xffff0000, RZ, 0xc0, !PT ;  /* 0xffff00000c039812 */ /* 0x000fe200078ec0ff */
[----:B------:R-:W-:Y:S01]  /*8040*/  @!P1 FMUL.FTZ R2, R7, R6 ;  /* 0x0000000607029220 */ /* 0x000fe20000410000 */
[----:B------:R-:W-:Y:S01]  /*8050*/  @!P1 LOP3.LUT R6, R8, 0xffff0000, RZ, 0xc0, !PT ;  /* 0xffff000008069812 */ /* 0x000fe200078ec0ff */
[----:B------:R-:W-:Y:S01]  /*8060*/  @!P1 IMAD.U32 R7, R14, 0x10000, RZ ;  /* 0x000100000e079824 */ /* 0x000fe200078e00ff */
[----:B------:R-:W-:Y:S01]  /*8070*/  @!P1 SHF.L.U32 R8, R9, 0x10, RZ ;  /* 0x0000001009089819 */ /* 0x000fe200000006ff */
[----:B------:R-:W-:Y:S01]  /*8080*/  @!P1 FMUL.FTZ R10, R3, R19 ;  /* 0x00000013030a9220 */ /* 0x000fe20000410000 */
[----:B------:R-:W-:Y:S01]  /*8090*/  @!P1 LOP3.LUT R9, R9, 0xffff0000, RZ, 0xc0, !PT ;  /* 0xffff000009099812 */ /* 0x000fe200078ec0ff */
[----:B------:R-:W-:Y:S02]  /*80a0*/  @!P1 FMUL.FTZ R16, R7, R25 ;  /* 0x0000001907109220 */ /* 0x000fe40000410000 */
[-C--:B------:R-:W-:Y:S02]  /*80b0*/  @!P1 FMUL.FTZ R3, R3, R6.reuse ;  /* 0x0000000603039220 */ /* 0x080fe40000410000 */
[----:B------:R-:W-:Y:S01]  /*80c0*/  @!P1 FFMA.FTZ R47, R20, R6, -R10 ;  /* 0x00000006142f9223 */ /* 0x000fe2000001080a */
[----:B------:R-:W-:Y:S01]  /*80d0*/  @!P1 SHF.L.U32 R10, R15, 0x10, RZ ;  /* 0x000000100f0a9819 */ /* 0x000fe200000006ff */
[-C--:B------:R-:W-:Y:S01]  /*80e0*/  @!P1 FMUL.FTZ R6, R7, R8.reuse ;  /* 0x0000000807069220 */ /* 0x080fe20000410000 */
[----:B------:R-:W-:Y:S01]  /*80f0*/  @!P1 LOP3.LUT R7, R14, 0xffff0000, RZ, 0xc0, !PT ;  /* 0xffff00000e079812 */ /* 0x000fe200078ec0ff */
[----:B------:R-:W-:Y:S01]  /*8100*/  @!P1 FFMA.FTZ R46, R28, R8, -R16 ;  /* 0x000000081c2e9223 */ /* 0x000fe20000010810 */
[----:B------:R-:W-:Y:S01]  /*8110*/  @!P1 LOP3.LUT R16, R15, 0xffff0000, RZ, 0xc0, !PT ;  /* 0xffff00000f109812 */ /* 0x000fe200078ec0ff */
[C---:B------:R-:W-:Y:S01]  /*8120*/  @!P1 IMAD.U32 R8, R11.reuse, 0x10000, RZ ;  /* 0x000100000b089824 */ /* 0x040fe200078e00ff */
[----:B------:R-:W-:Y:S01]  /*8130*/  @!P1 LOP3.LUT R11, R11, 0xffff0000, RZ, 0xc0, !PT ;  /* 0xffff00000b0b9812 */ /* 0x000fe200078ec0ff */
[C---:B------:R-:W-:Y:S02]  /*8140*/  @!P1 FMUL.FTZ R44, R7.reuse, R29 ;  /* 0x0000001d072c9220 */ /* 0x040fe40000410000 */
[----:B------:R-:W-:Y:S02]  /*8150*/  @!P1 FMUL.FTZ R39, R10, R31 ;  /* 0x0000001f0a279220 */ /* 0x000fe40000410000 */
[----:B------:R-:W-:Y:S02]  /*8160*/  @!P1 FMUL.FTZ R37, R16, R35 ;  /* 0x0000002310259220 */ /* 0x000fe40000410000 */
[-C--:B------:R-:W-:Y:S02]  /*8170*/  @!P1 FMUL.FTZ R7, R7, R9.reuse ;  /* 0x0000000907079220 */ /* 0x080fe40000410000 */
[----:B------:R-:W-:Y:S01]  /*8180*/  @!P1 FFMA.FTZ R9, R30, R9, -R44 ;  /* 0x000000091e099223 */ /* 0x000fe2000001082c */
[----:B------:R-:W-:Y:S01]  /*8190*/  @!P1 F2FP.BF16.PACK_AB R44, R51, R52 ;  /* 0x00000034332c923e */ /* 0x000fe200000010ff */
[----:B------:R-:W-:Y:S01]  /*81a0*/  @!P1 FFMA.FTZ R45, R34, R8, -R39 ;  /* 0x00000008222d9223 */ /* 0x000fe20000010827 */
[----:B------:R-:W-:Y:S01]  /*81b0*/  @!P1 F2FP.BF16.PACK_AB R39, R47, R50 ;  /* 0x000000322f27923e */ /* 0x000fe200000010ff */
[----:B------:R-:W-:Y:S02]  /*81c0*/  @!P1 FFMA.FTZ R37, R36, R11, -R37 ;  /* 0x0000000b24259223 */ /* 0x000fe40000010825 */
[----:B------:R-:W-:Y:S01]  /*81d0*/  @!P1 FMUL.FTZ R8, R10, R8 ;  /* 0x000000080a089220 */ /* 0x000fe20000410000 */
[----:B------:R-:W-:Y:S01]  /*81e0*/  @!P1 F2FP.BF16.PACK_AB R10, R9, R46 ;  /* 0x0000002e090a923e */ /* 0x000fe200000010ff */
[----:B------:R-:W-:Y:S01]  /*81f0*/  @!P1 IMAD.MOV.U32 R41, RZ, RZ, R44 ;  /* 0x000000ffff299224 */ /* 0x000fe200078e002c */
[----:B------:R-:W-:Y:S01]  /*8200*/  @!P1 F2FP.BF16.PACK_AB R37, R37, R45 ;  /* 0x0000002d2525923e */ /* 0x000fe200000010ff */
[----:B------:R-:W-:Y:S01]  /*8210*/  @!P1 FFMA.FTZ R2, R17, R18, R2 ;  /* 0x0000001211029223 */ /* 0x000fe20000010002 */
[----:B------:R-:W-:Y:S01]  /*8220*/  @!P1 MOV R40, R39 ;  /* 0x0000002700289202 */ /* 0x000fe20000000f00 */
[----:B------:R-:W-:Y:S01]  /*8230*/  @!P1 IMAD.MOV.U32 R42, RZ, RZ, R10 ;  /* 0x000000ffff2a9224 */ /* 0x000fe200078e000a */
[----:B------:R-:W-:Y:S01]  /*8240*/  @!P1 MOV R43, R37 ;  /* 0x00000025002b9202 */ /* 0x000fe20000000f00 */
[----:B------:R-:W-:Y:S02]  /*8250*/  @!P1 FFMA.FTZ R3, R19, R20, R3 ;  /* 0x0000001413039223 */ /* 0x000fe40000010003 */
[----:B------:R-:W-:Y:S02]  /*8260*/  @!P1 FFMA.FTZ R4, R21, R22, R4 ;  /* 0x0000001615049223 */ /* 0x000fe40000010004 */
[----:B------:R-:W-:Y:S01]  /*8270*/  @!P1 FFMA.FTZ R5, R23, R24, R5 ;  /* 0x0000001817059223 */ /* 0x000fe20000010005 */
[----:B------:R1:W-:Y:S01]  /*8280*/  STG.E.128 [R48.64], R40 ;  /* 0x0000002830007986 */ /* 0x0003e2000c101d06 */
[----:B------:R-:W-:Y:S01]  /*8290*/  @!P1 FFMA.FTZ R6, R25, R28, R6 ;  /* 0x0000001c19069223 */ /* 0x000fe20000010006 */
[----:B------:R-:W-:Y:S01]  /*82a0*/  @!P1 F2FP.BF16.PACK_AB R10, R3, R2 ;  /* 0x00000002030a923e */ /* 0x000fe200000010ff */
[----:B------:R-:W-:Y:S01]  /*82b0*/  @!P1 FMUL.FTZ R9, R16, R11 ;  /* 0x0000000b10099220 */ /* 0x000fe20000410000 */
[----:B------:R-:W-:Y:S01]  /*82c0*/  @!P1 F2FP.BF16.PACK_AB R4, R5, R4 ;  /* 0x000000040504923e */ /* 0x000fe200000010ff */
        /* <DEDUP_REMOVED lines=16> */
.L_x_1144:
[----:B-1----:R-:W-:Y:S01]  /*83d0*/  IMAD R2, R38, -0x70, R0 ;  /* 0xffffff9026027824 */ /* 0x002fe200078e0200 */
        /* <DEDUP_REMOVED lines=11> */
.L_x_1176:
[----:B------:R-:W-:Y:S05]  /*8490*/  BSYNC B0 ;  /* 0x0000000000007941 */ /* 0x000fea0003800000 */
.L_x_1175:
        /* <DEDUP_REMOVED lines=10> */
.L_x_1178:
[----:B------:R-:W-:Y:S05]  /*8540*/  BSYNC B0 ;  /* 0x0000000000007941 */ /* 0x000fea0003800000 */
.L_x_1177:
        /* <DEDUP_REMOVED lines=10> */
.L_x_1180:
[----:B------:R-:W-:Y:S05]  /*85f0*/  BSYNC B0 ;  /* 0x0000000000007941 */ /* 0x000fea0003800000 */
.L_x_1179:
        /* <DEDUP_REMOVED lines=9> */
.L_x_1166:
[----:B------:R-:W-:Y:S05]  /*8690*/  BSYNC B2 ;  /* 0x0000000000027941 */ /* 0x000fea0003800000 */
.L_x_1143:
[----:B-1---5:R-:W-:Y:S01]  /*86a0*/  IMAD.IADD R6, R75, 0x1, -R219 ;  /* 0x000000014b067824 */ /* 0x022fe200078e0adb */
[----:B------:R-:W-:Y:S01]  /*86b0*/  ISETP.GE.AND P5, PT, R218, c[0x0][0x1d4], PT ;  /* 0x00007500da007a0c */ /* 0x000fe20003fa6270 */
[----:B--2---:R-:W-:Y:S01]  /*86c0*/  IMAD R2, R95, 0x70, RZ ;  /* 0x000000705f027824 */ /* 0x004fe200078e02ff */
[----:B------:R-:W-:Y:S01]  /*86d0*/  BSSY B0, `(.L_x_1181) ;  /* 0x0000052000007945 */ /* 0x000fe20003800000 */
[----:B------:R-:W-:Y:S01]  /*86e0*/  IMAD.WIDE.U32 R14, R38, 0x70, RZ ;  /* 0x00000070260e7825 */ /* 0x000fe200078e00ff */
[C---:B------:R-:W-:Y:S02]  /*86f0*/  ISETP.GE.AND P2, PT, R6.reuse, 0x21, PT ;  /* 0x000000210600780c */ /* 0x040fe40003f46270 */
[C---:B------:R-:W-:Y:S01]  /*8700*/  ISETP.GE.AND P3, PT, R6.reuse, 0x1, PT ;  /* 0x000000010600780c */ /* 0x040fe20003f66270 */
[----:B------:R-:W-:Y:S01]  /*8710*/  IMAD.IADD R16, R15, 0x1, R2 ;  /* 0x000000010f107824 */ /* 0x000fe200078e0202 */
[----:B------:R-:W-:Y:S02]  /*8720*/  ISETP.GE.AND P1, PT, R6, 0x41, PT ;  /* 0x000000410600780c */ /* 0x000fe40003f26270 */
[----:B------:R-:W-:Y:S04]  /*8730*/  IADD3 R2, P0, R128, R14, RZ ;  /* 0x0000000e80027210 */ /* 0x000fe80007f1e0ff */
[----:B------:R-:W-:Y:S03]  /*8740*/  IADD3.X R3, R16, R142, RZ, P0, !PT ;  /* 0x0000008e10037210 */ /* 0x000fe600007fe4ff */
[C---:B------:R-:W-:Y:S02]  /*8750*/  @P2 IADD3 R7, P0, R2.reuse, 0x20, RZ ;  /* 0x0000002002072810 */ /* 0x040fe40007f1e0ff */
[-C--:B------:R-:W-:Y:S01]  /*8760*/  @P3 MOV R4, R96.reuse ;  /* 0x0000006000043202 */ /* 0x080fe20000000f00 */
[----:B------:R-:W-:Y:S02]  /*8770*/  @P3 IMAD.MOV.U32 R5, RZ, RZ, R109 ;  /* 0x000000ffff053224 */ /* 0x000fe400078e006d */
[----:B------:R-:W-:Y:S02]  /*8780*/  @P3 IMAD R8, R3, c[0x0][0x258], RZ ;  /* 0x0000960003083a24 */ /* 0x000fe400078e02ff */
[----:B------:R-:W-:Y:S01]  /*8790*/  @P2 IMAD.X R9, RZ, RZ, R3, P0 ;  /* 0x000000ffff092224 */ /* 0x000fe200000e0603 */
[C---:B------:R-:W-:Y:S01]  /*87a0*/  @P1 IADD3 R13, P0, R2.reuse, 0x40, RZ ;  /* 0x00000040020d1810 */ /* 0x040fe20007f1e0ff */
[C---:B------:R-:W-:Y:S04]  /*87b0*/  @P3 IMAD.WIDE.U32 R4, R2.reuse, c[0x0][0x258], R4 ;  /* 0x0000960002043a25 */ /* 0x040fe800078e0004 */
[----:B------:R-:W-:Y:S02]  /*87c0*/  @P3 IMAD R8, R2, c[0x0][0x25c], R8 ;  /* 0x0000970002083a24 */ /* 0x000fe400078e0208 */
[----:B------:R-:W-:Y:S01]  /*87d0*/  @P1 IMAD.X R15, RZ, RZ, R3, P0 ;  /* 0x000000ffff0f1224 */ /* 0x000fe200000e0603 */
[C---:B------:R-:W-:Y:S01]  /*87e0*/  @P3 LEA R10, P0, R4.reuse, c[0x0][0x250], 0x1 ;  /* 0x00009400040a3a11 */ /* 0x040fe200078008ff */
[----:B------:R-:W-:Y:S02]  /*87f0*/  @P3 IMAD.IADD R5, R5, 0x1, R8 ;  /* 0x0000000105053824 */ /* 0x000fe400078e0208 */
[----:B------:R-:W-:Y:S03]  /*8800*/  @P2 IMAD R8, R9, c[0x0][0x258], RZ ;  /* 0x0000960009082a24 */ /* 0x000fe600078e02ff */
[----:B------:R-:W-:Y:S01]  /*8810*/  @P3 LEA.HI.X R11, R4, c[0x0][0x254], R5, 0x1, P0 ;  /* 0x00009500040b3a11 */ /* 0x000fe200000f0c05 */
[----:B------:R-:W-:Y:S01]  /*8820*/  @P2 IMAD.MOV.U32 R5, RZ, RZ, R109 ;  /* 0x000000ffff052224 */ /* 0x000fe200078e006d */
[-C--:B------:R-:W-:Y:S05]  /*8830*/  @P2 MOV R4, R96.reuse ;  /* 0x0000006000042202 */ /* 0x080fea0000000f00 */
[C---:B------:R-:W-:Y:S04]  /*8840*/  @P2 IMAD.WIDE.U32 R4, R7.reuse, c[0x0][0x258], R4 ;  /* 0x0000960007042a25 */ /* 0x040fe800078e0004 */
[----:B------:R-:W-:Y:S01]  /*8850*/  @P2 IMAD R7, R7, c[0x0][0x25c], R8 ;  /* 0x0000970007072a24 */ /* 0x000fe200078e0208 */
[C---:B------:R-:W-:Y:S04]  /*8860*/  @P2 LEA R8, P0, R4.reuse, c[0x0][0x250], 0x1 ;  /* 0x0000940004082a11 */ /* 0x040fe800078008ff */
[----:B------:R-:W-:Y:S01]  /*8870*/  @P2 IADD3 R7, R5, R7, RZ ;  /* 0x0000000705072210 */ /* 0x000fe20007ffe0ff */
[----:B------:R-:W-:Y:S03]  /*8880*/  @P1 IMAD R5, R15, c[0x0][0x258], RZ ;  /* 0x000096000f051a24 */ /* 0x000fe600078e02ff */
[----:B------:R-:W-:Y:S01]  /*8890*/  @P2 LEA.HI.X R9, R4, c[0x0][0x254], R7, 0x1, P0 ;  /* 0x0000950004092a11 */ /* 0x000fe200000f0c07 */
[C---:B------:R-:W-:Y:S01]  /*88a0*/  @P1 IMAD R5, R13.reuse, c[0x0][0x25c], R5 ;  /* 0x000097000d051a24 */ /* 0x040fe200078e0205 */
[----:B------:R-:W-:Y:S11]  /*88b0*/  ISETP.GE.AND P0, PT, R6, 0x61, PT ;  /* 0x000000610600780c */ /* 0x000ff60003f06270 */
[----:B------:R-:W-:Y:S02]  /*88c0*/  @!UPT UIADD3 URZ, URZ, URZ, URZ ;  /* 0x0000003f3f3ff290 */ /* 0x000fe4000fffe03f */
[----:B------:R-:W-:Y:S02]  /*88d0*/  @P0 IADD3 R4, P4, R2, 0x60, RZ ;  /* 0x0000006002040810 */ /* 0x000fe40007f9e0ff */
[----:B------:R-:W-:Y:S03]  /*88e0*/  @P1 MOV R2, R96 ;  /* 0x0000006000021202 */ /* 0x000fe60000000f00 */
[----:B------:R-:W-:Y:S02]  /*88f0*/  @P0 IMAD.X R12, RZ, RZ, R3, P4 ;  /* 0x000000ffff0c0224 */ /* 0x000fe400020e0603 */
[----:B------:R-:W-:Y:S04]  /*8900*/  @P1 IMAD.MOV.U32 R3, RZ, RZ, R109 ;  /* 0x000000ffff031224 */ /* 0x000fe800078e006d */
[----:B------:R-:W-:Y:S05]  /*8910*/  @P1 IMAD.WIDE.U32 R2, R13, c[0x0][0x258], R2 ;  /* 0x000096000d021a25 */ /* 0x000fea00078e0002 */
[----:B------:R-:W-:Y:S02]  /*8920*/  @P1 LEA R6, P4, R2, c[0x0][0x250], 0x1 ;  /* 0x0000940002061a11 */ /* 0x000fe400078808ff */
[----:B------:R-:W-:Y:S01]  /*8930*/  @P1 IADD3 R3, R3, R5, RZ ;  /* 0x0000000503031210 */ /* 0x000fe20007ffe0ff */
[----:B------:R-:W-:Y:S03]  /*8940*/  @P0 IMAD R5, R12, c[0x0][0x258], RZ ;  /* 0x000096000c050a24 */ /* 0x000fe600078e02ff */
[----:B------:R-:W-:Y:S01]  /*8950*/  @P1 LEA.HI.X R7, R2, c[0x0][0x254], R3, 0x1, P4 ;  /* 0x0000950002071a11 */ /* 0x000fe200020f0c03 */
[----:B------:R-:W-:Y:S01]  /*8960*/  @P0 IMAD.MOV.U32 R2, RZ, RZ, R96 ;  /* 0x000000ffff020224 */ /* 0x000fe200078e0060 */
[----:B------:R-:W-:Y:S05]  /*8970*/  @P0 MOV R3, R109 ;  /* 0x0000006d00030202 */ /* 0x000fea0000000f00 */
[C---:B------:R-:W-:Y:S04]  /*8980*/  @P0 IMAD.WIDE.U32 R2, R4.reuse, c[0x0][0x258], R2 ;  /* 0x0000960004020a25 */ /* 0x040fe800078e0002 */
[----:B------:R-:W-:Y:S04]  /*8990*/  @P0 IMAD R4, R4, c[0x0][0x25c], R5 ;  /* 0x0000970004040a24 */ /* 0x000fe800078e0205 */
[----:B------:R-:W-:Y:S01]  /*89a0*/  @P0 IMAD.IADD R3, R3, 0x1, R4 ;  /* 0x0000000103030824 */ /* 0x000fe200078e0204 */
[C---:B------:R-:W-:Y:S04]  /*89b0*/  @P0 LEA R4, P4, R2.reuse, c[0x0][0x250], 0x1 ;  /* 0x0000940002040a11 */ /* 0x040fe800078808ff */
        /* <DEDUP_REMOVED lines=11> */
[----:B------:R1:W-:Y:S05]  /*8a70*/  @P1 LDGSTS.E.BYPASS.LTC128B.128 [R216+0x5900], [R6.64+0x80], !P5 ;  /* 0x0590008006d81fae */ /* 0x0003ea000e901d46 */
[----:B------:R1:W-:Y:S05]  /*8a80*/  @P0 LDGSTS.E.BYPASS.LTC128B.128 [R216+0x3100], [R4.64], !P4 ;  /* 0x0310000004d80fae */ /* 0x0003ea000e101d46 */
[----:B------:R1:W-:Y:S01]  /*8a90*/  @P0 LDGSTS.E.BYPASS.LTC128B.128 [R216+0x6900], [R4.64+0x80], !P5 ;  /* 0x0690008004d80fae */ /* 0x0003e2000e901d46 */
[----:B------:R-:W-:Y:S04]  /*8aa0*/  IADD3 R12, P0, R141, R14, RZ ;  /* 0x0000000e8d0c7210 */ /* 0x000fe80007f1e0ff */
[----:B------:R-:W0:Y:S01]  /*8ab0*/  LDGDEPBAR ;  /* 0x00000000000079af */ /* 0x000e220000000000 */
[----:B------:R-:W-:Y:S02]  /*8ac0*/  IADD3.X R13, R16, R140, RZ, P0, !PT ;  /* 0x0000008c100d7210 */ /* 0x000fe400007fe4ff */
[----:B------:R-:W-:Y:S01]  /*8ad0*/  ISETP.GT.AND P0, PT, R75, R219, PT ;  /* 0x000000db4b00720c */ /* 0x000fe20003f04270 */
[----:B------:R-:W-:Y:S04]  /*8ae0*/  DEPBAR.LE SB0, 0x0 ;  /* 0x000080000000791a */ /* 0x000fe80000000000 */
[----:B------:R-:W-:Y:S08]  /*8af0*/  BAR.SYNC.DEFER_BLOCKING 0x0 ;  /* 0x0000000000007b1d */ /* 0x000ff00000010000 */
[----:B------:R-:W-:-:S05]  /*8b00*/  @!P0 BRA `(.L_x_1182) ;  /* 0x000000e000008947 */ /* 0x000fca0003800000 */
[----:B-1----:R-:W1:Y:S01]  /*8b10*/  @!P6 LDS.128 R8, [R215+0x100] ;  /* 0x00010000d708e984 */ /* 0x002e620000000c00 */
[----:B------:R-:W-:Y:S01]  /*8b20*/  MOV R4, R98 ;  /* 0x0000006200047202 */ /* 0x000fe20000000f00 */
[----:B------:R-:W-:Y:S01]  /*8b30*/  IMAD R2, R13, c[0x0][0x208], RZ ;  /* 0x000082000d027a24 */ /* 0x000fe200078e02ff */
[----:B------:R-:W-:Y:S03]  /*8b40*/  MOV R5, R108 ;  /* 0x0000006c00057202 */ /* 0x000fe60000000f00 */
[C---:B------:R-:W-:Y:S02]  /*8b50*/  IMAD R2, R12.reuse, c[0x0][0x20c], R2 ;  /* 0x000083000c027a24 */ /* 0x040fe400078e0202 */
[----:B------:R-:W-:Y:S05]  /*8b60*/  IMAD.WIDE.U32 R4, R12, c[0x0][0x208], R4 ;  /* 0x000082000c047a25 */ /* 0x000fea00078e0004 */
[----:B------:R-:W-:Y:S02]  /*8b70*/  IADD3 R3, R5, R2, RZ ;  /* 0x0000000205037210 */ /* 0x000fe40007ffe0ff */
[C---:B------:R-:W-:Y:S04]  /*8b80*/  LEA R2, P0, R4.reuse, c[0x0][0x1f8], 0x1 ;  /* 0x00007e0004027a11 */ /* 0x040fe800078008ff */
[----:B------:R-:W-:Y:S02]  /*8b90*/  LEA.HI.X R3, R4, c[0x0][0x1fc], R3, 0x1, P0 ;  /* 0x00007f0004037a11 */ /* 0x000fe400000f0c03 */
[----:B------:R-:W-:Y:S11]  /*8ba0*/  ISETP.GE.AND P0, PT, R218, c[0x0][0x1d4], PT ;  /* 0x00007500da007a0c */ /* 0x000ff60003f06270 */
[----:B------:R-:W-:Y:S02]  /*8bb0*/  @!UPT UIADD3 URZ, URZ, URZ, URZ ;  /* 0x0000003f3f3ff290 */ /* 0x000fe4000fffe03f */
[----:B------:R-:W2:Y:S04]  /*8bc0*/  @!P0 LDS.128 R4, [R215+0x3900] ;  /* 0x00390000d7048984 */ /* 0x000ea80000000c00 */
[----:B-1----:R1:W-:Y:S04]  /*8bd0*/  @!P6 STG.E.128 [R2.64], R8 ;  /* 0x000000080200e986 */ /* 0x0023e8000c101d06 */
[----:B--2---:R1:W-:Y:S02]  /*8be0*/  @!P0 STG.E.128 [R2.64+0x80], R4 ;  /* 0x0000800402008986 */ /* 0x0043e4000c101d06 */
.L_x_1182:
[----:B-1----:R-:W-:Y:S05]  /*8bf0*/  BSYNC B0 ;  /* 0x0000000000007941 */ /* 0x002fea0003800000 */
.L_x_1181:
[----:B------:R-:W-:Y:S01]  /*8c00*/  ISETP.GE.AND P0, PT, R217, R75, PT ;  /* 0x0000004bd900720c */ /* 0x000fe20003f06270 */
[----:B------:R-:W-:Y:S01]  /*8c10*/  @!UPT UIADD3 URZ, URZ, URZ, URZ ;  /* 0x0000003f3f3ff290 */ /* 0x000fe2000fffe03f */
[----:B------:R-:W-:Y:S11]  /*8c20*/  BSSY B0, `(.L_x_1183) ;  /* 0x0000012000007945 */ /* 0x000ff60003800000 */
[----:B------:R-:W-:-:S05]  /*8c30*/  @P0 BRA `(.L_x_1184) ;  /* 0x0000010000000947 */ /* 0x000fca0003800000 */
[----:B------:R-:W1:Y:S01]  /*8c40*/  @!P6 LDS.128 R8, [R215+0x1100] ;  /* 0x00110000d708e984 */ /* 0x000e620000000c00 */
[----:B------:R-:W-:Y:S01]  /*8c50*/  IADD3 R2, P0, R12, 0x20, RZ ;  /* 0x000000200c027810 */ /* 0x000fe20007f1e0ff */
[----:B------:R-:W-:Y:S01]  /*8c60*/  IMAD.MOV.U32 R4, RZ, RZ, R98 ;  /* 0x000000ffff047224 */ /* 0x000fe200078e0062 */
[----:B------:R-:W-:Y:S03]  /*8c70*/  MOV R5, R108 ;  /* 0x0000006c00057202 */ /* 0x000fe60000000f00 */
[----:B------:R-:W-:Y:S02]  /*8c80*/  IMAD.X R3, RZ, RZ, R13, P0 ;  /* 0x000000ffff037224 */ /* 0x000fe400000e060d */
[C---:B------:R-:W-:Y:S04]  /*8c90*/  IMAD.WIDE.U32 R4, R2.reuse, c[0x0][0x208], R4 ;  /* 0x0000820002047a25 */ /* 0x040fe800078e0004 */
[----:B------:R-:W-:Y:S04]  /*8ca0*/  IMAD R3, R3, c[0x0][0x208], RZ ;  /* 0x0000820003037a24 */ /* 0x000fe800078e02ff */
[----:B------:R-:W-:Y:S01]  /*8cb0*/  IMAD R3, R2, c[0x0][0x20c], R3 ;  /* 0x0000830002037a24 */ /* 0x000fe200078e0203 */
[C---:B------:R-:W-:Y:S04]  /*8cc0*/  LEA R2, P0, R4.reuse, c[0x0][0x1f8], 0x1 ;  /* 0x00007e0004027a11 */ /* 0x040fe800078008ff */
[----:B------:R-:W-:Y:S04]  /*8cd0*/  IADD3 R3, R5, R3, RZ ;  /* 0x0000000305037210 */ /* 0x000fe80007ffe0ff */
[----:B------:R-:W-:Y:S02]  /*8ce0*/  LEA.HI.X R3, R4, c[0x0][0x1fc], R3, 0x1, P0 ;  /* 0x00007f0004037a11 */ /* 0x000fe400000f0c03 */
[----:B------:R-:W-:Y:S11]  /*8cf0*/  ISETP.GE.AND P0, PT, R218, c[0x0][0x1d4], PT ;  /* 0x00007500da007a0c */ /* 0x000ff60003f06270 */
[----:B------:R-:W-:Y:S02]  /*8d00*/  @!UPT UIADD3 URZ, URZ, URZ, URZ ;  /* 0x0000003f3f3ff290 */ /* 0x000fe4000fffe03f */
[----:B------:R-:W2:Y:S04]  /*8d10*/  @!P0 LDS.128 R4, [R215+0x4900] ;  /* 0x00490000d7048984 */ /* 0x000ea80000000c00 */
[----:B-1----:R1:W-:Y:S04]  /*8d20*/  @!P6 STG.E.128 [R2.64], R8 ;  /* 0x000000080200e986 */ /* 0x0023e8000c101d06 */
[----:B--2---:R1:W-:Y:S02]  /*8d30*/  @!P0 STG.E.128 [R2.64+0x80], R4 ;  /* 0x0000800402008986 */ /* 0x0043e4000c101d06 */
.L_x_1184:
[----:B------:R-:W-:Y:S05]  /*8d40*/  BSYNC B0 ;  /* 0x0000000000007941 */ /* 0x000fea0003800000 */
.L_x_1183:
[----:B------:R-:W-:Y:S01]  /*8d50*/  ISETP.GE.AND P0, PT, R212, R75, PT ;  /* 0x0000004bd400720c */ /* 0x000fe20003f06270 */
[----:B------:R-:W-:Y:S01]  /*8d60*/  @!UPT UIADD3 URZ, URZ, URZ, URZ ;  /* 0x0000003f3f3ff290 */ /* 0x000fe2000fffe03f */
[----:B------:R-:W-:Y:S11]  /*8d70*/  BSSY B0, `(.L_x_1185) ;  /* 0x0000012000007945 */ /* 0x000ff60003800000 */
[----:B------:R-:W-:-:S05]  /*8d80*/  @P0 BRA `(.L_x_1186) ;  /* 0x0000010000000947 */ /* 0x000fca0003800000 */
[----:B-1----:R-:W1:Y:S01]  /*8d90*/  @!P6 LDS.128 R8, [R215+0x2100] ;  /* 0x00210000d708e984 */ /* 0x002e620000000c00 */
        /* <DEDUP_REMOVED lines=15> */
.L_x_1186:
[----:B------:R-:W-:Y:S05]  /*8e90*/  BSYNC B0 ;  /* 0x0000000000007941 */ /* 0x000fea0003800000 */
.L_x_1185:
        /* <DEDUP_REMOVED lines=20> */
.L_x_1188:
[----:B------:R-:W-:Y:S05]  /*8fe0*/  BSYNC B0 ;  /* 0x0000000000007941 */ /* 0x000fea0003800000 */
.L_x_1187:
[----:B------:R-:W-:Y:S01]  /*8ff0*/  ISETP.GT.AND P5, PT, R38, R139, PT ;  /* 0x0000008b2600720c */ /* 0x000fe20003fa4270 */
[----:B------:R-:W-:Y:S01]  /*9000*/  @!UPT UIADD3 URZ, URZ, URZ, URZ ;  /* 0x0000003f3f3ff290 */ /* 0x000fe2000fffe03f */
[----:B------:R-:W-:Y:S11]  /*9010*/  BSSY B0, `(.L_x_1189) ;  /* 0x000002f000007945 */ /* 0x000ff60003800000 */
[----:B------:R-:W-:-:S05]  /*9020*/  @!P5 BRA `(.L_x_1190) ;  /* 0x000002d00000d947 */ /* 0x000fca0003800000 */
[----:B-1----:R-:W-:Y:S01]  /*9030*/  IADD3 R4, R38, -0x1, RZ ;  /* 0xffffffff26047810 */ /* 0x002fe20007ffe0ff */
[----:B------:R-:W-:Y:S01]  /*9040*/  IMAD.MOV.U32 R2, RZ, RZ, R124 ;  /* 0x000000ffff027224 */ /* 0x000fe200078e007c */
[----:B------:R-:W-:Y:S01]  /*9050*/  ISETP.GE.AND P2, PT, R237, 0x21, PT ;  /* 0x00000021ed00780c */ /* 0x000fe20003f46270 */
[----:B------:R-:W-:Y:S01]  /*9060*/  IMAD.MOV.U32 R3, RZ, RZ, R123 ;  /* 0x000000ffff037224 */ /* 0x000fe200078e007b */
[----:B------:R-:W-:Y:S01]  /*9070*/  SHF.R.S32.HI R6, RZ, 0x1f, R4 ;  /* 0x0000001fff067819 */ /* 0x000fe20000011404 */
[----:B------:R-:W-:Y:S01]  /*9080*/  IMAD R5, R185, R4, RZ ;  /* 0x00000004b9057224 */ /* 0x000fe200078e02ff */
[C---:B------:R-:W-:Y:S01]  /*9090*/  ISETP.GE.AND P1, PT, R237.reuse, 0x41, PT ;  /* 0x00000041ed00780c */ /* 0x040fe20003f26270 */
[-C--:B------:R-:W-:Y:S01]  /*90a0*/  IMAD.WIDE.U32 R2, R4, R154.reuse, R2 ;  /* 0x0000009a04027225 */ /* 0x080fe200078e0002 */
[----:B------:R-:W-:Y:S02]  /*90b0*/  ISETP.GE.AND P3, PT, R237, 0x1, PT ;  /* 0x00000001ed00780c */ /* 0x000fe40003f66270 */
[----:B------:R-:W-:Y:S01]  /*90c0*/  P2R R11, PR, RZ, 0x20 ;  /* 0x00000020ff0b7803 */ /* 0x000fe20000000000 */
[----:B------:R-:W-:Y:S01]  /*90d0*/  IMAD R4, R6, R154, R5 ;  /* 0x0000009a06047224 */ /* 0x000fe200078e0205 */
[----:B------:R-:W-:Y:S03]  /*90e0*/  LOP3.LUT P5, RZ, R210, 0x2, RZ, 0xc0, !PT ;  /* 0x00000002d2ff7812 */ /* 0x000fe600078ac0ff */
[----:B------:R-:W-:Y:S01]  /*90f0*/  IMAD.IADD R3, R3, 0x1, R4 ;  /* 0x0000000103037824 */ /* 0x000fe200078e0204 */
[-C--:B------:R-:W-:Y:S05]  /*9100*/  @P2 IADD3 R4, P0, R208, R2.reuse, RZ ;  /* 0x00000002d0042210 */ /* 0x080fea0007f1e0ff */
        /* <DEDUP_REMOVED lines=11> */
[----:B------:R-:W-:Y:S02]  /*91c0*/  @P1 LEA R4, P0, R5, c[0x0][0x220], 0x1 ;  /* 0x0000880005041a11 */ /* 0x000fe400078008ff */
        /* <DEDUP_REMOVED lines=19> */
.L_x_1190:
[----:B------:R-:W-:Y:S05]  /*9300*/  BSYNC B0 ;  /* 0x0000000000007941 */ /* 0x000fea0003800000 */
.L_x_1189:
[----:B------:R-:W0:Y:S01]  /*9310*/  LDGDEPBAR ;  /* 0x00000000000079af */ /* 0x000e220000000000 */
[----:B------:R-:W-:Y:S01]  /*9320*/  IADD3 R38, R38, -0x1, RZ ;  /* 0xffffffff26267810 */ /* 0x000fe20007ffe0ff */
[----:B------:R-:W-:-:S05]  /*9330*/  @P5 BRA `(.L_x_1191) ;  /* 0xffffa31000005947 */ /* 0x000fca000383ffff */
[----:B------:R-:W-:Y:S01]  /*9340*/  WARPSYNC 0xffffffff ;  /* 0xffffffff00007948 */ /* 0x000fe20003800000 */
[----:B------:R-:W-:Y:S06]  /*9350*/  BAR.SYNC.DEFER_BLOCKING 0x0 ;  /* 0x0000000000007b1d */ /* 0x000fec0000010000 */
.L_x_1142:
[----:B------:R-:W2:Y:S01]  /*9360*/  LDL R251, [R1+0x5c] ;  /* 0x00005c0001fb7983 */ /* 0x000ea20000100800 */
[----:B------:R-:W-:-:S05]  /*9370*/  IMAD.MOV.U32 R160, RZ, RZ, c[0x0][0x2c4] ;  /* 0x0000b100ffa07624 */ /* 0x000fca00078e00ff */
[----:B------:R-:W-:Y:S01]  /*9380*/  ISETP.NE.AND P4, PT, R160, 0x1, PT ;  /* 0x00000001a000780c */ /* 0x000fe20003f85270 */
[----:B------:R-:W-:Y:S01]  /*9390*/  BSSY B0, `(.L_x_1192) ;  /* 0x000002b000007945 */ /* 0x000fe20003800000 */
[----:B-1----:R-:W-:Y:S01]  /*93a0*/  IMAD.IADD R10, R169, 0x1, R170 ;  /* 0x00000001a90a7824 */ /* 0x002fe200078e02aa */
[----:B--2---:R-:W-:-:S10]  /*93b0*/  IADD3 R0, R251, 0x7f, RZ ;  /* 0x0000007ffb007810 */ /* 0x004fd40007ffe0ff */
[----:B------:R-:W-:-:S05]  /*93c0*/  @P4 IMAD.HI.U32 R2, R0, c[0x0][0x2c8], RZ ;  /* 0x0000b20000024a27 */ /* 0x000fca00078e00ff */
[----:B------:R-:W-:Y:S01]  /*93d0*/  @P4 SHF.R.U32.HI R0, RZ, c[0x0][0x2cc], R2 ;  /* 0x0000b300ff004a19 */ /* 0x000fe20000011602 */
[----:B------:R-:W-:-:S04]  /*93e0*/  IMAD.MOV.U32 R2, RZ, RZ, RZ ;  /* 0x000000ffff027224 */ /* 0x000fc800078e00ff */
[----:B------:R-:W-:-:S04]  /*93f0*/  IMAD.IADD R3, R179, 0x1, R0 ;  /* 0x00000001b3037824 */ /* 0x000fc800078e0200 */
[----:B------:R-:W-:-:S05]  /*9400*/  IMAD.HI R2, R3, -0x6db6db6d, R2 ;  /* 0x9249249303027827 */ /* 0x000fca00078e0202 */
[----:B------:R-:W-:-:S04]  /*9410*/  SHF.R.U32.HI R0, RZ, 0x1f, R2 ;  /* 0x0000001fff007819 */ /* 0x000fc80000011602 */
[----:B------:R-:W-:-:S04]  /*9420*/  LEA.HI.SX32 R2, R2, R0, 0x1a ;  /* 0x0000000002027211 */ /* 0x000fc800078fd2ff */
[----:B------:R-:W-:-:S04]  /*9430*/  IMNMX R5, R175, R2, PT ;  /* 0x00000002af057217 */ /* 0x000fc80003800200 */
[----:B------:R-:W-:Y:S01]  /*9440*/  ISETP.GE.AND P0, PT, R5, 0x1, PT ;  /* 0x000000010500780c */ /* 0x000fe20003f06270 */
[----:B------:R-:W-:-:S12]  /*9450*/  IMAD.MOV.U32 R0, RZ, RZ, RZ ;  /* 0x000000ffff007224 */ /* 0x000fd800078e00ff */
[----:B------:R-:W-:Y:S05]  /*9460*/  @!P0 BRA `(.L_x_1193) ;  /* 0x000001d000008947 */ /* 0x000fea0003800000 */
[----:B------:R-:W-:Y:S02]  /*9470*/  IABS R0, R143 ;  /* 0x0000008f00007213 */ /* 0x000fe40000000000 */
[----:B------:R-:W-:-:S03]  /*9480*/  IADD3 R6, R143, -0x1, R5 ;  /* 0xffffffff8f067810 */ /* 0x000fc60007ffe005 */
        /* <DEDUP_REMOVED lines=27> */
.L_x_1193:
[----:B------:R-:W-:Y:S05]  /*9640*/  BSYNC B0 ;  /* 0x0000000000007941 */ /* 0x000fea0003800000 */
.L_x_1192:
[----:B------:R-:W2:Y:S01]  /*9650*/  LDL R2, [R1+0x60] ;  /* 0x0000600001027983 */ /* 0x000ea20000100800 */
[----:B------:R-:W-:Y:S01]  /*9660*/  PRMT R3, RZ, 0x7610, R3 ;  /* 0x00007610ff037816 */ /* 0x000fe20000000003 */
[----:B------:R-:W-:Y:S01]  /*9670*/  IMAD.MOV.U32 R24, RZ, RZ, RZ ;  /* 0x000000ffff187224 */ /* 0x000fe200078e00ff */
[----:B------:R-:W-:Y:S01]  /*9680*/  MOV R22, RZ ;  /* 0x000000ff00167202 */ /* 0x000fe20000000f00 */
        /* <DEDUP_REMOVED lines=32> */
[----:B--2---:R-:W-:-:S04]  /*9890*/  IMAD R252, R2, R0, RZ ;  /* 0x0000000002fc7224 */ /* 0x004fc800078e02ff */
[----:B------:R-:W-:Y:S01]  /*98a0*/  IMAD.IADD R0, R252, 0x1, R0 ;  /* 0x00000001fc007824 */ /* 0x000fe200078e0200 */
[----:B------:R1:W-:Y:S04]  /*98b0*/  STL [R1+0x38], R252 ;  /* 0x000038fc01007387 */ /* 0x0003e80000100800 */
[----:B------:R-:W-:-:S04]  /*98c0*/  IMNMX R250, R5, R0, PT ;  /* 0x0000000005fa7217 */ /* 0x000fc80003800200 */
[----:B------:R-:W-:-:S13]  /*98d0*/  ISETP.GT.AND P0, PT, R250, R252, PT ;  /* 0x000000fcfa00720c */ /* 0x000fda0003f04270 */
[----:B------:R-:W-:Y:S05]  /*98e0*/  @!P0 BRA `(.L_x_1194) ;  /* 0x000109d000008947 */ /* 0x000fea0003800000 */
[----:B------:R-:W2:Y:S04]  /*98f0*/  LDL R9, [R1+0x40] ;  /* 0x0000400001097983 */ /* 0x000ea80000100800 */
[----:B------:R-:W3:Y:S01]  /*9900*/  S2R R2, SR_TID.X ;  /* 0x0000000000027919 */ /* 0x000ee20000002100 */
[----:B------:R-:W-:-:S03]  /*9910*/  ISETP.NE.U32.AND P0, PT, RZ, c[0x0][0x340], PT ;  /* 0x0000d000ff007a0c */ /* 0x000fc60003f05070 */
[----:B------:R-:W4:Y:S01]  /*9920*/  LDL R11, [R1+0x58] ;  /* 0x00005800010b7983 */ /* 0x000f220000100800 */
[----:B------:R-:W-:Y:S02]  /*9930*/  ISETP.NE.AND.EX P1, PT, RZ, c[0x0][0x344], PT, P0 ;  /* 0x0000d100ff007a0c */ /* 0x000fe40003f25300 */
[----:B---3--:R-:W-:-:S04]  /*9940*/  SHF.R.S32.HI R106, RZ, 0x1f, R2 ;  /* 0x0000001fff6a7819 */ /* 0x008fc80000011402 */
[----:B------:R-:W-:-:S07]  /*9950*/  LEA.HI R106, R106, R2, RZ, 0x3 ;  /* 0x000000026a6a7211 */ /* 0x000fce00078f18ff */
[----:B------:R-:W-:Y:S01]  /*9960*/  @P1 IMAD.MOV.U32 R2, RZ, RZ, 0x4 ;  /* 0x00000004ff021424 */ /* 0x000fe200078e00ff */
[----:B------:R-:W-:-:S03]  /*9970*/  SHF.R.S32.HI R106, RZ, 0x3, R106 ;  /* 0x00000003ff6a7819 */ /* 0x000fc6000001146a */
[----:B--2---:R-:W-:-:S05]  /*9980*/  @P1 IMAD.WIDE R2, R9, R2, c[0x0][0x340] ;  /* 0x0000d00009021625 */ /* 0x004fca00078e0202 */
[----:B------:R2:W3:Y:S01]  /*9990*/  @P1 LDG.E R7, [R2.64] ;  /* 0x0000000602071981 */ /* 0x0004e2000c1e1900 */
[----:B------:R-:W-:Y:S01]  /*99a0*/  IADD3 R0, P0, R106, R10, RZ ;  /* 0x0000000a6a007210 */ /* 0x000fe20007f1e0ff */
[----:B------:R-:W-:Y:S01]  /*99b0*/  WARPSYNC 0xffffffff ;  /* 0xffffffff00007948 */ /* 0x000fe20003800000 */
[----:B------:R-:W-:Y:S02]  /*99c0*/  ISETP.GE.AND P6, PT, R32, c[0x0][0x1d4], PT ;  /* 0x0000750020007a0c */ /* 0x000fe40003fc6270 */
[----:B------:R-:W-:Y:S02]  /*99d0*/  ISETP.GE.AND P5, PT, R218, c[0x0][0x1d4], PT ;  /* 0x00007500da007a0c */ /* 0x000fe40003fa6270 */
[----:B------:R-:W-:Y:S02]  /*99e0*/  SHF.R.S32.HI R36, RZ, 0x1f, R218 ;  /* 0x0000001fff247819 */ /* 0x000fe400000114da */
[----:B------:R-:W-:Y:S02]  /*99f0*/  IADD3 R112, R250, -0x1, RZ ;  /* 0xfffffffffa707810 */ /* 0x000fe40007ffe0ff */
[----:B------:R-:W-:-:S02]  /*9a00*/  SEL R76, RZ, 0x1, P6 ;  /* 0x00000001ff4c7807 */ /* 0x000fc40003000000 */
[----:B--2---:R-:W-:Y:S02]  /*9a10*/  SHF.R.S32.HI R2, RZ, 0x1f, R106 ;  /* 0x0000001fff027819 */ /* 0x004fe4000001146a */
[----:B------:R-:W-:Y:S02]  /*9a20*/  MOV R3, R33 ;  /* 0x0000002100037202 */ /* 0x000fe40000000f00 */
[----:B------:R-:W-:Y:S01]  /*9a30*/  LEA.HI.X.SX32 R4, R10, R2, 0x1, P0 ;  /* 0x000000020a047211 */ /* 0x000fe200000f0eff */
[----:B------:R-:W-:Y:S01]  /*9a40*/  IMAD.MOV.U32 R2, RZ, RZ, R32 ;  /* 0x000000ffff027224 */ /* 0x000fe200078e0020 */
[----:B------:R-:W-:-:S03]  /*9a50*/  ISETP.NE.U32.AND P0, PT, RZ, c[0x0][0x350], PT ;  /* 0x0000d400ff007a0c */ /* 0x000fc60003f05070 */
[C---:B------:R-:W-:Y:S01]  /*9a60*/  IMAD R6, R4.reuse, c[0x0][0x1e0], RZ ;  /* 0x0000780004067a24 */ /* 0x040fe200078e02ff */
[----:B------:R-:W-:Y:S01]  /*9a70*/  ISETP.NE.AND.EX P0, PT, RZ, c[0x0][0x354], PT, P0 ;  /* 0x0000d500ff007a0c */ /* 0x000fe20003f05300 */
[----:B------:R-:W-:Y:S02]  /*9a80*/  IMAD R8, R4, c[0x0][0x208], RZ ;  /* 0x0000820004087a24 */ /* 0x000fe400078e02ff */
[----:B------:R-:W-:-:S04]  /*9a90*/  IMAD.WIDE.U32 R4, R0, c[0x0][0x1e0], R2 ;  /* 0x0000780000047a25 */ /* 0x000fc800078e0002 */
[C---:B------:R-:W-:Y:S02]  /*9aa0*/  IMAD R6, R0.reuse, c[0x0][0x1e4], R6 ;  /* 0x0000790000067a24 */ /* 0x040fe400078e0206 */
[----:B------:R-:W-:-:S04]  /*9ab0*/  IMAD.WIDE.U32 R2, R0, c[0x0][0x208], R2 ;  /* 0x0000820000027a25 */ /* 0x000fc800078e0002 */
[----:B------:R-:W-:Y:S02]  /*9ac0*/  IMAD R0, R0, c[0x0][0x20c], R8 ;  /* 0x0000830000007a24 */ /* 0x000fe400078e0208 */
[----:B------:R-:W-:-:S03]  /*9ad0*/  IMAD.IADD R5, R5, 0x1, R6 ;  /* 0x0000000105057824 */ /* 0x000fc600078e0206 */
[----:B------:R-:W-:Y:S01]  /*9ae0*/  IADD3 R3, R3, R0, RZ ;  /* 0x0000000003037210 */ /* 0x000fe20007ffe0ff */
[----:B----4-:R-:W-:-:S04]  /*9af0*/  IMAD.WIDE.U32 R4, R11, c[0x0][0x1e8], R4 ;  /* 0x00007a000b047a25 */ /* 0x010fc800078e0004 */
[----:B------:R-:W-:-:S04]  /*9b00*/  IMAD.WIDE.U32 R2, R11, c[0x0][0x210], R2 ;  /* 0x000084000b027a25 */ /* 0x000fc800078e0002 */
[C---:B------:R-:W-:Y:S02]  /*9b10*/  IMAD R3, R11.reuse, c[0x0][0x214], R3 ;  /* 0x000085000b037a24 */ /* 0x040fe400078e0203 */
[----:B------:R-:W-:Y:S01]  /*9b20*/  IMAD R5, R11, c[0x0][0x1ec], R5 ;  /* 0x00007b000b057a24 */ /* 0x000fe200078e0205 */
[----:B---3--:R-:W-:Y:S01]  /*9b30*/  @P1 SHF.R.S32.HI R0, RZ, 0x1f, R7 ;  /* 0x0000001fff001819 */ /* 0x008fe20000011407 */
[----:B------:R-:W-:Y:S01]  /*9b40*/  @!P1 IMAD.MOV.U32 R0, RZ, RZ, R145 ;  /* 0x000000ffff009224 */ /* 0x000fe200078e0091 */
[----:B------:R-:W-:-:S04]  /*9b50*/  @!P1 MOV R7, R9 ;  /* 0x0000000900079202 */ /* 0x000fc80000000f00 */
[----:B------:R-:W-:Y:S02]  /*9b60*/  SEL R6, R0, RZ, !P0 ;  /* 0x000000ff00067207 */ /* 0x000fe40004000000 */
[----:B------:R-:W-:Y:S02]  /*9b70*/  SEL R0, R7, RZ, !P0 ;  /* 0x000000ff07007207 */ /* 0x000fe40004000000 */
[----:B------:R-:W-:Y:S01]  /*9b80*/  SHF.R.S32.HI R7, RZ, 0x1f, R163 ;  /* 0x0000001fff077819 */ /* 0x000fe200000114a3 */
[C---:B------:R-:W-:Y:S01]  /*9b90*/  IMAD R8, R6.reuse, c[0x0][0x1f0], RZ ;  /* 0x00007c0006087a24 */ /* 0x040fe200078e02ff */
[----:B------:R-:W-:Y:S01]  /*9ba0*/  ISETP.NE.U32.AND P0, PT, RZ, c[0x0][0x348], PT ;  /* 0x0000d200ff007a0c */ /* 0x000fe20003f05070 */
[----:B------:R-:W-:Y:S02]  /*9bb0*/  IMAD R6, R6, c[0x0][0x218], RZ ;  /* 0x0000860006067a24 */ /* 0x000fe400078e02ff */
[----:B------:R-:W-:Y:S01]  /*9bc0*/  IMAD.WIDE.U32 R78, R0, c[0x0][0x218], R2 ;  /* 0x00008600004e7a25 */ /* 0x000fe200078e0002 */
[----:B------:R-:W-:-:S03]  /*9bd0*/  ISETP.NE.AND.EX P0, PT, RZ, c[0x0][0x34c], PT, P0 ;  /* 0x0000d300ff007a0c */ /* 0x000fc60003f05300 */
[----:B------:R-:W-:Y:S01]  /*9be0*/  IMAD.WIDE.U32 R164, R0, c[0x0][0x1f0], R4 ;  /* 0x00007c0000a47a25 */ /* 0x000fe200078e0004 */
[----:B------:R-:W-:-:S03]  /*9bf0*/  SEL R10, R145, RZ, !P0 ;  /* 0x000000ff910a7207 */ /* 0x000fc60004000000 */
[C---:B------:R-:W-:Y:S01]  /*9c00*/  IMAD R3, R0.reuse, c[0x0][0x1f4], R8 ;  /* 0x00007d0000037a24 */ /* 0x040fe200078e0208 */
[----:B------:R2:W-:Y:S01]  /*9c10*/  STL.64 [R1+0x18], R164 ;  /* 0x000018a401007387 */ /* 0x0005e20000100a00 */
[----:B------:R-:W-:Y:S01]  /*9c20*/  IMAD R2, R0, c[0x0][0x21c], R6 ;  /* 0x0000870000027a24 */ /* 0x000fe200078e0206 */
[----:B------:R-:W-:Y:S01]  /*9c30*/  SEL R8, R9, RZ, !P0 ;  /* 0x000000ff09087207 */ /* 0x000fe20004000000 */
[----:B------:R-:W-:Y:S01]  /*9c40*/  IMAD R0, R7, c[0x0][0x178], RZ ;  /* 0x00005e0007007a24 */ /* 0x000fe200078e02ff */
[----:B------:R-:W-:Y:S01]  /*9c50*/  IADD3 R161, R165, R3, RZ ;  /* 0x00000003a5a17210 */ /* 0x000fe20007ffe0ff */
[----:B------:R-:W-:Y:S01]  /*9c60*/  IMAD.IADD R77, R79, 0x1, R2 ;  /* 0x000000014f4d7824 */ /* 0x000fe200078e0202 */
[----:B------:R2:W-:Y:S01]  /*9c70*/  STL.64 [R1+0x8], R78 ;  /* 0x0000084e01007387 */ /* 0x0005e20000100a00 */
[C---:B------:R-:W-:Y:S02]  /*9c80*/  IMAD R0, R163.reuse, c[0x0][0x17c], R0 ;  /* 0x00005f00a3007a24 */ /* 0x040fe400078e0200 */
[----:B------:R-:W-:Y:S01]  /*9c90*/  IMAD.WIDE.U32 R4, R163, c[0x0][0x178], RZ ;  /* 0x00005e00a3047a25 */ /* 0x000fe200078e00ff */
[----:B------:R2:W-:Y:S03]  /*9ca0*/  STL [R1+0x10], R161 ;  /* 0x000010a101007387 */ /* 0x0005e60000100800 */
[----:B------:R-:W-:Y:S01]  /*9cb0*/  IMAD.IADD R9, R5, 0x1, R0 ;  /* 0x0000000105097824 */ /* 0x000fe200078e0200 */
[----:B------:R2:W-:Y:S04]  /*9cc0*/  STL [R1], R77 ;  /* 0x0000004d01007387 */ /* 0x0005e80000100800 */
[----:B------:R-:W3:Y:S01]  /*9cd0*/  LDL R167, [R1+0x4c] ;  /* 0x00004c0001a77983 */ /* 0x000ee20000100800 */
[----:B------:R-:W-:Y:S01]  /*9ce0*/  IMAD.MOV.U32 R75, RZ, RZ, 0x70 ;  /* 0x00000070ff4b7424 */ /* 0x000fe200078e00ff */
[----:B------:R-:W-:Y:S01]  /*9cf0*/  SHF.R.S32.HI R74, RZ, 0x1f, R112 ;  /* 0x0000001fff4a7819 */ /* 0x000fe20000011470 */
[----:B------:R-:W-:Y:S01]  /*9d00*/  IMAD.WIDE.U32 R2, R112, c[0x0][0x1e0], RZ ;  /* 0x0000780070027a25 */ /* 0x000fe200078e00ff */
[----:B------:R-:W4:Y:S01]  /*9d10*/  LDL R217, [R1+0x44] ;  /* 0x0000440001d97983 */ /* 0x000f220000100800 */
[----:B------:R-:W-:-:S02]  /*9d20*/  P2R R34, PR, RZ, 0x20 ;  /* 0x00000020ff227803 */ /* 0x000fc40000000000 */
[----:B------:R-:W-:Y:S01]  /*9d30*/  IMAD R75, R250, -0x70, R75 ;  /* 0xffffff90fa4b7824 */ /* 0x000fe200078e024b */
[----:B------:R-:W-:Y:S01]  /*9d40*/  P2R R35, PR, RZ, 0x40 ;  /* 0x00000040ff237803 */ /* 0x000fe20000000000 */
[----:B------:R-:W-:Y:S02]  /*9d50*/  IMAD R0, R74, c[0x0][0x1e0], RZ ;  /* 0x000078004a007a24 */ /* 0x000fe400078e02ff */
[----:B------:R-:W-:Y:S02]  /*9d60*/  IMAD.MOV.U32 R6, RZ, RZ, R164 ;  /* 0x000000ffff067224 */ /* 0x000fe400078e00a4 */
[----:B------:R-:W-:Y:S02]  /*9d70*/  IMAD R0, R112, c[0x0][0x1e4], R0 ;  /* 0x0000790070007a24 */ /* 0x000fe400078e0200 */
[----:B------:R-:W-:Y:S02]  /*9d80*/  IMAD.MOV.U32 R7, RZ, RZ, R161 ;  /* 0x000000ffff077224 */ /* 0x000fe400078e00a1 */
[----:B------:R-:W-:-:S02]  /*9d90*/  IMAD.IADD R0, R3, 0x1, R0 ;  /* 0x0000000103007824 */ /* 0x000fc400078e0200 */
[----:B------:R-:W-:-:S04]  /*9da0*/  IMAD.WIDE.U32 R2, R2, 0x70, R6 ;  /* 0x0000007002027825 */ /* 0x000fc800078e0006 */
[----:B------:R-:W-:Y:S02]  /*9db0*/  IMAD R0, R0, 0x70, RZ ;  /* 0x0000007000007824 */ /* 0x000fe400078e02ff */
[----:B------:R-:W-:Y:S02]  /*9dc0*/  IMAD.MOV.U32 R159, RZ, RZ, c[0x0][0x1e0] ;  /* 0x00007800ff9f7624 */ /* 0x000fe400078e00ff */
[----:B------:R-:W-:Y:S02]  /*9dd0*/  IMAD.IADD R3, R3, 0x1, R0 ;  /* 0x0000000103037824 */ /* 0x000fe400078e0200 */
[----:B------:R-:W-:Y:S02]  /*9de0*/  IMAD.MOV.U32 R115, RZ, RZ, c[0x0][0x1e4] ;  /* 0x00007900ff737624 */ /* 0x000fe400078e00ff */
[----:B------:R-:W-:Y:S01]  /*9df0*/  IMAD.WIDE.U32 R6, R159, 0x20, RZ ;  /* 0x000000209f067825 */ /* 0x000fe200078e00ff */
[----:B------:R-:W-:Y:S01]  /*9e00*/  BAR.SYNC.DEFER_BLOCKING 0x0 ;  /* 0x0000000000007b1d */ /* 0x000fe20000010000 */
[----:B------:R-:W-:-:S02]  /*9e10*/  ISETP.GE.AND P6, PT, R32, c[0x0][0x198], PT ;  /* 0x0000660020007a0c */ /* 0x000fc40003fc6270 */
[----:B---3--:R-:W-:-:S05]  /*9e20*/  IMAD.IADD R114, R167, 0x1, R75 ;  /* 0x00000001a7727824 */ /* 0x008fca00078e024b */
[----:B------:R-:W-:-:S05]  /*9e30*/  IMNMX R5, R114, 0x70, PT ;  /* 0x0000007072057817 */ /* 0x000fca0003800200 */
[----:B------:R-:W-:Y:S02]  /*9e40*/  IMAD.IADD R22, R5, 0x1, -R106 ;  /* 0x0000000105167824 */ /* 0x000fe400078e0a6a */
[----:B------:R-:W-:-:S03]  /*9e50*/  IMAD.SHL.U32 R5, R115, 0x20, RZ ;  /* 0x0000002073057824 */ /* 0x000fc600078e00ff */
[C---:B------:R-:W-:Y:S02]  /*9e60*/  ISETP.GE.AND P3, PT, R22.reuse, 0x1, PT ;  /* 0x000000011600780c */ /* 0x040fe40003f66270 */
[C---:B------:R-:W-:Y:S02]  /*9e70*/  ISETP.GE.AND P2, PT, R22.reuse, 0x21, PT ;  /* 0x000000211600780c */ /* 0x040fe40003f46270 */
[----:B------:R-:W-:Y:S01]  /*9e80*/  ISETP.GE.AND P1, PT, R22, 0x41, PT ;  /* 0x000000411600780c */ /* 0x000fe20003f26270 */
[----:B----4-:R-:W-:Y:S01]  /*9e90*/  IMAD R52, R217, c[0x0][0x2c4], RZ ;  /* 0x0000b100d9347a24 */ /* 0x010fe200078e02ff */
[----:B------:R-:W-:Y:S02]  /*9ea0*/  P2R R31, PR, RZ, 0x4 ;  /* 0x00000004ff1f7803 */ /* 0x000fe40000000000 */
[----:B------:R-:W-:-:S05]  /*9eb0*/  P2R R23, PR, RZ, 0x2 ;  /* 0x00000002ff177803 */ /* 0x000fca0000000000 */
[----:B------:R-:W-:-:S04]  /*9ec0*/  @P3 LEA R28, P0, R2, c[0x0][0x1c8], 0x1 ;  /* 0x00007200021c3a11 */ /* 0x000fc800078008ff */
[C---:B------:R-:W-:Y:S02]  /*9ed0*/  @P3 LEA.HI.X R29, R2.reuse, c[0x0][0x1cc], R3, 0x1, P0 ;  /* 0x00007300021d3a11 */ /* 0x040fe400000f0c03 */
[----:B------:R-:W-:-:S04]  /*9ee0*/  @P2 IADD3 R0, P0, R2, R6, RZ ;  /* 0x0000000602002210 */ /* 0x000fc80007f1e0ff */
[----:B------:R-:W-:Y:S01]  /*9ef0*/  @P2 IADD3.X R5, R3, R7, R5, P0, !PT ;  /* 0x0000000703052210 */ /* 0x000fe200007fe405 */
[----:B------:R-:W-:Y:S01]  /*9f00*/  IMAD.WIDE.U32 R6, R159, 0x40, RZ ;  /* 0x000000409f067825 */ /* 0x000fe200078e00ff */
[----:B------:R-:W-:-:S04]  /*9f10*/  @P2 LEA R24, P0, R0, c[0x0][0x1c8], 0x1 ;  /* 0x0000720000182a11 */ /* 0x000fc800078008ff */
[----:B------:R-:W-:Y:S01]  /*9f20*/  @P2 LEA.HI.X R25, R0, c[0x0][0x1cc], R5, 0x1, P0 ;  /* 0x0000730000192a11 */ /* 0x000fe200000f0c05 */
[----:B------:R-:W-:Y:S01]  /*9f30*/  IMAD.SHL.U32 R5, R115, 0x40, RZ ;  /* 0x0000004073057824 */ /* 0x000fe200078e00ff */
[----:B------:R-:W-:-:S04]  /*9f40*/  @P1 IADD3 R0, P0, R2, R6, RZ ;  /* 0x0000000602001210 */ /* 0x000fc80007f1e0ff */
[----:B------:R-:W-:Y:S02]  /*9f50*/  @P1 IADD3.X R5, R3, R7, R5, P0, !PT ;  /* 0x0000000703051210 */ /* 0x000fe400007fe405 */
[----:B------:R-:W-:-:S04]  /*9f60*/  @P1 LEA R20, P0, R0, c[0x0][0x1c8], 0x1 ;  /* 0x0000720000141a11 */ /* 0x000fc800078008ff */
[----:B------:R-:W-:Y:S02]  /*9f70*/  @P1 LEA.HI.X R21, R0, c[0x0][0x1cc], R5, 0x1, P0 ;  /* 0x0000730000151a11 */ /* 0x000fe400000f0c05 */
[----:B------:R-:W-:-:S13]  /*9f80*/  ISETP.GE.AND P0, PT, R22, 0x61, PT ;  /* 0x000000611600780c */ /* 0x000fda0003f06270 */
[----:B------:R-:W-:Y:S02]  /*9f90*/  @P0 IMAD R0, R115, 0x60, RZ ;  /* 0x0000006073000824 */ /* 0x000fe400078e02ff */
[----:B------:R-:W-:-:S04]  /*9fa0*/  @P0 IMAD.WIDE.U32 R2, R159, 0x60, R2 ;  /* 0x000000609f020825 */ /* 0x000fc800078e0002 */
[----:B------:R-:W-:Y:S01]  /*9fb0*/  @P0 IMAD.IADD R0, R0, 0x1, R3 ;  /* 0x0000000100000824 */ /* 0x000fe200078e0203 */
[----:B------:R-:W-:Y:S01]  /*9fc0*/  @P0 LEA R18, P3, R2, c[0x0][0x1c8], 0x1 ;  /* 0x0000720002120a11 */ /* 0x000fe200078608ff */
[----:B------:R-:W-:-:S03]  /*9fd0*/  IMAD.MOV.U32 R3, RZ, RZ, R9 ;  /* 0x000000ffff037224 */ /* 0x000fc600078e0009 */
[----:B------:R-:W-:Y:S01]  /*9fe0*/  @P0 LEA.HI.X R19, R2, c[0x0][0x1cc], R0, 0x1, P3 ;  /* 0x0000730002130a11 */ /* 0x000fe200018f0c00 */
[----:B------:R-:W-:Y:S02]  /*9ff0*/  IMAD R0, R146, 0x20, R106 ;  /* 0x0000002092007824 */ /* 0x000fe400078e026a */
[----:B------:R-:W-:Y:S02]  /*a000*/  IMAD.MOV.U32 R2, RZ, RZ, R4 ;  /* 0x000000ffff027224 */ /* 0x000fe400078e0004 */
[----:B------:R-:W-:Y:S02]  /*a010*/  IMAD.IADD R4, R251, 0x1, R0 ;  /* 0x00000001fb047824 */ /* 0x000fe400078e0200 */
[----:B------:R-:W-:-:S04]  /*a020*/  IMAD.WIDE.U32 R2, R11, c[0x0][0x1b8], R2 ;  /* 0x00006e000b027a25 */ /* 0x000fc800078e0002 */
[----:B------:R-:W-:-:S04]  /*a030*/  @P4 IMAD.HI.U32 R5, R4, c[0x0][0x2c8], RZ ;  /* 0x0000b20004054a27 */ /* 0x000fc800078e00ff */
[----:B------:R-:W-:Y:S01]  /*a040*/  IMAD.MOV.U32 R0, RZ, RZ, R4 ;  /* 0x000000ffff007224 */ /* 0x000fe200078e0004 */
[----:B------:R-:W-:Y:S01]  /*a050*/  @P4 SHF.R.U32.HI R0, RZ, c[0x0][0x2cc], R5 ;  /* 0x0000b300ff004a19 */ /* 0x000fe20000011605 */
[----:B------:R-:W-:Y:S02]  /*a060*/  IMAD R6, R10, c[0x0][0x1c0], RZ ;  /* 0x000070000a067a24 */ /* 0x000fe400078e02ff */
        /* <DEDUP_REMOVED lines=8> */
[C---:B------:R-:W-:Y:S02]  /*a0f0*/  IMAD R5, R0.reuse, c[0x0][0x1b4], R5 ;  /* 0x00006d0000057a24 */ /* 0x040fe400078e0205 */
[----:B------:R-:W-:Y:S01]  /*a100*/  IMAD.WIDE.U32 R2, R0, c[0x0][0x1b0], R2 ;  /* 0x00006c0000027a25 */ /* 0x000fe200078e0002 */
[----:B------:R-:W-:-:S03]  /*a110*/  SHF.R.S32.HI R0, RZ, 0x1f, R4 ;  /* 0x0000001fff007819 */ /* 0x000fc60000011404 */
[----:B------:R-:W-:Y:S02]  /*a120*/  IMAD.IADD R3, R3, 0x1, R5 ;  /* 0x0000000103037824 */ /* 0x000fe400078e0205 */
[----:B------:R-:W-:Y:S02]  /*a130*/  IMAD R0, R0, c[0x0][0x1a8], RZ ;  /* 0x00006a0000007a24 */ /* 0x000fe400078e02ff */
[----:B------:R-:W-:-:S04]  /*a140*/  IMAD.WIDE.U32 R2, R4, c[0x0][0x1a8], R2 ;  /* 0x00006a0004027a25 */ /* 0x000fc800078e0002 */
[----:B------:R-:W-:-:S04]  /*a150*/  IMAD R0, R4, c[0x0][0x1ac], R0 ;  /* 0x00006b0004007a24 */ /* 0x000fc800078e0200 */
[----:B------:R-:W-:Y:S01]  /*a160*/  IMAD.IADD R0, R3, 0x1, R0 ;  /* 0x0000000103007824 */ /* 0x000fe200078e0200 */
[----:B------:R-:W-:-:S04]  /*a170*/  LEA R3, P3, R2, c[0x0][0x160], 0x1 ;  /* 0x0000580002037a11 */ /* 0x000fc800078608ff */
[----:B------:R-:W-:Y:S01]  /*a180*/  LEA.HI.X R2, R2, c[0x0][0x164], R0, 0x1, P3 ;  /* 0x0000590002027a11 */ /* 0x000fe200018f0c00 */
[----:B------:R-:W3:Y:S01]  /*a190*/  SHFL.IDX PT, R4, R3, RZ, 0x181f ;  /* 0x00181fff03047589 */ /* 0x000ee200000e0000 */
[----:B------:R-:W-:-:S03]  /*a1a0*/  IMAD.IADD R0, R106, 0x1, R251 ;  /* 0x000000016a007824 */ /* 0x000fc600078e02fb */
[----:B------:R-:W4:Y:S02]  /*a1b0*/  SHFL.IDX PT, R5, R2, RZ, 0x181f ;  /* 0x00181fff02057589 */ /* 0x000f2400000e0000 */
[C---:B------:R-:W-:Y:S02]  /*a1c0*/  ISETP.GE.AND P3, PT, R0.reuse, R52, PT ;  /* 0x000000340000720c */ /* 0x040fe40003f66270 */
[----:B------:R-:W-:-:S11]  /*a1d0*/  IADD3 R6, R0, 0x20, RZ ;  /* 0x0000002000067810 */ /* 0x000fd60007ffe0ff */
[----:B---3--:R-:W-:-:S04]  /*a1e0*/  @!P3 LEA R16, P4, R32, R4, 0x1 ;  /* 0x000000042010b211 */ /* 0x008fc800078808ff */
[-C--:B----4-:R-:W-:Y:S02]  /*a1f0*/  @!P3 LEA.HI.X R17, R32, R5.reuse, R33, 0x1, P4 ;  /* 0x000000052011b211 */ /* 0x090fe400020f0c21 */
[C---:B------:R-:W-:Y:S02]  /*a200*/  @!P3 LEA R14, P4, R218.reuse, R4, 0x1 ;  /* 0x00000004da0eb211 */ /* 0x040fe400078808ff */
[----:B------:R-:W3:Y:S02]  /*a210*/  SHFL.IDX PT, R4, R3, 0x1, 0x181f ;  /* 0x00381f0003047f89 */ /* 0x000ee400000e0000 */
[----:B------:R-:W-:Y:S02]  /*a220*/  @!P3 LEA.HI.X R15, R218, R5, R36, 0x1, P4 ;  /* 0x00000005da0fb211 */ /* 0x000fe400020f0c24 */
[----:B------:R-:W4:Y:S01]  /*a230*/  SHFL.IDX PT, R5, R2, 0x1, 0x181f ;  /* 0x00381f0002057f89 */ /* 0x000f2200000e0000 */
[----:B------:R-:W-:Y:S02]  /*a240*/  ISETP.GE.AND P1, PT, R6, R52, PT ;  /* 0x000000340600720c */ /* 0x000fe40003f26270 */
[----:B------:R-:W-:Y:S01]  /*a250*/  IADD3 R6, R0, 0x40, RZ ;  /* 0x0000004000067810 */ /* 0x000fe20007ffe0ff */
[----:B------:R1:W-:Y:S10]  /*a260*/  @!P3 LDGSTS.E.BYPASS.LTC128B.128 [R215+0x100], [R16.64], !P6 ;  /* 0x0010000010d7bfae */ /* 0x0003f4000f101d46 */
[----:B---3--:R-:W-:-:S04]  /*a270*/  @!P1 LEA R12, P4, R32, R4, 0x1 ;  /* 0x00000004200c9211 */ /* 0x008fc800078808ff */
[-C--:B----4-:R-:W-:Y:S02]  /*a280*/  @!P1 LEA.HI.X R13, R32, R5.reuse, R33, 0x1, P4 ;  /* 0x00000005200d9211 */ /* 0x090fe400020f0c21 */
[C---:B------:R-:W-:Y:S02]  /*a290*/  @!P1 LEA R10, P4, R218.reuse, R4, 0x1 ;  /* 0x00000004da0a9211 */ /* 0x040fe400078808ff */
[----:B------:R-:W3:Y:S02]  /*a2a0*/  SHFL.IDX PT, R4, R3, 0x2, 0x181f ;  /* 0x00581f0003047f89 */ /* 0x000ee400000e0000 */
[----:B------:R-:W-:Y:S02]  /*a2b0*/  @!P1 LEA.HI.X R11, R218, R5, R36, 0x1, P4 ;  /* 0x00000005da0b9211 */ /* 0x000fe400020f0c24 */
[----:B------:R-:W4:Y:S01]  /*a2c0*/  SHFL.IDX PT, R5, R2, 0x2, 0x181f ;  /* 0x00581f0002057f89 */ /* 0x000f2200000e0000 */
[----:B------:R-:W-:-:S13]  /*a2d0*/  ISETP.GE.AND P2, PT, R6, R52, PT ;  /* 0x000000340600720c */ /* 0x000fda0003f46270 */
[----:B---3--:R-:W-:-:S04]  /*a2e0*/  @!P2 LEA R8, P4, R32, R4, 0x1 ;  /* 0x000000042008a211 */ /* 0x008fc800078808ff */
[-C--:B----4-:R-:W-:Y:S02]  /*a2f0*/  @!P2 LEA.HI.X R9, R32, R5.reuse, R33, 0x1, P4 ;  /* 0x000000052009a211 */ /* 0x090fe400020f0c21 */
[C---:B------:R-:W-:Y:S02]  /*a300*/  @!P2 LEA R6, P4, R218.reuse, R4, 0x1 ;  /* 0x00000004da06a211 */ /* 0x040fe400078808ff */
[----:B------:R-:W3:Y:S02]  /*a310*/  SHFL.IDX PT, R4, R3, 0x3, 0x181f ;  /* 0x00781f0003047f89 */ /* 0x000ee400000e0000 */
[----:B------:R-:W-:Y:S02]  /*a320*/  @!P2 LEA.HI.X R7, R218, R5, R36, 0x1, P4 ;  /* 0x00000005da07a211 */ /* 0x000fe400020f0c24 */
[----:B------:R4:W2:Y:S02]  /*a330*/  SHFL.IDX PT, R5, R2, 0x3, 0x181f ;  /* 0x00781f0002057f89 */ /* 0x0008a400000e0000 */
[----:B----4-:R-:W-:-:S04]  /*a340*/  IADD3 R2, R0, 0x60, RZ ;  /* 0x0000006000027810 */ /* 0x010fc80007ffe0ff */
[----:B------:R-:W-:-:S13]  /*a350*/  ISETP.GE.AND P5, PT, R2, R52, PT ;  /* 0x000000340200720c */ /* 0x000fda0003fa6270 */
[----:B---3--:R-:W-:-:S04]  /*a360*/  @!P5 LEA R2, P4, R218, R4, 0x1 ;  /* 0x00000004da02d211 */ /* 0x008fc800078808ff */
[----:B--2---:R-:W-:Y:S02]  /*a370*/  @!P5 LEA.HI.X R3, R218, R5, R36, 0x1, P4 ;  /* 0x00000005da03d211 */ /* 0x004fe400020f0c24 */
[----:B------:R-:W-:-:S04]  /*a380*/  @!P5 LEA R4, P4, R32, R4, 0x1 ;  /* 0x000000042004d211 */ /* 0x000fc800078808ff */
[----:B------:R-:W-:Y:S02]  /*a390*/  @!P5 LEA.HI.X R5, R32, R5, R33, 0x1, P4 ;  /* 0x000000052005d211 */ /* 0x000fe400020f0c21 */
[----:B------:R-:W-:Y:S02]  /*a3a0*/  ISETP.GE.AND P4, PT, R218, c[0x0][0x198], PT ;  /* 0x00006600da007a0c */ /* 0x000fe40003f86270 */
[----:B------:R-:W-:Y:S02]  /*a3b0*/  P2R R44, PR, RZ, 0x20 ;  /* 0x00000020ff2c7803 */ /* 0x000fe40000000000 */
[----:B------:R-:W-:-:S09]  /*a3c0*/  P2R R40, PR, RZ, 0x4 ;  /* 0x00000004ff287803 */ /* 0x000fd20000000000 */
[----:B------:R1:W-:Y:S04]  /*a3d0*/  @!P3 LDGSTS.E.BYPASS.LTC128B.128 [R215+0x4100], [R14.64], !P4 ;  /* 0x041000000ed7bfae */ /* 0x0003e8000e101d46 */
[----:B------:R1:W-:Y:S04]  /*a3e0*/  @!P1 LDGSTS.E.BYPASS.LTC128B.128 [R216+0x1100], [R12.64], !P6 ;  /* 0x011000000cd89fae */ /* 0x0003e8000f101d46 */
[----:B------:R1:W-:Y:S04]  /*a3f0*/  @!P1 LDGSTS.E.BYPASS.LTC128B.128 [R216+0x5100], [R10.64], !P4 ;  /* 0x051000000ad89fae */ /* 0x0003e8000e101d46 */
[----:B------:R1:W-:Y:S04]  /*a400*/  @!P2 LDGSTS.E.BYPASS.LTC128B.128 [R216+0x2100], [R8.64], !P6 ;  /* 0x0210000008d8afae */ /* 0x0003e8000f101d46 */
[----:B------:R1:W-:Y:S04]  /*a410*/  @!P2 LDGSTS.E.BYPASS.LTC128B.128 [R216+0x6100], [R6.64], !P4 ;  /* 0x0610000006d8afae */ /* 0x0003e8000e101d46 */
[----:B------:R1:W-:Y:S01]  /*a420*/  @!P5 LDGSTS.E.BYPASS.LTC128B.128 [R216+0x3100], [R4.64], !P6 ;  /* 0x0310000004d8dfae */ /* 0x0003e2000f101d46 */
[----:B------:R-:W-:-:S03]  /*a430*/  ISETP.NE.AND P6, PT, R35, RZ, PT ;  /* 0x000000ff2300720c */ /* 0x000fc60003fc5270 */
[----:B------:R1:W-:Y:S01]  /*a440*/  @!P5 LDGSTS.E.BYPASS.LTC128B.128 [R216+0x7100], [R2.64], !P4 ;  /* 0x0710000002d8dfae */ /* 0x0003e2000e101d46 */
[----:B------:R-:W-:Y:S02]  /*a450*/  ISETP.GE.AND P4, PT, R22, 0x1, PT ;  /* 0x000000011600780c */ /* 0x000fe40003f86270 */
[----:B------:R-:W-:Y:S01]  /*a460*/  ISETP.NE.AND P5, PT, R34, RZ, PT ;  /* 0x000000ff2200720c */ /* 0x000fe20003fa5270 */
[----:B------:R-:W0:Y:S01]  /*a470*/  LDGDEPBAR ;  /* 0x00000000000079af */ /* 0x000e220000000000 */
[----:B------:R-:W-:Y:S02]  /*a480*/  ISETP.NE.AND P2, PT, R31, RZ, PT ;  /* 0x000000ff1f00720c */ /* 0x000fe40003f45270 */
[----:B------:R-:W-:Y:S02]  /*a490*/  P2R R30, PR, RZ, 0x2 ;  /* 0x00000002ff1e7803 */ /* 0x000fe40000000000 */
[----:B------:R-:W-:-:S05]  /*a4a0*/  ISETP.NE.AND P1, PT, R23, RZ, PT ;  /* 0x000000ff1700720c */ /* 0x000fca0003f25270 */
[----:B------:R1:W-:Y:S04]  /*a4b0*/  @P4 LDGSTS.E.BYPASS.LTC128B.128 [R215+0x8100], [R28.64], !P6 ;  /* 0x081000001cd74fae */ /* 0x0003e8000f101d46 */
[----:B------:R1:W-:Y:S04]  /*a4c0*/  @P4 LDGSTS.E.BYPASS.LTC128B.128 [R215+0xb900], [R28.64+0x80], !P5 ;  /* 0x0b9000801cd74fae */ /* 0x0003e8000e901d46 */
[----:B------:R1:W-:Y:S04]  /*a4d0*/  @P2 LDGSTS.E.BYPASS.LTC128B.128 [R216+0x9100], [R24.64], !P6 ;  /* 0x0910000018d82fae */ /* 0x0003e8000f101d46 */
[----:B------:R1:W-:Y:S04]  /*a4e0*/  @P2 LDGSTS.E.BYPASS.LTC128B.128 [R216+0xc900], [R24.64+0x80], !P5 ;  /* 0x0c90008018d82fae */ /* 0x0003e8000e901d46 */
[----:B------:R1:W-:Y:S04]  /*a4f0*/  @P1 LDGSTS.E.BYPASS.LTC128B.128 [R216+0xa100], [R20.64], !P6 ;  /* 0x0a10000014d81fae */ /* 0x0003e8000f101d46 */
        /* <DEDUP_REMOVED lines=8> */
.L_x_1195:
[----:B------:R-:W-:Y:S01]  /*a580*/  ULDC.U8 UR4, c[0x0][0x298] ;  /* 0x0000a60000047ab9 */ /* 0x000fe20000000000 */
[----:B-1---5:R-:W-:Y:S01]  /*a590*/  SHF.R.S32.HI R2, RZ, 0x1f, R144 ;  /* 0x0000001fff027819 */ /* 0x022fe20000011490 */
[----:B------:R-:W-:Y:S01]  /*a5a0*/  IMAD.WIDE.U32 R4, R144, c[0x0][0x280], RZ ;  /* 0x0000a00090047a25 */ /* 0x000fe200078e00ff */
[----:B------:R-:W-:Y:S01]  /*a5b0*/  ISETP.NE.AND P0, PT, RZ, UR4, PT ;  /* 0x00000004ff007c0c */ /* 0x000fe2000bf05270 */
[----:B------:R-:W-:Y:S01]  /*a5c0*/  BSSY B2, `(.L_x_1196) ;  /* 0x00004eb000027945 */ /* 0x000fe20003800000 */
[----:B------:R-:W-:Y:S01]  /*a5d0*/  LEA R0, R146, R0, 0x5 ;  /* 0x0000000092007211 */ /* 0x000fe200078e28ff */
[C---:B------:R-:W-:Y:S02]  /*a5e0*/  IMAD R3, R2.reuse, c[0x0][0x280], RZ ;  /* 0x0000a00002037a24 */ /* 0x040fe400078e02ff */
        /* <DEDUP_REMOVED lines=10> */
[----:B------:R-:W-:Y:S01]  /*a690*/  SHF.R.S32.HI R22, RZ, 0x1f, R26 ;  /* 0x0000001fff167819 */ /* 0x000fe2000001141a */
[----:B------:R-:W-:Y:S01]  /*a6a0*/  CS2R R34, SRZ ;  /* 0x0000000000227805 */ /* 0x000fe2000001ff00 */
[----:B------:R-:W-:Y:S01]  /*a6b0*/  SHF.R.S32.HI R57, RZ, 0x1f, R113 ;  /* 0x0000001fff397819 */ /* 0x000fe20000011471 */
[----:B------:R-:W-:Y:S01]  /*a6c0*/  CS2R R20, SRZ ;  /* 0x0000000000147805 */ /* 0x000fe2000001ff00 */
[----:B------:R-:W-:Y:S01]  /*a6d0*/  CS2R R14, SRZ ;  /* 0x00000000000e7805 */ /* 0x000fe2000001ff00 */
[----:B------:R-:W-:Y:S01]  /*a6e0*/  CS2R R24, SRZ ;  /* 0x0000000000187805 */ /* 0x000fe2000001ff00 */
[----:B------:R-:W-:-:S04]  /*a6f0*/  CS2R R16, SRZ ;  /* 0x0000000000107805 */ /* 0x000fc8000001ff00 */
[----:B------:R-:W-:-:S05]  /*a700*/  @P1 IMAD.HI.U32 R3, R0, c[0x0][0x2c8], RZ ;  /* 0x0000b20000031a27 */ /* 0x000fca00078e00ff */
[----:B------:R-:W-:-:S04]  /*a710*/  @P1 SHF.R.U32.HI R0, RZ, c[0x0][0x2cc], R3 ;  /* 0x0000b300ff001a19 */ /* 0x000fc80000011603 */
[----:B------:R-:W-:Y:S01]  /*a720*/  SHF.R.S32.HI R3, RZ, 0x1f, R0 ;  /* 0x0000001fff037819 */ /* 0x000fe20000011400 */
[----:B------:R-:W-:-:S04]  /*a730*/  IMAD.WIDE.U32 R4, R0, c[0x0][0x280], R4 ;  /* 0x0000a00000047a25 */ /* 0x000fc800078e0004 */
[----:B------:R-:W-:Y:S01]  /*a740*/  IMAD R7, R3, c[0x0][0x280], RZ ;  /* 0x0000a00003077a24 */ /* 0x000fe200078e02ff */
[----:B------:R-:W-:-:S03]  /*a750*/  LEA R23, P0, R4, c[0x0][0x270], 0x1 ;  /* 0x00009c0004177a11 */ /* 0x000fc600078008ff */
[----:B------:R-:W-:-:S04]  /*a760*/  IMAD R6, R0, c[0x0][0x284], R7 ;  /* 0x0000a10000067a24 */ /* 0x000fc800078e0207 */
[----:B------:R-:W-:-:S05]  /*a770*/  IMAD.IADD R6, R5, 0x1, R6 ;  /* 0x0000000105067824 */ /* 0x000fca00078e0206 */
[----:B------:R-:W-:Y:S01]  /*a780*/  LEA.HI.X R13, R4, c[0x0][0x274], R6, 0x1, P0 ;  /* 0x00009d00040d7a11 */ /* 0x000fe200000f0c06 */
[----:B------:R-:W-:Y:S01]  /*a790*/  IMAD R4, R3, c[0x0][0x290], RZ ;  /* 0x0000a40003047a24 */ /* 0x000fe200078e02ff */
[----:B------:R-:W-:-:S03]  /*a7a0*/  MOV R3, R8 ;  /* 0x0000000800037202 */ /* 0x000fc60000000f00 */
[----:B------:R1:W2:Y:S02]  /*a7b0*/  SHFL.IDX PT, R5, R13, RZ, 0x181f ;  /* 0x00181fff0d057589 */ /* 0x0002a400000e0000 */
[----:B------:R-:W-:-:S04]  /*a7c0*/  IMAD.WIDE.U32 R2, R0, c[0x0][0x290], R2 ;  /* 0x0000a40000027a25 */ /* 0x000fc800078e0002 */
[----:B------:R-:W-:Y:S01]  /*a7d0*/  IMAD R0, R0, c[0x0][0x294], R4 ;  /* 0x0000a50000007a24 */ /* 0x000fe200078e0204 */
[----:B------:R-:W-:-:S03]  /*a7e0*/  LEA R19, P0, R2, c[0x0][0x288], 0x1 ;  /* 0x0000a20002137a11 */ /* 0x000fc600078008ff */
[----:B------:R-:W-:Y:S02]  /*a7f0*/  IMAD.IADD R0, R3, 0x1, R0 ;  /* 0x0000000103007824 */ /* 0x000fe400078e0200 */
[----:B------:R1:W3:Y:S03]  /*a800*/  SHFL.IDX PT, R10, R19, RZ, 0x181f ;  /* 0x00181fff130a7589 */ /* 0x0002e600000e0000 */
[----:B------:R-:W-:Y:S02]  /*a810*/  LEA.HI.X R18, R2, c[0x0][0x28c], R0, 0x1, P0 ;  /* 0x0000a30002127a11 */ /* 0x000fe400000f0c00 */
        /* <DEDUP_REMOVED lines=8> */
[----:B----4-:R-:W-:-:S05]  /*a8a0*/  @!P1 IADD3 R8, P0, R2, R0, RZ ;  /* 0x0000000002089210 */ /* 0x010fca0007f1e0ff */
[--C-:B--2---:R-:W-:Y:S01]  /*a8b0*/  @!P1 IMAD.X R9, R5, 0x1, R3.reuse, P0 ;  /* 0x0000000105099824 */ /* 0x104fe200000e0603 */
[----:B---3--:R-:W-:Y:S01]  /*a8c0*/  @!P1 IADD3 R6, P0, R10, R0, RZ ;  /* 0x000000000a069210 */ /* 0x008fe20007f1e0ff */
        /* <DEDUP_REMOVED lines=14> */
.L_x_1199:
[----:B------:R-:W-:Y:S05]  /*a9b0*/  BSYNC B0 ;  /* 0x0000000000007941 */ /* 0x000fea0003800000 */
.L_x_1198:
[----:B------:R-:W-:Y:S01]  /*a9c0*/  ISETP.NE.AND P0, PT, R30, RZ, PT ;  /* 0x000000ff1e00720c */ /* 0x000fe20003f05270 */
[----:B--2--5:R-:W-:Y:S01]  /*a9d0*/  IMAD.MOV.U32 R4, RZ, RZ, R20 ;  /* 0x000000ffff047224 */ /* 0x024fe200078e0014 */
[----:B----4-:R-:W-:Y:S01]  /*a9e0*/  MOV R2, R14 ;  /* 0x0000000e00027202 */ /* 0x010fe20000000f00 */
[----:B------:R-:W-:Y:S01]  /*a9f0*/  IMAD.MOV.U32 R3, RZ, RZ, R21 ;  /* 0x000000ffff037224 */ /* 0x000fe200078e0015 */
[----:B-1----:R1:W2:Y:S01]  /*aa00*/  SHFL.IDX PT, R11, R13, 0x1, 0x181f ;  /* 0x00381f000d0b7f89 */ /* 0x0022a200000e0000 */
        /* <DEDUP_REMOVED lines=8> */
[----:B------:R1:W4:Y:S01]  /*aa90*/  SHFL.IDX PT, R5, R23, 0x1, 0x181f ;  /* 0x00381f0017057f89 */ /* 0x00032200000e0000 */
[----:B------:R-:W-:Y:S01]  /*aaa0*/  MOV R0, R17 ;  /* 0x0000001100007202 */ /* 0x000fe20000000f00 */
[----:B------:R-:W-:Y:S01]  /*aab0*/  CS2R R32, SRZ ;  /* 0x0000000000207805 */ /* 0x000fe2000001ff00 */
[----:B------:R-:W-:Y:S01]  /*aac0*/  PRMT R53, R3, 0x5410, R4 ;  /* 0x0000541003357816 */ /* 0x000fe20000000004 */
[----:B------:R1:W3:Y:S01]  /*aad0*/  SHFL.IDX PT, R12, R18, 0x1, 0x181f ;  /* 0x00381f00120c7f89 */ /* 0x0002e200000e0000 */
[----:B------:R-:W-:Y:S01]  /*aae0*/  PRMT R50, R0, 0x5410, R2 ;  /* 0x0000541000327816 */ /* 0x000fe20000000002 */
[----:B------:R-:W-:-:S02]  /*aaf0*/  CS2R R30, SRZ ;  /* 0x00000000001e7805 */ /* 0x000fc4000001ff00 */
[----:B---3--:R1:W3:Y:S01]  /*ab00*/  SHFL.IDX PT, R10, R19, 0x1, 0x181f ;  /* 0x00381f00130a7f89 */ /* 0x0082e200000e0000 */
        /* <DEDUP_REMOVED lines=12> */
[----:B------:R-:W-:Y:S01]  /*abd0*/  @!P1 IMAD.X R7, R12, 0x1, R2, P0 ;  /* 0x000000010c079824 */ /* 0x000fe200000e0602 */
        /* <DEDUP_REMOVED lines=10> */
.L_x_1201:
[----:B------:R-:W-:Y:S05]  /*ac80*/  BSYNC B0 ;  /* 0x0000000000007941 */ /* 0x000fea0003800000 */
.L_x_1200:
[----:B------:R-:W-:Y:S01]  /*ac90*/  ISETP.NE.AND P0, PT, R40, RZ, PT ;  /* 0x000000ff2800720c */ /* 0x000fe20003f05270 */
[----:B--2--5:R-:W-:Y:S01]  /*aca0*/  IMAD.MOV.U32 R4, RZ, RZ, R34 ;  /* 0x000000ffff047224 */ /* 0x024fe200078e0022 */
[----:B------:R-:W-:Y:S01]  /*acb0*/  MOV R2, R28 ;  /* 0x0000001c00027202 */ /* 0x000fe20000000f00 */
[----:B------:R-:W-:Y:S01]  /*acc0*/  IMAD.MOV.U32 R3, RZ, RZ, R35 ;  /* 0x000000ffff037224 */ /* 0x000fe200078e0023 */
[----:B------:R2:W1:Y:S01]  /*acd0*/  SHFL.IDX PT, R11, R13, 0x2, 0x181f ;  /* 0x00581f000d0b7f89 */ /* 0x00046200000e0000 */
        /* <DEDUP_REMOVED lines=8> */
[----:B----4-:R2:W4:Y:S01]  /*ad60*/  SHFL.IDX PT, R5, R23, 0x2, 0x181f ;  /* 0x00581f0017057f89 */ /* 0x01052200000e0000 */
[----:B------:R-:W-:Y:S01]  /*ad70*/  MOV R0, R31 ;  /* 0x0000001f00007202 */ /* 0x000fe20000000f00 */
[----:B------:R-:W-:Y:S01]  /*ad80*/  CS2R R42, SRZ ;  /* 0x00000000002a7805 */ /* 0x000fe2000001ff00 */
[----:B------:R-:W-:Y:S01]  /*ad90*/  PRMT R58, R3, 0x5410, R4 ;  /* 0x00005410033a7816 */ /* 0x000fe20000000004 */
[----:B------:R2:W3:Y:S01]  /*ada0*/  SHFL.IDX PT, R12, R18, 0x2, 0x181f ;  /* 0x00581f00120c7f89 */ /* 0x0004e200000e0000 */
[----:B------:R-:W-:Y:S01]  /*adb0*/  PRMT R55, R0, 0x5410, R2 ;  /* 0x0000541000377816 */ /* 0x000fe20000000002 */
[----:B------:R-:W-:Y:S01]  /*adc0*/  CS2R R36, SRZ ;  /* 0x0000000000247805 */ /* 0x000fe2000001ff00 */
[----:B------:R-:W-:Y:S01]  /*add0*/  CS2R R40, SRZ ;  /* 0x0000000000287805 */ /* 0x000fe2000001ff00 */
[----:B---3--:R2:W3:Y:S01]  /*ade0*/  SHFL.IDX PT, R10, R19, 0x2, 0x181f ;  /* 0x00581f00130a7f89 */ /* 0x0084e200000e0000 */
        /* <DEDUP_REMOVED lines=9> */
[----:B----4-:R-:W-:-:S05]  /*ae80*/  @!P1 IADD3 R8, P2, R5, R0, RZ ;  /* 0x0000000005089210 */ /* 0x010fca0007f5e0ff */
[--C-:B-1----:R-:W-:Y:S01]  /*ae90*/  @!P1 IMAD.X R9, R11, 0x1, R2.reuse, P2 ;  /* 0x000000010b099824 */ /* 0x102fe200010e0602 */
[----:B---3--:R-:W-:Y:S02]  /*aea0*/  @!P1 IADD3 R6, P2, R10, R0, RZ ;  /* 0x000000000a069210 */ /* 0x008fe40007f5e0ff */
[----:B------:R-:W-:Y:S01]  /*aeb0*/  @!P0 SHF.L.U64.HI R0, R113, 0x1, R57 ;  /* 0x0000000171008819 */ /* 0x000fe20000010239 */
[----:B------:R-:W-:Y:S01]  /*aec0*/  CS2R R38, SRZ ;  /* 0x0000000000267805 */ /* 0x000fe2000001ff00 */
[----:B------:R-:W-:Y:S01]  /*aed0*/  CS2R R40, SRZ ;  /* 0x0000000000287805 */ /* 0x000fe2000001ff00 */
[----:B------:R-:W-:Y:S01]  /*aee0*/  @!P1 IMAD.X R7, R12, 0x1, R2, P2 ;  /* 0x000000010c079824 */ /* 0x000fe200010e0602 */
        /* <DEDUP_REMOVED lines=8> */
.L_x_1203:
[----:B------:R-:W-:Y:S05]  /*af70*/  BSYNC B0 ;  /* 0x0000000000007941 */ /* 0x000fea0003800000 */
.L_x_1202:
[----:B------:R-:W-:Y:S01]  /*af80*/  ISETP.NE.AND P0, PT, R44, RZ, PT ;  /* 0x000000ff2c00720c */ /* 0x000fe20003f05270 */
[----:B-1---5:R-:W-:Y:S01]  /*af90*/  IMAD.MOV.U32 R4, RZ, RZ, R42 ;  /* 0x000000ffff047224 */ /* 0x022fe200078e002a */
[----:B------:R-:W-:Y:S01]  /*afa0*/  MOV R2, R36 ;  /* 0x0000002400027202 */ /* 0x000fe20000000f00 */
[----:B------:R-:W-:Y:S01]  /*afb0*/  IMAD.MOV.U32 R3, RZ, RZ, R43 ;  /* 0x000000ffff037224 */ /* 0x000fe200078e002b */
[----:B--2---:R-:W1:Y:S01]  /*afc0*/  SHFL.IDX PT, R13, R13, 0x3, 0x181f ;  /* 0x00781f000d0d7f89 */ /* 0x004e6200000e0000 */
        /* <DEDUP_REMOVED lines=12> */
[----:B------:R-:W3:Y:S04]  /*b090*/  SHFL.IDX PT, R12, R18, 0x3, 0x181f ;  /* 0x00781f00120c7f89 */ /* 0x000ee800000e0000 */
[----:B------:R1:W3:Y:S01]  /*b0a0*/  SHFL.IDX PT, R11, R19, 0x3, 0x181f ;  /* 0x00781f00130b7f89 */ /* 0x0002e200000e0000 */
[----:B--2---:R-:W-:Y:S01]  /*b0b0*/  PRMT R23, R0, 0x5410, R2 ;  /* 0x0000541000177816 */ /* 0x004fe20000000002 */
[----:B-1----:R-:W-:Y:S01]  /*b0c0*/  CS2R R18, SRZ ;  /* 0x0000000000127805 */ /* 0x002fe2000001ff00 */
[----:B------:R-:W-:Y:S05]  /*b0d0*/  @P0 BRA `(.L_x_1205) ;  /* 0x0000016000000947 */ /* 0x000fea0003800000 */
[----:B---34-:R-:W-:Y:S01]  /*b0e0*/  ISETP.GE.AND P1, PT, R26, c[0x0][0x27c], PT ;  /* 0x00009f001a007a0c */ /* 0x018fe20003f26270 */
[----:B------:R-:W-:Y:S01]  /*b0f0*/  CS2R R48, SRZ ;  /* 0x0000000000307805 */ /* 0x000fe2000001ff00 */
[----:B------:R-:W-:Y:S01]  /*b100*/  ISETP.GE.AND P0, PT, R113, c[0x0][0x27c], PT ;  /* 0x00009f0071007a0c */ /* 0x000fe20003f06270 */
[----:B------:R-:W-:-:S10]  /*b110*/  CS2R R18, SRZ ;  /* 0x0000000000127805 */ /* 0x000fd4000001ff00 */
[C---:B------:R-:W-:Y:S01]  /*b120*/  @!P1 IMAD.SHL.U32 R0, R26.reuse, 0x2, RZ ;  /* 0x000000021a009824 */ /* 0x040fe200078e00ff */
[----:B------:R-:W-:Y:S01]  /*b130*/  @!P1 SHF.L.U64.HI R3, R26, 0x1, R22 ;  /* 0x000000011a039819 */ /* 0x000fe20000010216 */
[C---:B------:R-:W-:Y:S01]  /*b140*/  @!P0 IMAD.SHL.U32 R2, R113.reuse, 0x2, RZ ;  /* 0x0000000271028824 */ /* 0x040fe200078e00ff */
[----:B------:R-:W-:Y:S02]  /*b150*/  @!P0 SHF.L.U64.HI R10, R113, 0x1, R57 ;  /* 0x00000001710a8819 */ /* 0x000fe40000010239 */
[-C--:B------:R-:W-:Y:S02]  /*b160*/  @!P1 IADD3 R8, P2, R5, R0.reuse, RZ ;  /* 0x0000000005089210 */ /* 0x080fe40007f5e0ff */
[----:B------:R-:W-:Y:S02]  /*b170*/  @!P1 IADD3 R6, P4, R11, R0, RZ ;  /* 0x000000000b069210 */ /* 0x000fe40007f9e0ff */
[-C--:B------:R-:W-:Y:S01]  /*b180*/  @!P0 IADD3 R4, P3, R5, R2.reuse, RZ ;  /* 0x0000000205048210 */ /* 0x080fe20007f7e0ff */
[--C-:B------:R-:W-:Y:S01]  /*b190*/  @!P1 IMAD.X R9, R13, 0x1, R3.reuse, P2 ;  /* 0x000000010d099824 */ /* 0x100fe200010e0603 */
[----:B------:R-:W-:Y:S01]  /*b1a0*/  @!P0 IADD3 R2, P2, R11, R2, RZ ;  /* 0x000000020b028210 */ /* 0x000fe20007f5e0ff */
[C---:B------:R-:W-:Y:S01]  /*b1b0*/  @!P1 IMAD.X R7, R12.reuse, 0x1, R3, P4 ;  /* 0x000000010c079824 */ /* 0x040fe200020e0603 */
[----:B------:R-:W-:Y:S01]  /*b1c0*/  CS2R R44, SRZ ;  /* 0x00000000002c7805 */ /* 0x000fe2000001ff00 */
[----:B------:R-:W-:Y:S01]  /*b1d0*/  CS2R R46, SRZ ;  /* 0x00000000002e7805 */ /* 0x000fe2000001ff00 */
[--C-:B------:R-:W-:Y:S01]  /*b1e0*/  @!P0 IMAD.X R5, R13, 0x1, R10.reuse, P3 ;  /* 0x000000010d058824 */ /* 0x100fe200018e060a */
[----:B------:R1:W5:Y:S01]  /*b1f0*/  @!P1 LD.E.64 R18, [R8.64] ;  /* 0x0000000608129980 */ /* 0x000362000c101b00 */
[----:B------:R-:W-:-:S03]  /*b200*/  @!P0 IMAD.X R3, R12, 0x1, R10, P2 ;  /* 0x000000010c038824 */ /* 0x000fc600010e060a */
[----:B------:R1:W5:Y:S04]  /*b210*/  @!P0 LD.E.64 R48, [R4.64] ;  /* 0x0000000604308980 */ /* 0x000368000c101b00 */
[----:B------:R1:W5:Y:S04]  /*b220*/  @!P1 LD.E.64 R44, [R6.64] ;  /* 0x00000006062c9980 */ /* 0x000368000c101b00 */
[----:B------:R1:W5:Y:S02]  /*b230*/  @!P0 LD.E.64 R46, [R2.64] ;  /* 0x00000006022e8980 */ /* 0x000364000c101b00 */
.L_x_1205:
[----:B---34-:R-:W-:Y:S05]  /*b240*/  BSYNC B0 ;  /* 0x0000000000007941 */ /* 0x018fea0003800000 */
.L_x_1204:
[----:B-1----:R-:W-:Y:S01]  /*b250*/  IADD3 R3, -R251, R52, RZ ;  /* 0x00000034fb037210 */ /* 0x002fe20007ffe1ff */
[----:B-----5:R-:W-:Y:S01]  /*b260*/  IMAD.MOV.U32 R0, RZ, RZ, R48 ;  /* 0x000000ffff007224 */ /* 0x020fe200078e0030 */
[----:B------:R-:W-:-:S04]  /*b270*/  DEPBAR.LE SB0, 0x1 ;  /* 0x000080400000791a */ /* 0x000fc80000000000 */
[----:B------:R-:W-:Y:S01]  /*b280*/  IMNMX R22, R3, 0x80, PT ;  /* 0x0000008003167817 */ /* 0x000fe20003800200 */
[----:B------:R-:W-:Y:S01]  /*b290*/  IMAD.MOV.U32 R4, RZ, RZ, R49 ;  /* 0x000000ffff047224 */ /* 0x000fe200078e0031 */
[----:B------:R-:W-:Y:S01]  /*b2a0*/  MOV R3, R47 ;  /* 0x0000002f00037202 */ /* 0x000fe20000000f00 */
[----:B------:R-:W-:Y:S01]  /*b2b0*/  IMAD.MOV.U32 R2, RZ, RZ, R18 ;  /* 0x000000ffff027224 */ /* 0x000fe200078e0012 */
[----:B------:R-:W-:Y:S01]  /*b2c0*/  BAR.SYNC.DEFER_BLOCKING 0x0 ;  /* 0x0000000000007b1d */ /* 0x000fe20000010000 */
[----:B------:R-:W-:Y:S02]  /*b2d0*/  ISETP.GE.AND P0, PT, R106, R22, PT ;  /* 0x000000166a00720c */ /* 0x000fe40003f06270 */
[----:B------:R-:W-:Y:S01]  /*b2e0*/  PRMT R64, R4, 0x5410, R0 ;  /* 0x0000541004407816 */ /* 0x000fe20000000000 */
[----:B------:R-:W-:Y:S02]  /*b2f0*/  IMAD.MOV.U32 R0, RZ, RZ, R19 ;  /* 0x000000ffff007224 */ /* 0x000fe400078e0013 */
[----:B------:R-:W-:Y:S01]  /*b300*/  IMAD.MOV.U32 R4, RZ, RZ, R46 ;  /* 0x000000ffff047224 */ /* 0x000fe200078e002e */
[----:B------:R-:W-:Y:S02]  /*b310*/  BSSY B1, `(.L_x_1206) ;  /* 0x0000069000017945 */ /* 0x000fe40003800000 */
[----:B------:R-:W-:Y:S01]  /*b320*/  PRMT R57, R0, 0x5410, R2 ;  /* 0x0000541000397816 */ /* 0x000fe20000000002 */
[----:B------:R-:W-:Y:S01]  /*b330*/  IMAD.MOV.U32 R2, RZ, RZ, R44 ;  /* 0x000000ffff027224 */ /* 0x000fe200078e002c */
[----:B------:R-:W-:-:S02]  /*b340*/  MOV R0, R45 ;  /* 0x0000002d00007202 */ /* 0x000fc40000000f00 */
        /* <DEDUP_REMOVED lines=10> */
[C---:B------:R-:W-:Y:S02]  /*b3f0*/  PRMT R11, R51.reuse, 0x5432, R0 ;  /* 0x00005432330b7816 */ /* 0x040fe40000000000 */
[----:B------:R-:W-:Y:S02]  /*b400*/  PRMT R0, R50, 0x5410, R8 ;  /* 0x0000541032007816 */ /* 0x000fe40000000008 */
[----:B------:R-:W-:-:S02]  /*b410*/  PRMT R3, R51, 0x5410, R3 ;  /* 0x0000541033037816 */ /* 0x000fc40000000003 */
[----:B------:R-:W-:Y:S01]  /*b420*/  SHF.R.U64 R2, R16, 0x10, R17 ;  /* 0x0000001010027819 */ /* 0x000fe20000001211 */
[C---:B------:R-:W-:Y:S01]  /*b430*/  IMAD.U32 R15, R0.reuse, 0x10000, RZ ;  /* 0x00010000000f7824 */ /* 0x040fe200078e00ff */
[----:B------:R-:W-:Y:S01]  /*b440*/  LOP3.LUT R17, R0, 0xffff0000, RZ, 0xc0, !PT ;  /* 0xffff000000117812 */ /* 0x000fe200078ec0ff */
[C---:B------:R-:W-:Y:S01]  /*b450*/  IMAD.U32 R14, R3.reuse, 0x10000, RZ ;  /* 0x00010000030e7824 */ /* 0x040fe200078e00ff */
[----:B------:R-:W-:Y:S02]  /*b460*/  PRMT R9, R50, 0x5432, R2 ;  /* 0x0000543232097816 */ /* 0x000fe40000000002 */
[----:B------:R-:W-:Y:S01]  /*b470*/  LOP3.LUT R16, R3, 0xffff0000, RZ, 0xc0, !PT ;  /* 0xffff000003107812 */ /* 0x000fe200078ec0ff */
[C---:B-1----:R-:W-:Y:S01]  /*b480*/  IMAD.U32 R8, R6.reuse, 0x10000, RZ ;  /* 0x0001000006087824 */ /* 0x042fe200078e00ff */
[----:B------:R-:W-:Y:S01]  /*b490*/  LOP3.LUT R6, R6, 0xffff0000, RZ, 0xc0, !PT ;  /* 0xffff000006067812 */ /* 0x000fe200078ec0ff */
[C---:B------:R-:W-:Y:S01]  /*b4a0*/  IMAD.U32 R10, R7.reuse, 0x10000, RZ ;  /* 0x00010000070a7824 */ /* 0x040fe200078e00ff */
[----:B------:R-:W-:-:S02]  /*b4b0*/  LOP3.LUT R2, R7, 0xffff0000, RZ, 0xc0, !PT ;  /* 0xffff000007027812 */ /* 0x000fc400078ec0ff */
[----:B------:R-:W-:Y:S01]  /*b4c0*/  SHF.L.U32 R7, R4, 0x10, RZ ;  /* 0x0000001004077819 */ /* 0x000fe200000006ff */
[C---:B------:R-:W-:Y:S01]  /*b4d0*/  FMUL.FTZ R13, R6.reuse, R15 ;  /* 0x0000000f060d7220 */ /* 0x040fe20000410000 */
[C---:B------:R-:W-:Y:S01]  /*b4e0*/  LOP3.LUT R0, R5.reuse, 0xffff0000, RZ, 0xc0, !PT ;  /* 0xffff000005007812 */ /* 0x040fe200078ec0ff */
[-C--:B------:R-:W-:Y:S01]  /*b4f0*/  FMUL.FTZ R6, R6, R14.reuse ;  /* 0x0000000e06067220 */ /* 0x080fe20000410000 */
[----:B------:R-:W-:Y:S01]  /*b500*/  LOP3.LUT R4, R4, 0xffff0000, RZ, 0xc0, !PT ;  /* 0xffff000004047812 */ /* 0x000fe200078ec0ff */
[----:B------:R-:W-:Y:S01]  /*b510*/  FMUL.FTZ R3, R2, R17 ;  /* 0x0000001102037220 */ /* 0x000fe20000410000 */
[----:B------:R-:W-:Y:S01]  /*b520*/  SHF.L.U32 R12, R5, 0x10, RZ ;  /* 0x00000010050c7819 */ /* 0x000fe200000006ff */
[C---:B------:R-:W-:Y:S02]  /*b530*/  FFMA.FTZ R6, R8.reuse, R15, R6 ;  /* 0x0000000f08067223 */ /* 0x040fe40000010006 */
[----:B------:R-:W-:Y:S01]  /*b540*/  FFMA.FTZ R13, R8, R14, -R13 ;  /* 0x0000000e080d7223 */ /* 0x000fe2000001080d */
[----:B------:R-:W-:Y:S01]  /*b550*/  SHF.L.U32 R14, R11, 0x10, RZ ;  /* 0x000000100b0e7819 */ /* 0x000fe200000006ff */
[C---:B------:R-:W-:Y:S01]  /*b560*/  IMAD.U32 R15, R9.reuse, 0x10000, RZ ;  /* 0x00010000090f7824 */ /* 0x040fe200078e00ff */
[----:B------:R-:W-:Y:S01]  /*b570*/  LOP3.LUT R9, R9, 0xffff0000, RZ, 0xc0, !PT ;  /* 0xffff000009097812 */ /* 0x000fe200078ec0ff */
[-C--:B------:R-:W-:Y:S01]  /*b580*/  FMUL.FTZ R2, R2, R16.reuse ;  /* 0x0000001002027220 */ /* 0x080fe20000410000 */
[----:B------:R-:W-:Y:S01]  /*b590*/  LOP3.LUT R11, R11, 0xffff0000, RZ, 0xc0, !PT ;  /* 0xffff00000b0b7812 */ /* 0x000fe200078ec0ff */
[----:B------:R-:W-:Y:S01]  /*b5a0*/  FFMA.FTZ R8, R10, R16, -R3 ;  /* 0x000000100a087223 */ /* 0x000fe20000010803 */
[----:B------:R-:W-:Y:S01]  /*b5b0*/  F2FP.BF16.PACK_AB R6, R6, R13 ;  /* 0x0000000d0606723e */ /* 0x000fe200000010ff */
[----:B------:R-:W-:-:S02]  /*b5c0*/  FFMA.FTZ R10, R10, R17, R2 ;  /* 0x000000110a0a7223 */ /* 0x000fc40000010002 */
[----:B------:R-:W-:Y:S02]  /*b5d0*/  FMUL.FTZ R2, R0, R9 ;  /* 0x0000000900027220 */ /* 0x000fe40000410000 */
[C---:B------:R-:W-:Y:S02]  /*b5e0*/  FMUL.FTZ R5, R4.reuse, R15 ;  /* 0x0000000f04057220 */ /* 0x040fe40000410000 */
[-C--:B------:R-:W-:Y:S02]  /*b5f0*/  FMUL.FTZ R3, R4, R14.reuse ;  /* 0x0000000e04037220 */ /* 0x080fe40000410000 */
[----:B------:R-:W-:Y:S02]  /*b600*/  FMUL.FTZ R0, R0, R11 ;  /* 0x0000000b00007220 */ /* 0x000fe40000410000 */
[C---:B------:R-:W-:Y:S02]  /*b610*/  FFMA.FTZ R4, R7.reuse, R14, -R5 ;  /* 0x0000000e07047223 */ /* 0x040fe40000010805 */
[----:B------:R-:W-:Y:S01]  /*b620*/  FFMA.FTZ R3, R7, R15, R3 ;  /* 0x0000000f07037223 */ /* 0x000fe20000010003 */
[----:B------:R-:W-:Y:S01]  /*b630*/  F2FP.BF16.PACK_AB R7, R10, R8 ;  /* 0x000000080a07723e */ /* 0x000fe200000010ff */
[----:B------:R-:W-:-:S02]  /*b640*/  FFMA.FTZ R2, R12, R11, -R2 ;  /* 0x0000000b0c027223 */ /* 0x000fc40000010802 */
[----:B------:R-:W-:Y:S01]  /*b650*/  FFMA.FTZ R0, R12, R9, R0 ;  /* 0x000000090c007223 */ /* 0x000fe20000010000 */
[----:B------:R-:W-:-:S04]  /*b660*/  F2FP.BF16.PACK_AB R4, R3, R4 ;  /* 0x000000040304723e */ /* 0x000fc800000010ff */
[----:B------:R-:W-:-:S05]  /*b670*/  F2FP.BF16.PACK_AB R5, R0, R2 ;  /* 0x000000020005723e */ /* 0x000fca00000010ff */
[----:B------:R1:W-:Y:S02]  /*b680*/  STS.128 [R215+0x100], R4 ;  /* 0x00010004d7007388 */ /* 0x0003e40000000c00 */
.L_x_1209:
[----:B------:R-:W-:Y:S05]  /*b690*/  BSYNC B0 ;  /* 0x0000000000007941 */ /* 0x000fea0003800000 */
.L_x_1208:
[----:B------:R-:W-:-:S13]  /*b6a0*/  ISETP.GE.AND P0, PT, R113, c[0x0][0x27c], PT ;  /* 0x00009f0071007a0c */ /* 0x000fda0003f06270 */
[----:B------:R-:W-:Y:S05]  /*b6b0*/  @P0 BRA `(.L_x_1207) ;  /* 0x000002e000000947 */ /* 0x000fea0003800000 */
[----:B-1----:R-:W1:Y:S01]  /*b6c0*/  LDS.128 R4, [R215+0x4100] ;  /* 0x00410000d7047984 */ /* 0x002e620000000c00 */
        /* <DEDUP_REMOVED lines=9> */
[----:B------:R-:W-:Y:S01]  /*b760*/  IMAD.U32 R14, R3, 0x10000, RZ ;  /* 0x00010000030e7824 */ /* 0x000fe200078e00ff */
        /* <DEDUP_REMOVED lines=35> */
.L_x_1207:
[----:B------:R-:W-:Y:S05]  /*b9a0*/  BSYNC B1 ;  /* 0x0000000000017941 */ /* 0x000fea0003800000 */
.L_x_1206:
[----:B------:R-:W2:Y:S01]  /*b9b0*/  S2R R2, SR_TID.X ;  /* 0x0000000000027919 */ /* 0x000ea20000002100 */
[----:B------:R-:W-:Y:S01]  /*b9c0*/  BSSY B1, `(.L_x_1210) ;  /* 0x0000069000017945 */ /* 0x000fe20003800000 */
[----:B--2---:R-:W-:-:S04]  /*b9d0*/  SHF.R.S32.HI R0, RZ, 0x1f, R2 ;  /* 0x0000001fff007819 */ /* 0x004fc80000011402 */
[----:B------:R-:W-:-:S04]  /*b9e0*/  LEA.HI R0, R0, R2, RZ, 0x3 ;  /* 0x0000000200007211 */ /* 0x000fc800078f18ff */
[----:B------:R-:W-:-:S04]  /*b9f0*/  SHF.R.S32.HI R0, RZ, 0x3, R0 ;  /* 0x00000003ff007819 */ /* 0x000fc80000011400 */
[----:B------:R-:W-:-:S04]  /*ba00*/  IADD3 R0, R0, 0x20, RZ ;  /* 0x0000002000007810 */ /* 0x000fc80007ffe0ff */
[----:B------:R-:W-:-:S13]  /*ba10*/  ISETP.GE.AND P0, PT, R0, R22, PT ;  /* 0x000000160000720c */ /* 0x000fda0003f06270 */
[----:B------:R-:W-:Y:S05]  /*ba20*/  @P0 BRA `(.L_x_1211) ;  /* 0x0000062000000947 */ /* 0x000fea0003800000 */
[----:B------:R-:W-:Y:S01]  /*ba30*/  ISETP.GE.AND P0, PT, R26, c[0x0][0x27c], PT ;  /* 0x00009f001a007a0c */ /* 0x000fe20003f06270 */
[----:B------:R-:W-:-:S12]  /*ba40*/  BSSY B0, `(.L_x_1212) ;  /* 0x0000030000007945 */ /* 0x000fd80003800000 */
        /* <DEDUP_REMOVED lines=47> */
.L_x_1213:
[----:B------:R-:W-:Y:S05]  /*bd40*/  BSYNC B0 ;  /* 0x0000000000007941 */ /* 0x000fea0003800000 */
.L_x_1212:
        /* <DEDUP_REMOVED lines=48> */
.L_x_1211:
[----:B------:R-:W-:Y:S05]  /*c050*/  BSYNC B1 ;  /* 0x0000000000017941 */ /* 0x000fea0003800000 */
.L_x_1210:
        /* <DEDUP_REMOVED lines=57> */
.L_x_1217:
[----:B------:R-:W-:Y:S05]  /*c3f0*/  BSYNC B0 ;  /* 0x0000000000007941 */ /* 0x000fea0003800000 */
.L_x_1216:
        /* <DEDUP_REMOVED lines=48> */
.L_x_1215:
[----:B------:R-:W-:Y:S05]  /*c700*/  BSYNC B1 ;  /* 0x0000000000017941 */ /* 0x000fea0003800000 */
.L_x_1214:
[----:B------:R-:W2:Y:S02]  /*c710*/  S2R R2, SR_TID.X ;  /* 0x0000000000027919 */ /* 0x000ea40000002100 */
        /* <DEDUP_REMOVED lines=55> */
.L_x_1220:
[----:B------:R-:W-:Y:S05]  /*ca90*/  BSYNC B0 ;  /* 0x0000000000007941 */ /* 0x000fea0003800000 */
.L_x_1219:
        /* <DEDUP_REMOVED lines=47> */
[----:B------:R1:W-:Y:S01]  /*cd90*/  STS.128 [R215+0x7100], R4 ;  /* 0x00710004d7007388 */ /* 0x0003e20000000c00 */
[----:B------:R-:W-:Y:S05]  /*cda0*/  BRA `(.L_x_1218) ;  /* 0x000026c000007947 */ /* 0x000fea0003800000 */
.L_x_1197:
[----:B------:R-:W-:Y:S01]  /*cdb0*/  ISETP.NE.AND P0, PT, R160, 0x1, PT ;  /* 0x00000001a000780c */ /* 0x000fe20003f05270 */
[----:B------:R-:W-:Y:S01]  /*cdc0*/  IMAD.MOV.U32 R5, RZ, RZ, R6 ;  /* 0x000000ffff057224 */ /* 0x000fe200078e0006 */
[----:B------:R-:W-:Y:S01]  /*cdd0*/  CS2R R18, SRZ ;  /* 0x0000000000127805 */ /* 0x000fe2000001ff00 */
[----:B------:R-:W-:Y:S01]  /*cde0*/  CS2R R16, SRZ ;  /* 0x0000000000107805 */ /* 0x000fe2000001ff00 */
[----:B------:R-:W-:-:S09]  /*cdf0*/  ISETP.NE.AND P2, PT, R30, RZ, PT ;  /* 0x000000ff1e00720c */ /* 0x000fd20003f45270 */
        /* <DEDUP_REMOVED lines=9> */
[----:B------:R-:W-:Y:S02]  /*ce90*/  IMAD R4, R3, c[0x0][0x290], RZ ;  /* 0x0000a40003047a24 */ /* 0x000fe400078e02ff */
[----:B------:R-:W-:Y:S02]  /*cea0*/  IMAD.MOV.U32 R3, RZ, RZ, R8 ;  /* 0x000000ffff037224 */ /* 0x000fe400078e0008 */
[----:B------:R-:W-:Y:S02]  /*ceb0*/  SHFL.IDX PT, R5, R9, RZ, 0x181f ;  /* 0x00181fff09057589 */ /* 0x000fe400000e0000 */
[----:B------:R-:W-:-:S04]  /*cec0*/  IMAD.WIDE.U32 R2, R0, c[0x0][0x290], R2 ;  /* 0x0000a40000027a25 */ /* 0x000fc800078e0002 */
[----:B------:R-:W-:Y:S01]  /*ced0*/  IMAD R0, R0, c[0x0][0x294], R4 ;  /* 0x0000a50000007a24 */ /* 0x000fe200078e0204 */
[----:B------:R-:W-:-:S03]  /*cee0*/  LEA R8, P0, R2, c[0x0][0x288], 0x1 ;  /* 0x0000a20002087a11 */ /* 0x000fc600078008ff */
[----:B------:R-:W-:Y:S02]  /*cef0*/  IMAD.IADD R0, R3, 0x1, R0 ;  /* 0x0000000103007824 */ /* 0x000fe400078e0200 */
[----:B------:R-:W1:Y:S03]  /*cf00*/  SHFL.IDX PT, R3, R10, RZ, 0x181f ;  /* 0x00181fff0a037589 */ /* 0x000e6600000e0000 */
[----:B------:R-:W-:Y:S02]  /*cf10*/  LEA.HI.X R7, R2, c[0x0][0x28c], R0, 0x1, P0 ;  /* 0x0000a30002077a11 */ /* 0x000fe400000f0c00 */
[----:B------:R-:W-:-:S03]  /*cf20*/  ISETP.GE.OR P0, PT, R32, c[0x0][0x27c], P3 ;  /* 0x00009f0020007a0c */ /* 0x000fc60001f06670 */
[----:B------:R-:W-:Y:S10]  /*cf30*/  SHFL.IDX PT, R6, R7, RZ, 0x181f ;  /* 0x00181fff07067589 */ /* 0x000ff400000e0000 */
[C---:B------:R-:W-:Y:S01]  /*cf40*/  @!P0 IMAD.SHL.U32 R2, R32.reuse, 0x2, RZ ;  /* 0x0000000220028824 */ /* 0x040fe200078e00ff */
[----:B------:R-:W-:-:S04]  /*cf50*/  @!P0 SHF.L.U64.HI R0, R32, 0x1, R33 ;  /* 0x0000000120008819 */ /* 0x000fc80000010221 */
[----:B-1----:R-:W-:Y:S02]  /*cf60*/  @!P0 IADD3 R4, P1, R3, R2, RZ ;  /* 0x0000000203048210 */ /* 0x002fe40007f3e0ff */
[----:B------:R-:W1:Y:S02]  /*cf70*/  SHFL.IDX PT, R3, R8, RZ, 0x181f ;  /* 0x00181fff08037589 */ /* 0x000e6400000e0000 */
[----:B------:R-:W-:-:S05]  /*cf80*/  @!P0 IADD3.X R5, R5, R0, RZ, P1, !PT ;  /* 0x0000000005058210 */ /* 0x000fca0000ffe4ff */
[----:B------:R2:W3:Y:S01]  /*cf90*/  @!P0 LD.E.128 R16, [R4.64] ;  /* 0x0000000604108980 */ /* 0x0004e2000c101d00 */
[----:B------:R-:W-:Y:S01]  /*cfa0*/  CS2R R14, SRZ ;  /* 0x00000000000e7805 */ /* 0x000fe2000001ff00 */
[----:B------:R-:W-:Y:S01]  /*cfb0*/  CS2R R12, SRZ ;  /* 0x00000000000c7805 */ /* 0x000fe2000001ff00 */
[----:B-1----:R-:W-:-:S05]  /*cfc0*/  @!P0 IADD3 R2, P1, R3, R2, RZ ;  /* 0x0000000203028210 */ /* 0x002fca0007f3e0ff */
[----:B------:R-:W-:-:S05]  /*cfd0*/  @!P0 IMAD.X R3, R6, 0x1, R0, P1 ;  /* 0x0000000106038824 */ /* 0x000fca00008e0600 */
[----:B------:R1:W4:Y:S01]  /*cfe0*/  @!P0 LD.E.128 R12, [R2.64] ;  /* 0x00000006020c8980 */ /* 0x000322000c101d00 */
[----:B------:R-:W-:Y:S03]  /*cff0*/  BSSY B0, `(.L_x_1221) ;  /* 0x0000024000007945 */ /* 0x000fe60003800000 */
[----:B--2---:R2:W1:Y:S01]  /*d000*/  SHFL.IDX PT, R4, R10, 0x1, 0x181f ;  /* 0x00381f000a047f89 */ /* 0x00446200000e0000 */
[----:B------:R-:W-:-:S03]  /*d010*/  ISETP.GE.AND P1, PT, R32, c[0x0][0x27c], PT ;  /* 0x00009f0020007a0c */ /* 0x000fc60003f26270 */
[----:B------:R2:W1:Y:S01]  /*d020*/  SHFL.IDX PT, R6, R8, 0x1, 0x181f ;  /* 0x00381f0008067f89 */ /* 0x00046200000e0000 */
[----:B------:R-:W-:-:S03]  /*d030*/  CS2R R38, SRZ ;  /* 0x0000000000267805 */ /* 0x000fc6000001ff00 */
[----:B------:R2:W1:Y:S01]  /*d040*/  SHFL.IDX PT, R5, R9, 0x1, 0x181f ;  /* 0x00381f0009057f89 */ /* 0x00046200000e0000 */
[----:B------:R-:W-:-:S03]  /*d050*/  CS2R R36, SRZ ;  /* 0x0000000000247805 */ /* 0x000fc6000001ff00 */
[----:B------:R2:W1:Y:S01]  /*d060*/  SHFL.IDX PT, R11, R7, 0x1, 0x181f ;  /* 0x00381f00070b7f89 */ /* 0x00046200000e0000 */
[----:B------:R-:W-:Y:S01]  /*d070*/  CS2R R30, SRZ ;  /* 0x00000000001e7805 */ /* 0x000fe2000001ff00 */
[----:B------:R-:W-:Y:S01]  /*d080*/  CS2R R28, SRZ ;  /* 0x00000000001c7805 */ /* 0x000fe2000001ff00 */
[----:B---3--:R-:W-:Y:S01]  /*d090*/  IMAD.MOV.U32 R0, RZ, RZ, R18 ;  /* 0x000000ffff007224 */ /* 0x008fe200078e0012 */
[----:B-1----:R-:W-:Y:S01]  /*d0a0*/  MOV R3, R16 ;  /* 0x0000001000037202 */ /* 0x002fe20000000f00 */
[----:B------:R-:W-:-:S03]  /*d0b0*/  IMAD.MOV.U32 R2, RZ, RZ, R17 ;  /* 0x000000ffff027224 */ /* 0x000fc600078e0011 */
[----:B------:R-:W-:Y:S01]  /*d0c0*/  PRMT R23, R23, 0x5410, R0 ;  /* 0x0000541017177816 */ /* 0x000fe20000000000 */
[----:B------:R-:W-:Y:S01]  /*d0d0*/  IMAD.MOV.U32 R0, RZ, RZ, R19 ;  /* 0x000000ffff007224 */ /* 0x000fe200078e0013 */
[----:B------:R-:W-:-:S04]  /*d0e0*/  PRMT R22, R2, 0x5410, R3 ;  /* 0x0000541002167816 */ /* 0x000fc80000000003 */
[----:B------:R-:W-:Y:S01]  /*d0f0*/  PRMT R23, R0, 0x7610, R23 ;  /* 0x0000761000177816 */ /* 0x000fe20000000017 */
[----:B----4-:R-:W-:Y:S02]  /*d100*/  IMAD.MOV.U32 R0, RZ, RZ, R14 ;  /* 0x000000ffff007224 */ /* 0x010fe400078e000e */
[----:B------:R-:W-:Y:S01]  /*d110*/  IMAD.MOV.U32 R3, RZ, RZ, R15 ;  /* 0x000000ffff037224 */ /* 0x000fe200078e000f */
[----:B------:R-:W-:-:S04]  /*d120*/  MOV R2, R12 ;  /* 0x0000000c00027202 */ /* 0x000fc80000000f00 */
[----:B------:R-:W-:Y:S01]  /*d130*/  PRMT R24, R3, 0x5410, R0 ;  /* 0x0000541003187816 */ /* 0x000fe20000000000 */
[----:B------:R-:W-:-:S05]  /*d140*/  IMAD.MOV.U32 R0, RZ, RZ, R13 ;  /* 0x000000ffff007224 */ /* 0x000fca00078e000d */
[----:B------:R-:W-:Y:S01]  /*d150*/  PRMT R21, R0, 0x5410, R2 ;  /* 0x0000541000157816 */ /* 0x000fe20000000002 */
[----:B------:R-:W-:Y:S05]  /*d160*/  @P2 BRA `(.L_x_1222) ;  /* 0x000000c000002947 */ /* 0x000fea0003800000 */
[----:B--2---:R-:W-:Y:S01]  /*d170*/  CS2R R36, SRZ ;  /* 0x0000000000247805 */ /* 0x004fe2000001ff00 */
[----:B------:R-:W-:Y:S01]  /*d180*/  CS2R R30, SRZ ;  /* 0x00000000001e7805 */ /* 0x000fe2000001ff00 */
[----:B------:R-:W-:Y:S01]  /*d190*/  CS2R R28, SRZ ;  /* 0x00000000001c7805 */ /* 0x000fe2000001ff00 */
[----:B------:R-:W-:Y:S05]  /*d1a0*/  @P1 BRA `(.L_x_1222) ;  /* 0x0000008000001947 */ /* 0x000fea0003800000 */
[C---:B------:R-:W-:Y:S01]  /*d1b0*/  IMAD.SHL.U32 R2, R32.reuse, 0x2, RZ ;  /* 0x0000000220027824 */ /* 0x040fe200078e00ff */
[----:B------:R-:W-:-:S04]  /*d1c0*/  SHF.L.U64.HI R0, R32, 0x1, R33 ;  /* 0x0000000120007819 */ /* 0x000fc80000010221 */
[----:B------:R-:W-:-:S05]  /*d1d0*/  IADD3 R4, P0, R4, R2, RZ ;  /* 0x0000000204047210 */ /* 0x000fca0007f1e0ff */
[----:B------:R-:W-:Y:S01]  /*d1e0*/  IMAD.X R5, R5, 0x1, R0, P0 ;  /* 0x0000000105057824 */ /* 0x000fe200000e0600 */
[----:B------:R-:W-:-:S04]  /*d1f0*/  IADD3 R2, P0, R6, R2, RZ ;  /* 0x0000000206027210 */ /* 0x000fc80007f1e0ff */
[----:B------:R1:W5:Y:S01]  /*d200*/  LD.E.128 R36, [R4.64] ;  /* 0x0000000604247980 */ /* 0x000362000c101d00 */
[----:B------:R-:W-:-:S05]  /*d210*/  IMAD.X R3, R11, 0x1, R0, P0 ;  /* 0x000000010b037824 */ /* 0x000fca00000e0600 */
[----:B------:R1:W5:Y:S03]  /*d220*/  LD.E.128 R28, [R2.64] ;  /* 0x00000006021c7980 */ /* 0x000366000c101d00 */
.L_x_1222:
[----:B--2---:R-:W-:Y:S05]  /*d230*/  BSYNC B0 ;  /* 0x0000000000007941 */ /* 0x004fea0003800000 */
.L_x_1221:
[----:B-1----:R-:W1:Y:S01]  /*d240*/  SHFL.IDX PT, R3, R10, 0x2, 0x181f ;  /* 0x00581f000a037f89 */ /* 0x002e6200000e0000 */
[----:B------:R-:W-:Y:S01]  /*d250*/  ISETP.NE.AND P0, PT, R40, RZ, PT ;  /* 0x000000ff2800720c */ /* 0x000fe20003f05270 */
[----:B------:R-:W-:Y:S01]  /*d260*/  CS2R R50, SRZ ;  /* 0x0000000000327805 */ /* 0x000fe2000001ff00 */
[----:B------:R-:W-:Y:S01]  /*d270*/  CS2R R48, SRZ ;  /* 0x0000000000307805 */ /* 0x000fe2000001ff00 */
[----:B------:R-:W2:Y:S01]  /*d280*/  SHFL.IDX PT, R5, R9, 0x2, 0x181f ;  /* 0x00581f0009057f89 */ /* 0x000ea200000e0000 */
[----:B------:R-:W-:Y:S02]  /*d290*/  ISETP.GE.OR P0, PT, R32, c[0x0][0x27c], P0 ;  /* 0x00009f0020007a0c */ /* 0x000fe40000706670 */
[----:B------:R-:W-:Y:S01]  /*d2a0*/  ISETP.NE.AND P3, PT, R44, RZ, PT ;  /* 0x000000ff2c00720c */ /* 0x000fe20003f65270 */
[----:B------:R-:W3:Y:S04]  /*d2b0*/  SHFL.IDX PT, R6, R8, 0x2, 0x181f ;  /* 0x00581f0008067f89 */ /* 0x000ee800000e0000 */
[----:B------:R-:W4:Y:S06]  /*d2c0*/  SHFL.IDX PT, R11, R7, 0x2, 0x181f ;  /* 0x00581f00070b7f89 */ /* 0x000f2c00000e0000 */
        /* <DEDUP_REMOVED lines=12> */
[----:B------:R-:W-:Y:S01]  /*d390*/  CS2R R62, SRZ ;  /* 0x00000000003e7805 */ /* 0x000fe2000001ff00 */
[----:B------:R-:W2:Y:S01]  /*d3a0*/  SHFL.IDX PT, R9, R9, 0x3, 0x181f ;  /* 0x00781f0009097f89 */ /* 0x000ea200000e0000 */
[----:B------:R-:W-:Y:S01]  /*d3b0*/  CS2R R60, SRZ ;  /* 0x00000000003c7805 */ /* 0x000fe2000001ff00 */
[----:B------:R-:W-:Y:S01]  /*d3c0*/  CS2R R58, SRZ ;  /* 0x00000000003a7805 */ /* 0x000fe2000001ff00 */
[----:B------:R-:W-:Y:S01]  /*d3d0*/  CS2R R56, SRZ ;  /* 0x0000000000387805 */ /* 0x000fe2000001ff00 */
[----:B------:R2:W2:Y:S04]  /*d3e0*/  SHFL.IDX PT, R6, R8, 0x3, 0x181f ;  /* 0x00781f0008067f89 */ /* 0x0004a800000e0000 */
[----:B------:R-:W2:Y:S01]  /*d3f0*/  SHFL.IDX PT, R7, R7, 0x3, 0x181f ;  /* 0x00781f0007077f89 */ /* 0x000ea200000e0000 */
[----:B-1----:R-:W-:-:S03]  /*d400*/  IMAD.MOV.U32 R4, RZ, RZ, R38 ;  /* 0x000000ffff047224 */ /* 0x002fc600078e0026 */
[----:B------:R1:W1:Y:S01]  /*d410*/  SHFL.IDX PT, R5, R10, 0x3, 0x181f ;  /* 0x00781f000a057f89 */ /* 0x00026200000e0000 */
[----:B---3--:R-:W-:Y:S01]  /*d420*/  IMAD.MOV.U32 R2, RZ, RZ, R36 ;  /* 0x000000ffff027224 */ /* 0x008fe200078e0024 */
[----:B------:R-:W-:-:S04]  /*d430*/  MOV R3, R39 ;  /* 0x0000002700037202 */ /* 0x000fc80000000f00 */
[----:B------:R-:W-:Y:S01]  /*d440*/  PRMT R65, R3, 0x5410, R4 ;  /* 0x0000541003417816 */ /* 0x000fe20000000004 */
[----:B------:R-:W-:Y:S01]  /*d450*/  IMAD.MOV.U32 R4, RZ, RZ, R30 ;  /* 0x000000ffff047224 */ /* 0x000fe200078e001e */
[----:B------:R-:W-:Y:S01]  /*d460*/  PRMT R55, R0, 0x5410, R2 ;  /* 0x0000541000377816 */ /* 0x000fe20000000002 */
[----:B------:R-:W-:Y:S01]  /*d470*/  IMAD.MOV.U32 R2, RZ, RZ, R28 ;  /* 0x000000ffff027224 */ /* 0x000fe200078e001c */
[----:B------:R-:W-:Y:S01]  /*d480*/  MOV R3, R31 ;  /* 0x0000001f00037202 */ /* 0x000fe20000000f00 */
[----:B------:R-:W-:-:S03]  /*d490*/  IMAD.MOV.U32 R0, RZ, RZ, R29 ;  /* 0x000000ffff007224 */ /* 0x000fc600078e001d */
[----:B------:R-:W-:Y:S02]  /*d4a0*/  PRMT R64, R3, 0x5410, R4 ;  /* 0x0000541003407816 */ /* 0x000fe40000000004 */
[----:B------:R-:W-:Y:S01]  /*d4b0*/  PRMT R54, R0, 0x5410, R2 ;  /* 0x0000541000367816 */ /* 0x000fe20000000002 */
[----:B--2---:R-:W-:Y:S01]  /*d4c0*/  IMAD.MOV.U32 R4, RZ, RZ, R50 ;  /* 0x000000ffff047224 */ /* 0x004fe200078e0032 */
[----:B------:R-:W-:Y:S01]  /*d4d0*/  MOV R3, R51 ;  /* 0x0000003300037202 */ /* 0x000fe20000000f00 */
[----:B------:R-:W-:Y:S02]  /*d4e0*/  IMAD.MOV.U32 R2, RZ, RZ, R48 ;  /* 0x000000ffff027224 */ /* 0x000fe400078e0030 */
[----:B------:R-:W-:Y:S01]  /*d4f0*/  IMAD.MOV.U32 R0, RZ, RZ, R49 ;  /* 0x000000ffff007224 */ /* 0x000fe200078e0031 */
[----:B------:R-:W-:Y:S01]  /*d500*/  PRMT R69, R3, 0x5410, R4 ;  /* 0x0000541003457816 */ /* 0x000fe20000000004 */
[----:B----4-:R-:W-:-:S03]  /*d510*/  IMAD.MOV.U32 R4, RZ, RZ, R46 ;  /* 0x000000ffff047224 */ /* 0x010fc600078e002e */
[----:B------:R-:W-:Y:S01]  /*d520*/  PRMT R67, R0, 0x5410, R2 ;  /* 0x0000541000437816 */ /* 0x000fe20000000002 */
[----:B------:R-:W-:Y:S01]  /*d530*/  IMAD.MOV.U32 R2, RZ, RZ, R44 ;  /* 0x000000ffff027224 */ /* 0x000fe200078e002c */
[----:B------:R-:W-:Y:S01]  /*d540*/  MOV R3, R47 ;  /* 0x0000002f00037202 */ /* 0x000fe20000000f00 */
[----:B------:R-:W-:-:S03]  /*d550*/  IMAD.MOV.U32 R0, RZ, RZ, R45 ;  /* 0x000000ffff007224 */ /* 0x000fc600078e002d */
[----:B------:R-:W-:Y:S02]  /*d560*/  PRMT R68, R3, 0x5410, R4 ;  /* 0x0000541003447816 */ /* 0x000fe40000000004 */
[----:B------:R-:W-:Y:S01]  /*d570*/  PRMT R66, R0, 0x5410, R2 ;  /* 0x0000541000427816 */ /* 0x000fe20000000002 */
        /* <DEDUP_REMOVED lines=13> */
.L_x_1224:
[----:B-1----:R-:W-:Y:S05]  /*d650*/  BSYNC B0 ;  /* 0x0000000000007941 */ /* 0x002fea0003800000 */
.L_x_1223:
[----:B------:R-:W-:Y:S01]  /*d660*/  IADD3 R3, -R251, R52, RZ ;  /* 0x00000034fb037210 */ /* 0x000fe20007ffe1ff */
[----:B-----5:R-:W-:Y:S01]  /*d670*/  IMAD.MOV.U32 R0, RZ, RZ, R62 ;  /* 0x000000ffff007224 */ /* 0x020fe200078e003e */
[----:B------:R-:W-:-:S04]  /*d680*/  DEPBAR.LE SB0, 0x1 ;  /* 0x000080400000791a */ /* 0x000fc80000000000 */
[----:B------:R-:W-:Y:S01]  /*d690*/  IMNMX R53, R3, 0x80, PT ;  /* 0x0000008003357817 */ /* 0x000fe20003800200 */
[----:B------:R-:W-:Y:S01]  /*d6a0*/  IMAD.MOV.U32 R4, RZ, RZ, R63 ;  /* 0x000000ffff047224 */ /* 0x000fe200078e003f */
[----:B------:R-:W-:Y:S01]  /*d6b0*/  MOV R3, R59 ;  /* 0x0000003b00037202 */ /* 0x000fe20000000f00 */
[----:B------:R-:W-:Y:S01]  /*d6c0*/  IMAD.MOV.U32 R2, RZ, RZ, R60 ;  /* 0x000000ffff027224 */ /* 0x000fe200078e003c */
[----:B------:R-:W-:Y:S01]  /*d6d0*/  BAR.SYNC.DEFER_BLOCKING 0x0 ;  /* 0x0000000000007b1d */ /* 0x000fe20000010000 */
[----:B------:R-:W-:Y:S02]  /*d6e0*/  ISETP.GE.OR P0, PT, R106, R53, P1 ;  /* 0x000000356a00720c */ /* 0x000fe40000f06670 */
        /* <DEDUP_REMOVED lines=10> */
[----:B------:R-:W-:Y:S01]  /*d790*/  IMAD.MOV.U32 R0, RZ, RZ, c[0x0][0x27c] ;  /* 0x00009f00ff007624 */ /* 0x000fe200078e00ff */
[----:B------:R-:W1:Y:S01]  /*d7a0*/  LDS.128 R8, [R215+0x100] ;  /* 0x00010000d7087984 */ /* 0x000e620000000c00 */
[----:B------:R-:W-:Y:S02]  /*d7b0*/  SHF.R.U64 R12, R12, 0x10, R13 ;  /* 0x000000100c0c7819 */ /* 0x000fe4000000120d */
[--C-:B------:R-:W-:Y:S02]  /*d7c0*/  SHF.R.U64 R20, R16, 0x10, R17.reuse ;  /* 0x0000001010147819 */ /* 0x100fe40000001211 */
[----:B------:R-:W-:Y:S02]  /*d7d0*/  LEA.HI R0, R0, R146, RZ, 0x1d ;  /* 0x0000009200007211 */ /* 0x000fe400078fe8ff */
[----:B------:R-:W-:-:S02]  /*d7e0*/  SHF.R.U32.HI R16, RZ, 0x10, R17 ;  /* 0x00000010ff107819 */ /* 0x000fc40000011611 */
[----:B------:R-:W-:Y:S01]  /*d7f0*/  SHF.R.S32.HI R3, RZ, 0x1f, R0 ;  /* 0x0000001fff037819 */ /* 0x000fe20000011400 */
[----:B------:R-:W-:Y:S01]  /*d800*/  IMAD.SHL.U32 R2, R0, 0x8, RZ ;  /* 0x0000000800027824 */ /* 0x000fe200078e00ff */
[--C-:B------:R-:W-:Y:S02]  /*d810*/  SHF.R.U64 R17, R18, 0x10, R19.reuse ;  /* 0x0000001012117819 */ /* 0x100fe40000001213 */
[----:B------:R-:W-:Y:S02]  /*d820*/  LEA.HI R0, R3, R0, RZ, 0x3 ;  /* 0x0000000003007211 */ /* 0x000fe400078f18ff */
[----:B------:R-:W-:Y:S02]  /*d830*/  LOP3.LUT R2, R158, 0x38, R2, 0xf8, !PT ;  /* 0x000000389e027812 */ /* 0x000fe400078ef802 */
[----:B------:R-:W-:Y:S01]  /*d840*/  SHF.R.U32.HI R3, RZ, 0x10, R19 ;  /* 0x00000010ff037819 */ /* 0x000fe20000011613 */
[----:B------:R-:W-:Y:S01]  /*d850*/  IMAD.SHL.U32 R0, R0, 0x400, RZ ;  /* 0x0000040000007824 */ /* 0x000fe200078e00ff */
[----:B------:R-:W-:-:S02]  /*d860*/  LOP3.LUT R2, R2, R191, RZ, 0x3c, !PT ;  /* 0x000000bf02027212 */ /* 0x000fc400078e3cff */
[----:B------:R-:W-:Y:S02]  /*d870*/  SHF.R.U64 R14, R14, 0x10, R15 ;  /* 0x000000100e0e7819 */ /* 0x000fe4000000120f */
[----:B------:R-:W-:Y:S02]  /*d880*/  LOP3.LUT R0, R0, 0x7fffe000, RZ, 0xc0, !PT ;  /* 0x7fffe00000007812 */ /* 0x000fe400078ec0ff */
[----:B------:R-:W-:Y:S02]  /*d890*/  PRMT R18, R22, 0x5432, R20 ;  /* 0x0000543216127816 */ /* 0x000fe40000000014 */
[----:B------:R-:W-:Y:S02]  /*d8a0*/  IADD3 R0, R2, R0, R168 ;  /* 0x0000000002007210 */ /* 0x000fe40007ffe0a8 */
[----:B------:R-:W-:Y:S01]  /*d8b0*/  SHF.R.U32.HI R2, RZ, 0x10, R13 ;  /* 0x00000010ff027819 */ /* 0x000fe2000001160d */
[----:B------:R-:W-:Y:S01]  /*d8c0*/  IMAD.U32 R27, R18, 0x10000, RZ ;  /* 0x00010000121b7824 */ /* 0x000fe200078e00ff */
[----:B------:R-:W-:Y:S01]  /*d8d0*/  PRMT R13, R21, 0x5432, R12 ;  /* 0x00005432150d7816 */ /* 0x000fe2000000000c */
[----:B------:R-:W-:Y:S01]  /*d8e0*/  IMAD.SHL.U32 R34, R0, 0x2, RZ ;  /* 0x0000000200227824 */ /* 0x000fe200078e00ff */
[----:B------:R-:W-:-:S02]  /*d8f0*/  SHF.R.U32.HI R0, RZ, 0x10, R15 ;  /* 0x00000010ff007819 */ /* 0x000fc4000001160f */
[----:B------:R-:W-:Y:S01]  /*d900*/  PRMT R26, R23, 0x5432, R17 ;  /* 0x00005432171a7816 */ /* 0x000fe20000000011 */
[----:B------:R-:W-:Y:S01]  /*d910*/  IMAD.U32 R35, R13, 0x10000, RZ ;  /* 0x000100000d237824 */ /* 0x000fe200078e00ff */
[----:B------:R-:W2:Y:S01]  /*d920*/  LDS.128 R4, [R34+0x100] ;  /* 0x0001000022047984 */ /* 0x000ea20000000c00 */
[----:B------:R-:W-:Y:S02]  /*d930*/  PRMT R23, R23, 0x5410, R3 ;  /* 0x0000541017177816 */ /* 0x000fe40000000003 */
[----:B------:R-:W-:Y:S01]  /*d940*/  PRMT R19, R22, 0x5410, R16 ;  /* 0x0000541016137816 */ /* 0x000fe20000000010 */
[----:B-1----:R-:W-:Y:S01]  /*d950*/  IMAD.U32 R12, R8, 0x10000, RZ ;  /* 0x00010000080c7824 */ /* 0x002fe200078e00ff */
[----:B------:R-:W-:Y:S01]  /*d960*/  PRMT R15, R21, 0x5410, R2 ;  /* 0x00005410150f7816 */ /* 0x000fe20000000002 */
[----:B------:R-:W-:Y:S01]  /*d970*/  IMAD.U32 R20, R10, 0x10000, RZ ;  /* 0x000100000a147824 */ /* 0x000fe200078e00ff */
[C---:B------:R-:W-:Y:S02]  /*d980*/  PRMT R22, R24.reuse, 0x5432, R14 ;  /* 0x0000543218167816 */ /* 0x040fe4000000000e */
[----:B------:R-:W-:Y:S01]  /*d990*/  PRMT R21, R24, 0x5410, R0 ;  /* 0x0000541018157816 */ /* 0x000fe20000000000 */
[----:B------:R-:W-:Y:S01]  /*d9a0*/  IMAD.U32 R52, R15, 0x10000, RZ ;  /* 0x000100000f347824 */ /* 0x000fe200078e00ff */
[----:B------:R-:W-:-:S02]  /*d9b0*/  SHF.L.U32 R14, R9, 0x10, RZ ;  /* 0x00000010090e7819 */ /* 0x000fc400000006ff */
[----:B------:R-:W-:Y:S01]  /*d9c0*/  LOP3.LUT R16, R9, 0xffff0000, RZ, 0xc0, !PT ;  /* 0xffff000009107812 */ /* 0x000fe200078ec0ff */
[C---:B------:R-:W-:Y:S01]  /*d9d0*/  IMAD.U32 R9, R11.reuse, 0x10000, RZ ;  /* 0x000100000b097824 */ /* 0x040fe200078e00ff */
[----:B------:R-:W-:Y:S01]  /*d9e0*/  LOP3.LUT R24, R11, 0xffff0000, RZ, 0xc0, !PT ;  /* 0xffff00000b187812 */ /* 0x000fe200078ec0ff */
[----:B------:R-:W-:Y:S01]  /*d9f0*/  IMAD.U32 R43, R21, 0x10000, RZ ;  /* 0x00010000152b7824 */ /* 0x000fe200078e00ff */
[----:B------:R-:W-:Y:S02]  /*da00*/  LOP3.LUT R17, R8, 0xffff0000, RZ, 0xc0, !PT ;  /* 0xffff000008117812 */ /* 0x000fe400078ec0ff */
[----:B------:R-:W-:Y:S02]  /*da10*/  LOP3.LUT R25, R10, 0xffff0000, RZ, 0xc0, !PT ;  /* 0xffff00000a197812 */ /* 0x000fe400078ec0ff */
[----:B------:R-:W-:Y:S01]  /*da20*/  LOP3.LUT R13, R13, 0xffff0000, RZ, 0xc0, !PT ;  /* 0xffff00000d0d7812 */ /* 0x000fe200078ec0ff */
[C---:B--2---:R-:W-:Y:S01]  /*da30*/  IMAD.U32 R3, R4.reuse, 0x10000, RZ ;  /* 0x0001000004037824 */ /* 0x044fe200078e00ff */
[----:B------:R-:W-:Y:S01]  /*da40*/  SHF.L.U32 R2, R5, 0x10, RZ ;  /* 0x0000001005027819 */ /* 0x000fe200000006ff */
[----:B------:R-:W-:Y:S01]  /*da50*/  IMAD.U32 R0, R7, 0x10000, RZ ;  /* 0x0001000007007824 */ /* 0x000fe200078e00ff */
[----:B------:R-:W-:Y:S01]  /*da60*/  LOP3.LUT R8, R4, 0xffff0000, RZ, 0xc0, !PT ;  /* 0xffff000004087812 */ /* 0x000fe200078ec0ff */
[----:B------:R-:W-:Y:S01]  /*da70*/  FMUL.FTZ R11, R3, R35 ;  /* 0x00000023030b7220 */ /* 0x000fe20000410000 */
[----:B------:R-:W-:Y:S01]  /*da80*/  LOP3.LUT R4, R5, 0xffff0000, RZ, 0xc0, !PT ;  /* 0xffff000005047812 */ /* 0x000fe200078ec0ff */
[-C--:B------:R-:W-:Y:S01]  /*da90*/  FMUL.FTZ R3, R3, R27.reuse ;  /* 0x0000001b03037220 */ /* 0x080fe20000410000 */
[----:B------:R-:W-:Y:S01]  /*daa0*/  SHF.L.U32 R5, R6, 0x10, RZ ;  /* 0x0000001006057819 */ /* 0x000fe200000006ff */
[----:B------:R-:W-:Y:S01]  /*dab0*/  FFMA.FTZ R42, R12, R27, -R11 ;  /* 0x0000001b0c2a7223 */ /* 0x000fe2000001080b */
[----:B------:R-:W-:Y:S01]  /*dac0*/  LOP3.LUT R10, R6, 0xffff0000, RZ, 0xc0, !PT ;  /* 0xffff0000060a7812 */ /* 0x000fe200078ec0ff */
[----:B------:R-:W-:Y:S01]  /*dad0*/  IMAD.U32 R11, R19, 0x10000, RZ ;  /* 0x00010000130b7824 */ /* 0x000fe200078e00ff */
[----:B------:R-:W-:Y:S01]  /*dae0*/  LOP3.LUT R6, R7, 0xffff0000, RZ, 0xc0, !PT ;  /* 0xffff000007067812 */ /* 0x000fe200078ec0ff */
[----:B------:R-:W-:Y:S01]  /*daf0*/  FFMA.FTZ R41, R12, R35, R3 ;  /* 0x000000230c297223 */ /* 0x000fe20000010003 */
[----:B------:R-:W-:Y:S01]  /*db00*/  SHF.L.U32 R12, R23, 0x10, RZ ;  /* 0x00000010170c7819 */ /* 0x000fe200000006ff */
[----:B------:R-:W-:-:S02]  /*db10*/  FMUL.FTZ R7, R2, R52 ;  /* 0x0000003402077220 */ /* 0x000fc40000410000 */
[----:B------:R-:W-:Y:S02]  /*db20*/  FMUL.FTZ R3, R2, R11 ;  /* 0x0000000b02037220 */ /* 0x000fe40000410000 */
[C---:B------:R-:W-:Y:S02]  /*db30*/  FMUL.FTZ R2, R0.reuse, R43 ;  /* 0x0000002b00027220 */ /* 0x040fe40000410000 */
[-C--:B------:R-:W-:Y:S02]  /*db40*/  FMUL.FTZ R0, R0, R12.reuse ;  /* 0x0000000c00007220 */ /* 0x080fe40000410000 */
[----:B------:R-:W-:Y:S01]  /*db50*/  FFMA.FTZ R35, R9, R12, -R2 ;  /* 0x0000000c09237223 */ /* 0x000fe20000010802 */
[----:B------:R-:W-:Y:S01]  /*db60*/  LOP3.LUT R2, R18, 0xffff0000, RZ, 0xc0, !PT ;  /* 0xffff000012027812 */ /* 0x000fe200078ec0ff */
[C---:B------:R-:W-:Y:S01]  /*db70*/  FFMA.FTZ R40, R14.reuse, R11, -R7 ;  /* 0x0000000b0e287223 */ /* 0x040fe20000010807 */
[----:B------:R-:W-:Y:S01]  /*db80*/  LOP3.LUT R11, R15, 0xffff0000, RZ, 0xc0, !PT ;  /* 0xffff00000f0b7812 */ /* 0x000fe200078ec0ff */
[----:B------:R-:W-:Y:S01]  /*db90*/  FFMA.FTZ R27, R14, R52, R3 ;  /* 0x000000340e1b7223 */ /* 0x000fe20000010003 */
[----:B------:R-:W-:Y:S01]  /*dba0*/  LOP3.LUT R15, R26, 0xffff0000, RZ, 0xc0, !PT ;  /* 0xffff00001a0f7812 */ /* 0x000fe200078ec0ff */
[----:B------:R-:W-:Y:S01]  /*dbb0*/  FFMA.FTZ R14, R9, R43, R0 ;  /* 0x0000002b090e7223 */ /* 0x000fe20000010000 */
[----:B------:R-:W-:Y:S01]  /*dbc0*/  LOP3.LUT R9, R19, 0xffff0000, RZ, 0xc0, !PT ;  /* 0xffff000013097812 */ /* 0x000fe200078ec0ff */
[----:B------:R-:W-:-:S02]  /*dbd0*/  FMUL.FTZ R0, R8, R13 ;  /* 0x0000000d08007220 */ /* 0x000fc40000410000 */
[-C--:B------:R-:W-:Y:S02]  /*dbe0*/  FMUL.FTZ R3, R8, R2.reuse ;  /* 0x0000000208037220 */ /* 0x080fe40000410000 */
[----:B------:R-:W-:Y:S02]  /*dbf0*/  FFMA.FTZ R8, R17, R2, -R0 ;  /* 0x0000000211087223 */ /* 0x000fe40000010800 */
[C---:B------:R-:W-:Y:S02]  /*dc00*/  FMUL.FTZ R2, R4.reuse, R11 ;  /* 0x0000000b04027220 */ /* 0x040fe40000410000 */
[----:B------:R-:W-:Y:S01]  /*dc10*/  FMUL.FTZ R0, R4, R9 ;  /* 0x0000000904007220 */ /* 0x000fe20000410000 */
[----:B------:R-:W-:Y:S01]  /*dc20*/  F2FP.BF16.PACK_AB R8, R8, R42 ;  /* 0x0000002a0808723e */ /* 0x000fe200000010ff */
[----:B------:R-:W-:Y:S02]  /*dc30*/  IMAD.U32 R18, R22, 0x10000, RZ ;  /* 0x0001000016127824 */ /* 0x000fe400078e00ff */
[----:B------:R-:W-:-:S02]  /*dc40*/  IMAD.U32 R7, R26, 0x10000, RZ ;  /* 0x000100001a077824 */ /* 0x000fc400078e00ff */
[----:B------:R-:W-:Y:S01]  /*dc50*/  FFMA.FTZ R13, R17, R13, R3 ;  /* 0x0000000d110d7223 */ /* 0x000fe20000010003 */
[----:B------:R-:W-:Y:S01]  /*dc60*/  LOP3.LUT R17, R22, 0xffff0000, RZ, 0xc0, !PT ;  /* 0xffff000016117812 */ /* 0x000fe200078ec0ff */
[C---:B------:R-:W-:Y:S02]  /*dc70*/  FFMA.FTZ R9, R16.reuse, R9, -R2 ;  /* 0x0000000910097223 */ /* 0x040fe40000010802 */
[----:B------:R-:W-:Y:S01]  /*dc80*/  FFMA.FTZ R12, R16, R11, R0 ;  /* 0x0000000b100c7223 */ /* 0x000fe20000010000 */
[----:B------:R-:W-:Y:S01]  /*dc90*/  LOP3.LUT R16, R21, 0xffff0000, RZ, 0xc0, !PT ;  /* 0xffff000015107812 */ /* 0x000fe200078ec0ff */
[----:B------:R-:W-:Y:S01]  /*dca0*/  FMUL.FTZ R3, R5, R18 ;  /* 0x0000001205037220 */ /* 0x000fe20000410000 */
[----:B------:R-:W-:Y:S01]  /*dcb0*/  F2FP.BF16.PACK_AB R9, R9, R40 ;  /* 0x000000280909723e */ /* 0x000fe200000010ff */
[-C--:B------:R-:W-:Y:S01]  /*dcc0*/  FMUL.FTZ R0, R5, R7.reuse ;  /* 0x0000000705007220 */ /* 0x080fe20000410000 */
[----:B------:R-:W-:Y:S01]  /*dcd0*/  LOP3.LUT R5, R23, 0xffff0000, RZ, 0xc0, !PT ;  /* 0xffff000017057812 */ /* 0x000fe200078ec0ff */
[----:B------:R-:W-:-:S02]  /*dce0*/  FFMA.FTZ R11, R20, R7, -R3 ;  /* 0x00000007140b7223 */ /* 0x000fc40000010803 */
[----:B------:R-:W-:Y:S02]  /*dcf0*/  FMUL.FTZ R4, R10, R17 ;  /* 0x000000110a047220 */ /* 0x000fe40000410000 */
[----:B------:R-:W-:Y:S02]  /*dd00*/  FFMA.FTZ R7, R20, R18, R0 ;  /* 0x0000001214077223 */ /* 0x000fe40000010000 */
[----:B------:R-:W-:Y:S02]  /*dd10*/  FMUL.FTZ R3, R10, R15 ;  /* 0x0000000f0a037220 */ /* 0x000fe40000410000 */
[C---:B------:R-:W-:Y:S02]  /*dd20*/  FMUL.FTZ R2, R6.reuse, R16 ;  /* 0x0000001006027220 */ /* 0x040fe40000410000 */
[----:B------:R-:W-:Y:S02]  /*dd30*/  FMUL.FTZ R0, R6, R5 ;  /* 0x0000000506007220 */ /* 0x000fe40000410000 */
[----:B------:R-:W-:Y:S01]  /*dd40*/  FFMA.FTZ R6, R25, R15, -R4 ;  /* 0x0000000f19067223 */ /* 0x000fe20000010804 */
[----:B------:R-:W-:Y:S01]  /*dd50*/  F2FP.BF16.PACK_AB R4, R13, R41 ;  /* 0x000000290d04723e */ /* 0x000fe200000010ff */
[----:B------:R-:W-:-:S02]  /*dd60*/  FFMA.FTZ R3, R25, R17, R3 ;  /* 0x0000001119037223 */ /* 0x000fc40000010003 */
[----:B------:R-:W-:Y:S01]  /*dd70*/  FFMA.FTZ R2, R24, R5, -R2 ;  /* 0x0000000518027223 */ /* 0x000fe20000010802 */
[----:B------:R-:W-:Y:S01]  /*dd80*/  F2FP.BF16.PACK_AB R10, R6, R11 ;  /* 0x0000000b060a723e */ /* 0x000fe200000010ff */
[----:B------:R-:W-:Y:S01]  /*dd90*/  FFMA.FTZ R0, R24, R16, R0 ;  /* 0x0000001018007223 */ /* 0x000fe20000010000 */
[----:B------:R-:W-:Y:S02]  /*dda0*/  F2FP.BF16.PACK_AB R6, R3, R7 ;  /* 0x000000070306723e */ /* 0x000fe400000010ff */
[----:B------:R-:W-:Y:S02]  /*ddb0*/  F2FP.BF16.PACK_AB R11, R2, R35 ;  /* 0x00000023020b723e */ /* 0x000fe400000010ff */
[----:B------:R-:W-:Y:S02]  /*ddc0*/  F2FP.BF16.PACK_AB R5, R12, R27 ;  /* 0x0000001b0c05723e */ /* 0x000fe400000010ff */
[----:B------:R-:W-:Y:S01]  /*ddd0*/  F2FP.BF16.PACK_AB R7, R0, R14 ;  /* 0x0000000e0007723e */ /* 0x000fe200000010ff */
[----:B------:R1:W-:Y:S04]  /*dde0*/  STS.128 [R215+0x100], R8 ;  /* 0x00010008d7007388 */ /* 0x0003e80000000c00 */
[----:B------:R1:W-:Y:S02]  /*ddf0*/  STS.128 [R34+0x100], R4 ;  /* 0x0001000422007388 */ /* 0x0003e40000000c00 */
.L_x_1226:
[----:B------:R-:W-:Y:S05]  /*de00*/  BSYNC B0 ;  /* 0x0000000000007941 */ /* 0x000fea0003800000 */
.L_x_1225:
[----:B------:R-:W2:Y:S01]  /*de10*/  S2R R0, SR_TID.X ;  /* 0x0000000000007919 */ /* 0x000ea20000002100 */
[----:B------:R-:W-:Y:S01]  /*de20*/  BSSY B0, `(.L_x_1227) ;  /* 0x0000076000007945 */ /* 0x000fe20003800000 */
[----:B--2---:R-:W-:-:S04]  /*de30*/  SHF.R.S32.HI R2, RZ, 0x1f, R0 ;  /* 0x0000001fff027819 */ /* 0x004fc80000011400 */
[----:B------:R-:W-:-:S04]  /*de40*/  LEA.HI R2, R2, R0, RZ, 0x3 ;  /* 0x0000000002027211 */ /* 0x000fc800078f18ff */
[----:B------:R-:W-:-:S04]  /*de50*/  SHF.R.S32.HI R2, RZ, 0x3, R2 ;  /* 0x00000003ff027819 */ /* 0x000fc80000011402 */
[----:B------:R-:W-:-:S04]  /*de60*/  IADD3 R2, R2, 0x20, RZ ;  /* 0x0000002002027810 */ /* 0x000fc80007ffe0ff */
[----:B------:R-:W-:-:S13]  /*de70*/  ISETP.GE.OR P0, PT, R2, R53, P1 ;  /* 0x000000350200720c */ /* 0x000fda0000f06670 */
[----:B------:R-:W-:Y:S05]  /*de80*/  @P0 BRA `(.L_x_1228) ;  /* 0x000006f000000947 */ /* 0x000fea0003800000 */
[----:B------:R-:W-:Y:S01]  /*de90*/  SHF.R.S32.HI R0, RZ, 0x1f, R2 ;  /* 0x0000001fff007819 */ /* 0x000fe20000011402 */
[----:B------:R-:W-:Y:S01]  /*dea0*/  IMAD.MOV.U32 R3, RZ, RZ, c[0x0][0x27c] ;  /* 0x00009f00ff037624 */ /* 0x000fe200078e00ff */
[----:B-1----:R-:W-:Y:S02]  /*deb0*/  SHF.R.U32.HI R6, RZ, 0x3, R147 ;  /* 0x00000003ff067819 */ /* 0x002fe40000011693 */
[----:B------:R-:W-:Y:S02]  /*dec0*/  LEA.HI R0, R0, R2, RZ, 0x3 ;  /* 0x0000000200007211 */ /* 0x000fe400078f18ff */
[----:B------:R-:W-:Y:S02]  /*ded0*/  LEA.HI R3, R3, R146, RZ, 0x1d ;  /* 0x0000009203037211 */ /* 0x000fe400078fe8ff */
[----:B------:R-:W-:Y:S01]  /*dee0*/  LOP3.LUT R2, R147, 0x38, R32, 0xf8, !PT ;  /* 0x0000003893027812 */ /* 0x000fe200078ef820 */
[----:B------:R-:W-:Y:S01]  /*def0*/  IMAD.SHL.U32 R0, R0, 0x40, RZ ;  /* 0x0000004000007824 */ /* 0x000fe200078e00ff */
[----:B------:R-:W-:Y:S01]  /*df00*/  SHF.R.S32.HI R5, RZ, 0x1f, R3 ;  /* 0x0000001fff057819 */ /* 0x000fe20000011403 */
[----:B------:R-:W-:Y:S01]  /*df10*/  IMAD.SHL.U32 R4, R3, 0x8, RZ ;  /* 0x0000000803047824 */ /* 0x000fe200078e00ff */
[----:B------:R-:W-:-:S02]  /*df20*/  SHF.R.U32.HI R12, RZ, 0x10, R39 ;  /* 0x00000010ff0c7819 */ /* 0x000fc40000011627 */
[----:B------:R-:W-:Y:S02]  /*df30*/  LEA.HI R3, R5, R3, RZ, 0x3 ;  /* 0x0000000305037211 */ /* 0x000fe400078f18ff */
[----:B------:R-:W-:Y:S02]  /*df40*/  LOP3.LUT R0, R0, 0xfffffe00, RZ, 0xc0, !PT ;  /* 0xfffffe0000007812 */ /* 0x000fe400078ec0ff */
[----:B------:R-:W-:Y:S01]  /*df50*/  LOP3.LUT R4, R147, 0x38, R4, 0xf8, !PT ;  /* 0x0000003893047812 */ /* 0x000fe200078ef804 */
[----:B------:R-:W-:Y:S01]  /*df60*/  IMAD.SHL.U32 R3, R3, 0x400, RZ ;  /* 0x0000040003037824 */ /* 0x000fe200078e00ff */
[----:B------:R-:W-:Y:S02]  /*df70*/  LOP3.LUT R2, R0, R2, R6, 0xf6, !PT ;  /* 0x0000000200027212 */ /* 0x000fe400078ef606 */
[----:B------:R-:W-:Y:S02]  /*df80*/  LOP3.LUT R4, R4, R6, RZ, 0x3c, !PT ;  /* 0x0000000604047212 */ /* 0x000fe400078e3cff */
[----:B------:R-:W-:-:S02]  /*df90*/  LEA R35, R2, 0x100, 0x1 ;  /* 0x0000010002237811 */ /* 0x000fc400078e08ff */
[----:B------:R-:W-:Y:S02]  /*dfa0*/  LOP3.LUT R2, R3, 0x7fffe000, RZ, 0xc0, !PT ;  /* 0x7fffe00003027812 */ /* 0x000fe400078ec0ff */
[----:B------:R-:W-:Y:S01]  /*dfb0*/  SHF.R.U64 R14, R28, 0x10, R29 ;  /* 0x000000101c0e7819 */ /* 0x000fe2000000121d */
[----:B------:R-:W1:Y:S01]  /*dfc0*/  LDS.128 R8, [R35] ;  /* 0x0000000023087984 */ /* 0x000e620000000c00 */
[----:B------:R-:W-:Y:S02]  /*dfd0*/  IADD3 R2, R4, R2, R0 ;  /* 0x0000000204027210 */ /* 0x000fe40007ffe000 */
[----:B------:R-:W-:Y:S02]  /*dfe0*/  SHF.R.U64 R0, R36, 0x10, R37 ;  /* 0x0000001024007819 */ /* 0x000fe40000001225 */
[----:B------:R-:W-:Y:S01]  /*dff0*/  SHF.R.U64 R16, R30, 0x10, R31 ;  /* 0x000000101e107819 */ /* 0x000fe2000000121f */
[----:B------:R-:W-:Y:S01]  /*e000*/  IMAD.SHL.U32 R34, R2, 0x2, RZ ;  /* 0x0000000202227824 */ /* 0x000fe200078e00ff */
[----:B------:R-:W-:-:S02]  /*e010*/  PRMT R24, R65, 0x5410, R12 ;  /* 0x0000541041187816 */ /* 0x000fc4000000000c */
[----:B------:R-:W-:Y:S02]  /*e020*/  PRMT R13, R55, 0x5432, R0 ;  /* 0x00005432370d7816 */ /* 0x000fe40000000000 */
[----:B------:R-:W2:Y:S01]  /*e030*/  LDS.128 R4, [R34+0x100] ;  /* 0x0001000022047984 */ /* 0x000ea20000000c00 */
[----:B------:R-:W-:Y:S02]  /*e040*/  PRMT R12, R54, 0x5432, R14 ;  /* 0x00005432360c7816 */ /* 0x000fe4000000000e */
[----:B------:R-:W-:Y:S01]  /*e050*/  SHF.R.U32.HI R18, RZ, 0x10, R31 ;  /* 0x00000010ff127819 */ /* 0x000fe2000001161f */
[----:B------:R-:W-:Y:S01]  /*e060*/  IMAD.U32 R30, R13, 0x10000, RZ ;  /* 0x000100000d1e7824 */ /* 0x000fe200078e00ff */
[----:B------:R-:W-:Y:S01]  /*e070*/  SHF.R.U32.HI R15, RZ, 0x10, R29 ;  /* 0x00000010ff0f7819 */ /* 0x000fe2000001161d */
[----:B------:R-:W-:Y:S01]  /*e080*/  IMAD.U32 R29, R12, 0x10000, RZ ;  /* 0x000100000c1d7824 */ /* 0x000fe200078e00ff */
[----:B------:R-:W-:Y:S02]  /*e090*/  SHF.R.U32.HI R2, RZ, 0x10, R37 ;  /* 0x00000010ff027819 */ /* 0x000fe40000011625 */
[----:B------:R-:W-:-:S02]  /*e0a0*/  SHF.R.U64 R3, R38, 0x10, R39 ;  /* 0x0000001026037819 */ /* 0x000fc40000001227 */
[C---:B------:R-:W-:Y:S02]  /*e0b0*/  PRMT R23, R64.reuse, 0x5432, R16 ;  /* 0x0000543240177816 */ /* 0x040fe40000000010 */
[----:B------:R-:W-:Y:S02]  /*e0c0*/  PRMT R22, R64, 0x5410, R18 ;  /* 0x0000541040167816 */ /* 0x000fe40000000012 */
[----:B------:R-:W-:Y:S02]  /*e0d0*/  PRMT R17, R54, 0x5410, R15 ;  /* 0x0000541036117816 */ /* 0x000fe4000000000f */
[----:B------:R-:W-:Y:S01]  /*e0e0*/  PRMT R20, R55, 0x5410, R2 ;  /* 0x0000541037147816 */ /* 0x000fe20000000002 */
[----:B------:R-:W-:Y:S01]  /*e0f0*/  IMAD.U32 R36, R22, 0x10000, RZ ;  /* 0x0001000016247824 */ /* 0x000fe200078e00ff */
[----:B------:R-:W-:Y:S02]  /*e100*/  PRMT R27, R65, 0x5432, R3 ;  /* 0x00005432411b7816 */ /* 0x000fe40000000003 */
[----:B------:R-:W-:Y:S01]  /*e110*/  LOP3.LUT R31, R12, 0xffff0000, RZ, 0xc0, !PT ;  /* 0xffff00000c1f7812 */ /* 0x000fe200078ec0ff */
[----:B------:R-:W-:-:S02]  /*e120*/  IMAD.U32 R12, R17, 0x10000, RZ ;  /* 0x00010000110c7824 */ /* 0x000fc400078e00ff */
[C---:B-1----:R-:W-:Y:S01]  /*e130*/  IMAD.U32 R14, R8.reuse, 0x10000, RZ ;  /* 0x00010000080e7824 */ /* 0x042fe200078e00ff */
[----:B------:R-:W-:Y:S01]  /*e140*/  LOP3.LUT R16, R8, 0xffff0000, RZ, 0xc0, !PT ;  /* 0xffff000008107812 */ /* 0x000fe200078ec0ff */
[C---:B------:R-:W-:Y:S01]  /*e150*/  IMAD.U32 R18, R11.reuse, 0x10000, RZ ;  /* 0x000100000b127824 */ /* 0x040fe200078e00ff */
[C---:B------:R-:W-:Y:S01]  /*e160*/  LOP3.LUT R26, R10.reuse, 0xffff0000, RZ, 0xc0, !PT ;  /* 0xffff00000a1a7812 */ /* 0x040fe200078ec0ff */
[----:B------:R-:W-:Y:S01]  /*e170*/  IMAD.U32 R21, R10, 0x10000, RZ ;  /* 0x000100000a157824 */ /* 0x000fe200078e00ff */
[----:B------:R-:W-:Y:S01]  /*e180*/  LOP3.LUT R25, R11, 0xffff0000, RZ, 0xc0, !PT ;  /* 0xffff00000b197812 */ /* 0x000fe200078ec0ff */
[C---:B------:R-:W-:Y:S01]  /*e190*/  IMAD.U32 R15, R9.reuse, 0x10000, RZ ;  /* 0x00010000090f7824 */ /* 0x040fe200078e00ff */
[----:B------:R-:W-:Y:S01]  /*e1a0*/  LOP3.LUT R19, R9, 0xffff0000, RZ, 0xc0, !PT ;  /* 0xffff000009137812 */ /* 0x000fe200078ec0ff */
[----:B--2---:R-:W-:Y:S01]  /*e1b0*/  IMAD.U32 R8, R4, 0x10000, RZ ;  /* 0x0001000004087824 */ /* 0x004fe200078e00ff */
[C---:B------:R-:W-:Y:S01]  /*e1c0*/  LOP3.LUT R11, R6.reuse, 0xffff0000, RZ, 0xc0, !PT ;  /* 0xffff0000060b7812 */ /* 0x040fe200078ec0ff */
[----:B------:R-:W-:Y:S01]  /*e1d0*/  IMAD.U32 R10, R6, 0x10000, RZ ;  /* 0x00010000060a7824 */ /* 0x000fe200078e00ff */
[----:B------:R-:W-:Y:S01]  /*e1e0*/  LOP3.LUT R3, R4, 0xffff0000, RZ, 0xc0, !PT ;  /* 0xffff000004037812 */ /* 0x000fe200078ec0ff */
[C---:B------:R-:W-:Y:S01]  /*e1f0*/  IMAD.U32 R2, R5.reuse, 0x10000, RZ ;  /* 0x0001000005027824 */ /* 0x040fe200078e00ff */
[----:B------:R-:W-:Y:S01]  /*e200*/  LOP3.LUT R9, R5, 0xffff0000, RZ, 0xc0, !PT ;  /* 0xffff000005097812 */ /* 0x000fe200078ec0ff */
[C---:B------:R-:W-:Y:S01]  /*e210*/  IMAD.U32 R0, R7.reuse, 0x10000, RZ ;  /* 0x0001000007007824 */ /* 0x040fe200078e00ff */
[----:B------:R-:W-:Y:S01]  /*e220*/  LOP3.LUT R6, R7, 0xffff0000, RZ, 0xc0, !PT ;  /* 0xffff000007067812 */ /* 0x000fe200078ec0ff */
[C---:B------:R-:W-:Y:S01]  /*e230*/  FMUL.FTZ R5, R8.reuse, R29 ;  /* 0x0000001d08057220 */ /* 0x040fe20000410000 */
[----:B------:R-:W-:Y:S01]  /*e240*/  LOP3.LUT R7, R13, 0xffff0000, RZ, 0xc0, !PT ;  /* 0xffff00000d077812 */ /* 0x000fe200078ec0ff */
[----:B------:R-:W-:-:S02]  /*e250*/  FMUL.FTZ R4, R8, R30 ;  /* 0x0000001e08047220 */ /* 0x000fc40000410000 */
[----:B------:R-:W-:Y:S02]  /*e260*/  IMAD.U32 R8, R20, 0x10000, RZ ;  /* 0x0001000014087824 */ /* 0x000fe400078e00ff */
[C---:B------:R-:W-:Y:S02]  /*e270*/  FFMA.FTZ R30, R14.reuse, R30, -R5 ;  /* 0x0000001e0e1e7223 */ /* 0x040fe40000010805 */
[----:B------:R-:W-:Y:S02]  /*e280*/  FFMA.FTZ R29, R14, R29, R4 ;  /* 0x0000001d0e1d7223 */ /* 0x000fe40000010004 */
[C---:B------:R-:W-:Y:S02]  /*e290*/  FMUL.FTZ R5, R3.reuse, R31 ;  /* 0x0000001f03057220 */ /* 0x040fe40000410000 */
[----:B------:R-:W-:Y:S02]  /*e2a0*/  FMUL.FTZ R4, R3, R7 ;  /* 0x0000000703047220 */ /* 0x000fe40000410000 */
[----:B------:R-:W-:-:S02]  /*e2b0*/  FMUL.FTZ R3, R2, R12 ;  /* 0x0000000c02037220 */ /* 0x000fc40000410000 */
[-C--:B------:R-:W-:Y:S02]  /*e2c0*/  FMUL.FTZ R2, R2, R8.reuse ;  /* 0x0000000802027220 */ /* 0x080fe40000410000 */
[----:B------:R-:W-:Y:S01]  /*e2d0*/  FFMA.FTZ R14, R15, R8, -R3 ;  /* 0x000000080f0e7223 */ /* 0x000fe20000010803 */
[----:B------:R-:W-:Y:S01]  /*e2e0*/  LOP3.LUT R8, R20, 0xffff0000, RZ, 0xc0, !PT ;  /* 0xffff000014087812 */ /* 0x000fe200078ec0ff */
[----:B------:R-:W-:Y:S01]  /*e2f0*/  FFMA.FTZ R28, R16, R7, -R5 ;  /* 0x00000007101c7223 */ /* 0x000fe20000010805 */
[----:B------:R-:W-:Y:S01]  /*e300*/  LOP3.LUT R5, R17, 0xffff0000, RZ, 0xc0, !PT ;  /* 0xffff000011057812 */ /* 0x000fe200078ec0ff */
[----:B------:R-:W-:Y:S01]  /*e310*/  FFMA.FTZ R15, R15, R12, R2 ;  /* 0x0000000c0f0f7223 */ /* 0x000fe20000010002 */
[----:B------:R-:W-:Y:S01]  /*e320*/  LOP3.LUT R17, R27, 0xffff0000, RZ, 0xc0, !PT ;  /* 0xffff00001b117812 */ /* 0x000fe200078ec0ff */
[----:B------:R-:W-:Y:S02]  /*e330*/  IMAD.U32 R3, R24, 0x10000, RZ ;  /* 0x0001000018037824 */ /* 0x000fe400078e00ff */
[----:B------:R-:W-:-:S02]  /*e340*/  FMUL.FTZ R2, R0, R36 ;  /* 0x0000002400027220 */ /* 0x000fc40000410000 */
[----:B------:R-:W-:Y:S02]  /*e350*/  FFMA.FTZ R16, R16, R31, R4 ;  /* 0x0000001f10107223 */ /* 0x000fe40000010004 */
[-C--:B------:R-:W-:Y:S02]  /*e360*/  FMUL.FTZ R0, R0, R3.reuse ;  /* 0x0000000300007220 */ /* 0x080fe40000410000 */
[----:B------:R-:W-:Y:S02]  /*e370*/  FFMA.FTZ R13, R18, R3, -R2 ;  /* 0x00000003120d7223 */ /* 0x000fe40000010802 */
[C---:B------:R-:W-:Y:S02]  /*e380*/  FMUL.FTZ R4, R9.reuse, R5 ;  /* 0x0000000509047220 */ /* 0x040fe40000410000 */
[----:B------:R-:W-:Y:S02]  /*e390*/  FMUL.FTZ R3, R9, R8 ;  /* 0x0000000809037220 */ /* 0x000fe40000410000 */
[----:B------:R-:W-:-:S02]  /*e3a0*/  IMAD.U32 R20, R23, 0x10000, RZ ;  /* 0x0001000017147824 */ /* 0x000fc400078e00ff */
[----:B------:R-:W-:Y:S02]  /*e3b0*/  IMAD.U32 R7, R27, 0x10000, RZ ;  /* 0x000100001b077824 */ /* 0x000fe400078e00ff */
[C---:B------:R-:W-:Y:S01]  /*e3c0*/  FFMA.FTZ R9, R19.reuse, R8, -R4 ;  /* 0x0000000813097223 */ /* 0x040fe20000010804 */
[----:B------:R-:W-:Y:S01]  /*e3d0*/  LOP3.LUT R8, R24, 0xffff0000, RZ, 0xc0, !PT ;  /* 0xffff000018087812 */ /* 0x000fe200078ec0ff */
[----:B------:R-:W-:Y:S01]  /*e3e0*/  FFMA.FTZ R5, R19, R5, R3 ;  /* 0x0000000513057223 */ /* 0x000fe20000010003 */
[----:B------:R-:W-:Y:S01]  /*e3f0*/  LOP3.LUT R19, R23, 0xffff0000, RZ, 0xc0, !PT ;  /* 0xffff000017137812 */ /* 0x000fe200078ec0ff */
[----:B------:R-:W-:Y:S01]  /*e400*/  FFMA.FTZ R12, R18, R36, R0 ;  /* 0x00000024120c7223 */ /* 0x000fe20000010000 */
[----:B------:R-:W-:Y:S01]  /*e410*/  LOP3.LUT R18, R22, 0xffff0000, RZ, 0xc0, !PT ;  /* 0xffff000016127812 */ /* 0x000fe200078ec0ff */
[C---:B------:R-:W-:Y:S01]  /*e420*/  FMUL.FTZ R2, R10.reuse, R20 ;  /* 0x000000140a027220 */ /* 0x040fe20000410000 */
[----:B------:R-:W-:Y:S01]  /*e430*/  F2FP.BF16.PACK_AB R9, R9, R14 ;  /* 0x0000000e0909723e */ /* 0x000fe200000010ff */
[----:B------:R-:W-:Y:S01]  /*e440*/  FMUL.FTZ R0, R10, R7 ;  /* 0x000000070a007220 */ /* 0x000fe20000410000 */
[----:B------:R-:W-:Y:S01]  /*e450*/  F2FP.BF16.PACK_AB R5, R5, R15 ;  /* 0x0000000f0505723e */ /* 0x000fe200000010ff */
[----:B------:R-:W-:-:S02]  /*e460*/  FFMA.FTZ R10, R21, R7, -R2 ;  /* 0x00000007150a7223 */ /* 0x000fc40000010802 */
[----:B------:R-:W-:Y:S02]  /*e470*/  FMUL.FTZ R4, R11, R19 ;  /* 0x000000130b047220 */ /* 0x000fe40000410000 */
[----:B------:R-:W-:Y:S02]  /*e480*/  FFMA.FTZ R7, R21, R20, R0 ;  /* 0x0000001415077223 */ /* 0x000fe40000010000 */
[-C--:B------:R-:W-:Y:S02]  /*e490*/  FMUL.FTZ R3, R11, R17.reuse ;  /* 0x000000110b037220 */ /* 0x080fe40000410000 */
[C---:B------:R-:W-:Y:S02]  /*e4a0*/  FMUL.FTZ R2, R6.reuse, R18 ;  /* 0x0000001206027220 */ /* 0x040fe40000410000 */
[----:B------:R-:W-:Y:S02]  /*e4b0*/  FMUL.FTZ R0, R6, R8 ;  /* 0x0000000806007220 */ /* 0x000fe40000410000 */
[----:B------:R-:W-:Y:S01]  /*e4c0*/  FFMA.FTZ R6, R26, R17, -R4 ;  /* 0x000000111a067223 */ /* 0x000fe20000010804 */
[----:B------:R-:W-:Y:S01]  /*e4d0*/  F2FP.BF16.PACK_AB R4, R16, R29 ;  /* 0x0000001d1004723e */ /* 0x000fe200000010ff */
[----:B------:R-:W-:-:S02]  /*e4e0*/  FFMA.FTZ R3, R26, R19, R3 ;  /* 0x000000131a037223 */ /* 0x000fc40000010003 */
[C---:B------:R-:W-:Y:S01]  /*e4f0*/  FFMA.FTZ R2, R25.reuse, R8, -R2 ;  /* 0x0000000819027223 */ /* 0x040fe20000010802 */
[----:B------:R-:W-:Y:S01]  /*e500*/  F2FP.BF16.PACK_AB R10, R6, R10 ;  /* 0x0000000a060a723e */ /* 0x000fe200000010ff */
[----:B------:R-:W-:Y:S01]  /*e510*/  FFMA.FTZ R0, R25, R18, R0 ;  /* 0x0000001219007223 */ /* 0x000fe20000010000 */
[----:B------:R-:W-:Y:S02]  /*e520*/  F2FP.BF16.PACK_AB R8, R28, R30 ;  /* 0x0000001e1c08723e */ /* 0x000fe400000010ff */
[----:B------:R-:W-:Y:S02]  /*e530*/  F2FP.BF16.PACK_AB R6, R3, R7 ;  /* 0x000000070306723e */ /* 0x000fe400000010ff */
[----:B------:R-:W-:Y:S02]  /*e540*/  F2FP.BF16.PACK_AB R11, R2, R13 ;  /* 0x0000000d020b723e */ /* 0x000fe400000010ff */
[----:B------:R-:W-:-:S03]  /*e550*/  F2FP.BF16.PACK_AB R7, R0, R12 ;  /* 0x0000000c0007723e */ /* 0x000fc600000010ff */
[----:B------:R1:W-:Y:S04]  /*e560*/  STS.128 [R35], R8 ;  /* 0x0000000823007388 */ /* 0x0003e80000000c00 */
[----:B------:R1:W-:Y:S02]  /*e570*/  STS.128 [R34+0x100], R4 ;  /* 0x0001000422007388 */ /* 0x0003e40000000c00 */
.L_x_1228:
[----:B------:R-:W-:Y:S05]  /*e580*/  BSYNC B0 ;  /* 0x0000000000007941 */ /* 0x000fea0003800000 */
.L_x_1227:
        /* <DEDUP_REMOVED lines=119> */
.L_x_1230:
[----:B------:R-:W-:Y:S05]  /*ed00*/  BSYNC B0 ;  /* 0x0000000000007941 */ /* 0x000fea0003800000 */
.L_x_1229:
[----:B------:R-:W2:Y:S02]  /*ed10*/  S2R R0, SR_TID.X ;  /* 0x0000000000007919 */ /* 0x000ea40000002100 */
[----:B--2---:R-:W-:-:S04]  /*ed20*/  SHF.R.S32.HI R3, RZ, 0x1f, R0 ;  /* 0x0000001fff037819 */ /* 0x004fc80000011400 */
[----:B------:R-:W-:-:S04]  /*ed30*/  LEA.HI R3, R3, R0, RZ, 0x3 ;  /* 0x0000000003037211 */ /* 0x000fc800078f18ff */
[----:B------:R-:W-:-:S04]  /*ed40*/  SHF.R.S32.HI R3, RZ, 0x3, R3 ;  /* 0x00000003ff037819 */ /* 0x000fc80000011403 */
[----:B------:R-:W-:-:S04]  /*ed50*/  IADD3 R3, R3, 0x60, RZ ;  /* 0x0000006003037810 */ /* 0x000fc80007ffe0ff */
[----:B------:R-:W-:-:S13]  /*ed60*/  ISETP.GE.OR P0, PT, R3, R53, P1 ;  /* 0x000000350300720c */ /* 0x000fda0000f06670 */
[----:B------:R-:W-:Y:S05]  /*ed70*/  @P0 BRA `(.L_x_1218) ;  /* 0x000006f000000947 */ /* 0x000fea0003800000 */
[----:B------:R-:W-:Y:S01]  /*ed80*/  IMAD.MOV.U32 R2, RZ, RZ, c[0x0][0x27c] ;  /* 0x00009f00ff027624 */ /* 0x000fe200078e00ff */
[----:B------:R-:W-:Y:S02]  /*ed90*/  SHF.R.S32.HI R0, RZ, 0x1f, R3 ;  /* 0x0000001fff007819 */ /* 0x000fe40000011403 */
[----:B-1----:R-:W-:Y:S02]  /*eda0*/  SHF.R.U32.HI R6, RZ, 0x3, R157 ;  /* 0x00000003ff067819 */ /* 0x002fe4000001169d */
[----:B------:R-:W-:Y:S02]  /*edb0*/  LEA.HI R2, R2, R146, RZ, 0x1d ;  /* 0x0000009202027211 */ /* 0x000fe400078fe8ff */
[----:B------:R-:W-:Y:S02]  /*edc0*/  LEA.HI R0, R0, R3, RZ, 0x3 ;  /* 0x0000000300007211 */ /* 0x000fe400078f18ff */
[----:B------:R-:W-:Y:S01]  /*edd0*/  SHF.R.S32.HI R5, RZ, 0x1f, R2 ;  /* 0x0000001fff057819 */ /* 0x000fe20000011402 */
[----:B------:R-:W-:Y:S01]  /*ede0*/  IMAD.SHL.U32 R3, R2, 0x8, RZ ;  /* 0x0000000802037824 */ /* 0x000fe200078e00ff */
[----:B------:R-:W-:Y:S01]  /*edf0*/  LOP3.LUT R4, R157, 0x38, R32, 0xf8, !PT ;  /* 0x000000389d047812 */ /* 0x000fe200078ef820 */
[----:B------:R-:W-:Y:S01]  /*ee00*/  IMAD.SHL.U32 R0, R0, 0x40, RZ ;  /* 0x0000004000007824 */ /* 0x000fe200078e00ff */
[----:B------:R-:W-:-:S02]  /*ee10*/  LEA.HI R2, R5, R2, RZ, 0x3 ;  /* 0x0000000205027211 */ /* 0x000fc400078f18ff */
[----:B------:R-:W-:Y:S02]  /*ee20*/  LOP3.LUT R3, R157, 0x38, R3, 0xf8, !PT ;  /* 0x000000389d037812 */ /* 0x000fe400078ef803 */
[----:B------:R-:W-:Y:S01]  /*ee30*/  LOP3.LUT R0, R0, 0xfffffe00, RZ, 0xc0, !PT ;  /* 0xfffffe0000007812 */ /* 0x000fe200078ec0ff */
[----:B------:R-:W-:Y:S01]  /*ee40*/  IMAD.SHL.U32 R2, R2, 0x400, RZ ;  /* 0x0000040002027824 */ /* 0x000fe200078e00ff */
[----:B------:R-:W-:Y:S02]  /*ee50*/  LOP3.LUT R3, R3, R6, RZ, 0x3c, !PT ;  /* 0x0000000603037212 */ /* 0x000fe400078e3cff */
[----:B------:R-:W-:Y:S02]  /*ee60*/  LOP3.LUT R4, R0, R4, R6, 0xf6, !PT ;  /* 0x0000000400047212 */ /* 0x000fe400078ef606 */
[----:B------:R-:W-:Y:S02]  /*ee70*/  LOP3.LUT R2, R2, 0x7fffe000, RZ, 0xc0, !PT ;  /* 0x7fffe00002027812 */ /* 0x000fe400078ec0ff */
[----:B------:R-:W-:-:S02]  /*ee80*/  LEA R31, R4, 0x100, 0x1 ;  /* 0x00000100041f7811 */ /* 0x000fc400078e08ff */
[----:B------:R-:W-:Y:S02]  /*ee90*/  IADD3 R2, R3, R2, R0 ;  /* 0x0000000203027210 */ /* 0x000fe40007ffe000 */
[----:B------:R-:W-:Y:S01]  /*eea0*/  SHF.R.U64 R3, R62, 0x10, R63 ;  /* 0x000000103e037819 */ /* 0x000fe2000000123f */
[----:B------:R-:W1:Y:S01]  /*eeb0*/  LDS.128 R8, [R31] ;  /* 0x000000001f087984 */ /* 0x000e620000000c00 */
[----:B------:R-:W-:Y:S01]  /*eec0*/  SHF.R.U64 R14, R56, 0x10, R57 ;  /* 0x00000010380e7819 */ /* 0x000fe20000001239 */
[----:B------:R-:W-:Y:S01]  /*eed0*/  IMAD.SHL.U32 R30, R2, 0x2, RZ ;  /* 0x00000002021e7824 */ /* 0x000fe200078e00ff */
[----:B------:R-:W-:Y:S02]  /*eee0*/  SHF.R.U64 R0, R60, 0x10, R61 ;  /* 0x000000103c007819 */ /* 0x000fe4000000123d */
[----:B------:R-:W-:Y:S02]  /*eef0*/  PRMT R26, R73, 0x5432, R3 ;  /* 0x00005432491a7816 */ /* 0x000fe40000000003 */
[----:B------:R-:W2:Y:S01]  /*ef00*/  LDS.128 R4, [R30+0x100] ;  /* 0x000100001e047984 */ /* 0x000ea20000000c00 */
[----:B------:R-:W-:-:S02]  /*ef10*/  PRMT R3, R70, 0x5432, R14 ;  /* 0x0000543246037816 */ /* 0x000fc4000000000e */
[----:B------:R-:W-:Y:S02]  /*ef20*/  SHF.R.U32.HI R13, RZ, 0x10, R63 ;  /* 0x00000010ff0d7819 */ /* 0x000fe4000001163f */
[----:B------:R-:W-:Y:S01]  /*ef30*/  SHF.R.U32.HI R15, RZ, 0x10, R57 ;  /* 0x00000010ff0f7819 */ /* 0x000fe20000011639 */
[----:B------:R-:W-:Y:S01]  /*ef40*/  IMAD.U32 R28, R3, 0x10000, RZ ;  /* 0x00010000031c7824 */ /* 0x000fe200078e00ff */
[--C-:B------:R-:W-:Y:S02]  /*ef50*/  SHF.R.U64 R17, R58, 0x10, R59.reuse ;  /* 0x000000103a117819 */ /* 0x100fe4000000123b */
[----:B------:R-:W-:Y:S02]  /*ef60*/  SHF.R.U32.HI R18, RZ, 0x10, R59 ;  /* 0x00000010ff127819 */ /* 0x000fe4000001163b */
[----:B------:R-:W-:Y:S02]  /*ef70*/  PRMT R12, R71, 0x5432, R0 ;  /* 0x00005432470c7816 */ /* 0x000fe40000000000 */
[----:B------:R-:W-:-:S02]  /*ef80*/  SHF.R.U32.HI R2, RZ, 0x10, R61 ;  /* 0x00000010ff027819 */ /* 0x000fc4000001163d */
[----:B------:R-:W-:Y:S01]  /*ef90*/  PRMT R23, R73, 0x5410, R13 ;  /* 0x0000541049177816 */ /* 0x000fe2000000000d */
[----:B------:R-:W-:Y:S01]  /*efa0*/  IMAD.U32 R27, R12, 0x10000, RZ ;  /* 0x000100000c1b7824 */ /* 0x000fe200078e00ff */
[----:B------:R-:W-:Y:S02]  /*efb0*/  PRMT R16, R70, 0x5410, R15 ;  /* 0x0000541046107816 */ /* 0x000fe4000000000f */
[C---:B------:R-:W-:Y:S02]  /*efc0*/  PRMT R22, R72.reuse, 0x5432, R17 ;  /* 0x0000543248167816 */ /* 0x040fe40000000011 */
[----:B------:R-:W-:Y:S01]  /*efd0*/  PRMT R21, R72, 0x5410, R18 ;  /* 0x0000541048157816 */ /* 0x000fe20000000012 */
[----:B------:R-:W-:Y:S01]  /*efe0*/  IMAD.U32 R34, R16, 0x10000, RZ ;  /* 0x0001000010227824 */ /* 0x000fe200078e00ff */
[----:B------:R-:W-:Y:S02]  /*eff0*/  PRMT R19, R71, 0x5410, R2 ;  /* 0x0000541047137816 */ /* 0x000fe40000000002 */
[----:B------:R-:W-:Y:S01]  /*f000*/  LOP3.LUT R35, R3, 0xffff0000, RZ, 0xc0, !PT ;  /* 0xffff000003237812 */ /* 0x000fe200078ec0ff */
[C---:B-1----:R-:W-:Y:S01]  /*f010*/  IMAD.U32 R13, R8.reuse, 0x10000, RZ ;  /* 0x00010000080d7824 */ /* 0x042fe200078e00ff */
[----:B------:R-:W-:Y:S01]  /*f020*/  LOP3.LUT R15, R8, 0xffff0000, RZ, 0xc0, !PT ;  /* 0xffff0000080f7812 */ /* 0x000fe200078ec0ff */
[C---:B------:R-:W-:Y:S01]  /*f030*/  IMAD.U32 R14, R9.reuse, 0x10000, RZ ;  /* 0x00010000090e7824 */ /* 0x040fe200078e00ff */
[----:B------:R-:W-:Y:S01]  /*f040*/  LOP3.LUT R18, R9, 0xffff0000, RZ, 0xc0, !PT ;  /* 0xffff000009127812 */ /* 0x000fe200078ec0ff */
[C---:B------:R-:W-:Y:S01]  /*f050*/  IMAD.U32 R17, R11.reuse, 0x10000, RZ ;  /* 0x000100000b117824 */ /* 0x040fe200078e00ff */
[C---:B------:R-:W-:Y:S01]  /*f060*/  LOP3.LUT R25, R10.reuse, 0xffff0000, RZ, 0xc0, !PT ;  /* 0xffff00000a197812 */ /* 0x040fe200078ec0ff */
[----:B------:R-:W-:Y:S01]  /*f070*/  IMAD.U32 R20, R10, 0x10000, RZ ;  /* 0x000100000a147824 */ /* 0x000fe200078e00ff */
[----:B------:R-:W-:Y:S01]  /*f080*/  LOP3.LUT R24, R11, 0xffff0000, RZ, 0xc0, !PT ;  /* 0xffff00000b187812 */ /* 0x000fe200078ec0ff */
[----:B--2---:R-:W-:Y:S01]  /*f090*/  IMAD.U32 R0, R4, 0x10000, RZ ;  /* 0x0001000004007824 */ /* 0x004fe200078e00ff */
[C---:B------:R-:W-:Y:S01]  /*f0a0*/  LOP3.LUT R9, R5.reuse, 0xffff0000, RZ, 0xc0, !PT ;  /* 0xffff000005097812 */ /* 0x040fe200078ec0ff */
[----:B------:R-:W-:Y:S01]  /*f0b0*/  IMAD.U32 R8, R5, 0x10000, RZ ;  /* 0x0001000005087824 */ /* 0x000fe200078e00ff */
[C---:B------:R-:W-:Y:S01]  /*f0c0*/  LOP3.LUT R11, R6.reuse, 0xffff0000, RZ, 0xc0, !PT ;  /* 0xffff0000060b7812 */ /* 0x040fe200078ec0ff */
[----:B------:R-:W-:Y:S01]  /*f0d0*/  IMAD.U32 R10, R6, 0x10000, RZ ;  /* 0x00010000060a7824 */ /* 0x000fe200078e00ff */
[----:B------:R-:W-:Y:S01]  /*f0e0*/  LOP3.LUT R2, R4, 0xffff0000, RZ, 0xc0, !PT ;  /* 0xffff000004027812 */ /* 0x000fe200078ec0ff */
[C---:B------:R-:W-:Y:S01]  /*f0f0*/  IMAD.U32 R5, R7.reuse, 0x10000, RZ ;  /* 0x0001000007057824 */ /* 0x040fe200078e00ff */
[----:B------:R-:W-:Y:S01]  /*f100*/  LOP3.LUT R6, R7, 0xffff0000, RZ, 0xc0, !PT ;  /* 0xffff000007067812 */ /* 0x000fe200078ec0ff */
[----:B------:R-:W-:Y:S01]  /*f110*/  FMUL.FTZ R4, R0, R28 ;  /* 0x0000001c00047220 */ /* 0x000fe20000410000 */
[----:B------:R-:W-:Y:S01]  /*f120*/  LOP3.LUT R7, R12, 0xffff0000, RZ, 0xc0, !PT ;  /* 0xffff00000c077812 */ /* 0x000fe200078ec0ff */
[----:B------:R-:W-:-:S02]  /*f130*/  FMUL.FTZ R0, R0, R27 ;  /* 0x0000001b00007220 */ /* 0x000fc40000410000 */
[----:B------:R-:W-:Y:S02]  /*f140*/  FFMA.FTZ R33, R13, R27, -R4 ;  /* 0x0000001b0d217223 */ /* 0x000fe40000010804 */
[C---:B------:R-:W-:Y:S02]  /*f150*/  FMUL.FTZ R4, R2.reuse, R35 ;  /* 0x0000002302047220 */ /* 0x040fe40000410000 */
[----:B------:R-:W-:Y:S02]  /*f160*/  IMAD.U32 R12, R19, 0x10000, RZ ;  /* 0x00010000130c7824 */ /* 0x000fe400078e00ff */
[----:B------:R-:W-:Y:S02]  /*f170*/  FMUL.FTZ R3, R2, R7 ;  /* 0x0000000702037220 */ /* 0x000fe40000410000 */
[----:B------:R-:W-:Y:S02]  /*f180*/  FFMA.FTZ R32, R13, R28, R0 ;  /* 0x0000001c0d207223 */ /* 0x000fe40000010000 */
[----:B------:R-:W-:-:S02]  /*f190*/  FMUL.FTZ R2, R8, R34 ;  /* 0x0000002208027220 */ /* 0x000fc40000410000 */
[----:B------:R-:W-:Y:S02]  /*f1a0*/  IMAD.U32 R13, R21, 0x10000, RZ ;  /* 0x00010000150d7824 */ /* 0x000fe400078e00ff */
[-C--:B------:R-:W-:Y:S01]  /*f1b0*/  FMUL.FTZ R0, R8, R12.reuse ;  /* 0x0000000c08007220 */ /* 0x080fe20000410000 */
[----:B------:R-:W-:Y:S01]  /*f1c0*/  LOP3.LUT R8, R16, 0xffff0000, RZ, 0xc0, !PT ;  /* 0xffff000010087812 */ /* 0x000fe200078ec0ff */
[----:B------:R-:W-:Y:S01]  /*f1d0*/  FFMA.FTZ R28, R15, R35, R3 ;  /* 0x000000230f1c7223 */ /* 0x000fe20000010003 */
[----:B------:R-:W-:Y:S01]  /*f1e0*/  LOP3.LUT R16, R21, 0xffff0000, RZ, 0xc0, !PT ;  /* 0xffff000015107812 */ /* 0x000fe200078ec0ff */
[----:B------:R-:W-:Y:S01]  /*f1f0*/  FFMA.FTZ R27, R14, R12, -R2 ;  /* 0x0000000c0e1b7223 */ /* 0x000fe20000010802 */
[----:B------:R-:W-:Y:S01]  /*f200*/  LOP3.LUT R12, R19, 0xffff0000, RZ, 0xc0, !PT ;  /* 0xffff0000130c7812 */ /* 0x000fe200078ec0ff */
[----:B------:R-:W-:Y:S02]  /*f210*/  IMAD.U32 R3, R23, 0x10000, RZ ;  /* 0x0001000017037824 */ /* 0x000fe400078e00ff */
[----:B------:R-:W-:-:S02]  /*f220*/  FMUL.FTZ R2, R5, R13 ;  /* 0x0000000d05027220 */ /* 0x000fc40000410000 */
[----:B------:R-:W-:Y:S02]  /*f230*/  FFMA.FTZ R29, R15, R7, -R4 ;  /* 0x000000070f1d7223 */ /* 0x000fe40000010804 */
[----:B------:R-:W-:Y:S02]  /*f240*/  FFMA.FTZ R15, R14, R34, R0 ;  /* 0x000000220e0f7223 */ /* 0x000fe40000010000 */
[-C--:B------:R-:W-:Y:S02]  /*f250*/  FMUL.FTZ R0, R5, R3.reuse ;  /* 0x0000000305007220 */ /* 0x080fe40000410000 */
[----:B------:R-:W-:Y:S02]  /*f260*/  FFMA.FTZ R14, R17, R3, -R2 ;  /* 0x00000003110e7223 */ /* 0x000fe40000010802 */
[----:B------:R-:W-:Y:S02]  /*f270*/  FMUL.FTZ R4, R9, R8 ;  /* 0x0000000809047220 */ /* 0x000fe40000410000 */
[----:B------:R-:W-:-:S02]  /*f280*/  IMAD.U32 R19, R22, 0x10000, RZ ;  /* 0x0001000016137824 */ /* 0x000fc400078e00ff */
[-C--:B------:R-:W-:Y:S02]  /*f290*/  FMUL.FTZ R3, R9, R12.reuse ;  /* 0x0000000c09037220 */ /* 0x080fe40000410000 */
[----:B------:R-:W-:Y:S02]  /*f2a0*/  IMAD.U32 R7, R26, 0x10000, RZ ;  /* 0x000100001a077824 */ /* 0x000fe400078e00ff */
[----:B------:R-:W-:Y:S01]  /*f2b0*/  FFMA.FTZ R13, R17, R13, R0 ;  /* 0x0000000d110d7223 */ /* 0x000fe20000010000 */
[----:B------:R-:W-:Y:S01]  /*f2c0*/  LOP3.LUT R17, R22, 0xffff0000, RZ, 0xc0, !PT ;  /* 0xffff000016117812 */ /* 0x000fe200078ec0ff */
[----:B------:R-:W-:Y:S01]  /*f2d0*/  FFMA.FTZ R9, R18, R12, -R4 ;  /* 0x0000000c12097223 */ /* 0x000fe20000010804 */
[----:B------:R-:W-:Y:S01]  /*f2e0*/  LOP3.LUT R12, R26, 0xffff0000, RZ, 0xc0, !PT ;  /* 0xffff00001a0c7812 */ /* 0x000fe200078ec0ff */
[----:B------:R-:W-:Y:S02]  /*f2f0*/  FMUL.FTZ R2, R10, R19 ;  /* 0x000000130a027220 */ /* 0x000fe40000410000 */
[----:B------:R-:W-:Y:S01]  /*f300*/  FFMA.FTZ R5, R18, R8, R3 ;  /* 0x0000000812057223 */ /* 0x000fe20000010003 */
[----:B------:R-:W-:Y:S01]  /*f310*/  LOP3.LUT R8, R23, 0xffff0000, RZ, 0xc0, !PT ;  /* 0xffff000017087812 */ /* 0x000fe200078ec0ff */
[----:B------:R-:W-:Y:S01]  /*f320*/  FMUL.FTZ R0, R10, R7 ;  /* 0x000000070a007220 */ /* 0x000fe20000410000 */
[----:B------:R-:W-:Y:S01]  /*f330*/  F2FP.BF16.PACK_AB R9, R9, R27 ;  /* 0x0000001b0909723e */ /* 0x000fe200000010ff */
[----:B------:R-:W-:Y:S01]  /*f340*/  FFMA.FTZ R10, R20, R7, -R2 ;  /* 0x00000007140a7223 */ /* 0x000fe20000010802 */
[----:B------:R-:W-:Y:S01]  /*f350*/  F2FP.BF16.PACK_AB R5, R5, R15 ;  /* 0x0000000f0505723e */ /* 0x000fe200000010ff */
[----:B------:R-:W-:-:S02]  /*f360*/  FMUL.FTZ R4, R11, R17 ;  /* 0x000000110b047220 */ /* 0x000fc40000410000 */
[----:B------:R-:W-:Y:S02]  /*f370*/  FFMA.FTZ R7, R20, R19, R0 ;  /* 0x0000001314077223 */ /* 0x000fe40000010000 */
[----:B------:R-:W-:Y:S02]  /*f380*/  FMUL.FTZ R3, R11, R12 ;  /* 0x0000000c0b037220 */ /* 0x000fe40000410000 */
[C---:B------:R-:W-:Y:S02]  /*f390*/  FMUL.FTZ R2, R6.reuse, R16 ;  /* 0x0000001006027220 */ /* 0x040fe40000410000 */
[----:B------:R-:W-:Y:S02]  /*f3a0*/  FMUL.FTZ R0, R6, R8 ;  /* 0x0000000806007220 */ /* 0x000fe40000410000 */
[C---:B------:R-:W-:Y:S01]  /*f3b0*/  FFMA.FTZ R6, R25.reuse, R12, -R4 ;  /* 0x0000000c19067223 */ /* 0x040fe20000010804 */
        /* <DEDUP_REMOVED lines=11> */
.L_x_1218:
[----:B------:R-:W-:Y:S05]  /*f470*/  BSYNC B2 ;  /* 0x0000000000027941 */ /* 0x000fea0003800000 */
.L_x_1196:
[----:B------:R-:W2:Y:S01]  /*f480*/  S2R R156, SR_TID.X ;  /* 0x00000000009c7919 */ /* 0x000ea20000002100 */
[----:B-1----:R-:W-:Y:S01]  /*f490*/  IMAD.MOV.U32 R3, RZ, RZ, 0x40 ;  /* 0x00000040ff037424 */ /* 0x002fe200078e00ff */
[----:B------:R-:W-:Y:S01]  /*f4a0*/  IADD3 R199, R194, 0x20, RZ ;  /* 0x00000020c2c77810 */ /* 0x000fe20007ffe0ff */
[----:B------:R-:W-:Y:S01]  /*f4b0*/  ULDC.64 UR4, c[0x0][0x208] ;  /* 0x0000820000047ab9 */ /* 0x000fe20000000a00 */
[----:B------:R-:W-:Y:S01]  /*f4c0*/  BAR.SYNC.DEFER_BLOCKING 0x0 ;  /* 0x0000000000007b1d */ /* 0x000fe20000010000 */
[----:B------:R-:W-:-:S05]  /*f4d0*/  USHF.L.U32 UR9, UR4, 0x6, URZ ;  /* 0x0000000604097899 */ /* 0x000fca000800063f */
[----:B------:R-:W-:Y:S01]  /*f4e0*/  UMOV UR8, 0x6 ;  /* 0x0000000600087882 */ /* 0x000fe20000000000 */
[----:B------:R-:W-:Y:S01]  /*f4f0*/  BSSY B0, `(.L_x_1231) ;  /* 0x0000136000007945 */ /* 0x000fe20003800000 */
[----:B------:R-:W-:Y:S01]  /*f500*/  USHF.L.U64.HI UR5, UR4, UR8, UR5 ;  /* 0x0000000804057299 */ /* 0x000fe20008010205 */
[----:B--2---:R-:W-:-:S04]  /*f510*/  LEA.HI R0, R214, R156, RZ, 0x4 ;  /* 0x0000009cd6007211 */ /* 0x004fc800078f20ff */
[----:B------:R-:W-:Y:S01]  /*f520*/  LOP3.LUT R0, R0, 0xfffffff0, RZ, 0xc0, !PT ;  /* 0xfffffff000007812 */ /* 0x000fe200078ec0ff */
[----:B------:R-:W-:Y:S04]  /*f530*/  LDSM.16.M88.4 R132, [R213] ;  /* 0x00000000d584783b */ /* 0x000fe80000000200 */
[----:B------:R-:W-:Y:S01]  /*f540*/  IMAD.IADD R0, R156, 0x1, -R0 ;  /* 0x000000019c007824 */ /* 0x000fe200078e0a00 */
[----:B------:R-:W-:Y:S04]  /*f550*/  LDSM.16.M88.4 R176, [R213+0x4000] ;  /* 0x00400000d5b0783b */ /* 0x000fe80000000200 */
[----:B------:R-:W-:-:S04]  /*f560*/  SHF.R.S32.HI R2, RZ, 0x1f, R0 ;  /* 0x0000001fff027819 */ /* 0x000fc80000011400 */
[----:B------:R-:W-:-:S04]  /*f570*/  LEA.HI R2, R2, R0, RZ, 0x3 ;  /* 0x0000000002027211 */ /* 0x000fc800078f18ff */
[----:B------:R-:W-:-:S05]  /*f580*/  LOP3.LUT R2, R2, 0xfffffff8, RZ, 0xc0, !PT ;  /* 0xfffffff802027812 */ /* 0x000fca00078ec0ff */
[----:B------:R-:W-:Y:S02]  /*f590*/  IMAD.IADD R0, R0, 0x1, -R2 ;  /* 0x0000000100007824 */ /* 0x000fe400078e0a02 */
[----:B------:R-:W-:-:S03]  /*f5a0*/  IMAD.MOV.U32 R2, RZ, RZ, 0x20 ;  /* 0x00000020ff027424 */ /* 0x000fc600078e00ff */
[C---:B------:R-:W-:Y:S02]  /*f5b0*/  LOP3.LUT P0, RZ, R0.reuse, 0x2, RZ, 0xc0, !PT ;  /* 0x0000000200ff7812 */ /* 0x040fe4000780c0ff */
[----:B------:R-:W-:Y:S02]  /*f5c0*/  LOP3.LUT P1, RZ, R0, 0x4, RZ, 0xc0, !PT ;  /* 0x0000000400ff7812 */ /* 0x000fe4000782c0ff */
[----:B------:R-:W-:Y:S02]  /*f5d0*/  SEL R0, R2, 0xffffffe0, !P0 ;  /* 0xffffffe002007807 */ /* 0x000fe40004000000 */
[----:B------:R-:W-:Y:S02]  /*f5e0*/  SEL R3, R3, 0xffffffc0, !P1 ;  /* 0xffffffc003037807 */ /* 0x000fe40004800000 */
[----:B------:R-:W-:Y:S01]  /*f5f0*/  LOP3.LUT P0, RZ, R146, 0x2, RZ, 0xc0, !PT ;  /* 0x0000000292ff7812 */ /* 0x000fe2000780c0ff */
[C---:B------:R-:W-:Y:S02]  /*f600*/  IMAD.IADD R0, R213.reuse, 0x1, R0 ;  /* 0x00000001d5007824 */ /* 0x040fe400078e0200 */
[----:B------:R-:W-:-:S02]  /*f610*/  IMAD.IADD R2, R213, 0x1, R3 ;  /* 0x00000001d5027824 */ /* 0x000fc400078e0203 */
[----:B------:R-:W-:Y:S01]  /*f620*/  IMAD.IADD R3, R0, 0x1, R3 ;  /* 0x0000000100037824 */ /* 0x000fe200078e0203 */
[----:B------:R-:W-:Y:S04]  /*f630*/  LDSM.16.M88.4 R136, [R0] ;  /* 0x000000000088783b */ /* 0x000fe80000000200 */
[----:B------:R1:W-:Y:S03]  /*f640*/  LDSM.16.M88.4 R180, [R0+0x4000] ;  /* 0x0040000000b4783b */ /* 0x0003e60000000200 */
[----:B------:R-:W-:Y:S01]  /*f650*/  @P0 IADD3 R199, R194, -0x20, RZ ;  /* 0xffffffe0c2c70810 */ /* 0x000fe20007ffe0ff */
[----:B------:R-:W-:Y:S03]  /*f660*/  LDSM.16.M88.4 R168, [R2] ;  /* 0x0000000002a8783b */ /* 0x000fe60000000200 */
[C---:B------:R-:W-:Y:S01]  /*f670*/  IADD3 R212, R199.reuse, 0x3000, RZ ;  /* 0x00003000c7d47810 */ /* 0x040fe20007ffe0ff */
[----:B------:R2:W-:Y:S01]  /*f680*/  LDSM.16.M88.4 R184, [R2+0x4000] ;  /* 0x0040000002b8783b */ /* 0x0005e20000000200 */
[----:B------:R-:W-:-:S02]  /*f690*/  IADD3 R211, R199, 0x2800, RZ ;  /* 0x00002800c7d37810 */ /* 0x000fc40007ffe0ff */
[C---:B------:R-:W-:Y:S01]  /*f6a0*/  IADD3 R210, R199.reuse, 0x2000, RZ ;  /* 0x00002000c7d27810 */ /* 0x040fe20007ffe0ff */
[----:B------:R-:W-:Y:S01]  /*f6b0*/  LDSM.16.M88.4 R172, [R3] ;  /* 0x0000000003ac783b */ /* 0x000fe20000000200 */
[C---:B------:R-:W-:Y:S02]  /*f6c0*/  IADD3 R209, R199.reuse, 0x1800, RZ ;  /* 0x00001800c7d17810 */ /* 0x040fe40007ffe0ff */
[C---:B------:R-:W-:Y:S01]  /*f6d0*/  IADD3 R208, R199.reuse, 0x1000, RZ ;  /* 0x00001000c7d07810 */ /* 0x040fe20007ffe0ff */
[----:B------:R3:W-:Y:S01]  /*f6e0*/  LDSM.16.M88.4 R188, [R3+0x4000] ;  /* 0x0040000003bc783b */ /* 0x0007e20000000200 */
[C---:B------:R-:W-:Y:S02]  /*f6f0*/  IADD3 R207, R199.reuse, 0x800, RZ ;  /* 0x00000800c7cf7810 */ /* 0x040fe40007ffe0ff */
[C---:B------:R-:W-:Y:S01]  /*f700*/  IADD3 R206, R199.reuse, 0x3800, RZ ;  /* 0x00003800c7ce7810 */ /* 0x040fe20007ffe0ff */
[----:B------:R-:W-:Y:S01]  /*f710*/  BAR.SYNC.DEFER_BLOCKING 0x0 ;  /* 0x0000000000007b1d */ /* 0x000fe20000010000 */
[C---:B------:R-:W-:Y:S01]  /*f720*/  IADD3 R205, R199.reuse, 0x6800, RZ ;  /* 0x00006800c7cd7810 */ /* 0x040fe20007ffe0ff */
[----:B-1----:R-:W-:Y:S01]  /*f730*/  IMAD R0, R74, c[0x0][0x208], RZ ;  /* 0x000082004a007a24 */ /* 0x002fe200078e02ff */
[----:B------:R-:W-:-:S02]  /*f740*/  IADD3 R204, R199, 0x6000, RZ ;  /* 0x00006000c7cc7810 */ /* 0x000fc40007ffe0ff */
[C---:B------:R-:W-:Y:S01]  /*f750*/  IADD3 R203, R199.reuse, 0x5800, RZ ;  /* 0x00005800c7cb7810 */ /* 0x040fe20007ffe0ff */
[----:B------:R-:W-:Y:S01]  /*f760*/  IMAD R0, R112, c[0x0][0x20c], R0 ;  /* 0x0000830070007a24 */ /* 0x000fe200078e0200 */
[C---:B------:R-:W-:Y:S02]  /*f770*/  IADD3 R202, R199.reuse, 0x5000, RZ ;  /* 0x00005000c7ca7810 */ /* 0x040fe40007ffe0ff */
[C---:B------:R-:W-:Y:S01]  /*f780*/  IADD3 R201, R199.reuse, 0x4800, RZ ;  /* 0x00004800c7c97810 */ /* 0x040fe20007ffe0ff */
[----:B--2---:R-:W-:Y:S01]  /*f790*/  IMAD.MOV.U32 R2, RZ, RZ, R78 ;  /* 0x000000ffff027224 */ /* 0x004fe200078e004e */
[----:B------:R-:W-:Y:S01]  /*f7a0*/  IADD3 R200, R199, 0x4000, RZ ;  /* 0x00004000c7c87810 */ /* 0x000fe20007ffe0ff */
[----:B---3--:R-:W-:Y:S01]  /*f7b0*/  IMAD.MOV.U32 R3, RZ, RZ, R77 ;  /* 0x000000ffff037224 */ /* 0x008fe200078e004d */
[----:B------:R-:W-:-:S04]  /*f7c0*/  DEPBAR.LE SB0, 0x0 ;  /* 0x000080000000791a */ /* 0x000fc80000000000 */
[----:B------:R-:W-:Y:S06]  /*f7d0*/  BAR.SYNC.DEFER_BLOCKING 0x0 ;  /* 0x0000000000007b1d */ /* 0x000fec0000010000 */
[----:B------:R-:W1:Y:S04]  /*f7e0*/  LDSM.16.M88.4 R4, [R194] ;  /* 0x00000000c204783b */ /* 0x000e680000000200 */
[----:B------:R-:W2:Y:S04]  /*f7f0*/  LDSM.16.M88.4 R16, [R194+0x800] ;  /* 0x00080000c210783b */ /* 0x000ea80000000200 */
[----:B------:R-:W-:Y:S04]  /*f800*/  LDSM.16.M88.4 R28, [R199+0x800] ;  /* 0x00080000c71c783b */ /* 0x000fe80000000200 */
[----:B------:R-:W3:Y:S04]  /*f810*/  LDSM.16.M88.4 R20, [R199] ;  /* 0x00000000c714783b */ /* 0x000ee80000000200 */
[----:B------:R-:W4:Y:S04]  /*f820*/  LDSM.16.M88.4 R32, [R194+0x1000] ;  /* 0x00100000c220783b */ /* 0x000f280000000200 */
[----:B------:R-:W3:Y:S04]  /*f830*/  LDSM.16.M88.4 R36, [R199+0x1000] ;  /* 0x00100000c724783b */ /* 0x000ee80000000200 */
[----:B------:R-:W-:Y:S04]  /*f840*/  LDSM.16.M88.4 R44, [R199+0x1800] ;  /* 0x00180000c72c783b */ /* 0x000fe80000000200 */
[----:B------:R-:W-:Y:S04]  /*f850*/  LDSM.16.M88.4 R48, [R199+0x2000] ;  /* 0x00200000c730783b */ /* 0x000fe80000000200 */
[----:B------:R-:W-:Y:S04]  /*f860*/  LDSM.16.M88.4 R40, [R194+0x3000] ;  /* 0x00300000c228783b */ /* 0x000fe80000000200 */
[----:B------:R-:W-:Y:S01]  /*f870*/  LDSM.16.M88.4 R60, [R199+0x2800] ;  /* 0x00280000c73c783b */ /* 0x000fe20000000200 */
[C---:B-1----:R-:W-:Y:S08]  /*f880*/  HMMA.16816.F32.BF16 R12, R132.reuse, R4, RZ ;  /* 0x00000004840c723c */ /* 0x042ff000000418ff */
[C---:B------:R-:W-:Y:S08]  /*f890*/  HMMA.16816.F32.BF16 R8, R132.reuse, R6, RZ ;  /* 0x000000068408723c */ /* 0x040ff000000418ff */
[----:B--2---:R-:W-:Y:S08]  /*f8a0*/  HMMA.16816.F32.BF16 R4, R132, R16, RZ ;  /* 0x000000108404723c */ /* 0x004ff000000418ff */
[C---:B---3--:R-:W-:Y:S01]  /*f8b0*/  HMMA.16816.F32.BF16 R96, R136.reuse, R20, R12 ;  /* 0x000000148860723c */ /* 0x048fe2000004180c */
[----:B------:R-:W-:Y:S07]  /*f8c0*/  LDSM.16.M88.4 R12, [R194+0x2000] ;  /* 0x00200000c20c783b */ /* 0x000fee0000000200 */
[C---:B------:R-:W-:Y:S01]  /*f8d0*/  HMMA.16816.F32.BF16 R92, R136.reuse, R22, R8 ;  /* 0x00000016885c723c */ /* 0x040fe20000041808 */
[----:B------:R-:W1:Y:S07]  /*f8e0*/  LDSM.16.M88.4 R20, [R194+0x1800] ;  /* 0x00180000c214783b */ /* 0x000e6e0000000200 */
[----:B------:R-:W-:Y:S07]  /*f8f0*/  HMMA.16816.F32.BF16 R100, R136, R28, R4 ;  /* 0x0000001c8864723c */ /* 0x000fee0000041804 */
[----:B------:R-:W-:Y:S01]  /*f900*/  IMAD.WIDE.U32 R4, R112, c[0x0][0x208], RZ ;  /* 0x0000820070047a25 */ /* 0x000fe200078e00ff */
[----:B------:R-:W-:Y:S03]  /*f910*/  HMMA.16816.F32.BF16 R16, R132, R18, RZ ;  /* 0x000000128410723c */ /* 0x000fe600000418ff */
[----:B------:R-:W-:Y:S01]  /*f920*/  IMAD.IADD R0, R5, 0x1, R0 ;  /* 0x0000000105007824 */ /* 0x000fe200078e0200 */
[----:B------:R-:W-:Y:S01]  /*f930*/  SEL R5, RZ, 0x2, P5 ;  /* 0x00000002ff057807 */ /* 0x000fe20002800000 */
[----:B------:R-:W-:-:S03]  /*f940*/  IMAD.WIDE.U32 R2, R4, 0x70, R2 ;  /* 0x0000007004027825 */ /* 0x000fc600078e0002 */
[----:B----4-:R-:W-:Y:S01]  /*f950*/  HMMA.16816.F32.BF16 R24, R132, R32, RZ ;  /* 0x000000208418723c */ /* 0x010fe200000418ff */
[----:B------:R-:W-:Y:S01]  /*f960*/  IMAD R4, R0, 0x70, RZ ;  /* 0x0000007000047824 */ /* 0x000fe200078e02ff */
[----:B------:R-:W-:Y:S01]  /*f970*/  LEA R6, P0, R2, c[0x0][0x1f8], 0x1 ;  /* 0x00007e0002067a11 */ /* 0x000fe200078008ff */
[----:B------:R-:W-:Y:S01]  /*f980*/  IMAD.IADD R8, R76, 0x1, R5 ;  /* 0x000000014c087824 */ /* 0x000fe200078e0205 */
[----:B------:R-:W-:Y:S01]  /*f990*/  IADD3 R0, R75, R167, -R106 ;  /* 0x000000a74b007210 */ /* 0x000fe20007ffe86a */
[----:B------:R-:W-:Y:S01]  /*f9a0*/  IMAD.IADD R3, R3, 0x1, R4 ;  /* 0x0000000103037824 */ /* 0x000fe200078e0204 */
[----:B------:R-:W-:Y:S01]  /*f9b0*/  IADD3 R4, P2, R6, UR9, RZ ;  /* 0x0000000906047c10 */ /* 0x000fe2000ff5e0ff */
[----:B------:R-:W-:Y:S01]  /*f9c0*/  LDSM.16.M88.4 R76, [R199+0x3000] ;  /* 0x00300000c74c783b */ /* 0x000fe20000000200 */
[----:B------:R-:W-:Y:S02]  /*f9d0*/  LOP3.LUT P3, RZ, R8, 0x1, RZ, 0xc0, !PT ;  /* 0x0000000108ff7812 */ /* 0x000fe4000786c0ff */
[----:B------:R-:W-:-:S02]  /*f9e0*/  LEA.HI.X R7, R2, c[0x0][0x1fc], R3, 0x1, P0 ;  /* 0x00007f0002077a11 */ /* 0x000fc400000f0c03 */
[----:B------:R-:W-:Y:S02]  /*f9f0*/  LOP3.LUT P0, RZ, R8, 0x2, RZ, 0xc0, !PT ;  /* 0x0000000208ff7812 */ /* 0x000fe4000780c0ff */
[----:B------:R-:W-:Y:S01]  /*fa00*/  ISETP.LT.OR P4, PT, R0, 0x1, !P3 ;  /* 0x000000010000780c */ /* 0x000fe20005f81670 */
[----:B------:R-:W2:Y:S01]  /*fa10*/  LDSM.16.M88.4 R8, [R194+0x2800] ;  /* 0x00280000c208783b */ /* 0x000ea20000000200 */
[----:B------:R-:W-:Y:S01]  /*fa20*/  IADD3.X R5, R7, UR5, RZ, P2, !PT ;  /* 0x0000000507057c10 */ /* 0x000fe200097fe4ff */
[----:B------:R-:W-:Y:S01]  /*fa30*/  HMMA.16816.F32.BF16 R84, R136, R30, R16 ;  /* 0x0000001e8854723c */ /* 0x000fe20000041810 */
[----:B------:R-:W-:Y:S02]  /*fa40*/  IADD3 R2, P1, R4, UR9, RZ ;  /* 0x0000000904027c10 */ /* 0x000fe4000ff3e0ff */
[----:B------:R-:W-:Y:S02]  /*fa50*/  ISETP.LT.OR P2, PT, R0, 0x1, !P0 ;  /* 0x000000010000780c */ /* 0x000fe40004741670 */
[----:B------:R-:W-:-:S02]  /*fa60*/  IADD3.X R3, R5, UR5, RZ, P1, !PT ;  /* 0x0000000505037c10 */ /* 0x000fc40008ffe4ff */
[C---:B------:R-:W-:Y:S01]  /*fa70*/  ISETP.LT.OR P1, PT, R0.reuse, 0x21, !P3 ;  /* 0x000000210000780c */ /* 0x040fe20005f21670 */
[----:B------:R-:W-:Y:S02]  /*fa80*/  HMMA.16816.F32.BF16 R16, R132, R34, RZ ;  /* 0x000000228410723c */ /* 0x000fe400000418ff */
[----:B------:R-:W-:Y:S01]  /*fa90*/  @!PT LDS RZ, [RZ] ;  /* 0x00000000fffff984 */ /* 0x000fe20000000800 */
[----:B------:R-:W-:Y:S01]  /*faa0*/  @!PT LDS RZ, [RZ] ;  /* 0x00000000fffff984 */ /* 0x000fe20000000800 */
[----:B------:R-:W-:Y:S01]  /*fab0*/  @!PT LDS RZ, [RZ] ;  /* 0x00000000fffff984 */ /* 0x000fe20000000800 */
[----:B------:R3:W-:Y:S01]  /*fac0*/  LDGSTS.E.BYPASS.LTC128B.128 [R215+0x100], [R6.64], !P4 ;  /* 0x0010000006d77fae */ /* 0x0007e2000e101d46 */
[----:B------:R-:W-:-:S05]  /*fad0*/  ISETP.LT.OR P4, PT, R0, 0x21, !P0 ;  /* 0x000000210000780c */ /* 0x000fca0004781670 */
[----:B------:R3:W-:Y:S01]  /*fae0*/  LDGSTS.E.BYPASS.LTC128B.128 [R215+0x3900], [R6.64+0x80], !P2 ;  /* 0x0390008006d77fae */ /* 0x0007e2000d101d46 */
[----:B------:R-:W-:Y:S01]  /*faf0*/  ISETP.LT.OR P2, PT, R0, 0x41, !P3 ;  /* 0x000000410000780c */ /* 0x000fe20005f41670 */
[----:B------:R-:W-:Y:S01]  /*fb00*/  HMMA.16816.F32.BF16 R88, R136, R36, R24 ;  /* 0x000000248858723c */ /* 0x000fe20000041818 */
[----:B------:R-:W-:Y:S01]  /*fb10*/  ISETP.GT.AND P3, PT, R156, 0x7f, PT ;  /* 0x0000007f9c00780c */ /* 0x000fe20003f64270 */
[----:B------:R4:W-:Y:S01]  /*fb20*/  LDGSTS.E.BYPASS.LTC128B.128 [R215+0x1100], [R4.64], !P1 ;  /* 0x0110000004d77fae */ /* 0x0009e2000c901d46 */
[----:B------:R-:W-:-:S03]  /*fb30*/  ISETP.LT.OR P1, PT, R0, 0x41, !P0 ;  /* 0x000000410000780c */ /* 0x000fc60004721670 */
[----:B------:R4:W-:Y:S02]  /*fb40*/  LDGSTS.E.BYPASS.LTC128B.128 [R215+0x4900], [R4.64+0x80], !P4 ;  /* 0x0490008004d77fae */ /* 0x0009e4000e101d46 */
[----:B-1----:R-:W-:Y:S04]  /*fb50*/  HMMA.16816.F32.BF16 R32, R132, R20, RZ ;  /* 0x000000148420723c */ /* 0x002fe800000418ff */
[----:B------:R1:W-:Y:S01]  /*fb60*/  LDGSTS.E.BYPASS.LTC128B.128 [R215+0x2100], [R2.64], !P2 ;  /* 0x0210000002d77fae */ /* 0x0003e2000d101d46 */
[----:B------:R-:W-:-:S03]  /*fb70*/  LOP3.LUT P2, RZ, R146, 0x4, RZ, 0xc0, !PT ;  /* 0x0000000492ff7812 */ /* 0x000fc6000784c0ff */
[----:B------:R-:W-:Y:S01]  /*fb80*/  HMMA.16816.F32.BF16 R28, R132, R22, RZ ;  /* 0x00000016841c723c */ /* 0x000fe200000418ff */
[----:B------:R1:W-:Y:S01]  /*fb90*/  LDGSTS.E.BYPASS.LTC128B.128 [R215+0x5900], [R2.64+0x80], !P1 ;  /* 0x0590008002d77fae */ /* 0x0003e2000c901d46 */
[----:B------:R-:W-:-:S06]  /*fba0*/  @!P3 ISETP.LT.OR P1, PT, R0, 0x61, P6 ;  /* 0x000000610000b80c */ /* 0x000fcc0003721670 */
[C---:B------:R-:W-:Y:S08]  /*fbb0*/  HMMA.16816.F32.BF16 R24, R132.reuse, R12, RZ ;  /* 0x0000000c8418723c */ /* 0x040ff000000418ff */
[----:B------:R-:W-:Y:S01]  /*fbc0*/  HMMA.16816.F32.BF16 R20, R132, R14, RZ ;  /* 0x0000000e8414723c */ /* 0x000fe200000418ff */
[----:B----4-:R-:W-:-:S04]  /*fbd0*/  @!P3 IADD3 R4, P0, R2, UR9, RZ ;  /* 0x000000090204bc10 */ /* 0x010fc8000ff1e0ff */
[----:B------:R-:W-:Y:S02]  /*fbe0*/  @!P3 IADD3.X R5, R3, UR5, RZ, P0, !PT ;  /* 0x000000050305bc10 */ /* 0x000fe400087fe4ff */
[----:B------:R-:W-:Y:S01]  /*fbf0*/  @!P3 ISETP.LT.OR P0, PT, R0, 0x61, P5 ;  /* 0x000000610000b80c */ /* 0x000fe20002f01670 */
[----:B------:R-:W-:Y:S01]  /*fc00*/  IMAD.MOV.U32 R0, RZ, RZ, 0x40 ;  /* 0x00000040ff007424 */ /* 0x000fe200078e00ff */
[----:B------:R-:W-:Y:S01]  /*fc10*/  HMMA.16816.F32.BF16 R80, R136, R44, R32 ;  /* 0x0000002c8850723c */ /* 0x000fe20000041820 */
[----:B------:R3:W-:Y:S03]  /*fc20*/  @!P3 LDGSTS.E.BYPASS.LTC128B.128 [R216+0x3100], [R4.64], !P1 ;  /* 0x0310000004d8bfae */ /* 0x0007e6000c901d46 */
[----:B------:R-:W-:-:S04]  /*fc30*/  SEL R0, R0, 0xffffffc0, !P2 ;  /* 0xffffffc000007807 */ /* 0x000fc80005000000 */
[----:B------:R-:W-:Y:S01]  /*fc40*/  HMMA.16816.F32.BF16 R52, R136, R48, R24 ;  /* 0x000000308834723c */ /* 0x000fe20000041818 */
[--C-:B------:R-:W-:Y:S02]  /*fc50*/  IMAD.IADD R193, R194, 0x1, R0.reuse ;  /* 0x00000001c2c17824 */ /* 0x100fe400078e0200 */
[----:B------:R3:W-:Y:S01]  /*fc60*/  @!P3 LDGSTS.E.BYPASS.LTC128B.128 [R216+0x6900], [R4.64+0x80], !P0 ;  /* 0x0690008004d8bfae */ /* 0x0007e2000c101d46 */
[----:B------:R-:W-:Y:S01]  /*fc70*/  IMAD.IADD R192, R199, 0x1, R0 ;  /* 0x00000001c7c07824 */ /* 0x000fe200078e0200 */
[----:B------:R-:W-:Y:S02]  /*fc80*/  ISETP.GT.AND P0, PT, R112, R252, PT ;  /* 0x000000fc7000720c */ /* 0x000fe40003f04270 */
[----:B------:R-:W4:Y:S01]  /*fc90*/  LDSM.16.M88.4 R72, [R193+0x800] ;  /* 0x00080000c148783b */ /* 0x000f220000000200 */
[----:B--2---:R-:W-:Y:S03]  /*fca0*/  HMMA.16816.F32.BF16 R12, R132, R10, RZ ;  /* 0x0000000a840c723c */ /* 0x004fe600000418ff */
[----:B------:R-:W2:Y:S04]  /*fcb0*/  LDSM.16.M88.4 R68, [R193+0x1000] ;  /* 0x00100000c144783b */ /* 0x000ea80000000200 */
[----:B------:R-:W1:Y:S01]  /*fcc0*/  LDSM.16.M88.4 R32, [R193+0x1800] ;  /* 0x00180000c120783b */ /* 0x000e620000000200 */
[C---:B------:R-:W-:Y:S03]  /*fcd0*/  HMMA.16816.F32.BF16 R48, R136.reuse, R50, R20 ;  /* 0x000000328830723c */ /* 0x040fe60000041814 */
[----:B------:R-:W1:Y:S04]  /*fce0*/  LDSM.16.M88.4 R20, [R193+0x2000] ;  /* 0x00200000c114783b */ /* 0x000e680000000200 */
[----:B------:R-:W1:Y:S01]  /*fcf0*/  LDSM.16.M88.4 R56, [R193] ;  /* 0x00000000c138783b */ /* 0x000e620000000200 */
[----:B------:R-:W-:Y:S03]  /*fd00*/  HMMA.16816.F32.BF16 R108, R136, R38, R16 ;  /* 0x00000026886c723c */ /* 0x000fe60000041810 */
[----:B------:R-:W-:Y:S04]  /*fd10*/  LDSM.16.M88.4 R24, [R192] ;  /* 0x00000000c018783b */ /* 0x000fe80000000200 */
[----:B------:R-:W-:Y:S01]  /*fd20*/  LDSM.16.M88.4 R152, [R199+0x6800] ;  /* 0x00680000c798783b */ /* 0x000fe20000000200 */
[C---:B------:R-:W-:Y:S03]  /*fd30*/  HMMA.16816.F32.BF16 R16, R132.reuse, R8, RZ ;  /* 0x000000088410723c */ /* 0x040fe600000418ff */
[----:B------:R-:W0:Y:S05]  /*fd40*/  LDGDEPBAR ;  /* 0x00000000000079af */ /* 0x000e2a0000000000 */
[C---:B------:R-:W-:Y:S08]  /*fd50*/  HMMA.16816.F32.BF16 R8, R132.reuse, R40, RZ ;  /* 0x000000288408723c */ /* 0x040ff000000418ff */
[----:B---3--:R-:W-:Y:S08]  /*fd60*/  HMMA.16816.F32.BF16 R4, R132, R42, RZ ;  /* 0x0000002a8404723c */ /* 0x008ff000000418ff */
[C---:B------:R-:W-:Y:S08]  /*fd70*/  HMMA.16816.F32.BF16 R64, R136.reuse, R46, R28 ;  /* 0x0000002e8840723c */ /* 0x040ff0000004181c */
[C---:B------:R-:W-:Y:S01]  /*fd80*/  HMMA.16816.F32.BF16 R36, R136.reuse, R62, R12 ;  /* 0x0000003e8824723c */ /* 0x040fe2000004180c */
[----:B------:R-:W3:Y:S07]  /*fd90*/  LDSM.16.M88.4 R12, [R193+0x3000] ;  /* 0x00300000c10c783b */ /* 0x000eee0000000200 */
[C---:B------:R-:W-:Y:S08]  /*fda0*/  HMMA.16816.F32.BF16 R28, R136.reuse, R76, R8 ;  /* 0x0000004c881c723c */ /* 0x040ff00000041808 */
[C---:B------:R-:W-:Y:S01]  /*fdb0*/  HMMA.16816.F32.BF16 R44, R136.reuse, R60, R16 ;  /* 0x0000003c882c723c */ /* 0x040fe20000041810 */
[----:B------:R-:W1:Y:S07]  /*fdc0*/  LDSM.16.M88.4 R16, [R193+0x2800] ;  /* 0x00280000c110783b */ /* 0x000e6e0000000200 */
[----:B------:R-:W-:Y:S08]  /*fdd0*/  HMMA.16816.F32.BF16 R8, R136, R78, R4 ;  /* 0x0000004e8808723c */ /* 0x000ff00000041804 */
[C---:B----4-:R-:W-:Y:S08]  /*fde0*/  HMMA.16816.F32.BF16 R76, R168.reuse, R72, R100 ;  /* 0x00000048a84c723c */ /* 0x050ff00000041864 */
[C---:B------:R-:W-:Y:S08]  /*fdf0*/  HMMA.16816.F32.BF16 R84, R168.reuse, R74, R84 ;  /* 0x0000004aa854723c */ /* 0x040ff00000041854 */
[C---:B--2---:R-:W-:Y:S08]  /*fe00*/  HMMA.16816.F32.BF16 R88, R168.reuse, R68, R88 ;  /* 0x00000044a858723c */ /* 0x044ff00000041858 */
[C---:B------:R-:W-:Y:S08]  /*fe10*/  HMMA.16816.F32.BF16 R108, R168.reuse, R70, R108 ;  /* 0x00000046a86c723c */ /* 0x040ff0000004186c */
[C---:B-1----:R-:W-:Y:S08]  /*fe20*/  HMMA.16816.F32.BF16 R72, R168.reuse, R34, R64 ;  /* 0x00000022a848723c */ /* 0x042ff00000041840 */
[C---:B------:R-:W-:Y:S08]  /*fe30*/  HMMA.16816.F32.BF16 R68, R168.reuse, R20, R52 ;  /* 0x00000014a844723c */ /* 0x040ff00000041834 */
[C---:B------:R-:W-:Y:S01]  /*fe40*/  HMMA.16816.F32.BF16 R64, R168.reuse, R22, R48 ;  /* 0x00000016a840723c */ /* 0x040fe20000041830 */
[----:B------:R-:W1:Y:S07]  /*fe50*/  LDSM.16.M88.4 R20, [R192+0x1000] ;  /* 0x00100000c014783b */ /* 0x000e6e0000000200 */
[C---:B------:R-:W-:Y:S08]  /*fe60*/  HMMA.16816.F32.BF16 R4, R168.reuse, R56, R96 ;  /* 0x00000038a804723c */ /* 0x040ff00000041860 */
[C---:B---3--:R-:W-:Y:S01]  /*fe70*/  HMMA.16816.F32.BF16 R52, R168.reuse, R12, R28 ;  /* 0x0000000ca834723c */ /* 0x048fe2000004181c */
[----:B------:R-:W2:Y:S07]  /*fe80*/  LDSM.16.M88.4 R28, [R192+0x1800] ;  /* 0x00180000c01c783b */ /* 0x000eae0000000200 */
[C---:B------:R-:W-:Y:S01]  /*fe90*/  HMMA.16816.F32.BF16 R40, R168.reuse, R58, R92 ;  /* 0x0000003aa828723c */ /* 0x040fe2000004185c */
[----:B------:R-:W-:Y:S07]  /*fea0*/  LDSM.16.M88.4 R92, [R199+0x4000] ;  /* 0x00400000c75c783b */ /* 0x000fee0000000200 */
[C---:B------:R-:W-:Y:S08]  /*feb0*/  HMMA.16816.F32.BF16 R60, R168.reuse, R16, R44 ;  /* 0x00000010a83c723c */ /* 0x040ff0000004182c */
[C---:B------:R-:W-:Y:S08]  /*fec0*/  HMMA.16816.F32.BF16 R56, R168.reuse, R18, R36 ;  /* 0x00000012a838723c */ /* 0x040ff00000041824 */
[----:B------:R-:W-:Y:S01]  /*fed0*/  HMMA.16816.F32.BF16 R80, R168, R32, R80 ;  /* 0x00000020a850723c */ /* 0x000fe20000041850 */
[----:B------:R-:W3:Y:S07]  /*fee0*/  LDSM.16.M88.4 R32, [R192+0x800] ;  /* 0x00080000c020783b */ /* 0x000eee0000000200 */
[----:B------:R-:W-:Y:S01]  /*fef0*/  HMMA.16816.F32.BF16 R16, R172, R24, R4 ;  /* 0x00000018ac10723c */ /* 0x000fe20000041804 */
[----:B------:R-:W4:Y:S07]  /*ff00*/  LDSM.16.M88.4 R4, [R192+0x2800] ;  /* 0x00280000c004783b */ /* 0x000f2e0000000200 */
[----:B------:R-:W-:Y:S01]  /*ff10*/  HMMA.16816.F32.BF16 R48, R168, R14, R8 ;  /* 0x0000000ea830723c */ /* 0x000fe20000041808 */
[----:B------:R-:W3:Y:S04]  /*ff20*/  LDSM.16.M88.4 R8, [R192+0x2000] ;  /* 0x00200000c008783b */ /* 0x000ee80000000200 */
[----:B------:R-:W-:Y:S03]  /*ff30*/  LDSM.16.M88.4 R12, [R192+0x3000] ;  /* 0x00300000c00c783b */ /* 0x000fe60000000200 */
[C---:B-1----:R-:W-:Y:S08]  /*ff40*/  HMMA.16816.F32.BF16 R36, R172.reuse, R20, R88 ;  /* 0x00000014ac24723c */ /* 0x042ff00000041858 */
[C---:B------:R-:W-:Y:S01]  /*ff50*/  HMMA.16816.F32.BF16 R108, R172.reuse, R22, R108 ;  /* 0x00000016ac6c723c */ /* 0x040fe2000004186c */
[----:B------:R-:W1:Y:S07]  /*ff60*/  LDSM.16.M88.4 R20, [R194+0x3800] ;  /* 0x00380000c214783b */ /* 0x000e6e0000000200 */
[C---:B------:R-:W-:Y:S08]  /*ff70*/  HMMA.16816.F32.BF16 R24, R172.reuse, R26, R40 ;  /* 0x0000001aac18723c */ /* 0x040ff00000041828 */
[C---:B--2---:R-:W-:Y:S08]  /*ff80*/  HMMA.16816.F32.BF16 R140, R172.reuse, R28, R80 ;  /* 0x0000001cac8c723c */ /* 0x044ff00000041850 */
[C---:B------:R-:W-:Y:S01]  /*ff90*/  HMMA.16816.F32.BF16 R128, R172.reuse, R30, R72 ;  /* 0x0000001eac80723c */ /* 0x040fe20000041848 */
[----:B------:R-:W2:Y:S04]  /*ffa0*/  LDSM.16.M88.4 R28, [R194+0x4800] ;  /* 0x00480000c21c783b */ /* 0x000ea80000000200 */
[----:B------:R-:W-:Y:S03]  /*ffb0*/  LDSM.16.M88.4 R72, [R199+0x3800] ;  /* 0x00380000c748783b */ /* 0x000fe60000000200 */
[C---:B---3--:R-:W-:Y:S08]  /*ffc0*/  HMMA.16816.F32.BF16 R44, R172.reuse, R32, R76 ;  /* 0x00000020ac2c723c */ /* 0x048ff0000004184c */
[C---:B------:R-:W-:Y:S01]  /*ffd0*/  HMMA.16816.F32.BF16 R40, R172.reuse, R34, R84 ;  /* 0x00000022ac28723c */ /* 0x040fe20000041854 */
[----:B------:R-:W3:Y:S07]  /*ffe0*/  LDSM.16.M88.4 R32, [R194+0x4000] ;  /* 0x00400000c220783b */ /* 0x000eee0000000200 */
[C---:B----4-:R-:W-:Y:S01]  /*fff0*/  HMMA.16816.F32.BF16 R116, R172.reuse, R4, R60 ;  /* 0x00000004ac74723c */ /* 0x050fe2000004183c */
[----:B------:R-:W-:Y:S07]  /*10000*/  LDSM.16.M88.4 R60, [R199+0x5000] ;  /* 0x00500000c73c783b */ /* 0x000fee0000000200 */
[C---:B------:R-:W-:Y:S01]  /*10010*/  HMMA.16816.F32.BF16 R104, R172.reuse, R6, R56 ;  /* 0x00000006ac68723c */ /* 0x040fe20000041838 */
[----:B------:R-:W4:Y:S04]  /*10020*/  LDSM.16.M88.4 R4, [R194+0x5800] ;  /* 0x00580000c204783b */ /* 0x000f280000000200 */
[----:B------:R-:W-:Y:S03]  /*10030*/  LDSM.16.M88.4 R56, [R199+0x5800] ;  /* 0x00580000c738783b */ /* 0x000fe60000000200 */
[C---:B------:R-:W-:Y:S01]  /*10040*/  HMMA.16816.F32.BF16 R124, R172.reuse, R8, R68 ;  /* 0x00000008ac7c723c */ /* 0x040fe20000041844 */
[----:B------:R-:W-:Y:S07]  /*10050*/  LDSM.16.M88.4 R68, [R199+0x4800] ;  /* 0x00480000c744783b */ /* 0x000fee0000000200 */
[----:B------:R-:W-:Y:S01]  /*10060*/  HMMA.16816.F32.BF16 R120, R172, R10, R64 ;  /* 0x0000000aac78723c */ /* 0x000fe20000041840 */
[----:B------:R-:W3:Y:S07]  /*10070*/  LDSM.16.M88.4 R8, [R194+0x5000] ;  /* 0x00500000c208783b */ /* 0x000eee0000000200 */
[C---:B-1----:R-:W-:Y:S08]  /*10080*/  HMMA.16816.F32.BF16 R88, R176.reuse, R20, R16 ;  /* 0x00000014b058723c */ /* 0x042ff00000041810 */
[----:B------:R-:W-:Y:S01]  /*10090*/  HMMA.16816.F32.BF16 R80, R176, R22, R24 ;  /* 0x00000016b050723c */ /* 0x000fe20000041818 */
[----:B------:R-:W1:Y:S04]  /*100a0*/  LDSM.16.M88.4 R20, [R194+0x6000] ;  /* 0x00600000c214783b */ /* 0x000e680000000200 */
[----:B------:R-:W1:Y:S03]  /*100b0*/  LDSM.16.M88.4 R24, [R194+0x6800] ;  /* 0x00680000c218783b */ /* 0x000e660000000200 */
[----:B------:R-:W-:Y:S08]  /*100c0*/  HMMA.16816.F32.BF16 R100, R172, R12, R52 ;  /* 0x0000000cac64723c */ /* 0x000ff00000041834 */
[----:B--2---:R-:W-:Y:S01]  /*100d0*/  HMMA.16816.F32.BF16 R52, R176, R30, R108 ;  /* 0x0000001eb034723c */ /* 0x004fe2000004186c */
[----:B------:R-:W2:Y:S07]  /*100e0*/  LDSM.16.M88.4 R108, [R199+0x6000] ;  /* 0x00600000c76c783b */ /* 0x000eae0000000200 */
[----:B------:R-:W-:Y:S08]  /*100f0*/  HMMA.16816.F32.BF16 R96, R172, R14, R48 ;  /* 0x0000000eac60723c */ /* 0x000ff00000041830 */
[C---:B---3--:R-:W-:Y:S08]  /*10100*/  HMMA.16816.F32.BF16 R84, R176.reuse, R32, R44 ;  /* 0x00000020b054723c */ /* 0x048ff0000004182c */
[C---:B----4-:R-:W-:Y:S08]  /*10110*/  HMMA.16816.F32.BF16 R12, R176.reuse, R6, R120 ;  /* 0x00000006b00c723c */ /* 0x050ff00000041878 */
[C---:B------:R-:W-:Y:S08]  /*10120*/  HMMA.16816.F32.BF16 R48, R176.reuse, R8, R140 ;  /* 0x00000008b030723c */ /* 0x040ff0000004188c */
[C---:B------:R-:W-:Y:S08]  /*10130*/  HMMA.16816.F32.BF16 R44, R176.reuse, R10, R128 ;  /* 0x0000000ab02c723c */ /* 0x040ff00000041880 */
[C---:B------:R-:W-:Y:S01]  /*10140*/  HMMA.16816.F32.BF16 R16, R176.reuse, R4, R124 ;  /* 0x00000004b010723c */ /* 0x040fe2000004187c */
[----:B------:R-:W-:Y:S07]  /*10150*/  LDSM.16.M88.4 R124, [R193+0x4000] ;  /* 0x00400000c17c783b */ /* 0x000fee0000000200 */
[C---:B-1----:R-:W-:Y:S01]  /*10160*/  HMMA.16816.F32.BF16 R8, R176.reuse, R20, R116 ;  /* 0x00000014b008723c */ /* 0x042fe20000041874 */
[----:B------:R-:W-:Y:S07]  /*10170*/  LDSM.16.M88.4 R116, [R192+0x3800] ;  /* 0x00380000c074783b */ /* 0x000fee0000000200 */
[C---:B------:R-:W-:Y:S08]  /*10180*/  HMMA.16816.F32.BF16 R4, R176.reuse, R22, R104 ;  /* 0x00000016b004723c */ /* 0x040ff00000041868 */
[C---:B------:R-:W-:Y:S01]  /*10190*/  HMMA.16816.F32.BF16 R64, R176.reuse, R28, R36 ;  /* 0x0000001cb040723c */ /* 0x040fe20000041824 */
[----:B------:R-:W1:Y:S07]  /*101a0*/  LDSM.16.M88.4 R36, [R193+0x3800] ;  /* 0x00380000c124783b */ /* 0x000e6e0000000200 */
[C---:B------:R-:W-:Y:S08]  /*101b0*/  HMMA.16816.F32.BF16 R76, R176.reuse, R34, R40 ;  /* 0x00000022b04c723c */ /* 0x040ff00000041828 */
[C---:B------:R-:W-:Y:S08]  /*101c0*/  HMMA.16816.F32.BF16 R20, R176.reuse, R24, R100 ;  /* 0x00000018b014723c */ /* 0x040ff00000041864 */
[----:B------:R-:W-:Y:S08]  /*101d0*/  HMMA.16816.F32.BF16 R40, R176, R26, R96 ;  /* 0x0000001ab028723c */ /* 0x000ff00000041860 */
[C---:B------:R-:W-:Y:S01]  /*101e0*/  HMMA.16816.F32.BF16 R100, R180.reuse, R58, R12 ;  /* 0x0000003ab464723c */ /* 0x040fe2000004180c */
[----:B------:R-:W3:Y:S07]  /*101f0*/  LDSM.16.M88.4 R12, [R193+0x4800] ;  /* 0x00480000c10c783b */ /* 0x000eee0000000200 */
[C---:B------:R-:W-:Y:S01]  /*10200*/  HMMA.16816.F32.BF16 R28, R180.reuse, R74, R80 ;  /* 0x0000004ab41c723c */ /* 0x040fe20000041850 */
[----:B------:R-:W4:Y:S07]  /*10210*/  LDSM.16.M88.4 R80, [R193+0x6000] ;  /* 0x00600000c150783b */ /* 0x000f2e0000000200 */
[C---:B------:R-:W-:Y:S01]  /*10220*/  HMMA.16816.F32.BF16 R104, R180.reuse, R56, R16 ;  /* 0x00000038b468723c */ /* 0x040fe20000041810 */
[----:B------:R-:W-:Y:S07]  /*10230*/  LDSM.16.M88.4 R56, [R192+0x6000] ;  /* 0x00600000c038783b */ /* 0x000fee0000000200 */
[C---:B--2---:R-:W-:Y:S01]  /*10240*/  HMMA.16816.F32.BF16 R16, R180.reuse, R108, R8 ;  /* 0x0000006cb410723c */ /* 0x044fe20000041808 */
[----:B------:R-:W2:Y:S07]  /*10250*/  LDSM.16.M88.4 R8, [R193+0x5000] ;  /* 0x00500000c108783b */ /* 0x000eae0000000200 */
[C---:B------:R-:W-:Y:S01]  /*10260*/  HMMA.16816.F32.BF16 R96, R180.reuse, R110, R4 ;  /* 0x0000006eb460723c */ /* 0x040fe20000041804 */
[----:B------:R-:W1:Y:S04]  /*10270*/  LDSM.16.M88.4 R4, [R193+0x5800] ;  /* 0x00580000c104783b */ /* 0x000e680000000200 */
[----:B------:R-:W1:Y:S03]  /*10280*/  LDSM.16.M88.4 R108, [R193+0x6800] ;  /* 0x00680000c16c783b */ /* 0x000e660000000200 */
[C---:B------:R-:W-:Y:S08]  /*10290*/  HMMA.16816.F32.BF16 R32, R180.reuse, R72, R88 ;  /* 0x00000048b420723c */ /* 0x040ff00000041858 */
[C---:B------:R-:W-:Y:S08]  /*102a0*/  HMMA.16816.F32.BF16 R24, R180.reuse, R92, R84 ;  /* 0x0000005cb418723c */ /* 0x040ff00000041854 */
[C---:B------:R-:W-:Y:S01]  /*102b0*/  HMMA.16816.F32.BF16 R148, R180.reuse, R68, R64 ;  /* 0x00000044b494723c */ /* 0x040fe20000041840 */
[----:B------:R-:W-:Y:S07]  /*102c0*/  LDSM.16.M88.4 R64, [R192+0x5000] ;  /* 0x00500000c040783b */ /* 0x000fee0000000200 */
[C---:B------:R-:W-:Y:S01]  /*102d0*/  HMMA.16816.F32.BF16 R140, R180.reuse, R70, R52 ;  /* 0x00000046b48c723c */ /* 0x040fe20000041834 */
[----:B------:R-:W-:Y:S04]  /*102e0*/  LDSM.16.M88.4 R68, [R192+0x4800] ;  /* 0x00480000c044783b */ /* 0x000fe80000000200 */
[----:B------:R-:W-:Y:S03]  /*102f0*/  LDSM.16.M88.4 R52, [R192+0x6800] ;  /* 0x00680000c034783b */ /* 0x000fe60000000200 */
[C---:B-----5:R-:W-:Y:S01]  /*10300*/  HMMA.16816.F32.BF16 R144, R180.reuse, R94, R76 ;  /* 0x0000005eb490723c */ /* 0x060fe2000004184c */
[----:B------:R-:W2:Y:S07]  /*10310*/  LDSM.16.M88.4 R76, [R192+0x4000] ;  /* 0x00400000c04c783b */ /* 0x000eae0000000200 */
[C---:B------:R-:W-:Y:S08]  /*10320*/  HMMA.16816.F32.BF16 R128, R180.reuse, R60, R48 ;  /* 0x0000003cb480723c */ /* 0x040ff00000041830 */
[----:B------:R-:W-:Y:S01]  /*10330*/  HMMA.16816.F32.BF16 R120, R180, R62, R44 ;  /* 0x0000003eb478723c */ /* 0x000fe2000004182c */
[----:B------:R-:W2:Y:S01]  /*10340*/  LDSM.16.M88.4 R60, [R192+0x5800] ;  /* 0x00580000c03c783b */ /* 0x000ea20000000200 */
[----:B------:R-:W-:-:S06]  /*10350*/  DEPBAR.LE SB0, 0x0 ;  /* 0x000080000000791a */ /* 0x000fcc0000000000 */
[C---:B------:R-:W-:Y:S08]  /*10360*/  HMMA.16816.F32.BF16 R92, R180.reuse, R152, R20 ;  /* 0x00000098b45c723c */ /* 0x040ff00000041814 */
[----:B------:R-:W-:Y:S08]  /*10370*/  HMMA.16816.F32.BF16 R88, R180, R154, R40 ;  /* 0x0000009ab458723c */ /* 0x000ff00000041828 */
[C---:B-1----:R-:W-:Y:S08]  /*10380*/  HMMA.16816.F32.BF16 R84, R184.reuse, R36, R32 ;  /* 0x00000024b854723c */ /* 0x042ff00000041820 */
[C---:B------:R-:W-:Y:S08]  /*10390*/  HMMA.16816.F32.BF16 R72, R184.reuse, R38, R28 ;  /* 0x00000026b848723c */ /* 0x040ff0000004181c */
[C---:B------:R-:W-:Y:S08]  /*103a0*/  HMMA.16816.F32.BF16 R48, R184.reuse, R124, R24 ;  /* 0x0000007cb830723c */ /* 0x040ff00000041818 */
[C---:B---3--:R-:W-:Y:S08]  /*103b0*/  HMMA.16816.F32.BF16 R40, R184.reuse, R12, R148 ;  /* 0x0000000cb828723c */ /* 0x048ff00000041894 */
[C---:B------:R-:W-:Y:S08]  /*103c0*/  HMMA.16816.F32.BF16 R36, R184.reuse, R14, R140 ;  /* 0x0000000eb824723c */ /* 0x040ff0000004188c */
[C---:B----4-:R-:W-:Y:S08]  /*103d0*/  HMMA.16816.F32.BF16 R16, R184.reuse, R80, R16 ;  /* 0x00000050b810723c */ /* 0x050ff00000041810 */
[C---:B--2---:R-:W-:Y:S08]  /*103e0*/  HMMA.16816.F32.BF16 R32, R184.reuse, R8, R128 ;  /* 0x00000008b820723c */ /* 0x044ff00000041880 */
        /* <DEDUP_REMOVED lines=34> */
[----:B------:R-:W-:-:S03]  /*10610*/  @P0 IADD3 R0, P3, R164, R2, RZ ;  /* 0x00000002a4000210 */ /* 0x000fc60007f7e0ff */
[----:B------:R-:W-:Y:S01]  /*10620*/  IMAD.IADD R3, R3, 0x1, R4 ;  /* 0x0000000103037824 */ /* 0x000fe200078e0204 */
[----:B------:R-:W-:-:S03]  /*10630*/  @P0 LEA R4, P1, R0, c[0x0][0x1c8], 0x1 ;  /* 0x0000720000040a11 */ /* 0x000fc600078208ff */
[----:B------:R-:W-:-:S05]  /*10640*/  @P0 IMAD.X R5, R3, 0x1, R161, P3 ;  /* 0x0000000103050824 */ /* 0x000fca00018e06a1 */
[----:B------:R-:W-:Y:S02]  /*10650*/  @P0 LEA.HI.X R5, R0, c[0x0][0x1cc], R5, 0x1, P1 ;  /* 0x0000730000050a11 */ /* 0x000fe400008f0c05 */
[----:B------:R-:W-:Y:S02]  /*10660*/  @P2 LEA R0, P4, R159, R2, 0x5 ;  /* 0x000000029f002211 */ /* 0x000fe400078828ff */
[----:B------:R-:W-:Y:S01]  /*10670*/  ISETP.GE.AND P1, PT, R237, 0x41, PT ;  /* 0x00000041ed00780c */ /* 0x000fe20003f26270 */
[----:B------:R-:W-:Y:S01]  /*10680*/  @!PT LDS RZ, [RZ] ;  /* 0x00000000fffff984 */ /* 0x000fe20000000800 */
[----:B------:R-:W-:Y:S01]  /*10690*/  @!PT LDS RZ, [RZ] ;  /* 0x00000000fffff984 */ /* 0x000fe20000000800 */
[----:B------:R-:W-:Y:S01]  /*106a0*/  @!PT LDS RZ, [RZ] ;  /* 0x00000000fffff984 */ /* 0x000fe20000000800 */
[----:B------:R1:W-:Y:S01]  /*106b0*/  @P0 LDGSTS.E.BYPASS.LTC128B.128 [R215+0x8100], [R4.64], !P6 ;  /* 0x0810000004d70fae */ /* 0x0003e2000f101d46 */
[----:B------:R-:W-:-:S03]  /*106c0*/  @P2 IADD3 R0, P3, R0, R164, RZ ;  /* 0x000000a400002210 */ /* 0x000fc60007f7e0ff */
[----:B------:R1:W-:Y:S01]  /*106d0*/  @P0 LDGSTS.E.BYPASS.LTC128B.128 [R215+0xb900], [R4.64+0x80], !P5 ;  /* 0x0b90008004d70fae */ /* 0x0003e2000e901d46 */
[----:B------:R-:W-:-:S13]  /*106e0*/  ISETP.GE.AND P0, PT, R237, 0x61, PT ;  /* 0x00000061ed00780c */ /* 0x000fda0003f06270 */
[----:B------:R-:W-:Y:S01]  /*106f0*/  @P0 IMAD R8, R115, 0x60, RZ ;  /* 0x0000006073080824 */ /* 0x000fe200078e02ff */
[----:B-1----:R-:W-:-:S05]  /*10700*/  @P2 LEA.HI.X R4, R159, R3, R115, 0x5, P4 ;  /* 0x000000039f042211 */ /* 0x002fca00020f2c73 */
[----:B------:R-:W-:Y:S01]  /*10710*/  @P2 IMAD.X R4, R4, 0x1, R161, P3 ;  /* 0x0000000104042824 */ /* 0x000fe200018e06a1 */
[----:B------:R-:W-:-:S04]  /*10720*/  @P2 LEA R6, P3, R0, c[0x0][0x1c8], 0x1 ;  /* 0x0000720000062a11 */ /* 0x000fc800078608ff */
[----:B------:R-:W-:Y:S02]  /*10730*/  @P2 LEA.HI.X R7, R0, c[0x0][0x1cc], R4, 0x1, P3 ;  /* 0x0000730000072a11 */ /* 0x000fe400018f0c04 */
[----:B------:R-:W-:-:S03]  /*10740*/  @P1 LEA R0, P3, R159, R2, 0x6 ;  /* 0x000000029f001211 */ /* 0x000fc600078630ff */
[----:B------:R1:W-:Y:S01]  /*10750*/  @P2 LDGSTS.E.BYPASS.LTC128B.128 [R216+0x9100], [R6.64], !P6 ;  /* 0x0910000006d82fae */ /* 0x0003e2000f101d46 */
[C---:B------:R-:W-:Y:S01]  /*10760*/  @P1 LEA.HI.X R4, R159.reuse, R3, R115, 0x6, P3 ;  /* 0x000000039f041211 */ /* 0x040fe200018f3473 */
        /* <DEDUP_REMOVED lines=14> */
.L_x_1232:
[----:B------:R-:W-:Y:S05]  /*10850*/  BSYNC B0 ;  /* 0x0000000000007941 */ /* 0x000fea0003800000 */
.L_x_1231:
[----:B-1----:R-:W2:Y:S01]  /*10860*/  LDL R7, [R1+0x3c] ;  /* 0x00003c0001077983 */ /* 0x002ea20000100800 */
[CC--:B------:R-:W-:Y:S02]  /*10870*/  LEA.HI R2, R214.reuse, R156.reuse, RZ, 0x5 ;  /* 0x0000009cd6027211 */ /* 0x0c0fe400078f28ff */
[----:B------:R-:W-:Y:S01]  /*10880*/  LEA.HI R5, R214, R156, RZ, 0x2 ;  /* 0x0000009cd6057211 */ /* 0x000fe200078f10ff */
[----:B------:R-:W0:Y:S01]  /*10890*/  LDGDEPBAR ;  /* 0x00000000000079af */ /* 0x000e220000000000 */
[----:B------:R-:W-:Y:S02]  /*108a0*/  LOP3.LUT R0, R2, 0xffffffe0, RZ, 0xc0, !PT ;  /* 0xffffffe002007812 */ /* 0x000fe400078ec0ff */
[----:B------:R-:W-:-:S02]  /*108b0*/  SHF.R.S32.HI R3, RZ, 0x5, R2 ;  /* 0x00000005ff037819 */ /* 0x000fc40000011402 */
[----:B------:R-:W-:Y:S01]  /*108c0*/  SHF.R.S32.HI R2, RZ, 0x1f, R2 ;  /* 0x0000001fff027819 */ /* 0x000fe20000011402 */
[----:B------:R-:W-:Y:S01]  /*108d0*/  IMAD.IADD R0, R156, 0x1, -R0 ;  /* 0x000000019c007824 */ /* 0x000fe200078e0a00 */
[----:B------:R-:W-:Y:S02]  /*108e0*/  LOP3.LUT R5, R5, 0xfffffffc, RZ, 0xc0, !PT ;  /* 0xfffffffc05057812 */ /* 0x000fe400078ec0ff */
[----:B------:R-:W-:Y:S02]  /*108f0*/  LEA.HI R4, R2, R3, RZ, 0x3 ;  /* 0x0000000302047211 */ /* 0x000fe400078f18ff */
[----:B------:R-:W-:Y:S01]  /*10900*/  ISETP.NE.AND P0, PT, R160, 0x1, PT ;  /* 0x00000001a000780c */ /* 0x000fe20003f05270 */
[----:B------:R-:W-:Y:S01]  /*10910*/  IMAD.IADD R2, R156, 0x1, -R5 ;  /* 0x000000019c027824 */ /* 0x000fe200078e0a05 */
[----:B------:R-:W-:Y:S02]  /*10920*/  SHF.R.S32.HI R5, RZ, 0x1f, R0 ;  /* 0x0000001fff057819 */ /* 0x000fe40000011400 */
[----:B------:R-:W-:-:S02]  /*10930*/  LOP3.LUT R6, R4, 0xffffff8, RZ, 0xc0, !PT ;  /* 0x0ffffff804067812 */ /* 0x000fc400078ec0ff */
[----:B------:R-:W-:Y:S02]  /*10940*/  LEA.HI R4, R2, R2, RZ, 0x1 ;  /* 0x0000000202047211 */ /* 0x000fe400078f08ff */
[----:B------:R-:W-:Y:S01]  /*10950*/  LEA.HI R5, R5, R0, RZ, 0x2 ;  /* 0x0000000005057211 */ /* 0x000fe200078f10ff */
[----:B------:R-:W-:Y:S01]  /*10960*/  IMAD.IADD R6, R3, 0x1, -R6 ;  /* 0x0000000103067824 */ /* 0x000fe200078e0a06 */
[----:B------:R-:W-:Y:S02]  /*10970*/  LOP3.LUT R0, R4, 0x1ffffffe, RZ, 0xc0, !PT ;  /* 0x1ffffffe04007812 */ /* 0x000fe400078ec0ff */
[----:B------:R-:W-:-:S03]  /*10980*/  SHF.R.S32.HI R3, RZ, 0x2, R5 ;  /* 0x00000002ff037819 */ /* 0x000fc60000011405 */
[----:B------:R-:W-:Y:S02]  /*10990*/  IMAD.IADD R2, R2, 0x1, -R0 ;  /* 0x0000000102027824 */ /* 0x000fe400078e0a00 */
[----:B------:R-:W-:-:S04]  /*109a0*/  IMAD R0, R6, 0x10, R3 ;  /* 0x0000001006007824 */ /* 0x000fc800078e0203 */
[----:B------:R-:W-:-:S04]  /*109b0*/  IMAD R249, R2, 0x8, R0 ;  /* 0x0000000802f97824 */ /* 0x000fc800078e0200 */
[----:B------:R-:W-:-:S04]  /*109c0*/  IMAD.IADD R0, R249, 0x1, R251 ;  /* 0x00000001f9007824 */ /* 0x000fc800078e02fb */
[----:B------:R-:W-:-:S05]  /*109d0*/  @P0 IMAD.HI.U32 R2, R0, c[0x0][0x2c8], RZ ;  /* 0x0000b20000020a27 */ /* 0x000fca00078e00ff */
[----:B------:R-:W-:-:S05]  /*109e0*/  @P0 SHF.R.U32.HI R0, RZ, c[0x0][0x2cc], R2 ;  /* 0x0000b300ff000a19 */ /* 0x000fca0000011602 */
[----:B------:R-:W1:Y:S04]  /*109f0*/  SHFL.IDX PT, R4, R0, RZ, 0x1c1f ;  /* 0x001c1fff00047589 */ /* 0x000e6800000e0000 */
[----:B------:R2:W3:Y:S02]  /*10a00*/  SHFL.IDX PT, R2, R0, 0x1, 0x1c1f ;  /* 0x003c1f0000027f89 */ /* 0x0004e400000e0000 */
[----:B--2---:R-:W-:Y:S01]  /*10a10*/  IADD3 R0, -R7, 0x1, R114 ;  /* 0x0000000107007810 */ /* 0x004fe20007ffe172 */
[----:B------:R-:W-:-:S04]  /*10a20*/  IMAD.IADD R3, R114, 0x1, -R7 ;  /* 0x0000000172037824 */ /* 0x000fc800078e0a07 */
[----:B------:R-:W-:-:S04]  /*10a30*/  IMAD.IADD R0, R0, 0x1, -R217 ;  /* 0x0000000100007824 */ /* 0x000fc800078e0ad9 */
[C---:B-1----:R-:W-:Y:S02]  /*10a40*/  IMAD.IADD R4, R0.reuse, 0x1, R4 ;  /* 0x0000000100047824 */ /* 0x042fe400078e0204 */
[----:B---3--:R-:W-:-:S03]  /*10a50*/  IMAD.IADD R0, R0, 0x1, R2 ;  /* 0x0000000100007824 */ /* 0x008fc600078e0202 */
        /* <DEDUP_REMOVED lines=95> */
[----:B------:R-:W-:-:S02]  /*11050*/  FSEL R128, R25, -INF , P2 ;  /* 0xff80000019807808 */ /* 0x000fc40001000000 */
[----:B------:R-:W-:Y:S02]  /*11060*/  FMNMX.FTZ R4, R111, R4, !PT ;  /* 0x000000046f047209 */ /* 0x000fe40007810000 */
[----:B------:R-:W-:Y:S02]  /*11070*/  FMNMX.FTZ R3, R129, R3, !PT ;  /* 0x0000000381037209 */ /* 0x000fe40007810000 */
[----:B------:R-:W-:Y:S02]  /*11080*/  FSEL R127, R20, -INF , P0 ;  /* 0xff800000147f7808 */ /* 0x000fe40000000000 */
[C---:B------:R-:W-:Y:S02]  /*11090*/  ISETP.GT.AND P0, PT, R0.reuse, 0x49, PT ;  /* 0x000000490000780c */ /* 0x040fe40003f04270 */
[----:B------:R-:W-:Y:S02]  /*110a0*/  ISETP.GT.AND P1, PT, R0, 0x38, PT ;  /* 0x000000380000780c */ /* 0x000fe40003f24270 */
[----:B------:R-:W-:-:S02]  /*110b0*/  ISETP.GT.AND P2, PT, R2, 0x49, PT ;  /* 0x000000490200780c */ /* 0x000fc40003f44270 */
[----:B------:R-:W-:Y:S02]  /*110c0*/  FMNMX.FTZ R4, R119, R4, !PT ;  /* 0x0000000477047209 */ /* 0x000fe40007810000 */
[----:B------:R-:W-:Y:S02]  /*110d0*/  FMNMX.FTZ R3, R128, R3, !PT ;  /* 0x0000000380037209 */ /* 0x000fe40007810000 */
[----:B------:R-:W-:Y:S02]  /*110e0*/  FSEL R141, R23, -INF , P0 ;  /* 0xff800000178d7808 */ /* 0x000fe40000000000 */
[----:B------:R-:W-:Y:S02]  /*110f0*/  FSEL R124, R66, -INF , P1 ;  /* 0xff800000427c7808 */ /* 0x000fe40000800000 */
[----:B------:R-:W-:Y:S02]  /*11100*/  FSEL R130, R21, -INF , P2 ;  /* 0xff80000015827808 */ /* 0x000fe40001000000 */
[----:B------:R-:W-:-:S02]  /*11110*/  ISETP.GT.AND P0, PT, R2, 0x50, PT ;  /* 0x000000500200780c */ /* 0x000fc40003f04270 */
[----:B------:R-:W-:Y:S02]  /*11120*/  FMNMX.FTZ R4, R126, R4, !PT ;  /* 0x000000047e047209 */ /* 0x000fe40007810000 */
[----:B------:R-:W-:Y:S02]  /*11130*/  FMNMX.FTZ R3, R127, R3, !PT ;  /* 0x000000037f037209 */ /* 0x000fe40007810000 */
[----:B------:R-:W-:Y:S02]  /*11140*/  ISETP.GT.AND P1, PT, R0, 0x40, PT ;  /* 0x000000400000780c */ /* 0x000fe40003f24270 */
[----:B------:R-:W-:Y:S02]  /*11150*/  ISETP.GT.AND P2, PT, R2, 0x51, PT ;  /* 0x000000510200780c */ /* 0x000fe40003f44270 */
[----:B------:R-:W-:Y:S02]  /*11160*/  FSEL R160, R40, -INF , P0 ;  /* 0xff80000028a07808 */ /* 0x000fe40000000000 */
[----:B------:R-:W-:-:S02]  /*11170*/  FMNMX.FTZ R4, R124, R4, !PT ;  /* 0x000000047c047209 */ /* 0x000fc40007810000 */
[----:B------:R-:W-:Y:S02]  /*11180*/  FMNMX.FTZ R3, R130, R3, !PT ;  /* 0x0000000382037209 */ /* 0x000fe40007810000 */
[----:B------:R-:W-:Y:S02]  /*11190*/  FSEL R140, R26, -INF , P1 ;  /* 0xff8000001a8c7808 */ /* 0x000fe40000800000 */
[----:B------:R-:W-:Y:S01]  /*111a0*/  ISETP.GT.AND P1, PT, R0, 0x48, PT ;  /* 0x000000480000780c */ /* 0x000fe20003f24270 */
[----:B------:R-:W-:Y:S01]  /*111b0*/  LDSM.16.MT88.4 R24, [R195+0x3800] ;  /* 0x00380000c318783b */ /* 0x000fe20000004200 */
[----:B------:R-:W-:Y:S02]  /*111c0*/  ISETP.GT.AND P3, PT, R2, 0x58, PT ;  /* 0x000000580200780c */ /* 0x000fe40003f64270 */
[----:B------:R-:W-:Y:S02]  /*111d0*/  FSEL R159, R41, -INF , P2 ;  /* 0xff800000299f7808 */ /* 0x000fe40001000000 */
        /* <DEDUP_REMOVED lines=14> */
[----:B------:R-:W-:Y:S02]  /*112c0*/  ISETP.GT.AND P2, PT, R2, 0x69, PT ;  /* 0x000000690200780c */ /* 0x000fe40003f44270 */
[----:B------:R-:W-:Y:S02]  /*112d0*/  FSEL R226, R12, -INF , P0 ;  /* 0xff8000000ce27808 */ /* 0x000fe40000000000 */
[----:B------:R-:W-:Y:S02]  /*112e0*/  ISETP.GT.AND P1, PT, R0, 0x50, PT ;  /* 0x000000500000780c */ /* 0x000fe40003f24270 */
[----:B------:R-:W-:Y:S02]  /*112f0*/  FMNMX.FTZ R2, R131, R4, !PT ;  /* 0x0000000483027209 */ /* 0x000fe40007810000 */
[----:B------:R-:W-:Y:S02]  /*11300*/  FMNMX.FTZ R3, R164, R3, !PT ;  /* 0x00000003a4037209 */ /* 0x000fe40007810000 */
[----:B------:R-:W-:-:S02]  /*11310*/  ISETP.GT.AND P0, PT, R0, 0x51, PT ;  /* 0x000000510000780c */ /* 0x000fc40003f04270 */
[----:B------:R-:W-:Y:S02]  /*11320*/  FSEL R163, R42, -INF , P1 ;  /* 0xff8000002aa37808 */ /* 0x000fe40000800000 */
        /* <DEDUP_REMOVED lines=8> */
[----:B------:R-:W-:Y:S02]  /*113b0*/  ISETP.GT.AND P0, PT, R0, 0x59, PT ;  /* 0x000000590000780c */ /* 0x000fe40003f04270 */
[----:B------:R-:W-:Y:S02]  /*113c0*/  FSEL R228, R53, -INF , P2 ;  /* 0xff80000035e47808 */ /* 0x000fe40001000000 */
[----:B------:R-:W-:-:S02]  /*113d0*/  FSEL R162, R58, -INF , P1 ;  /* 0xff8000003aa27808 */ /* 0x000fc40000800000 */
[----:B------:R-:W-:Y:S02]  /*113e0*/  FMNMX.FTZ R2, R166, R2, !PT ;  /* 0x00000002a6027209 */ /* 0x000fe40007810000 */
[----:B------:R-:W-:Y:S02]  /*113f0*/  FMNMX.FTZ R3, R224, R3, !PT ;  /* 0x00000003e0037209 */ /* 0x000fe40007810000 */
[----:B------:R-:W-:Y:S02]  /*11400*/  FSEL R165, R59, -INF , P0 ;  /* 0xff8000003ba57808 */ /* 0x000fe40000000000 */
[----:B------:R-:W-:Y:S02]  /*11410*/  ISETP.GT.AND P1, PT, R0, 0x60, PT ;  /* 0x000000600000780c */ /* 0x000fe40003f24270 */
[----:B------:R-:W-:Y:S02]  /*11420*/  FMNMX.FTZ R2, R162, R2, !PT ;  /* 0x00000002a2027209 */ /* 0x000fe40007810000 */
[----:B------:R-:W-:-:S02]  /*11430*/  FMNMX.FTZ R3, R228, R3, !PT ;  /* 0x00000003e4037209 */ /* 0x000fc40007810000 */
[----:B------:R-:W-:Y:S02]  /*11440*/  ISETP.GT.AND P0, PT, R0, 0x61, PT ;  /* 0x000000610000780c */ /* 0x000fe40003f04270 */
[----:B------:R-:W-:Y:S01]  /*11450*/  FSEL R227, R14, -INF , P1 ;  /* 0xff8000000ee37808 */ /* 0x000fe20000800000 */
[----:B------:R-:W1:Y:S01]  /*11460*/  SHFL.BFLY PT, R5, R3, 0x2, 0x1f ;  /* 0x0c401f0003057f89 */ /* 0x000e6200000e0000 */
[----:B------:R-:W-:Y:S02]  /*11470*/  FMNMX.FTZ R2, R165, R2, !PT ;  /* 0x00000002a5027209 */ /* 0x000fe40007810000 */
[----:B------:R-:W-:Y:S02]  /*11480*/  FSEL R229, R15, -INF , P0 ;  /* 0xff8000000fe57808 */ /* 0x000fe40000000000 */
[----:B------:R-:W-:Y:S01]  /*11490*/  ISETP.GT.AND P1, PT, R0, 0x68, PT ;  /* 0x000000680000780c */ /* 0x000fe20003f24270 */
[----:B------:R-:W-:Y:S01]  /*114a0*/  LDSM.16.MT88.4 R12, [R195] ;  /* 0x00000000c30c783b */ /* 0x000fe20000004200 */
[----:B------:R-:W-:-:S02]  /*114b0*/  FMNMX.FTZ R2, R227, R2, !PT ;  /* 0x00000002e3027209 */ /* 0x000fc40007810000 */
[----:B------:R-:W-:Y:S02]  /*114c0*/  ISETP.GT.AND P0, PT, R0, 0x69, PT ;  /* 0x000000690000780c */ /* 0x000fe40003f04270 */
        /* <DEDUP_REMOVED lines=27> */
[----:B-1----:R-:W-:Y:S01]  /*11680*/  FFMA.FTZ R3, R10, c[0x0][0x2d0], -R0 ;  /* 0x0000b4000a037a23 */ /* 0x002fe20000010800 */
[----:B----4-:R-:W-:-:S03]  /*11690*/  F2FP.BF16.PACK_AB R6, R248, R245 ;  /* 0x000000f5f806723e */ /* 0x010fc600000010ff */
        /* <DEDUP_REMOVED lines=11> */
[----:B------:R-:W-:-:S02]  /*11750*/  FFMA.FTZ R3, R28, c[0x0][0x2d0], -R2 ;  /* 0x0000b4001c037a23 */ /* 0x000fc40000010802 */
[----:B------:R-:W-:Y:S03]  /*11760*/  LDSM.16.MT88.4 R28, [R196+0x3800] ;  /* 0x00380000c41c783b */ /* 0x000fe60000004200 */
        /* <DEDUP_REMOVED lines=9> */
[----:B--2---:R-:W-:Y:S01]  /*11800*/  HMMA.16816.F32.BF16 R48, R4, R16, RZ ;  /* 0x000000100430723c */ /* 0x004fe200000418ff */
[----:B-1----:R-:W-:-:S04]  /*11810*/  FFMA.FTZ R3, R33, c[0x0][0x2d0], -R2 ;  /* 0x0000b40021037a23 */ /* 0x002fc80000010802 */
[----:B------:R1:W-:Y:S03]  /*11820*/  MUFU.EX2 R236, R3 ;  /* 0x0000000300ec7308 */ /* 0x0003e60000000800 */
[C---:B------:R-:W-:Y:S01]  /*11830*/  HMMA.16816.F32.BF16 R40, R4.reuse, R18, RZ ;  /* 0x000000120428723c */ /* 0x040fe200000418ff */
[----:B------:R-:W2:Y:S07]  /*11840*/  LDSM.16.MT88.4 R16, [R195+0x800] ;  /* 0x00080000c310783b */ /* 0x000eae0000004200 */
[----:B------:R-:W-:Y:S01]  /*11850*/  HMMA.16816.F32.BF16 R36, R4, R20, RZ ;  /* 0x000000140424723c */ /* 0x000fe200000418ff */
[----:B-1----:R-:W-:-:S07]  /*11860*/  FFMA.FTZ R3, R34, c[0x0][0x2d0], -R2 ;  /* 0x0000b40022037a23 */ /* 0x002fce0000010802 */
[C---:B----4-:R-:W-:Y:S01]  /*11870*/  HMMA.16816.F32.BF16 R80, R4.reuse, R12, RZ ;  /* 0x0000000c0450723c */ /* 0x050fe200000418ff */
[----:B------:R1:W-:Y:S07]  /*11880*/  MUFU.EX2 R243, R3 ;  /* 0x0000000300f37308 */ /* 0x0003ee0000000800 */
[C---:B------:R-:W-:Y:S01]  /*11890*/  HMMA.16816.F32.BF16 R88, R4.reuse, R14, RZ ;  /* 0x0000000e0458723c */ /* 0x040fe200000418ff */
[----:B------:R-:W-:Y:S07]  /*118a0*/  LDSM.16.MT88.4 R12, [R198+0x800] ;  /* 0x00080000c60c783b */ /* 0x000fee0000004200 */
[----:B-----5:R-:W-:Y:S01]  /*118b0*/  HMMA.16816.F32.BF16 R100, R4, R8, RZ ;  /* 0x000000080464723c */ /* 0x020fe200000418ff */
[----:B-1----:R-:W-:-:S04]  /*118c0*/  FFMA.FTZ R3, R35, c[0x0][0x2d0], -R0 ;  /* 0x0000b40023037a23 */ /* 0x002fc80000010800 */
[----:B------:R1:W-:Y:S03]  /*118d0*/  MUFU.EX2 R233, R3 ;  /* 0x0000000300e97308 */ /* 0x0003e60000000800 */
[C---:B------:R-:W-:Y:S01]  /*118e0*/  HMMA.16816.F32.BF16 R32, R4.reuse, R22, RZ ;  /* 0x000000160420723c */ /* 0x040fe200000418ff */
[----:B------:R-:W4:Y:S07]  /*118f0*/  LDSM.16.MT88.4 R20, [R196+0x800] ;  /* 0x00080000c414783b */ /* 0x000f2e0000004200 */
[----:B------:R-:W-:Y:S01]  /*11900*/  HMMA.16816.F32.BF16 R96, R4, R10, RZ ;  /* 0x0000000a0460723c */ /* 0x000fe200000418ff */
[----:B------:R-:W5:Y:S01]  /*11910*/  LDSM.16.MT88.4 R8, [R197+0x800] ;  /* 0x00080000c508783b */ /* 0x000f620000004200 */
[----:B-1----:R-:W-:-:S06]  /*11920*/  FFMA.FTZ R3, R44, c[0x0][0x2d0], -R0 ;  /* 0x0000b4002c037a23 */ /* 0x002fcc0000010800 */
[C---:B------:R-:W-:Y:S01]  /*11930*/  HMMA.16816.F32.BF16 R68, R4.reuse, R24, RZ ;  /* 0x000000180444723c */ /* 0x040fe200000418ff */
[----:B------:R1:W1:Y:S07]  /*11940*/  MUFU.EX2 R234, R3 ;  /* 0x0000000300ea7308 */ /* 0x00026e0000000800 */
[C---:B------:R-:W-:Y:S08]  /*11950*/  HMMA.16816.F32.BF16 R24, R4.reuse, R26, RZ ;  /* 0x0000001a0418723c */ /* 0x040ff000000418ff */
[----:B------:R-:W-:Y:S01]  /*11960*/  HMMA.16816.F32.BF16 R72, R4, R28, RZ ;  /* 0x0000001c0448723c */ /* 0x000fe200000418ff */
[----:B-1----:R-:W-:-:S04]  /*11970*/  FFMA.FTZ R3, R45, c[0x0][0x2d0], -R0 ;  /* 0x0000b4002d037a23 */ /* 0x002fc80000010800 */
[----:B------:R1:W-:Y:S03]  /*11980*/  MUFU.EX2 R232, R3 ;  /* 0x0000000300e87308 */ /* 0x0003e60000000800 */
[----:B------:R-:W-:Y:S07]  /*11990*/  HMMA.16816.F32.BF16 R76, R4, R30, RZ ;  /* 0x0000001e044c723c */ /* 0x000fee00000418ff */
[----:B---3--:R-:W-:-:S02]  /*119a0*/  F2FP.BF16.PACK_AB R4, R241, R238 ;  /* 0x000000eef104723e */ /* 0x008fc400000010ff */
[----:B------:R-:W-:Y:S02]  /*119b0*/  F2FP.BF16.PACK_AB R5, R234, R233 ;  /* 0x000000e9ea05723e */ /* 0x000fe400000010ff */
[----:B------:R-:W-:Y:S01]  /*119c0*/  F2FP.BF16.PACK_AB R6, R243, R236 ;  /* 0x000000ecf306723e */ /* 0x000fe200000010ff */
[----:B-1----:R-:W-:-:S04]  /*119d0*/  FFMA.FTZ R3, R46, c[0x0][0x2d0], -R0 ;  /* 0x0000b4002e037a23 */ /* 0x002fc80000010800 */
[----:B------:R-:W1:Y:S02]  /*119e0*/  MUFU.EX2 R235, R3 ;  /* 0x0000000300eb7308 */ /* 0x000e640000000800 */
[----:B-1----:R-:W-:Y:S01]  /*119f0*/  F2FP.BF16.PACK_AB R7, R235, R232 ;  /* 0x000000e8eb07723e */ /* 0x002fe200000010ff */
[----:B------:R-:W-:Y:S02]  /*11a00*/  FFMA.FTZ R3, R105, c[0x0][0x2d0], -R2 ;  /* 0x0000b40069037a23 */ /* 0x000fe40000010802 */
[----:B------:R-:W-:-:S03]  /*11a10*/  IMAD.MOV.U32 R105, RZ, RZ, R217 ;  /* 0x000000ffff697224 */ /* 0x000fc600078e00d9 */
[----:B------:R1:W-:Y:S01]  /*11a20*/  MUFU.EX2 R222, R3 ;  /* 0x0000000300de7308 */ /* 0x0003e20000000800 */
[C---:B--2---:R-:W-:Y:S08]  /*11a30*/  HMMA.16816.F32.BF16 R120, R4.reuse, R16, R64 ;  /* 0x000000100478723c */ /* 0x044ff00000041840 */
[----:B------:R-:W-:Y:S01]  /*11a40*/  HMMA.16816.F32.BF16 R92, R4, R18, R56 ;  /* 0x00000012045c723c */ /* 0x000fe20000041838 */
[----:B------:R-:W2:Y:S01]  /*11a50*/  LDSM.16.MT88.4 R16, [R195+0x4000] ;  /* 0x00400000c310783b */ /* 0x000ea20000004200 */
[----:B-1----:R-:W-:-:S06]  /*11a60*/  FFMA.FTZ R3, R104, c[0x0][0x2d0], -R2 ;  /* 0x0000b40068037a23 */ /* 0x002fcc0000010802 */
[C---:B----4-:R-:W-:Y:S01]  /*11a70*/  HMMA.16816.F32.BF16 R84, R4.reuse, R20, R60 ;  /* 0x000000140454723c */ /* 0x050fe2000004183c */
[----:B------:R-:W-:Y:S01]  /*11a80*/  IMAD.MOV.U32 R104, RZ, RZ, R167 ;  /* 0x000000ffff687224 */ /* 0x000fe200078e00a7 */
[----:B------:R1:W3:Y:S06]  /*11a90*/  MUFU.EX2 R223, R3 ;  /* 0x0000000300df7308 */ /* 0x0002ec0000000800 */
[C---:B------:R-:W-:Y:S01]  /*11aa0*/  HMMA.16816.F32.BF16 R64, R4.reuse, R22, R52 ;  /* 0x000000160440723c */ /* 0x040fe20000041834 */
[----:B------:R-:W4:Y:S07]  /*11ab0*/  LDSM.16.MT88.4 R20, [R198+0x4000] ;  /* 0x00400000c614783b */ /* 0x000f2e0000004200 */
[----:B------:R-:W-:Y:S01]  /*11ac0*/  HMMA.16816.F32.BF16 R60, R4, R12, R48 ;  /* 0x0000000c043c723c */ /* 0x000fe20000041830 */
[----:B-1----:R-:W-:-:S04]  /*11ad0*/  FFMA.FTZ R3, R106, c[0x0][0x2d0], -R2 ;  /* 0x0000b4006a037a23 */ /* 0x002fc80000010802 */
[----:B------:R1:W-:Y:S03]  /*11ae0*/  MUFU.EX2 R221, R3 ;  /* 0x0000000300dd7308 */ /* 0x0003e60000000800 */
[C---:B------:R-:W-:Y:S01]  /*11af0*/  HMMA.16816.F32.BF16 R52, R4.reuse, R14, R40 ;  /* 0x0000000e0434723c */ /* 0x040fe20000041828 */
[----:B------:R-:W3:Y:S07]  /*11b00*/  LDSM.16.MT88.4 R12, [R196+0x4000] ;  /* 0x00400000c40c783b */ /* 0x000eee0000004200 */
[----:B-----5:R-:W-:Y:S01]  /*11b10*/  HMMA.16816.F32.BF16 R44, R4, R8, R36 ;  /* 0x00000008042c723c */ /* 0x020fe20000041824 */
[----:B-1----:R-:W-:-:S07]  /*11b20*/  FFMA.FTZ R3, R107, c[0x0][0x2d0], -R2 ;  /* 0x0000b4006b037a23 */ /* 0x002fce0000010802 */
[C---:B------:R-:W-:Y:S01]  /*11b30*/  HMMA.16816.F32.BF16 R36, R4.reuse, R10, R32 ;  /* 0x0000000a0424723c */ /* 0x040fe20000041820 */
[----:B------:R-:W1:Y:S01]  /*11b40*/  LDSM.16.MT88.4 R8, [R197+0x4000] ;  /* 0x00400000c508783b */ /* 0x000e620000004200 */
[----:B------:R5:W-:Y:S06]  /*11b50*/  MUFU.EX2 R220, R3 ;  /* 0x0000000300dc7308 */ /* 0x000bec0000000800 */
[C---:B--2---:R-:W-:Y:S01]  /*11b60*/  HMMA.16816.F32.BF16 R32, R4.reuse, R18, R24 ;  /* 0x000000120420723c */ /* 0x044fe20000041818 */
[----:B------:R-:W2:Y:S07]  /*11b70*/  LDSM.16.MT88.4 R24, [R195+0x1000] ;  /* 0x00100000c318783b */ /* 0x000eae0000004200 */
[----:B------:R-:W-:Y:S01]  /*11b80*/  HMMA.16816.F32.BF16 R40, R4, R16, R68 ;  /* 0x000000100428723c */ /* 0x000fe20000041844 */
[----:B------:R-:W2:Y:S01]  /*11b90*/  LDSM.16.MT88.4 R16, [R196+0x1000] ;  /* 0x00100000c410783b */ /* 0x000ea20000004200 */
[----:B-----5:R-:W-:-:S04]  /*11ba0*/  FFMA.FTZ R3, R108, c[0x0][0x2d0], -R0 ;  /* 0x0000b4006c037a23 */ /* 0x020fc80000010800 */
[----:B------:R5:W-:Y:S02]  /*11bb0*/  MUFU.EX2 R219, R3 ;  /* 0x0000000300db7308 */ /* 0x000be40000000800 */
[C---:B----4-:R-:W-:Y:S08]  /*11bc0*/  HMMA.16816.F32.BF16 R56, R4.reuse, R20, R80 ;  /* 0x000000140438723c */ /* 0x050ff00000041850 */
[----:B---3--:R-:W-:Y:S01]  /*11bd0*/  HMMA.16816.F32.BF16 R28, R4, R12, R72 ;  /* 0x0000000c041c723c */ /* 0x008fe20000041848 */
[----:B-----5:R-:W-:-:S07]  /*11be0*/  FFMA.FTZ R3, R110, c[0x0][0x2d0], -R0 ;  /* 0x0000b4006e037a23 */ /* 0x020fce0000010800 */
[C---:B------:R-:W-:Y:S01]  /*11bf0*/  HMMA.16816.F32.BF16 R48, R4.reuse, R14, R76 ;  /* 0x0000000e0430723c */ /* 0x040fe2000004184c */
[----:B------:R-:W3:Y:S01]  /*11c00*/  LDSM.16.MT88.4 R12, [R198+0x1000] ;  /* 0x00100000c60c783b */ /* 0x000ee20000004200 */
[----:B------:R4:W5:Y:S06]  /*11c10*/  MUFU.EX2 R167, R3 ;  /* 0x0000000300a77308 */ /* 0x00096c0000000800 */
[C---:B------:R-:W-:Y:S01]  /*11c20*/  HMMA.16816.F32.BF16 R76, R4.reuse, R22, R88 ;  /* 0x00000016044c723c */ /* 0x040fe20000041858 */
[----:B------:R-:W-:Y:S07]  /*11c30*/  LDSM.16.MT88.4 R20, [R198+0x4800] ;  /* 0x00480000c614783b */ /* 0x000fee0000004200 */
        /* <DEDUP_REMOVED lines=8> */
[----:B-1----:R-:W-:Y:S02]  /*11cc0*/  FFMA.FTZ R3, R111, c[0x0][0x2d0], -R0 ;  /* 0x0000b4006f037a23 */ /* 0x002fe40000010800 */
[----:B------:R-:W-:Y:S02]  /*11cd0*/  LDSM.16.MT88.4 R108, [R198+0x6800] ;  /* 0x00680000c66c783b */ /* 0x000fe40000004200 */
[----:B------:R-:W1:Y:S02]  /*11ce0*/  MUFU.EX2 R214, R3 ;  /* 0x0000000300d67308 */ /* 0x000e640000000800 */
[----:B-1----:R-:W-:Y:S01]  /*11cf0*/  F2FP.BF16.PACK_AB R7, R214, R217 ;  /* 0x000000d9d607723e */ /* 0x002fe200000010ff */
[----:B------:R-:W-:-:S05]  /*11d00*/  FFMA.FTZ R3, R117, c[0x0][0x2d0], -R2 ;  /* 0x0000b40075037a23 */ /* 0x000fca0000010802 */
[----:B------:R1:W-:Y:S01]  /*11d10*/  MUFU.EX2 R157, R3 ;  /* 0x00000003009d7308 */ /* 0x0003e20000000800 */
[C---:B--2---:R-:W-:Y:S08]  /*11d20*/  HMMA.16816.F32.BF16 R96, R4.reuse, R26, R92 ;  /* 0x0000001a0460723c */ /* 0x044ff0000004185c */
[----:B------:R-:W-:Y:S01]  /*11d30*/  HMMA.16816.F32.BF16 R92, R4, R16, R84 ;  /* 0x00000010045c723c */ /* 0x000fe20000041854 */
[----:B-1----:R-:W-:-:S07]  /*11d40*/  FFMA.FTZ R3, R116, c[0x0][0x2d0], -R2 ;  /* 0x0000b40074037a23 */ /* 0x002fce0000010802 */
[C---:B------:R-:W-:Y:S01]  /*11d50*/  HMMA.16816.F32.BF16 R84, R4.reuse, R18, R64 ;  /* 0x000000120454723c */ /* 0x040fe20000041840 */
[----:B------:R-:W1:Y:S01]  /*11d60*/  LDSM.16.MT88.4 R16, [R195+0x4800] ;  /* 0x00480000c310783b */ /* 0x000e620000004200 */
[----:B------:R2:W5:Y:S06]  /*11d70*/  MUFU.EX2 R158, R3 ;  /* 0x00000003009e7308 */ /* 0x00056c0000000800 */
[C---:B---3--:R-:W-:Y:S08]  /*11d80*/  HMMA.16816.F32.BF16 R80, R4.reuse, R12, R60 ;  /* 0x0000000c0450723c */ /* 0x048ff0000004183c */
[----:B------:R-:W-:Y:S01]  /*11d90*/  HMMA.16816.F32.BF16 R72, R4, R14, R52 ;  /* 0x0000000e0448723c */ /* 0x000fe20000041834 */
[----:B------:R-:W3:Y:S01]  /*11da0*/  LDSM.16.MT88.4 R12, [R196+0x4800] ;  /* 0x00480000c40c783b */ /* 0x000ee20000004200 */
[----:B--2---:R-:W-:-:S04]  /*11db0*/  FFMA.FTZ R3, R112, c[0x0][0x2d0], -R2 ;  /* 0x0000b40070037a23 */ /* 0x004fc80000010802 */
[----:B------:R2:W-:Y:S02]  /*11dc0*/  MUFU.EX2 R156, R3 ;  /* 0x00000003009c7308 */ /* 0x0005e40000000800 */
[C---:B----4-:R-:W-:Y:S08]  /*11dd0*/  HMMA.16816.F32.BF16 R68, R4.reuse, R8, R44 ;  /* 0x000000080444723c */ /* 0x050ff0000004182c */
[----:B------:R-:W-:Y:S01]  /*11de0*/  HMMA.16816.F32.BF16 R64, R4, R10, R36 ;  /* 0x0000000a0440723c */ /* 0x000fe20000041824 */
[----:B------:R-:W4:Y:S01]  /*11df0*/  LDSM.16.MT88.4 R8, [R197+0x4800] ;  /* 0x00480000c508783b */ /* 0x000f220000004200 */
[----:B--2---:R-:W-:-:S06]  /*11e00*/  FFMA.FTZ R3, R118, c[0x0][0x2d0], -R2 ;  /* 0x0000b40076037a23 */ /* 0x004fcc0000010802 */
[C---:B------:R-:W-:Y:S01]  /*11e10*/  HMMA.16816.F32.BF16 R120, R4.reuse, R24, R120 ;  /* 0x000000180478723c */ /* 0x040fe20000041878 */
[----:B------:R-:W-:Y:S01]  /*11e20*/  LDSM.16.MT88.4 R24, [R195+0x1800] ;  /* 0x00180000c318783b */ /* 0x000fe20000004200 */
[----:B------:R2:W-:Y:S06]  /*11e30*/  MUFU.EX2 R155, R3 ;  /* 0x00000003009b7308 */ /* 0x0005ec0000000800 */
[C---:B-1----:R-:W-:Y:S08]  /*11e40*/  HMMA.16816.F32.BF16 R60, R4.reuse, R16, R40 ;  /* 0x00000010043c723c */ /* 0x042ff00000041828 */
[----:B------:R-:W-:Y:S01]  /*11e50*/  HMMA.16816.F32.BF16 R44, R4, R18, R32 ;  /* 0x00000012042c723c */ /* 0x000fe20000041820 */
[----:B------:R-:W1:Y:S01]  /*11e60*/  LDSM.16.MT88.4 R16, [R196+0x1800] ;  /* 0x00180000c410783b */ /* 0x000e620000004200 */
[----:B--2---:R-:W-:-:S04]  /*11e70*/  FFMA.FTZ R3, R119, c[0x0][0x2d0], -R0 ;  /* 0x0000b40077037a23 */ /* 0x004fc80000010800 */
[----:B------:R2:W-:Y:S02]  /*11e80*/  MUFU.EX2 R154, R3 ;  /* 0x00000003009a7308 */ /* 0x0005e40000000800 */
[C---:B---3--:R-:W-:Y:S08]  /*11e90*/  HMMA.16816.F32.BF16 R32, R4.reuse, R12, R28 ;  /* 0x0000000c0420723c */ /* 0x048ff0000004181c */
[----:B------:R-:W-:Y:S01]  /*11ea0*/  HMMA.16816.F32.BF16 R36, R4, R14, R48 ;  /* 0x0000000e0424723c */ /* 0x000fe20000041830 */
[----:B------:R-:W3:Y:S01]  /*11eb0*/  LDSM.16.MT88.4 R12, [R198+0x1800] ;  /* 0x00180000c60c783b */ /* 0x000ee20000004200 */
[----:B--2---:R-:W-:-:S06]  /*11ec0*/  FFMA.FTZ R3, R126, c[0x0][0x2d0], -R0 ;  /* 0x0000b4007e037a23 */ /* 0x004fcc0000010800 */
[C---:B----4-:R-:W-:Y:S01]  /*11ed0*/  HMMA.16816.F32.BF16 R52, R4.reuse, R8, R100 ;  /* 0x000000080434723c */ /* 0x050fe20000041864 */
[----:B------:R-:W-:Y:S01]  /*11ee0*/  LDSM.16.MT88.4 R100, [R196+0x6800] ;  /* 0x00680000c464783b */ /* 0x000fe20000004200 */
[----:B------:R2:W4:Y:S06]  /*11ef0*/  MUFU.EX2 R152, R3 ;  /* 0x0000000300987308 */ /* 0x00052c0000000800 */
[C---:B------:R-:W-:Y:S01]  /*11f00*/  HMMA.16816.F32.BF16 R48, R4.reuse, R10, R88 ;  /* 0x0000000a0430723c */ /* 0x040fe20000041858 */
[----:B------:R-:W1:Y:S07]  /*11f10*/  LDSM.16.MT88.4 R8, [R197+0x1800] ;  /* 0x00180000c508783b */ /* 0x000e6e0000004200 */
[----:B------:R-:W-:Y:S01]  /*11f20*/  HMMA.16816.F32.BF16 R28, R4, R20, R56 ;  /* 0x00000014041c723c */ /* 0x000fe20000041838 */
[----:B--2---:R-:W-:-:S04]  /*11f30*/  FFMA.FTZ R3, R124, c[0x0][0x2d0], -R0 ;  /* 0x0000b4007c037a23 */ /* 0x004fc80000010800 */
[----:B------:R2:W-:Y:S03]  /*11f40*/  MUFU.EX2 R153, R3 ;  /* 0x0000000300997308 */ /* 0x0005e60000000800 */
[----:B------:R-:W-:Y:S01]  /*11f50*/  HMMA.16816.F32.BF16 R40, R4, R22, R76 ;  /* 0x000000160428723c */ /* 0x000fe2000004184c */
[----:B------:R-:W-:Y:S06]  /*11f60*/  LDSM.16.MT88.4 R20, [R198+0x5000] ;  /* 0x00500000c614783b */ /* 0x000fec0000004200 */
[----:B-----5:R-:W-:-:S02]  /*11f70*/  F2FP.BF16.PACK_AB R4, R158, R157 ;  /* 0x0000009d9e04723e */ /* 0x020fc400000010ff */
[----:B----4-:R-:W-:Y:S02]  /*11f80*/  F2FP.BF16.PACK_AB R5, R152, R154 ;  /* 0x0000009a9805723e */ /* 0x010fe400000010ff */
[----:B------:R-:W-:Y:S01]  /*11f90*/  F2FP.BF16.PACK_AB R6, R155, R156 ;  /* 0x0000009c9b06723e */ /* 0x000fe200000010ff */
[----:B--2---:R-:W-:-:S04]  /*11fa0*/  FFMA.FTZ R3, R125, c[0x0][0x2d0], -R0 ;  /* 0x0000b4007d037a23 */ /* 0x004fc80000010800 */
[----:B------:R-:W2:Y:S02]  /*11fb0*/  MUFU.EX2 R151, R3 ;  /* 0x0000000300977308 */ /* 0x000ea40000000800 */
[----:B--2---:R-:W-:Y:S01]  /*11fc0*/  F2FP.BF16.PACK_AB R7, R151, R153 ;  /* 0x000000999707723e */ /* 0x004fe200000010ff */
[----:B------:R-:W-:-:S05]  /*11fd0*/  FFMA.FTZ R3, R129, c[0x0][0x2d0], -R2 ;  /* 0x0000b40081037a23 */ /* 0x000fca0000010802 */
[----:B------:R2:W-:Y:S01]  /*11fe0*/  MUFU.EX2 R148, R3 ;  /* 0x0000000300947308 */ /* 0x0005e20000000800 */
[C---:B-1----:R-:W-:Y:S08]  /*11ff0*/  HMMA.16816.F32.BF16 R88, R4.reuse, R16, R92 ;  /* 0x000000100458723c */ /* 0x042ff0000004185c */
[----:B------:R-:W-:Y:S01]  /*12000*/  HMMA.16816.F32.BF16 R84, R4, R18, R84 ;  /* 0x000000120454723c */ /* 0x000fe20000041854 */
[----:B------:R-:W1:Y:S01]  /*12010*/  LDSM.16.MT88.4 R16, [R195+0x5000] ;  /* 0x00500000c310783b */ /* 0x000e620000004200 */
[----:B--2---:R-:W-:-:S06]  /*12020*/  FFMA.FTZ R3, R128, c[0x0][0x2d0], -R2 ;  /* 0x0000b40080037a23 */ /* 0x004fcc0000010802 */
[C---:B---3--:R-:W-:Y:S01]  /*12030*/  HMMA.16816.F32.BF16 R80, R4.reuse, R12, R80 ;  /* 0x0000000c0450723c */ /* 0x048fe20000041850 */
[----:B------:R2:W3:Y:S07]  /*12040*/  MUFU.EX2 R150, R3 ;  /* 0x0000000300967308 */ /* 0x0004ee0000000800 */
[C---:B------:R-:W-:Y:S01]  /*12050*/  HMMA.16816.F32.BF16 R76, R4.reuse, R14, R72 ;  /* 0x0000000e044c723c */ /* 0x040fe20000041848 */
[----:B------:R-:W4:Y:S07]  /*12060*/  LDSM.16.MT88.4 R12, [R196+0x5000] ;  /* 0x00500000c40c783b */ /* 0x000f2e0000004200 */
[----:B------:R-:W-:Y:S01]  /*12070*/  HMMA.16816.F32.BF16 R72, R4, R8, R68 ;  /* 0x000000080448723c */ /* 0x000fe20000041844 */
[----:B--2---:R-:W-:-:S02]  /*12080*/  FFMA.FTZ R3, R127, c[0x0][0x2d0], -R2 ;  /* 0x0000b4007f037a23 */ /* 0x004fc40000010802 */
[----:B------:R-:W-:Y:S02]  /*12090*/  LDSM.16.MT88.4 R124, [R195+0x3000] ;  /* 0x00300000c37c783b */ /* 0x000fe40000004200 */
[----:B------:R2:W-:Y:S03]  /*120a0*/  MUFU.EX2 R147, R3 ;  /* 0x0000000300937308 */ /* 0x0005e60000000800 */
[C---:B------:R-:W-:Y:S01]  /*120b0*/  HMMA.16816.F32.BF16 R68, R4.reuse, R10, R64 ;  /* 0x0000000a0444723c */ /* 0x040fe20000041840 */
[----:B------:R-:W5:Y:S07]  /*120c0*/  LDSM.16.MT88.4 R8, [R197+0x5000] ;  /* 0x00500000c508783b */ /* 0x000f6e0000004200 */
[----:B------:R-:W-:Y:S01]  /*120d0*/  HMMA.16816.F32.BF16 R120, R4, R24, R120 ;  /* 0x000000180478723c */ /* 0x000fe20000041878 */
[----:B--2---:R-:W-:-:S07]  /*120e0*/  FFMA.FTZ R3, R130, c[0x0][0x2d0], -R2 ;  /* 0x0000b40082037a23 */ /* 0x004fce0000010802 */
[C---:B-1----:R-:W-:Y:S01]  /*120f0*/  HMMA.16816.F32.BF16 R64, R4.reuse, R16, R60 ;  /* 0x000000100440723c */ /* 0x042fe2000004183c */
[----:B------:R1:W-:Y:S07]  /*12100*/  MUFU.EX2 R149, R3 ;  /* 0x0000000300957308 */ /* 0x0003ee0000000800 */
[C---:B------:R-:W-:Y:S01]  /*12110*/  HMMA.16816.F32.BF16 R60, R4.reuse, R18, R44 ;  /* 0x00000012043c723c */ /* 0x040fe2000004182c */
[----:B------:R-:W2:Y:S07]  /*12120*/  LDSM.16.MT88.4 R16, [R196+0x2000] ;  /* 0x00200000c410783b */ /* 0x000eae0000004200 */
[----:B----4-:R-:W-:Y:S01]  /*12130*/  HMMA.16816.F32.BF16 R56, R4, R12, R32 ;  /* 0x0000000c0438723c */ /* 0x010fe20000041820 */
[----:B-1----:R-:W-:-:S04]  /*12140*/  FFMA.FTZ R3, R140, c[0x0][0x2d0], -R0 ;  /* 0x0000b4008c037a23 */ /* 0x002fc80000010800 */
[----:B------:R1:W-:Y:S03]  /*12150*/  MUFU.EX2 R145, R3 ;  /* 0x0000000300917308 */ /* 0x0003e60000000800 */
[C---:B------:R-:W-:Y:S01]  /*12160*/  HMMA.16816.F32.BF16 R44, R4.reuse, R14, R36 ;  /* 0x0000000e042c723c */ /* 0x040fe20000041824 */
[----:B------:R-:W4:Y:S07]  /*12170*/  LDSM.16.MT88.4 R12, [R198+0x2000] ;  /* 0x00200000c60c783b */ /* 0x000f2e0000004200 */
[----:B------:R-:W-:Y:S01]  /*12180*/  HMMA.16816.F32.BF16 R32, R4, R20, R28 ;  /* 0x000000140420723c */ /* 0x000fe2000004181c */
[----:B-1----:R-:W-:-:S07]  /*12190*/  FFMA.FTZ R3, R142, c[0x0][0x2d0], -R0 ;  /* 0x0000b4008e037a23 */ /* 0x002fce0000010800 */
[C---:B------:R-:W-:Y:S01]  /*121a0*/  HMMA.16816.F32.BF16 R36, R4.reuse, R22, R40 ;  /* 0x000000160424723c */ /* 0x040fe20000041828 */
[----:B------:R-:W-:Y:S01]  /*121b0*/  LDSM.16.MT88.4 R20, [R198+0x5800] ;  /* 0x00580000c614783b */ /* 0x000fe20000004200 */
[----:B------:R1:W1:Y:S06]  /*121c0*/  MUFU.EX2 R143, R3 ;  /* 0x00000003008f7308 */ /* 0x00026c0000000800 */
[C---:B-----5:R-:W-:Y:S08]  /*121d0*/  HMMA.16816.F32.BF16 R40, R4.reuse, R8, R52 ;  /* 0x000000080428723c */ /* 0x060ff00000041834 */
[----:B------:R-:W-:Y:S01]  /*121e0*/  HMMA.16816.F32.BF16 R28, R4, R10, R48 ;  /* 0x0000000a041c723c */ /* 0x000fe20000041830 */
[----:B------:R-:W5:Y:S01]  /*121f0*/  LDSM.16.MT88.4 R8, [R197+0x2000] ;  /* 0x00200000c508783b */ /* 0x000f620000004200 */
[----:B-1----:R-:W-:-:S04]  /*12200*/  FFMA.FTZ R3, R131, c[0x0][0x2d0], -R0 ;  /* 0x0000b40083037a23 */ /* 0x002fc80000010800 */
[----:B------:R1:W-:Y:S02]  /*12210*/  MUFU.EX2 R146, R3 ;  /* 0x0000000300927308 */ /* 0x0003e40000000800 */
[----:B------:R-:W-:Y:S01]  /*12220*/  HMMA.16816.F32.BF16 R96, R4, R26, R96 ;  /* 0x0000001a0460723c */ /* 0x000fe20000041860 */
[----:B------:R-:W2:Y:S06]  /*12230*/  LDSM.16.MT88.4 R24, [R195+0x2000] ;  /* 0x00200000c318783b */ /* 0x000eac0000004200 */
[----:B---3--:R-:W-:Y:S02]  /*12240*/  F2FP.BF16.PACK_AB R4, R150, R148 ;  /* 0x000000949604723e */ /* 0x008fe400000010ff */
[----:B------:R-:W-:-:S02]  /*12250*/  F2FP.BF16.PACK_AB R5, R143, R145 ;  /* 0x000000918f05723e */ /* 0x000fc400000010ff */
        /* <DEDUP_REMOVED lines=16> */
[----:B-----5:R-:W-:Y:S01]  /*12360*/  HMMA.16816.F32.BF16 R72, R4, R8, R72 ;  /* 0x000000080448723c */ /* 0x020fe20000041848 */
[----:B-1----:R-:W-:-:S02]  /*12370*/  FFMA.FTZ R3, R161, c[0x0][0x2d0], -R2 ;  /* 0x0000b400a1037a23 */ /* 0x002fc40000010802 */
[----:B------:R-:W-:Y:S02]  /*12380*/  IMAD.MOV.U32 R161, RZ, RZ, c[0x0][0x2c4] ;  /* 0x0000b100ffa17624 */ /* 0x000fe400078e00ff */
[----:B------:R1:W-:Y:S03]  /*12390*/  MUFU.EX2 R141, R3 ;  /* 0x00000003008d7308 */ /* 0x0003e60000000800 */
[----:B------:R-:W-:Y:S01]  /*123a0*/  HMMA.16816.F32.BF16 R52, R4, R10, R68 ;  /* 0x0000000a0434723c */ /* 0x000fe20000041844 */
[----:B------:R-:W5:Y:S01]  /*123b0*/  LDSM.16.MT88.4 R8, [R197+0x5800] ;  /* 0x00580000c508783b */ /* 0x000f620000004200 */
[----:B------:R-:W-:-:S06]  /*123c0*/  ISETP.NE.AND P4, PT, R161, 0x1, PT ;  /* 0x00000001a100780c */ /* 0x000fcc0003f85270 */
[----:B------:R-:W-:Y:S01]  /*123d0*/  HMMA.16816.F32.BF16 R120, R4, R24, R120 ;  /* 0x000000180478723c */ /* 0x000fe20000041878 */
[----:B-1----:R-:W-:-:S07]  /*123e0*/  FFMA.FTZ R3, R164, c[0x0][0x2d0], -R2 ;  /* 0x0000b400a4037a23 */ /* 0x002fce0000010802 */
[C---:B--2---:R-:W-:Y:S01]  /*123f0*/  HMMA.16816.F32.BF16 R64, R4.reuse, R16, R64 ;  /* 0x000000100440723c */ /* 0x044fe20000041840 */
[----:B------:R1:W-:Y:S07]  /*12400*/  MUFU.EX2 R140, R3 ;  /* 0x00000003008c7308 */ /* 0x0003ee0000000800 */
[C---:B------:R-:W-:Y:S01]  /*12410*/  HMMA.16816.F32.BF16 R60, R4.reuse, R18, R60 ;  /* 0x00000012043c723c */ /* 0x040fe2000004183c */
[----:B------:R-:W2:Y:S07]  /*12420*/  LDSM.16.MT88.4 R16, [R195+0x2800] ;  /* 0x00280000c310783b */ /* 0x000eae0000004200 */
[----:B------:R-:W-:Y:S01]  /*12430*/  HMMA.16816.F32.BF16 R24, R4, R26, R96 ;  /* 0x0000001a0418723c */ /* 0x000fe20000041860 */
[----:B-1----:R-:W-:-:S04]  /*12440*/  FFMA.FTZ R3, R163, c[0x0][0x2d0], -R0 ;  /* 0x0000b400a3037a23 */ /* 0x002fc80000010800 */
[----:B------:R1:W-:Y:S03]  /*12450*/  MUFU.EX2 R118, R3 ;  /* 0x0000000300767308 */ /* 0x0003e60000000800 */
[C---:B----4-:R-:W-:Y:S08]  /*12460*/  HMMA.16816.F32.BF16 R96, R4.reuse, R12, R56 ;  /* 0x0000000c0460723c */ /* 0x050ff00000041838 */
[----:B------:R-:W-:Y:S01]  /*12470*/  HMMA.16816.F32.BF16 R48, R4, R14, R44 ;  /* 0x0000000e0430723c */ /* 0x000fe2000004182c */
[----:B------:R-:W4:Y:S01]  /*12480*/  LDSM.16.MT88.4 R12, [R198+0x2800] ;  /* 0x00280000c60c783b */ /* 0x000f220000004200 */
[----:B-1----:R-:W-:-:S06]  /*12490*/  FFMA.FTZ R3, R166, c[0x0][0x2d0], -R0 ;  /* 0x0000b400a6037a23 */ /* 0x002fcc0000010800 */
[C---:B------:R-:W-:Y:S01]  /*124a0*/  HMMA.16816.F32.BF16 R44, R4.reuse, R20, R32 ;  /* 0x00000014042c723c */ /* 0x040fe20000041820 */
[----:B------:R1:W1:Y:S07]  /*124b0*/  MUFU.EX2 R116, R3 ;  /* 0x0000000300747308 */ /* 0x00026e0000000800 */
[C---:B------:R-:W-:Y:S01]  /*124c0*/  HMMA.16816.F32.BF16 R36, R4.reuse, R22, R36 ;  /* 0x000000160424723c */ /* 0x040fe20000041824 */
[----:B------:R-:W2:Y:S07]  /*124d0*/  LDSM.16.MT88.4 R20, [R196+0x2800] ;  /* 0x00280000c414783b */ /* 0x000eae0000004200 */
[----:B-----5:R-:W-:Y:S01]  /*124e0*/  HMMA.16816.F32.BF16 R40, R4, R8, R40 ;  /* 0x000000080428723c */ /* 0x020fe20000041828 */
[----:B-1----:R-:W-:-:S04]  /*124f0*/  FFMA.FTZ R3, R162, c[0x0][0x2d0], -R0 ;  /* 0x0000b400a2037a23 */ /* 0x002fc80000010800 */
[----:B------:R1:W-:Y:S03]  /*12500*/  MUFU.EX2 R112, R3 ;  /* 0x0000000300707308 */ /* 0x0003e60000000800 */
[----:B------:R-:W-:Y:S01]  /*12510*/  HMMA.16816.F32.BF16 R28, R4, R10, R28 ;  /* 0x0000000a041c723c */ /* 0x000fe2000004181c */
[----:B------:R-:W5:Y:S06]  /*12520*/  LDSM.16.MT88.4 R8, [R197+0x2800] ;  /* 0x00280000c508783b */ /* 0x000f6c0000004200 */
[----:B---3--:R-:W-:-:S02]  /*12530*/  F2FP.BF16.PACK_AB R4, R142, R119 ;  /* 0x000000778e04723e */ /* 0x008fc400000010ff */
[----:B------:R-:W-:Y:S02]  /*12540*/  F2FP.BF16.PACK_AB R5, R116, R118 ;  /* 0x000000767405723e */ /* 0x000fe400000010ff */
[----:B------:R-:W-:Y:S01]  /*12550*/  F2FP.BF16.PACK_AB R6, R140, R141 ;  /* 0x0000008d8c06723e */ /* 0x000fe200000010ff */
[----:B-1----:R-:W-:-:S04]  /*12560*/  FFMA.FTZ R3, R165, c[0x0][0x2d0], -R0 ;  /* 0x0000b400a5037a23 */ /* 0x002fc80000010800 */
[----:B------:R-:W1:Y:S02]  /*12570*/  MUFU.EX2 R117, R3 ;  /* 0x0000000300757308 */ /* 0x000e640000000800 */
[----:B-1----:R-:W-:Y:S01]  /*12580*/  F2FP.BF16.PACK_AB R7, R117, R112 ;  /* 0x000000707507723e */ /* 0x002fe200000010ff */
[----:B------:R-:W-:-:S06]  /*12590*/  FFMA.FTZ R3, R226, c[0x0][0x2d0], -R2 ;  /* 0x0000b400e2037a23 */ /* 0x000fcc0000010802 */
[C---:B--2---:R-:W-:Y:S08]  /*125a0*/  HMMA.16816.F32.BF16 R120, R4.reuse, R16, R120 ;  /* 0x000000100478723c */ /* 0x044ff00000041878 */
[C---:B------:R-:W-:Y:S01]  /*125b0*/  HMMA.16816.F32.BF16 R24, R4.reuse, R18, R24 ;  /* 0x000000120418723c */ /* 0x040fe20000041818 */
[----:B------:R-:W1:Y:S07]  /*125c0*/  LDSM.16.MT88.4 R16, [R195+0x6000] ;  /* 0x00600000c310783b */ /* 0x000e6e0000004200 */
[C---:B----4-:R-:W-:Y:S08]  /*125d0*/  HMMA.16816.F32.BF16 R76, R4.reuse, R12, R84 ;  /* 0x0000000c044c723c */ /* 0x050ff00000041854 */
[C---:B------:R-:W-:Y:S01]  /*125e0*/  HMMA.16816.F32.BF16 R56, R4.reuse, R14, R80 ;  /* 0x0000000e0438723c */ /* 0x040fe20000041850 */
[----:B------:R-:W2:Y:S04]  /*125f0*/  LDSM.16.MT88.4 R12, [R196+0x6000] ;  /* 0x00600000c40c783b */ /* 0x000ea80000004200 */
[----:B------:R-:W-:Y:S03]  /*12600*/  LDSM.16.MT88.4 R80, [R198+0x3000] ;  /* 0x00300000c650783b */ /* 0x000fe60000004200 */
[C---:B------:R-:W-:Y:S08]  /*12610*/  HMMA.16816.F32.BF16 R32, R4.reuse, R22, R92 ;  /* 0x000000160420723c */ /* 0x040ff0000004185c */
[C---:B-----5:R-:W-:Y:S01]  /*12620*/  HMMA.16816.F32.BF16 R92, R4.reuse, R10, R52 ;  /* 0x0000000a045c723c */ /* 0x060fe20000041834 */
[----:B------:R3:W-:Y:S07]  /*12630*/  MUFU.EX2 R53, R3 ;  /* 0x0000000300357308 */ /* 0x0007ee0000000800 */
[C---:B------:R-:W-:Y:S01]  /*12640*/  HMMA.16816.F32.BF16 R68, R4.reuse, R20, R88 ;  /* 0x000000140444723c */ /* 0x040fe20000041858 */
[----:B------:R-:W4:Y:S04]  /*12650*/  LDSM.16.MT88.4 R20, [R198+0x6000] ;  /* 0x00600000c614783b */ /* 0x000f280000004200 */
[----:B------:R-:W-:Y:S03]  /*12660*/  LDSM.16.MT88.4 R88, [R197+0x3000] ;  /* 0x00300000c558783b */ /* 0x000fe60000004200 */
[----:B-1----:R-:W-:Y:S01]  /*12670*/  HMMA.16816.F32.BF16 R104, R4, R16, R64 ;  /* 0x000000100468723c */ /* 0x002fe20000041840 */
[----:B---3--:R-:W-:-:S04]  /*12680*/  FFMA.FTZ R3, R225, c[0x0][0x2d0], -R2 ;  /* 0x0000b400e1037a23 */ /* 0x008fc80000010802 */
[----:B------:R1:W3:Y:S03]  /*12690*/  MUFU.EX2 R52, R3 ;  /* 0x0000000300347308 */ /* 0x0002e60000000800 */
[C---:B------:R-:W-:Y:S08]  /*126a0*/  HMMA.16816.F32.BF16 R60, R4.reuse, R18, R60 ;  /* 0x00000012043c723c */ /* 0x040ff0000004183c */
[----:B--2---:R-:W-:Y:S01]  /*126b0*/  HMMA.16816.F32.BF16 R48, R4, R14, R48 ;  /* 0x0000000e0430723c */ /* 0x004fe20000041830 */
[--C-:B-1----:R-:W-:Y:S01]  /*126c0*/  FFMA.FTZ R3, R224, c[0x0][0x2d0], -R2.reuse ;  /* 0x0000b400e0037a23 */ /* 0x102fe20000010802 */
[----:B---3--:R-:W-:Y:S01]  /*126d0*/  F2FP.BF16.PACK_AB R64, R52, R53 ;  /* 0x000000353440723e */ /* 0x008fe200000010ff */
[----:B------:R-:W-:-:S05]  /*126e0*/  FFMA.FTZ R2, R228, c[0x0][0x2d0], -R2 ;  /* 0x0000b400e4027a23 */ /* 0x000fca0000010802 */
[C---:B------:R-:W-:Y:S01]  /*126f0*/  HMMA.16816.F32.BF16 R128, R4.reuse, R12, R96 ;  /* 0x0000000c0480723c */ /* 0x040fe20000041860 */
[----:B------:R-:W-:Y:S01]  /*12700*/  MUFU.EX2 R18, R3 ;  /* 0x0000000300127308 */ /* 0x000fe20000000800 */
[----:B------:R-:W-:Y:S06]  /*12710*/  LDSM.16.MT88.4 R96, [R195+0x6800] ;  /* 0x00680000c360783b */ /* 0x000fec0000004200 */
[C---:B------:R-:W-:Y:S01]  /*12720*/  HMMA.16816.F32.BF16 R84, R4.reuse, R8, R72 ;  /* 0x000000080454723c */ /* 0x040fe20000041848 */
[----:B------:R1:W2:Y:S01]  /*12730*/  MUFU.EX2 R17, R2 ;  /* 0x0000000200117308 */ /* 0x0002a20000000800 */
[----:B------:R-:W3:Y:S04]  /*12740*/  LDSM.16.MT88.4 R8, [R197+0x6000] ;  /* 0x00600000c508783b */ /* 0x000ee80000004200 */
[----:B------:R-:W5:Y:S02]  /*12750*/  LDSM.16.MT88.4 R72, [R196+0x3000] ;  /* 0x00300000c448783b */ /* 0x000f640000004200 */
[C---:B----4-:R-:W-:Y:S08]  /*12760*/  HMMA.16816.F32.BF16 R44, R4.reuse, R20, R44 ;  /* 0x00000014042c723c */ /* 0x050ff0000004182c */
[----:B------:R-:W-:Y:S01]  /*12770*/  HMMA.16816.F32.BF16 R36, R4, R22, R36 ;  /* 0x000000160424723c */ /* 0x000fe20000041824 */
[----:B-1----:R-:W-:Y:S01]  /*12780*/  FFMA.FTZ R2, R227, c[0x0][0x2d0], -R0 ;  /* 0x0000b400e3027a23 */ /* 0x002fe20000010800 */
[----:B--2---:R-:W-:-:S03]  /*12790*/  F2FP.BF16.PACK_AB R66, R17, R18 ;  /* 0x000000121142723e */ /* 0x004fc600000010ff */
[----:B------:R1:W-:Y:S02]  /*127a0*/  MUFU.EX2 R16, R2 ;  /* 0x0000000200107308 */ /* 0x0003e40000000800 */
[----:B-1----:R-:W-:-:S06]  /*127b0*/  FFMA.FTZ R2, R229, c[0x0][0x2d0], -R0 ;  /* 0x0000b400e5027a23 */ /* 0x002fcc0000010800 */
[----:B------:R1:W2:Y:S01]  /*127c0*/  MUFU.EX2 R14, R2 ;  /* 0x00000002000e7308 */ /* 0x0002a20000000800 */
[C---:B---3--:R-:W-:Y:S08]  /*127d0*/  HMMA.16816.F32.BF16 R40, R4.reuse, R8, R40 ;  /* 0x000000080428723c */ /* 0x048ff00000041828 */
[----:B------:R-:W-:Y:S01]  /*127e0*/  HMMA.16816.F32.BF16 R28, R4, R10, R28 ;  /* 0x0000000a041c723c */ /* 0x000fe2000004181c */
[----:B------:R-:W3:Y:S01]  /*127f0*/  LDSM.16.MT88.4 R8, [R197+0x6800] ;  /* 0x00680000c508783b */ /* 0x000ee20000004200 */
[--C-:B-1----:R-:W-:Y:S01]  /*12800*/  FFMA.FTZ R2, R231, c[0x0][0x2d0], -R0.reuse ;  /* 0x0000b400e7027a23 */ /* 0x102fe20000010800 */
[----:B--2---:R-:W-:Y:S01]  /*12810*/  F2FP.BF16.PACK_AB R65, R14, R16 ;  /* 0x000000100e41723e */ /* 0x004fe200000010ff */
[----:B------:R-:W-:-:S02]  /*12820*/  FFMA.FTZ R0, R230, c[0x0][0x2d0], -R0 ;  /* 0x0000b400e6007a23 */ /* 0x000fc40000010800 */
[----:B------:R1:W-:Y:S01]  /*12830*/  MUFU.EX2 R13, R2 ;  /* 0x00000002000d7308 */ /* 0x0003e20000000800 */
[----:B------:R-:W-:-:S07]  /*12840*/  @P4 IMAD.HI.U32 R4, R251, c[0x0][0x2c8], RZ ;  /* 0x0000b200fb044a27 */ /* 0x000fce00078e00ff */
[----:B------:R2:W4:Y:S01]  /*12850*/  MUFU.EX2 R12, R0 ;  /* 0x00000000000c7308 */ /* 0x0005220000000800 */
[----:B-1----:R-:W-:-:S04]  /*12860*/  FADD.FTZ R2, R247, R246 ;  /* 0x000000f6f7027221 */ /* 0x002fc80000010000 */
[----:B------:R-:W-:Y:S02]  /*12870*/  FADD.FTZ R2, R245, R2 ;  /* 0x00000002f5027221 */ /* 0x000fe40000010000 */
[----:B--2---:R-:W-:Y:S01]  /*12880*/  FADD.FTZ R0, R242, R240 ;  /* 0x000000f0f2007221 */ /* 0x004fe20000010000 */
[----:B----4-:R-:W-:Y:S01]  /*12890*/  F2FP.BF16.PACK_AB R67, R12, R13 ;  /* 0x0000000d0c43723e */ /* 0x010fe200000010ff */
        /* <DEDUP_REMOVED lines=9> */
[----:B------:R-:W-:Y:S03]  /*12930*/  HMMA.16816.F32.BF16 R88, R64, R90, R92 ;  /* 0x0000005a4058723c */ /* 0x000fe6000004185c */
        /* <DEDUP_REMOVED lines=10> */
[----:B------:R-:W-:Y:S01]  /*129e0*/  FADD.FTZ R2, R217, R2 ;  /* 0x00000002d9027221 */ /* 0x000fe20000010000 */
[----:B------:R-:W-:Y:S01]  /*129f0*/  IADD3 R217, R250, -0x2, RZ ;  /* 0xfffffffefad97810 */ /* 0x000fe20007ffe0ff */
[----:B------:R-:W-:Y:S02]  /*12a00*/  FADD.FTZ R0, R220, R0 ;  /* 0x00000000dc007221 */ /* 0x000fe40000010000 */
[----:B------:R-:W-:Y:S01]  /*12a10*/  FADD.FTZ R2, R214, R2 ;  /* 0x00000002d6027221 */ /* 0x000fe20000010000 */
[----:B-----5:R-:W-:Y:S01]  /*12a20*/  HMMA.16816.F32.BF16 R68, R64, R72, R68 ;  /* 0x000000484044723c */ /* 0x020fe20000041844 */
        /* <DEDUP_REMOVED lines=16> */
[----:B------:R-:W-:Y:S01]  /*12b30*/  IMAD.MOV.U32 R0, RZ, RZ, R251 ;  /* 0x000000ffff007224 */ /* 0x000fe200078e00fb */
[----:B------:R-:W-:Y:S01]  /*12b40*/  @P4 SHF.R.U32.HI R0, RZ, c[0x0][0x2cc], R4 ;  /* 0x0000b300ff004a19 */ /* 0x000fe20000011604 */
[----:B------:R-:W-:-:S02]  /*12b50*/  FADD.FTZ R2, R149, R2 ;  /* 0x0000000295027221 */ /* 0x000fc40000010000 */
[----:B------:R-:W-:Y:S01]  /*12b60*/  FADD.FTZ R3, R146, R3 ;  /* 0x0000000392037221 */ /* 0x000fe20000010000 */
[C---:B------:R-:W-:Y:S01]  /*12b70*/  HMMA.16816.F32.BF16 R104, R64.reuse, R108, R44 ;  /* 0x0000006c4068723c */ /* 0x040fe2000004182c */
[----:B------:R-:W-:Y:S02]  /*12b80*/  FADD.FTZ R2, R119, R2 ;  /* 0x0000000277027221 */ /* 0x000fe40000010000 */
[----:B------:R-:W-:Y:S01]  /*12b90*/  FADD.FTZ R4, R144, R3 ;  /* 0x0000000390047221 */ /* 0x000fe20000010000 */
[----:B------:R-:W-:Y:S01]  /*12ba0*/  IADD3 R3, R0, R160, -R159 ;  /* 0x000000a000037210 */ /* 0x000fe20007ffe89f */
[----:B------:R-:W-:Y:S02]  /*12bb0*/  FADD.FTZ R0, R142, R2 ;  /* 0x000000028e007221 */ /* 0x000fe40000010000 */
[----:B------:R-:W-:Y:S01]  /*12bc0*/  IMAD.MOV.U32 R2, RZ, RZ, RZ ;  /* 0x000000ffff027224 */ /* 0x000fe200078e00ff */
[----:B------:R-:W-:Y:S01]  /*12bd0*/  HMMA.16816.F32.BF16 R124, R64, R126, R24 ;  /* 0x0000007e407c723c */ /* 0x000fe20000041818 */
[----:B------:R-:W-:-:S02]  /*12be0*/  FADD.FTZ R4, R118, R4 ;  /* 0x0000000476047221 */ /* 0x000fc40000010000 */
[----:B------:R-:W-:-:S04]  /*12bf0*/  IMAD.HI R2, R3, -0x6db6db6d, R2 ;  /* 0x9249249303027827 */ /* 0x000fc800078e0202 */
[----:B------:R-:W-:Y:S01]  /*12c00*/  FADD.FTZ R3, R116, R4 ;  /* 0x0000000474037221 */ /* 0x000fe20000010000 */
[C---:B------:R-:W-:Y:S01]  /*12c10*/  HMMA.16816.F32.BF16 R72, R64.reuse, R74, R32 ;  /* 0x0000004a4048723c */ /* 0x040fe20000041820 */
[----:B------:R-:W-:Y:S02]  /*12c20*/  FADD.FTZ R0, R141, R0 ;  /* 0x000000008d007221 */ /* 0x000fe40000010000 */
[----:B------:R-:W-:Y:S02]  /*12c30*/  FADD.FTZ R3, R112, R3 ;  /* 0x0000000370037221 */ /* 0x000fe40000010000 */
[----:B------:R-:W-:Y:S01]  /*12c40*/  FADD.FTZ R4, R140, R0 ;  /* 0x000000008c047221 */ /* 0x000fe20000010000 */
[----:B------:R-:W-:Y:S01]  /*12c50*/  SHF.R.U32.HI R0, RZ, 0x1f, R2 ;  /* 0x0000001fff007819 */ /* 0x000fe20000011602 */
[----:B------:R-:W-:Y:S01]  /*12c60*/  FADD.FTZ R3, R117, R3 ;  /* 0x0000000375037221 */ /* 0x000fe20000010000 */
[----:B------:R-:W-:Y:S02]  /*12c70*/  HMMA.16816.F32.BF16 R80, R64, R82, R56 ;  /* 0x000000524050723c */ /* 0x000fe40000041838 */
[----:B------:R-:W-:Y:S01]  /*12c80*/  LEA.HI.SX32 R2, R2, R0, 0x1a ;  /* 0x0000000002027211 */ /* 0x000fe200078fd2ff */
[----:B------:R-:W-:-:S02]  /*12c90*/  FADD.FTZ R0, R53, R4 ;  /* 0x0000000435007221 */ /* 0x000fc40000010000 */
[----:B------:R-:W-:Y:S01]  /*12ca0*/  FADD.FTZ R3, R16, R3 ;  /* 0x0000000310037221 */ /* 0x000fe20000010000 */
[----:B------:R-:W-:Y:S01]  /*12cb0*/  IMNMX R5, R252, R2, !PT ;  /* 0x00000002fc057217 */ /* 0x000fe20007800200 */
[----:B------:R-:W-:Y:S01]  /*12cc0*/  FADD.FTZ R0, R52, R0 ;  /* 0x0000000034007221 */ /* 0x000fe20000010000 */
[C---:B------:R-:W-:Y:S01]  /*12cd0*/  HMMA.16816.F32.BF16 R100, R64.reuse, R102, R48 ;  /* 0x000000664064723c */ /* 0x040fe20000041830 */
[----:B------:R-:W-:Y:S01]  /*12ce0*/  FADD.FTZ R2, R14, R3 ;  /* 0x000000030e027221 */ /* 0x000fe20000010000 */
[----:B------:R-:W-:Y:S01]  /*12cf0*/  ISETP.GE.AND P0, PT, R217, R5, PT ;  /* 0x00000005d900720c */ /* 0x000fe20003f06270 */
[----:B------:R-:W-:Y:S01]  /*12d00*/  FADD.FTZ R0, R18, R0 ;  /* 0x0000000012007221 */ /* 0x000fe20000010000 */
[----:B------:R1:W-:Y:S01]  /*12d10*/  STL [R1+0x30], R5 ;  /* 0x0000300501007387 */ /* 0x0003e20000100800 */
[----:B------:R-:W-:Y:S02]  /*12d20*/  FADD.FTZ R2, R13, R2 ;  /* 0x000000020d027221 */ /* 0x000fe40000010000 */
[----:B------:R-:W-:Y:S01]  /*12d30*/  FADD.FTZ R3, R17, R0 ;  /* 0x0000000011037221 */ /* 0x000fe20000010000 */
[----:B------:R-:W-:Y:S01]  /*12d40*/  HMMA.16816.F32.BF16 R108, R64, R110, R36 ;  /* 0x0000006e406c723c */ /* 0x000fe20000041824 */
[----:B------:R-:W-:-:S05]  /*12d50*/  FADD.FTZ R0, R12, R2 ;  /* 0x000000020c007221 */ /* 0x000fca0000010000 */
[----:B------:R1:W-:Y:S02]  /*12d60*/  STL [R1+0x24], R0 ;  /* 0x0000240001007387 */ /* 0x0003e40000100800 */
[C---:B---3--:R-:W-:Y:S02]  /*12d70*/  HMMA.16816.F32.BF16 R60, R64.reuse, R8, R40 ;  /* 0x00000008403c723c */ /* 0x048fe40000041828 */
[----:B------:R1:W-:Y:S06]  /*12d80*/  STL [R1+0x20], R3 ;  /* 0x0000200301007387 */ /* 0x0003ec0000100800 */
[----:B------:R-:W-:Y:S01]  /*12d90*/  HMMA.16816.F32.BF16 R64, R64, R10, R28 ;  /* 0x0000000a4040723c */ /* 0x000fe2000004181c */
[----:B------:R-:W-:Y:S07]  /*12da0*/  @!P0 BRA `(.L_x_1233) ;  /* 0x00003c1000008947 */ /* 0x000fee0003800000 */
[----:B-1----:R-:W-:Y:S01]  /*12db0*/  IMAD.IADD R0, R249, 0x1, R251 ;  /* 0x00000001f9007824 */ /* 0x002fe200078e02fb */
[----:B------:R-:W-:Y:S01]  /*12dc0*/  MOV R3, R115 ;  /* 0x0000007300037202 */ /* 0x000fe20000000f00 */
[----:B------:R-:W-:Y:S01]  /*12dd0*/  IMAD.MOV.U32 R116, RZ, RZ, R114 ;  /* 0x000000ffff747224 */ /* 0x000fe200078e0072 */
[----:B------:R-:W-:-:S02]  /*12de0*/  MOV R214, R217 ;  /* 0x000000d900d67202 */ /* 0x000fc40000000f00 */
[----:B------:R1:W-:Y:S02]  /*12df0*/  STL [R1+0x2c], R0 ;  /* 0x00002c0001007387 */ /* 0x0003e40000100800 */
[----:B-1----:R-:W-:-:S05]  /*12e00*/  @P4 IMAD.HI.U32 R0, R0, c[0x0][0x2c8], RZ ;  /* 0x0000b20000004a27 */ /* 0x002fca00078e00ff */
[----:B------:R-:W-:-:S05]  /*12e10*/  @P4 SHF.R.U32.HI R0, RZ, c[0x0][0x2cc], R0 ;  /* 0x0000b300ff004a19 */ /* 0x000fca0000011600 */
[----:B------:R1:W-:Y:S02]  /*12e20*/  @P4 STL [R1+0x34], R0 ;  /* 0x0000340001004387 */ /* 0x0003e40000100800 */
.L_x_1238:
[----:B--2---:R-:W2:Y:S01]  /*12e30*/  LDL R112, [R1+0x38] ;  /* 0x0000380001707983 */ /* 0x004ea20000100800 */
        /* <DEDUP_REMOVED lines=26> */
[----:B------:R-:W3:Y:S01]  /*12fe0*/  LDL R28, [R1] ;  /* 0x00000000011c7983 */ /* 0x000ee20000100800 */
        /* <DEDUP_REMOVED lines=52> */
.L_x_1235:
[----:B-1-34-:R-:W-:Y:S05]  /*13330*/  BSYNC B0 ;  /* 0x0000000000007941 */ /* 0x01afea0003800000 */
.L_x_1234:
        /* <DEDUP_REMOVED lines=37> */
[----:B------:R-:W4:Y:S07]  /*13590*/  LDSM.16.M88.4 R164, [R193+0x3000] ;  /* 0x00300000c1a4783b */ /* 0x000f2e0000000200 */
[C---:B-1----:R-:W-:Y:S08]  /*135a0*/  HMMA.16816.F32.BF16 R4, R168.reuse, R140, R4 ;  /* 0x0000008ca804723c */ /* 0x042ff00000041804 */
[C---:B------:R-:W-:Y:S01]  /*135b0*/  HMMA.16816.F32.BF16 R8, R168.reuse, R142, R8 ;  /* 0x0000008ea808723c */ /* 0x040fe20000041808 */
[----:B------:R-:W1:Y:S07]  /*135c0*/  LDSM.16.M88.4 R140, [R192] ;  /* 0x00000000c08c783b */ /* 0x000e6e0000000200 */
        /* <DEDUP_REMOVED lines=44> */
[----:B------:R-:W2:Y:S07]  /*13890*/  LDSM.16.M88.4 R144, [R200] ;  /* 0x00000000c890783b */ /* 0x000eae0000000200 */
        /* <DEDUP_REMOVED lines=11> */
[----:B------:R-:W3:Y:S07]  /*13950*/  LDSM.16.M88.4 R160, [R204] ;  /* 0x00000000cca0783b */ /* 0x000eee0000000200 */
[C---:B------:R-:W-:Y:S08]  /*13960*/  HMMA.16816.F32.BF16 R52, R176.reuse, R164, R52 ;  /* 0x000000a4b034723c */ /* 0x040ff00000041834 */
        /* <DEDUP_REMOVED lines=66> */
[----:B------:R-:W-:Y:S01]  /*13d90*/  IMAD.WIDE.U32 R114, R0, c[0x0][0x1e0], RZ ;  /* 0x0000780000727a25 */ /* 0x000fe200078e00ff */
[C---:B------:R-:W-:Y:S01]  /*13da0*/  ISETP.GE.AND P1, PT, R237.reuse, 0x41, PT ;  /* 0x00000041ed00780c */ /* 0x040fe20003f26270 */
[----:B------:R-:W3:Y:S01]  /*13db0*/  LDL R217, [R1+0x10] ;  /* 0x0000100001d97983 */ /* 0x000ee20000100800 */
        /* <DEDUP_REMOVED lines=47> */
.L_x_1237:
[----:B------:R-:W-:Y:S05]  /*140b0*/  BSYNC B0 ;  /* 0x0000000000007941 */ /* 0x000fea0003800000 */
.L_x_1236:
        /* <DEDUP_REMOVED lines=19> */
[----:B------:R-:W-:Y:S02]  /*141f0*/  FSEL R115, R7, -INF , P0 ;  /* 0xff80000007737808 */ /* 0x000fe40000000000 */
[----:B------:R-:W-:Y:S02]  /*14200*/  ISETP.GT.AND P1, PT, R0, 0x8, PT ;  /* 0x000000080000780c */ /* 0x000fe40003f24270 */
[----:B------:R-:W-:Y:S02]  /*14210*/  FMNMX.FTZ R2, R6, R116, !PT ;  /* 0x0000007406027209 */ /* 0x000fe40007810000 */
[----:B------:R-:W-:Y:S02]  /*14220*/  FSEL R7, R10, -INF , P1 ;  /* 0xff8000000a077808 */ /* 0x000fe40000800000 */
[C---:B------:R-:W-:Y:S02]  /*14230*/  ISETP.GT.AND P0, PT, R0.reuse, 0x9, PT ;  /* 0x000000090000780c */ /* 0x040fe40003f04270 */
[----:B------:R-:W-:Y:S02]  /*14240*/  FMNMX.FTZ R2, R115, R2, !PT ;  /* 0x0000000273027209 */ /* 0x000fe40007810000 */
[----:B------:R-:W-:Y:S02]  /*14250*/  FSEL R11, R11, -INF , P0 ;  /* 0xff8000000b0b7808 */ /* 0x000fe40000000000 */
[----:B------:R-:W-:Y:S02]  /*14260*/  ISETP.GT.AND P1, PT, R0, 0x10, PT ;  /* 0x000000100000780c */ /* 0x000fe40003f24270 */
        /* <DEDUP_REMOVED lines=87> */
[----:B------:R-:W-:Y:S02]  /*147e0*/  FSEL R163, R33, -INF , P2 ;  /* 0xff80000021a37808 */ /* 0x000fe40001000000 */
[----:B------:R-:W-:Y:S02]  /*147f0*/  ISETP.GT.AND P2, PT, R112, 0x41, PT ;  /* 0x000000417000780c */ /* 0x000fe40003f44270 */
        /* <DEDUP_REMOVED lines=68> */
[----:B------:R-:W-:Y:S02]  /*14c40*/  FSEL R248, R57, -INF , P0 ;  /* 0xff80000039f87808 */ /* 0x000fe40000000000 */
[----:B------:R-:W-:Y:S02]  /*14c50*/  FMNMX.FTZ R4, R232, R4, !PT ;  /* 0x00000004e8047209 */ /* 0x000fe40007810000 */
[----:B------:R-:W-:Y:S02]  /*14c60*/  FSEL R247, R56, -INF , P1 ;  /* 0xff80000038f77808 */ /* 0x000fe40000800000 */
[----:B------:R-:W-:Y:S02]  /*14c70*/  FMNMX.FTZ R4, R243, R4, !PT ;  /* 0x00000004f3047209 */ /* 0x000fe40007810000 */
[----:B--2---:R-:W-:Y:S02]  /*14c80*/  FMNMX.FTZ R0, R0, R2, !PT ;  /* 0x0000000200007209 */ /* 0x004fe40007810000 */
[----:B------:R-:W-:Y:S03]  /*14c90*/  FMNMX.FTZ R4, R244, R4, !PT ;  /* 0x00000004f4047209 */ /* 0x000fe60007810000 */
[----:B------:R-:W2:Y:S01]  /*14ca0*/  SHFL.BFLY PT, R2, R0, 0x1, 0x1f ;  /* 0x0c201f0000027f89 */ /* 0x000ea200000e0000 */
[----:B------:R-:W-:Y:S04]  /*14cb0*/  FMNMX.FTZ R4, R247, R4, !PT ;  /* 0x00000004f7047209 */ /* 0x000fe80007810000 */
[----:B------:R-:W-:Y:S05]  /*14cc0*/  FMNMX.FTZ R4, R248, R4, !PT ;  /* 0x00000004f8047209 */ /* 0x000fea0007810000 */
[----:B------:R-:W3:Y:S01]  /*14cd0*/  SHFL.BFLY PT, R5, R4, 0x2, 0x1f ;  /* 0x0c401f0004057f89 */ /* 0x000ee200000e0000 */
[----:B--2---:R-:W-:Y:S04]  /*14ce0*/  FMNMX.FTZ R112, R0, R2, !PT ;  /* 0x0000000200707209 */ /* 0x004fe80007810000 */
[C---:B------:R-:W-:Y:S01]  /*14cf0*/  FSETP.NEU.FTZ.AND P0, PT, R112.reuse, -INF , PT ;  /* 0xff8000007000780b */ /* 0x040fe20003f1d000 */
[----:B------:R-:W-:Y:S05]  /*14d00*/  FMUL.FTZ R0, R112, c[0x0][0x2d0] ;  /* 0x0000b40070007a20 */ /* 0x000fea0000410000 */
[----:B------:R-:W-:Y:S02]  /*14d10*/  FSEL R141, R0, RZ, P0 ;  /* 0x000000ff008d7208 */ /* 0x000fe40000000000 */
[----:B---3--:R-:W-:Y:S03]  /*14d20*/  FMNMX.FTZ R4, R4, R5, !PT ;  /* 0x0000000504047209 */ /* 0x008fe60007810000 */
[--C-:B------:R-:W-:Y:S02]  /*14d30*/  FFMA.FTZ R0, R6, c[0x0][0x2d0], -R141.reuse ;  /* 0x0000b40006007a23 */ /* 0x100fe4000001088d */
[----:B------:R-:W2:Y:S02]  /*14d40*/  SHFL.BFLY PT, R2, R4, 0x1, 0x1f ;  /* 0x0c201f0004027f89 */ /* 0x000ea400000e0000 */
        /* <DEDUP_REMOVED lines=19> */
[----:B--2---:R-:W-:Y:S01]  /*14e80*/  FFMA.FTZ R0, R8, c[0x0][0x2d0], -R140 ;  /* 0x0000b40008007a23 */ /* 0x004fe2000001088c */
[----:B---3--:R-:W-:Y:S07]  /*14e90*/  F2FP.BF16.PACK_AB R119, R223, R235 ;  /* 0x000000ebdf77723e */ /* 0x008fee00000010ff */
[----:B------:R2:W3:Y:S02]  /*14ea0*/  MUFU.EX2 R166, R0 ;  /* 0x0000000000a67308 */ /* 0x0004e40000000800 */
[----:B--2---:R-:W-:Y:S02]  /*14eb0*/  FSEL R0, R115, RZ, P1 ;  /* 0x000000ff73007208 */ /* 0x004fe40000800000 */
[----:B---3--:R-:W-:Y:S03]  /*14ec0*/  F2FP.BF16.PACK_AB R118, R226, R166 ;  /* 0x000000a6e276723e */ /* 0x008fe600000010ff */
[----:B------:R-:W-:Y:S04]  /*14ed0*/  FADD.FTZ R0, -R0, R3 ;  /* 0x0000000300007221 */ /* 0x000fe80000010100 */
[----:B------:R-:W-:Y:S04]  /*14ee0*/  FMUL.FTZ R0, R0, c[0x0][0x2d0] ;  /* 0x0000b40000007a20 */ /* 0x000fe80000410000 */
[----:B------:R2:W3:Y:S02]  /*14ef0*/  MUFU.EX2 R3, R0 ;  /* 0x0000000000037308 */ /* 0x0004e40000000800 */
[----:B--2---:R-:W-:Y:S01]  /*14f00*/  FADD.FTZ R0, -R2, R116 ;  /* 0x0000007402007221 */ /* 0x004fe20000010100 */
[----:B------:R-:W-:Y:S01]  /*14f10*/  F2FP.BF16.PACK_AB R116, R251, R252 ;  /* 0x000000fcfb74723e */ /* 0x000fe200000010ff */
[--C-:B------:R-:W-:Y:S02]  /*14f20*/  FFMA.FTZ R2, R142, c[0x0][0x2d0], -R140.reuse ;  /* 0x0000b4008e027a23 */ /* 0x100fe4000001088c */
[----:B------:R-:W-:Y:S04]  /*14f30*/  FMUL.FTZ R0, R0, c[0x0][0x2d0] ;  /* 0x0000b40000007a20 */ /* 0x000fe80000410000 */
[----:B------:R2:W-:Y:S01]  /*14f40*/  MUFU.EX2 R246, R2 ;  /* 0x0000000200f67308 */ /* 0x0005e20000000800 */
[C---:B---3--:R-:W-:Y:S02]  /*14f50*/  FMUL.FTZ R4, R3.reuse, R120 ;  /* 0x0000007803047220 */ /* 0x048fe40000410000 */
        /* <DEDUP_REMOVED lines=9> */
[----:B------:R-:W-:Y:S02]  /*14ff0*/  IMAD.MOV.U32 R120, RZ, RZ, R231 ;  /* 0x000000ffff787224 */ /* 0x000fe400078e00e7 */
[C---:B------:R-:W-:Y:S02]  /*15000*/  FMUL.FTZ R32, R3.reuse, R88 ;  /* 0x0000005803207220 */ /* 0x040fe40000410000 */
[----:B------:R-:W-:Y:S02]  /*15010*/  FMUL.FTZ R33, R3, R89 ;  /* 0x0000005903217220 */ /* 0x000fe40000410000 */
[----:B--2---:R-:W-:Y:S02]  /*15020*/  FFMA.FTZ R2, R143, c[0x0][0x2d0], -R140 ;  /* 0x0000b4008f027a23 */ /* 0x004fe4000001088c */
[----:B------:R-:W-:Y:S02]  /*15030*/  IMAD.MOV.U32 R121, RZ, RZ, R228 ;  /* 0x000000ffff797224 */ /* 0x000fe400078e00e4 */
[----:B------:R2:W4:Y:S01]  /*15040*/  MUFU.EX2 R245, R2 ;  /* 0x0000000200f57308 */ /* 0x0005220000000800 */
[----:B------:R-:W-:Y:S02]  /*15050*/  IMAD.MOV.U32 R124, RZ, RZ, R166 ;  /* 0x000000ffff7c7224 */ /* 0x000fe400078e00a6 */
[C---:B------:R-:W-:Y:S02]  /*15060*/  FMUL.FTZ R40, R3.reuse, R96 ;  /* 0x0000006003287220 */ /* 0x040fe40000410000 */
[C---:B---3--:R-:W-:Y:S02]  /*15070*/  FMUL.FTZ R6, R0.reuse, R122 ;  /* 0x0000007a00067220 */ /* 0x048fe40000410000 */
[C---:B------:R-:W-:Y:S02]  /*15080*/  FMUL.FTZ R7, R0.reuse, R123 ;  /* 0x0000007b00077220 */ /* 0x040fe40000410000 */
[C---:B------:R-:W-:Y:S02]  /*15090*/  FMUL.FTZ R51, R0.reuse, R103 ;  /* 0x0000006700337220 */ /* 0x040fe40000410000 */
[----:B------:R-:W-:Y:S02]  /*150a0*/  IMAD.MOV.U32 R103, RZ, RZ, R235 ;  /* 0x000000ffff677224 */ /* 0x000fe400078e00eb */
[C---:B------:R-:W-:Y:S01]  /*150b0*/  FMUL.FTZ R10, R0.reuse, R126 ;  /* 0x0000007e000a7220 */ /* 0x040fe20000410000 */
[C---:B------:R-:W-:Y:S05]  /*150c0*/  HMMA.16816.F32.BF16 R4, R116.reuse, R12, R4 ;  /* 0x0000000c7404723c */ /* 0x040fea0000041804 */
[----:B------:R-:W-:Y:S02]  /*150d0*/  FMUL.FTZ R11, R0, R127 ;  /* 0x0000007f000b7220 */ /* 0x000fe40000410000 */
[C---:B------:R-:W-:Y:S02]  /*150e0*/  FMUL.FTZ R12, R3.reuse, R68 ;  /* 0x00000044030c7220 */ /* 0x040fe40000410000 */
[----:B------:R-:W-:Y:S03]  /*150f0*/  FMUL.FTZ R13, R3, R69 ;  /* 0x00000045030d7220 */ /* 0x000fe60000410000 */
[C---:B------:R-:W-:Y:S03]  /*15100*/  HMMA.16816.F32.BF16 R8, R116.reuse, R14, R8 ;  /* 0x0000000e7408723c */ /* 0x040fe60000041808 */
[--C-:B--2---:R-:W-:Y:S02]  /*15110*/  FFMA.FTZ R2, R144, c[0x0][0x2d0], -R141.reuse ;  /* 0x0000b40090027a23 */ /* 0x104fe4000001088d */
[C---:B------:R-:W-:Y:S02]  /*15120*/  FMUL.FTZ R18, R0.reuse, R74 ;  /* 0x0000004a00127220 */ /* 0x040fe40000410000 */
[----:B------:R2:W-:Y:S01]  /*15130*/  MUFU.EX2 R242, R2 ;  /* 0x0000000200f27308 */ /* 0x0005e20000000800 */
[C---:B------:R-:W-:Y:S04]  /*15140*/  FMUL.FTZ R14, R0.reuse, R70 ;  /* 0x00000046000e7220 */ /* 0x040fe80000410000 */
[C---:B------:R-:W-:Y:S02]  /*15150*/  FMUL.FTZ R15, R0.reuse, R71 ;  /* 0x00000047000f7220 */ /* 0x040fe40000410000 */
[----:B------:R-:W3:Y:S01]  /*15160*/  LDSM.16.MT88.4 R68, [R198+0x3800] ;  /* 0x00380000c644783b */ /* 0x000ee20000004200 */
[C---:B------:R-:W-:Y:S02]  /*15170*/  FMUL.FTZ R19, R0.reuse, R75 ;  /* 0x0000004b00137220 */ /* 0x040fe40000410000 */
[C---:B------:R-:W-:Y:S02]  /*15180*/  FMUL.FTZ R26, R0.reuse, R82 ;  /* 0x00000052001a7220 */ /* 0x040fe40000410000 */
[C---:B------:R-:W-:Y:S03]  /*15190*/  HMMA.16816.F32.BF16 R12, R116.reuse, R20, R12 ;  /* 0x00000014740c723c */ /* 0x040fe6000004180c */
[----:B------:R-:W3:Y:S01]  /*151a0*/  LDSM.16.MT88.4 R72, [R197+0x3800] ;  /* 0x00380000c548783b */ /* 0x000ee20000004200 */
[C---:B------:R-:W-:Y:S02]  /*151b0*/  FMUL.FTZ R27, R0.reuse, R83 ;  /* 0x00000053001b7220 */ /* 0x040fe40000410000 */
[C---:B------:R-:W-:Y:S02]  /*151c0*/  FMUL.FTZ R34, R0.reuse, R90 ;  /* 0x0000005a00227220 */ /* 0x040fe40000410000 */
[C---:B------:R-:W-:Y:S03]  /*151d0*/  HMMA.16816.F32.BF16 R16, R116.reuse, R22, R16 ;  /* 0x000000167410723c */ /* 0x040fe60000041810 */
[----:B------:R-:W-:Y:S01]  /*151e0*/  LDSM.16.MT88.4 R80, [R196+0x800] ;  /* 0x00080000c450783b */ /* 0x000fe20000004200 */
[----:B--2---:R-:W-:Y:S02]  /*151f0*/  FFMA.FTZ R2, R145, c[0x0][0x2d0], -R141 ;  /* 0x0000b40091027a23 */ /* 0x004fe4000001088d */
[C---:B------:R-:W-:Y:S02]  /*15200*/  FMUL.FTZ R20, R3.reuse, R76 ;  /* 0x0000004c03147220 */ /* 0x040fe40000410000 */
[----:B------:R2:W1:Y:S01]  /*15210*/  MUFU.EX2 R241, R2 ;  /* 0x0000000200f17308 */ /* 0x0004620000000800 */
[C---:B------:R-:W-:Y:S03]  /*15220*/  FMUL.FTZ R21, R3.reuse, R77 ;  /* 0x0000004d03157220 */ /* 0x040fe60000410000 */
[C---:B------:R-:W-:Y:S02]  /*15230*/  FMUL.FTZ R22, R0.reuse, R78 ;  /* 0x0000004e00167220 */ /* 0x040fe40000410000 */
[C---:B------:R-:W-:Y:S02]  /*15240*/  FMUL.FTZ R23, R0.reuse, R79 ;  /* 0x0000004f00177220 */ /* 0x040fe40000410000 */
[----:B------:R-:W1:Y:S01]  /*15250*/  LDSM.16.MT88.4 R76, [R195+0x800] ;  /* 0x00080000c34c783b */ /* 0x000e620000004200 */
[C---:B------:R-:W-:Y:S02]  /*15260*/  FMUL.FTZ R35, R0.reuse, R91 ;  /* 0x0000005b00237220 */ /* 0x040fe40000410000 */
[C---:B------:R-:W-:Y:S02]  /*15270*/  FMUL.FTZ R41, R3.reuse, R97 ;  /* 0x0000006103297220 */ /* 0x040fe40000410000 */
[C---:B------:R-:W-:Y:S03]  /*15280*/  HMMA.16816.F32.BF16 R20, R116.reuse, R28, R20 ;  /* 0x0000001c7414723c */ /* 0x040fe60000041814 */
[----:B------:R-:W-:Y:S01]  /*15290*/  LDSM.16.MT88.4 R88, [R197+0x800] ;  /* 0x00080000c558783b */ /* 0x000fe20000004200 */
[C---:B------:R-:W-:Y:S02]  /*152a0*/  FMUL.FTZ R42, R0.reuse, R98 ;  /* 0x00000062002a7220 */ /* 0x040fe40000410000 */
[----:B------:R-:W-:Y:S02]  /*152b0*/  FMUL.FTZ R43, R0, R99 ;  /* 0x00000063002b7220 */ /* 0x000fe40000410000 */
[C---:B------:R-:W-:Y:S03]  /*152c0*/  HMMA.16816.F32.BF16 R24, R116.reuse, R30, R24 ;  /* 0x0000001e7418723c */ /* 0x040fe60000041818 */
[----:B------:R-:W5:Y:S01]  /*152d0*/  LDL.LU R97, [R1+0x24] ;  /* 0x0000240001617983 */ /* 0x000f620000300800 */
[----:B--2---:R-:W-:Y:S02]  /*152e0*/  FFMA.FTZ R2, R146, c[0x0][0x2d0], -R140 ;  /* 0x0000b40092027a23 */ /* 0x004fe4000001088c */
[C---:B------:R-:W-:Y:S01]  /*152f0*/  FMUL.FTZ R28, R3.reuse, R84 ;  /* 0x00000054031c7220 */ /* 0x040fe20000410000 */
[----:B------:R-:W2:Y:S01]  /*15300*/  LDL.LU R96, [R1+0x20] ;  /* 0x0000200001607983 */ /* 0x000ea20000300800 */
[----:B------:R1:W-:Y:S01]  /*15310*/  MUFU.EX2 R240, R2 ;  /* 0x0000000200f07308 */ /* 0x0003e20000000800 */
[C---:B------:R-:W-:Y:S03]  /*15320*/  FMUL.FTZ R29, R3.reuse, R85 ;  /* 0x00000055031d7220 */ /* 0x040fe60000410000 */
[C---:B------:R-:W-:Y:S02]  /*15330*/  FMUL.FTZ R30, R0.reuse, R86 ;  /* 0x00000056001e7220 */ /* 0x040fe40000410000 */
[C---:B------:R-:W-:Y:S02]  /*15340*/  FMUL.FTZ R31, R0.reuse, R87 ;  /* 0x00000057001f7220 */ /* 0x040fe40000410000 */
[----:B------:R-:W3:Y:S01]  /*15350*/  LDSM.16.MT88.4 R84, [R198+0x800] ;  /* 0x00080000c654783b */ /* 0x000ee20000004200 */
[----:B------:R-:W-:Y:S02]  /*15360*/  IMAD.MOV.U32 R125, RZ, RZ, R58 ;  /* 0x000000ffff7d7224 */ /* 0x000fe400078e003a */
[C---:B------:R-:W-:Y:S02]  /*15370*/  FMUL.FTZ R57, R3.reuse, R109 ;  /* 0x0000006d03397220 */ /* 0x040fe40000410000 */
[C---:B------:R-:W-:Y:S03]  /*15380*/  HMMA.16816.F32.BF16 R28, R116.reuse, R36, R28 ;  /* 0x00000024741c723c */ /* 0x040fe6000004181c */
[C---:B------:R-:W-:Y:S02]  /*15390*/  FMUL.FTZ R58, R0.reuse, R110 ;  /* 0x0000006e003a7220 */ /* 0x040fe40000410000 */
[C---:B------:R-:W-:Y:S02]  /*153a0*/  FMUL.FTZ R59, R0.reuse, R111 ;  /* 0x0000006f003b7220 */ /* 0x040fe40000410000 */
[----:B------:R-:W-:Y:S01]  /*153b0*/  FMUL.FTZ R37, R3, R93 ;  /* 0x0000005d03257220 */ /* 0x000fe20000410000 */
[C---:B------:R-:W-:Y:S04]  /*153c0*/  HMMA.16816.F32.BF16 R32, R116.reuse, R38, R32 ;  /* 0x000000267420723c */ /* 0x040fe80000041820 */
[----:B-1----:R-:W-:Y:S02]  /*153d0*/  FFMA.FTZ R2, R147, c[0x0][0x2d0], -R140 ;  /* 0x0000b40093027a23 */ /* 0x002fe4000001088c */
[----:B------:R-:W-:Y:S02]  /*153e0*/  IMAD.MOV.U32 R122, RZ, RZ, R226 ;  /* 0x000000ffff7a7224 */ /* 0x000fe400078e00e2 */
[----:B------:R1:W-:Y:S01]  /*153f0*/  MUFU.EX2 R239, R2 ;  /* 0x0000000200ef7308 */ /* 0x0003e20000000800 */
[C---:B------:R-:W-:Y:S03]  /*15400*/  FMUL.FTZ R39, R0.reuse, R95 ;  /* 0x0000005f00277220 */ /* 0x040fe60000410000 */
[----:B------:R-:W-:Y:S02]  /*15410*/  FMUL.FTZ R38, R0, R94 ;  /* 0x0000005e00267220 */ /* 0x000fe40000410000 */
[C---:B------:R-:W-:Y:S02]  /*15420*/  FMUL.FTZ R36, R3.reuse, R92 ;  /* 0x0000005c03247220 */ /* 0x040fe40000410000 */
[----:B------:R-:W-:Y:S02]  /*15430*/  IMAD.MOV.U32 R123, RZ, RZ, R223 ;  /* 0x000000ffff7b7224 */ /* 0x000fe400078e00df */
[C---:B------:R-:W-:Y:S02]  /*15440*/  FMUL.FTZ R48, R3.reuse, R100 ;  /* 0x0000006403307220 */ /* 0x040fe40000410000 */
[----:B------:R-:W-:Y:S01]  /*15450*/  IMAD.MOV.U32 R100, RZ, RZ, R122 ;  /* 0x000000ffff647224 */ /* 0x000fe200078e007a */
[C---:B------:R-:W-:Y:S03]  /*15460*/  HMMA.16816.F32.BF16 R36, R116.reuse, R44, R36 ;  /* 0x0000002c7424723c */ /* 0x040fe60000041824 */
[C---:B------:R-:W-:Y:S02]  /*15470*/  FMUL.FTZ R49, R3.reuse, R101 ;  /* 0x0000006503317220 */ /* 0x040fe40000410000 */
[----:B------:R-:W-:Y:S02]  /*15480*/  IMAD.MOV.U32 R101, RZ, RZ, R123 ;  /* 0x000000ffff657224 */ /* 0x000fe400078e007b */
[C---:B------:R-:W-:Y:S01]  /*15490*/  FMUL.FTZ R45, R3.reuse, R129 ;  /* 0x00000081032d7220 */ /* 0x040fe20000410000 */
[C---:B------:R-:W-:Y:S04]  /*154a0*/  HMMA.16816.F32.BF16 R40, R116.reuse, R46, R40 ;  /* 0x0000002e7428723c */ /* 0x040fe80000041828 */
[--C-:B-1----:R-:W-:Y:S02]  /*154b0*/  FFMA.FTZ R2, R148, c[0x0][0x2d0], -R141.reuse ;  /* 0x0000b40094027a23 */ /* 0x102fe4000001088d */
[C---:B------:R-:W-:Y:S02]  /*154c0*/  FMUL.FTZ R44, R3.reuse, R128 ;  /* 0x00000080032c7220 */ /* 0x040fe40000410000 */
[----:B------:R1:W-:Y:S01]  /*154d0*/  MUFU.EX2 R235, R2 ;  /* 0x0000000200eb7308 */ /* 0x0003e20000000800 */
[C---:B------:R-:W-:Y:S03]  /*154e0*/  FMUL.FTZ R47, R0.reuse, R131 ;  /* 0x00000083002f7220 */ /* 0x040fe60000410000 */
[C---:B------:R-:W-:Y:S02]  /*154f0*/  FMUL.FTZ R46, R0.reuse, R130 ;  /* 0x00000082002e7220 */ /* 0x040fe40000410000 */
[C---:B------:R-:W-:Y:S02]  /*15500*/  FMUL.FTZ R50, R0.reuse, R102 ;  /* 0x0000006600327220 */ /* 0x040fe40000410000 */
[----:B------:R-:W-:Y:S02]  /*15510*/  IMAD.MOV.U32 R102, RZ, RZ, R124 ;  /* 0x000000ffff667224 */ /* 0x000fe400078e007c */
[C---:B------:R-:W-:Y:S01]  /*15520*/  FMUL.FTZ R60, R3.reuse, R60 ;  /* 0x0000003c033c7220 */ /* 0x040fe20000410000 */
[C---:B------:R-:W-:Y:S03]  /*15530*/  HMMA.16816.F32.BF16 R44, R116.reuse, R52, R44 ;  /* 0x00000034742c723c */ /* 0x040fe6000004182c */
[C---:B------:R-:W-:Y:S02]  /*15540*/  FMUL.FTZ R61, R3.reuse, R61 ;  /* 0x0000003d033d7220 */ /* 0x040fe40000410000 */
[C---:B------:R-:W-:Y:S02]  /*15550*/  FMUL.FTZ R62, R0.reuse, R62 ;  /* 0x0000003e003e7220 */ /* 0x040fe40000410000 */
[C---:B------:R-:W-:Y:S01]  /*15560*/  FMUL.FTZ R53, R3.reuse, R105 ;  /* 0x0000006903357220 */ /* 0x040fe20000410000 */
[C---:B------:R-:W-:Y:S04]  /*15570*/  HMMA.16816.F32.BF16 R48, R116.reuse, R54, R48 ;  /* 0x000000367430723c */ /* 0x040fe80000041830 */
[----:B------:R-:W-:Y:S02]  /*15580*/  FMUL.FTZ R52, R3, R104 ;  /* 0x0000006803347220 */ /* 0x000fe40000410000 */
[--C-:B-1----:R-:W-:Y:S02]  /*15590*/  FFMA.FTZ R2, R149, c[0x0][0x2d0], -R141.reuse ;  /* 0x0000b40095027a23 */ /* 0x102fe4000001088d */
[C---:B------:R-:W-:Y:S02]  /*155a0*/  FMUL.FTZ R55, R0.reuse, R107 ;  /* 0x0000006b00377220 */ /* 0x040fe40000410000 */
[----:B------:R1:W1:Y:S02]  /*155b0*/  MUFU.EX2 R108, R2 ;  /* 0x00000002006c7308 */ /* 0x0002640000000800 */
[C---:B------:R-:W-:Y:S02]  /*155c0*/  FMUL.FTZ R54, R0.reuse, R106 ;  /* 0x0000006a00367220 */ /* 0x040fe40000410000 */
[C---:B------:R-:W-:Y:S02]  /*155d0*/  FMUL.FTZ R63, R0.reuse, R63 ;  /* 0x0000003f003f7220 */ /* 0x040fe40000410000 */
[C---:B------:R-:W-:Y:S02]  /*155e0*/  FMUL.FTZ R64, R3.reuse, R64 ;  /* 0x0000004003407220 */ /* 0x040fe40000410000 */
[----:B------:R-:W-:Y:S01]  /*155f0*/  FMUL.FTZ R65, R3, R65 ;  /* 0x0000004103417220 */ /* 0x000fe20000410000 */
[C---:B---3--:R-:W-:Y:S03]  /*15600*/  HMMA.16816.F32.BF16 R52, R116.reuse, R68, R52 ;  /* 0x000000447434723c */ /* 0x048fe60000041834 */
[C---:B------:R-:W-:Y:S02]  /*15610*/  FMUL.FTZ R66, R0.reuse, R66 ;  /* 0x0000004200427220 */ /* 0x040fe40000410000 */
[----:B------:R-:W-:Y:S02]  /*15620*/  FMUL.FTZ R67, R0, R67 ;  /* 0x0000004300437220 */ /* 0x000fe40000410000 */
[----:B----4-:R-:W-:Y:S01]  /*15630*/  F2FP.BF16.PACK_AB R68, R245, R246 ;  /* 0x000000f6f544723e */ /* 0x010fe200000010ff */
[C---:B------:R-:W-:Y:S04]  /*15640*/  HMMA.16816.F32.BF16 R56, R116.reuse, R70, R56 ;  /* 0x000000467438723c */ /* 0x040fe80000041838 */
[----:B------:R-:W-:Y:S01]  /*15650*/  F2FP.BF16.PACK_AB R69, R241, R242 ;  /* 0x000000f2f145723e */ /* 0x000fe200000010ff */
[--C-:B-1----:R-:W-:Y:S03]  /*15660*/  FFMA.FTZ R2, R150, c[0x0][0x2d0], -R140.reuse ;  /* 0x0000b40096027a23 */ /* 0x102fe6000001088c */
[C---:B------:R-:W-:Y:S01]  /*15670*/  HMMA.16816.F32.BF16 R60, R116.reuse, R72, R60 ;  /* 0x00000048743c723c */ /* 0x040fe2000004183c */
[----:B------:R1:W-:Y:S03]  /*15680*/  MUFU.EX2 R231, R2 ;  /* 0x0000000200e77308 */ /* 0x0003e60000000800 */
[----:B------:R-:W-:Y:S02]  /*15690*/  F2FP.BF16.PACK_AB R71, R108, R235 ;  /* 0x000000eb6c47723e */ /* 0x000fe400000010ff */
[----:B------:R-:W-:Y:S02]  /*156a0*/  F2FP.BF16.PACK_AB R70, R239, R240 ;  /* 0x000000f0ef46723e */ /* 0x000fe400000010ff */
[----:B------:R-:W-:Y:S01]  /*156b0*/  HMMA.16816.F32.BF16 R64, R116, R74, R64 ;  /* 0x0000004a7440723c */ /* 0x000fe20000041840 */
[----:B------:R-:W3:Y:S07]  /*156c0*/  LDSM.16.MT88.4 R72, [R195+0x4000] ;  /* 0x00400000c348783b */ /* 0x000eee0000004200 */
[C---:B------:R-:W-:Y:S08]  /*156d0*/  HMMA.16816.F32.BF16 R4, R68.reuse, R76, R4 ;  /* 0x0000004c4404723c */ /* 0x040ff00000041804 */
[C---:B------:R-:W-:Y:S01]  /*156e0*/  HMMA.16816.F32.BF16 R8, R68.reuse, R78, R8 ;  /* 0x0000004e4408723c */ /* 0x040fe20000041808 */
[----:B------:R-:W4:Y:S03]  /*156f0*/  LDSM.16.MT88.4 R76, [R196+0x4000] ;  /* 0x00400000c44c783b */ /* 0x000f260000004200 */
[--C-:B-1----:R-:W-:Y:S04]  /*15700*/  FFMA.FTZ R2, R151, c[0x0][0x2d0], -R140.reuse ;  /* 0x0000b40097027a23 */ /* 0x102fe8000001088c */
[C---:B------:R-:W-:Y:S01]  /*15710*/  HMMA.16816.F32.BF16 R12, R68.reuse, R80, R12 ;  /* 0x00000050440c723c */ /* 0x040fe2000004180c */
[----:B------:R1:W1:Y:S07]  /*15720*/  MUFU.EX2 R95, R2 ;  /* 0x00000002005f7308 */ /* 0x00026e0000000800 */
[C---:B------:R-:W-:Y:S01]  /*15730*/  HMMA.16816.F32.BF16 R16, R68.reuse, R82, R16 ;  /* 0x000000524410723c */ /* 0x040fe20000041810 */
[----:B------:R-:W4:Y:S07]  /*15740*/  LDSM.16.MT88.4 R80, [R198+0x4000] ;  /* 0x00400000c650783b */ /* 0x000f2e0000004200 */
[C---:B------:R-:W-:Y:S08]  /*15750*/  HMMA.16816.F32.BF16 R20, R68.reuse, R84, R20 ;  /* 0x000000544414723c */ /* 0x040ff00000041814 */
[C---:B------:R-:W-:Y:S01]  /*15760*/  HMMA.16816.F32.BF16 R24, R68.reuse, R86, R24 ;  /* 0x000000564418723c */ /* 0x040fe20000041818 */
[----:B------:R-:W4:Y:S03]  /*15770*/  LDSM.16.MT88.4 R84, [R197+0x4000] ;  /* 0x00400000c554783b */ /* 0x000f260000004200 */
[--C-:B-1----:R-:W-:Y:S04]  /*15780*/  FFMA.FTZ R2, R152, c[0x0][0x2d0], -R141.reuse ;  /* 0x0000b40098027a23 */ /* 0x102fe8000001088d */
[C---:B------:R-:W-:Y:S01]  /*15790*/  HMMA.16816.F32.BF16 R28, R68.reuse, R88, R28 ;  /* 0x00000058441c723c */ /* 0x040fe2000004181c */
[----:B------:R1:W-:Y:S07]  /*157a0*/  MUFU.EX2 R93, R2 ;  /* 0x00000002005d7308 */ /* 0x0003ee0000000800 */
[C---:B------:R-:W-:Y:S01]  /*157b0*/  HMMA.16816.F32.BF16 R32, R68.reuse, R90, R32 ;  /* 0x0000005a4420723c */ /* 0x040fe20000041820 */
[----:B------:R-:W-:Y:S07]  /*157c0*/  LDSM.16.MT88.4 R88, [R196+0x1000] ;  /* 0x00100000c458783b */ /* 0x000fee0000004200 */
[C---:B---3--:R-:W-:Y:S08]  /*157d0*/  HMMA.16816.F32.BF16 R36, R68.reuse, R72, R36 ;  /* 0x000000484424723c */ /* 0x048ff00000041824 */
[C---:B------:R-:W-:Y:S01]  /*157e0*/  HMMA.16816.F32.BF16 R40, R68.reuse, R74, R40 ;  /* 0x0000004a4428723c */ /* 0x040fe20000041828 */
[----:B------:R-:W3:Y:S03]  /*157f0*/  LDSM.16.MT88.4 R72, [R195+0x1000] ;  /* 0x00100000c348783b */ /* 0x000ee60000004200 */
[--C-:B-1----:R-:W-:Y:S04]  /*15800*/  FFMA.FTZ R2, R153, c[0x0][0x2d0], -R141.reuse ;  /* 0x0000b40099027a23 */ /* 0x102fe8000001088d */
[C---:B----4-:R-:W-:Y:S01]  /*15810*/  HMMA.16816.F32.BF16 R44, R68.reuse, R76, R44 ;  /* 0x0000004c442c723c */ /* 0x050fe2000004182c */
[----:B------:R1:W4:Y:S07]  /*15820*/  MUFU.EX2 R94, R2 ;  /* 0x00000002005e7308 */ /* 0x00032e0000000800 */
[C---:B------:R-:W-:Y:S01]  /*15830*/  HMMA.16816.F32.BF16 R48, R68.reuse, R78, R48 ;  /* 0x0000004e4430723c */ /* 0x040fe20000041830 */
[----:B------:R-:W2:Y:S07]  /*15840*/  LDSM.16.MT88.4 R76, [R198+0x1000] ;  /* 0x00100000c64c783b */ /* 0x000eae0000004200 */
[C---:B------:R-:W-:Y:S08]  /*15850*/  HMMA.16816.F32.BF16 R52, R68.reuse, R80, R52 ;  /* 0x000000504434723c */ /* 0x040ff00000041834 */
[C---:B------:R-:W-:Y:S01]  /*15860*/  HMMA.16816.F32.BF16 R56, R68.reuse, R82, R56 ;  /* 0x000000524438723c */ /* 0x040fe20000041838 */
[----:B------:R-:W2:Y:S03]  /*15870*/  LDSM.16.MT88.4 R80, [R197+0x1000] ;  /* 0x00100000c550783b */ /* 0x000ea60000004200 */
[--C-:B-1----:R-:W-:Y:S04]  /*15880*/  FFMA.FTZ R2, R154, c[0x0][0x2d0], -R140.reuse ;  /* 0x0000b4009a027a23 */ /* 0x102fe8000001088c */
[C---:B------:R-:W-:Y:S01]  /*15890*/  HMMA.16816.F32.BF16 R60, R68.reuse, R84, R60 ;  /* 0x00000054443c723c */ /* 0x040fe2000004183c */
[----:B------:R1:W-:Y:S07]  /*158a0*/  MUFU.EX2 R228, R2 ;  /* 0x0000000200e47308 */ /* 0x0003ee0000000800 */
[----:B------:R-:W-:Y:S01]  /*158b0*/  HMMA.16816.F32.BF16 R64, R68, R86, R64 ;  /* 0x000000564440723c */ /* 0x000fe20000041840 */
[----:B------:R-:W-:Y:S06]  /*158c0*/  LDSM.16.MT88.4 R84, [R196+0x4800] ;  /* 0x00480000c454783b */ /* 0x000fec0000004200 */
[----:B------:R-:W-:Y:S02]  /*158d0*/  F2FP.BF16.PACK_AB R68, R95, R231 ;  /* 0x000000e75f44723e */ /* 0x000fe400000010ff */
[----:B----4-:R-:W-:Y:S03]  /*158e0*/  F2FP.BF16.PACK_AB R69, R94, R93 ;  /* 0x0000005d5e45723e */ /* 0x010fe600000010ff */
[----:B-1----:R-:W-:Y:S04]  /*158f0*/  FFMA.FTZ R2, R155, c[0x0][0x2d0], -R140 ;  /* 0x0000b4009b027a23 */ /* 0x002fe8000001088c */
[----:B------:R1:W4:Y:S02]  /*15900*/  MUFU.EX2 R226, R2 ;  /* 0x0000000200e27308 */ /* 0x0003240000000800 */
[----:B-1----:R-:W-:Y:S01]  /*15910*/  FFMA.FTZ R2, R156, c[0x0][0x2d0], -R141 ;  /* 0x0000b4009c027a23 */ /* 0x002fe2000001088d */
[----:B----4-:R-:W-:Y:S01]  /*15920*/  F2FP.BF16.PACK_AB R70, R226, R228 ;  /* 0x000000e4e246723e */ /* 0x010fe200000010ff */
[----:B-----5:R-:W-:Y:S06]  /*15930*/  FFMA.FTZ R0, R0, R97, R121 ;  /* 0x0000006100007223 */ /* 0x020fec0000010079 */
[----:B------:R1:W4:Y:S01]  /*15940*/  MUFU.EX2 R92, R2 ;  /* 0x00000002005c7308 */ /* 0x0003220000000800 */
[----:B--2---:R-:W-:Y:S02]  /*15950*/  FFMA.FTZ R3, R3, R96, R252 ;  /* 0x0000006003037223 */ /* 0x004fe400000100fc */
[----:B------:R-:W-:Y:S01]  /*15960*/  LDSM.16.MT88.4 R96, [R195+0x6800] ;  /* 0x00680000c360783b */ /* 0x000fe20000004200 */
[----:B------:R-:W-:Y:S04]  /*15970*/  FADD.FTZ R0, R120, R0 ;  /* 0x0000000078007221 */ /* 0x000fe80000010000 */
[----:B------:R-:W-:Y:S04]  /*15980*/  FADD.FTZ R0, R103, R0 ;  /* 0x0000000067007221 */ /* 0x000fe80000010000 */
[----:B------:R-:W-:Y:S04]  /*15990*/  FADD.FTZ R0, R101, R0 ;  /* 0x0000000065007221 */ /* 0x000fe80000010000 */
[----:B------:R-:W-:Y:S04]  /*159a0*/  FADD.FTZ R0, R242, R0 ;  /* 0x00000000f2007221 */ /* 0x000fe80000010000 */
[----:B------:R-:W-:Y:S02]  /*159b0*/  FADD.FTZ R0, R241, R0 ;  /* 0x00000000f1007221 */ /* 0x000fe40000010000 */
[--C-:B-1----:R-:W-:Y:S02]  /*159c0*/  FFMA.FTZ R2, R157, c[0x0][0x2d0], -R141.reuse ;  /* 0x0000b4009d027a23 */ /* 0x102fe4000001088d */
[----:B------:R-:W-:Y:S02]  /*159d0*/  FADD.FTZ R0, R235, R0 ;  /* 0x00000000eb007221 */ /* 0x000fe40000010000 */
[----:B------:R1:W2:Y:S02]  /*159e0*/  MUFU.EX2 R223, R2 ;  /* 0x0000000200df7308 */ /* 0x0002a40000000800 */
[----:B------:R-:W-:Y:S02]  /*159f0*/  FADD.FTZ R0, R108, R0 ;  /* 0x000000006c007221 */ /* 0x000fe40000010000 */
[----:B------:R-:W-:Y:S02]  /*15a00*/  LDSM.16.MT88.4 R108, [R198+0x6800] ;  /* 0x00680000c66c783b */ /* 0x000fe40000004200 */
[----:B------:R-:W-:Y:S04]  /*15a10*/  FADD.FTZ R0, R93, R0 ;  /* 0x000000005d007221 */ /* 0x000fe80000010000 */
[----:B------:R-:W-:Y:S04]  /*15a20*/  FADD.FTZ R0, R94, R0 ;  /* 0x000000005e007221 */ /* 0x000fe80000010000 */
[----:B----4-:R-:W-:Y:S02]  /*15a30*/  FADD.FTZ R0, R92, R0 ;  /* 0x000000005c007221 */ /* 0x010fe40000010000 */
[----:B-1----:R-:W-:Y:S01]  /*15a40*/  FFMA.FTZ R2, R158, c[0x0][0x2d0], -R140 ;  /* 0x0000b4009e027a23 */ /* 0x002fe2000001088c */
[C---:B--2---:R-:W-:Y:S01]  /*15a50*/  F2FP.BF16.PACK_AB R71, R223.reuse, R92 ;  /* 0x0000005cdf47723e */ /* 0x044fe200000010ff */
[----:B------:R-:W-:Y:S02]  /*15a60*/  FADD.FTZ R0, R223, R0 ;  /* 0x00000000df007221 */ /* 0x000fe40000010000 */
[----:B------:R1:W-:Y:S04]  /*15a70*/  MUFU.EX2 R166, R2 ;  /* 0x0000000200a67308 */ /* 0x0003e80000000800 */
[C---:B---3--:R-:W-:Y:S08]  /*15a80*/  HMMA.16816.F32.BF16 R4, R68.reuse, R72, R4 ;  /* 0x000000484404723c */ /* 0x048ff00000041804 */
[C---:B------:R-:W-:Y:S01]  /*15a90*/  HMMA.16816.F32.BF16 R8, R68.reuse, R74, R8 ;  /* 0x0000004a4408723c */ /* 0x040fe20000041808 */
[----:B------:R-:W2:Y:S07]  /*15aa0*/  LDSM.16.MT88.4 R72, [R195+0x4800] ;  /* 0x00480000c348783b */ /* 0x000eae0000004200 */
[C---:B------:R-:W-:Y:S04]  /*15ab0*/  HMMA.16816.F32.BF16 R12, R68.reuse, R88, R12 ;  /* 0x00000058440c723c */ /* 0x040fe8000004180c */
[----:B-1----:R-:W-:Y:S04]  /*15ac0*/  FFMA.FTZ R2, R159, c[0x0][0x2d0], -R140 ;  /* 0x0000b4009f027a23 */ /* 0x002fe8000001088c */
[C---:B------:R-:W-:Y:S01]  /*15ad0*/  HMMA.16816.F32.BF16 R16, R68.reuse, R90, R16 ;  /* 0x0000005a4410723c */ /* 0x040fe20000041810 */
[----:B------:R1:W-:Y:S01]  /*15ae0*/  MUFU.EX2 R131, R2 ;  /* 0x0000000200837308 */ /* 0x0003e20000000800 */
[----:B------:R-:W-:Y:S06]  /*15af0*/  LDSM.16.MT88.4 R88, [R196+0x1800] ;  /* 0x00180000c458783b */ /* 0x000fec0000004200 */
[C---:B------:R-:W-:Y:S08]  /*15b00*/  HMMA.16816.F32.BF16 R20, R68.reuse, R76, R20 ;  /* 0x0000004c4414723c */ /* 0x040ff00000041814 */
[C---:B------:R-:W-:Y:S01]  /*15b10*/  HMMA.16816.F32.BF16 R24, R68.reuse, R78, R24 ;  /* 0x0000004e4418723c */ /* 0x040fe20000041818 */
[----:B------:R-:W3:Y:S07]  /*15b20*/  LDSM.16.MT88.4 R76, [R198+0x4800] ;  /* 0x00480000c64c783b */ /* 0x000eee0000004200 */
[C---:B------:R-:W-:Y:S04]  /*15b30*/  HMMA.16816.F32.BF16 R28, R68.reuse, R80, R28 ;  /* 0x00000050441c723c */ /* 0x040fe8000004181c */
[--C-:B-1----:R-:W-:Y:S04]  /*15b40*/  FFMA.FTZ R2, R160, c[0x0][0x2d0], -R141.reuse ;  /* 0x0000b400a0027a23 */ /* 0x102fe8000001088d */
[C---:B------:R-:W-:Y:S01]  /*15b50*/  HMMA.16816.F32.BF16 R32, R68.reuse, R82, R32 ;  /* 0x000000524420723c */ /* 0x040fe20000041820 */
[----:B------:R1:W4:Y:S01]  /*15b60*/  MUFU.EX2 R129, R2 ;  /* 0x0000000200817308 */ /* 0x0003220000000800 */
[----:B------:R-:W5:Y:S06]  /*15b70*/  LDSM.16.MT88.4 R80, [R197+0x4800] ;  /* 0x00480000c550783b */ /* 0x000f6c0000004200 */
[C---:B--2---:R-:W-:Y:S08]  /*15b80*/  HMMA.16816.F32.BF16 R36, R68.reuse, R72, R36 ;  /* 0x000000484424723c */ /* 0x044ff00000041824 */
[C---:B------:R-:W-:Y:S01]  /*15b90*/  HMMA.16816.F32.BF16 R40, R68.reuse, R74, R40 ;  /* 0x0000004a4428723c */ /* 0x040fe20000041828 */
[----:B------:R-:W2:Y:S07]  /*15ba0*/  LDSM.16.MT88.4 R72, [R195+0x1800] ;  /* 0x00180000c348783b */ /* 0x000eae0000004200 */
[C---:B------:R-:W-:Y:S04]  /*15bb0*/  HMMA.16816.F32.BF16 R44, R68.reuse, R84, R44 ;  /* 0x00000054442c723c */ /* 0x040fe8000004182c */
[--C-:B-1----:R-:W-:Y:S02]  /*15bc0*/  FFMA.FTZ R2, R162, c[0x0][0x2d0], -R141.reuse ;  /* 0x0000b400a2027a23 */ /* 0x102fe4000001088d */
[----:B----4-:R-:W-:Y:S02]  /*15bd0*/  FADD.FTZ R0, R129, R0 ;  /* 0x0000000081007221 */ /* 0x010fe40000010000 */
        /* <DEDUP_REMOVED lines=8> */
[C---:B----4-:R-:W-:Y:S02]  /*15c60*/  FADD.FTZ R0, R130.reuse, R0 ;  /* 0x0000000082007221 */ /* 0x050fe40000010000 */
[----:B------:R-:W-:Y:S01]  /*15c70*/  HMMA.16816.F32.BF16 R64, R68, R82, R64 ;  /* 0x000000524440723c */ /* 0x000fe20000041840 */
[----:B------:R1:W-:Y:S01]  /*15c80*/  MUFU.EX2 R162, R2 ;  /* 0x0000000200a27308 */ /* 0x0003e20000000800 */
[----:B------:R-:W-:Y:S05]  /*15c90*/  LDSM.16.MT88.4 R80, [R196+0x5000] ;  /* 0x00500000c450783b */ /* 0x000fea0000004200 */
[----:B------:R-:W-:Y:S02]  /*15ca0*/  F2FP.BF16.PACK_AB R68, R131, R166 ;  /* 0x000000a68344723e */ /* 0x000fe400000010ff */
[----:B------:R-:W-:Y:S03]  /*15cb0*/  F2FP.BF16.PACK_AB R69, R130, R129 ;  /* 0x000000818245723e */ /* 0x000fe600000010ff */
[----:B-1----:R-:W-:Y:S04]  /*15cc0*/  FFMA.FTZ R2, R163, c[0x0][0x2d0], -R140 ;  /* 0x0000b400a3027a23 */ /* 0x002fe8000001088c */
[----:B------:R1:W4:Y:S02]  /*15cd0*/  MUFU.EX2 R161, R2 ;  /* 0x0000000200a17308 */ /* 0x0003240000000800 */
[--C-:B-1----:R-:W-:Y:S01]  /*15ce0*/  FFMA.FTZ R2, R164, c[0x0][0x2d0], -R141.reuse ;  /* 0x0000b400a4027a23 */ /* 0x102fe2000001088d */
[----:B----4-:R-:W-:Y:S07]  /*15cf0*/  F2FP.BF16.PACK_AB R70, R161, R162 ;  /* 0x000000a2a146723e */ /* 0x010fee00000010ff */
[----:B------:R1:W4:Y:S02]  /*15d00*/  MUFU.EX2 R128, R2 ;  /* 0x0000000200807308 */ /* 0x0003240000000800 */
[--C-:B-1----:R-:W-:Y:S02]  /*15d10*/  FFMA.FTZ R2, R165, c[0x0][0x2d0], -R141.reuse ;  /* 0x0000b400a5027a23 */ /* 0x102fe4000001088d */
[----:B----4-:R-:W-:Y:S06]  /*15d20*/  FADD.FTZ R0, R128, R0 ;  /* 0x0000000080007221 */ /* 0x010fec0000010000 */
[----:B------:R1:W4:Y:S02]  /*15d30*/  MUFU.EX2 R160, R2 ;  /* 0x0000000200a07308 */ /* 0x0003240000000800 */
[----:B-1----:R-:W-:Y:S01]  /*15d40*/  FFMA.FTZ R2, R167, c[0x0][0x2d0], -R140 ;  /* 0x0000b400a7027a23 */ /* 0x002fe2000001088c */
[C---:B----4-:R-:W-:Y:S01]  /*15d50*/  F2FP.BF16.PACK_AB R71, R160.reuse, R128 ;  /* 0x00000080a047723e */ /* 0x050fe200000010ff */
[----:B------:R-:W-:Y:S06]  /*15d60*/  FADD.FTZ R0, R160, R0 ;  /* 0x00000000a0007221 */ /* 0x000fec0000010000 */
[----:B------:R1:W-:Y:S01]  /*15d70*/  MUFU.EX2 R159, R2 ;  /* 0x00000002009f7308 */ /* 0x0003e20000000800 */
[C---:B--2---:R-:W-:Y:S08]  /*15d80*/  HMMA.16816.F32.BF16 R4, R68.reuse, R72, R4 ;  /* 0x000000484404723c */ /* 0x044ff00000041804 */
[C---:B------:R-:W-:Y:S01]  /*15d90*/  HMMA.16816.F32.BF16 R8, R68.reuse, R74, R8 ;  /* 0x0000004a4408723c */ /* 0x040fe20000041808 */
[----:B------:R-:W2:Y:S07]  /*15da0*/  LDSM.16.MT88.4 R72, [R195+0x5000] ;  /* 0x00500000c348783b */ /* 0x000eae0000004200 */
[C---:B------:R-:W-:Y:S04]  /*15db0*/  HMMA.16816.F32.BF16 R12, R68.reuse, R88, R12 ;  /* 0x00000058440c723c */ /* 0x040fe8000004180c */
[----:B-1----:R-:W-:Y:S01]  /*15dc0*/  FFMA.FTZ R2, R217, c[0x0][0x2d0], -R140 ;  /* 0x0000b400d9027a23 */ /* 0x002fe2000001088c */
[----:B------:R-:W-:Y:S03]  /*15dd0*/  IADD3 R217, R214, -0x1, RZ ;  /* 0xffffffffd6d97810 */ /* 0x000fe60007ffe0ff */
[C---:B------:R-:W-:Y:S01]  /*15de0*/  HMMA.16816.F32.BF16 R16, R68.reuse, R90, R16 ;  /* 0x0000005a4410723c */ /* 0x040fe20000041810 */
[----:B------:R1:W-:Y:S01]  /*15df0*/  MUFU.EX2 R107, R2 ;  /* 0x00000002006b7308 */ /* 0x0003e20000000800 */
[----:B------:R-:W-:Y:S06]  /*15e00*/  LDSM.16.MT88.4 R88, [R197+0x5000] ;  /* 0x00500000c558783b */ /* 0x000fec0000004200 */
[C---:B------:R-:W-:Y:S08]  /*15e10*/  HMMA.16816.F32.BF16 R20, R68.reuse, R84, R20 ;  /* 0x000000544414723c */ /* 0x040ff00000041814 */
[C---:B------:R-:W-:Y:S01]  /*15e20*/  HMMA.16816.F32.BF16 R24, R68.reuse, R86, R24 ;  /* 0x000000564418723c */ /* 0x040fe20000041818 */
[----:B------:R-:W4:Y:S07]  /*15e30*/  LDSM.16.MT88.4 R84, [R198+0x5000] ;  /* 0x00500000c654783b */ /* 0x000f2e0000004200 */
[C---:B---3--:R-:W-:Y:S04]  /*15e40*/  HMMA.16816.F32.BF16 R28, R68.reuse, R76, R28 ;  /* 0x0000004c441c723c */ /* 0x048fe8000004181c */
[--C-:B-1----:R-:W-:Y:S04]  /*15e50*/  FFMA.FTZ R2, R219, c[0x0][0x2d0], -R141.reuse ;  /* 0x0000b400db027a23 */ /* 0x102fe8000001088d */
[C---:B------:R-:W-:Y:S01]  /*15e60*/  HMMA.16816.F32.BF16 R32, R68.reuse, R78, R32 ;  /* 0x0000004e4420723c */ /* 0x040fe20000041820 */
[----:B------:R1:W3:Y:S01]  /*15e70*/  MUFU.EX2 R106, R2 ;  /* 0x00000002006a7308 */ /* 0x0002e20000000800 */
[----:B------:R-:W-:Y:S06]  /*15e80*/  LDSM.16.MT88.4 R76, [R196+0x2000] ;  /* 0x00200000c44c783b */ /* 0x000fec0000004200 */
[C---:B--2---:R-:W-:Y:S08]  /*15e90*/  HMMA.16816.F32.BF16 R36, R68.reuse, R72, R36 ;  /* 0x000000484424723c */ /* 0x044ff00000041824 */
[C---:B------:R-:W-:Y:S01]  /*15ea0*/  HMMA.16816.F32.BF16 R40, R68.reuse, R74, R40 ;  /* 0x0000004a4428723c */ /* 0x040fe20000041828 */
[----:B------:R-:W2:Y:S07]  /*15eb0*/  LDSM.16.MT88.4 R72, [R195+0x2000] ;  /* 0x00200000c348783b */ /* 0x000eae0000004200 */
[C---:B------:R-:W-:Y:S04]  /*15ec0*/  HMMA.16816.F32.BF16 R44, R68.reuse, R80, R44 ;  /* 0x00000050442c723c */ /* 0x040fe8000004182c */
[--C-:B-1----:R-:W-:Y:S02]  /*15ed0*/  FFMA.FTZ R2, R220, c[0x0][0x2d0], -R141.reuse ;  /* 0x0000b400dc027a23 */ /* 0x102fe4000001088d */
[----:B---3--:R-:W-:Y:S02]  /*15ee0*/  FADD.FTZ R0, R106, R0 ;  /* 0x000000006a007221 */ /* 0x008fe40000010000 */
[C---:B------:R-:W-:Y:S01]  /*15ef0*/  HMMA.16816.F32.BF16 R48, R68.reuse, R82, R48 ;  /* 0x000000524430723c */ /* 0x040fe20000041830 */
[----:B------:R1:W3:Y:S01]  /*15f00*/  MUFU.EX2 R105, R2 ;  /* 0x0000000200697308 */ /* 0x0002e20000000800 */
[----:B------:R-:W5:Y:S06]  /*15f10*/  LDSM.16.MT88.4 R80, [R198+0x2000] ;  /* 0x00200000c650783b */ /* 0x000f6c0000004200 */
[C---:B----4-:R-:W-:Y:S08]  /*15f20*/  HMMA.16816.F32.BF16 R52, R68.reuse, R84, R52 ;  /* 0x000000544434723c */ /* 0x050ff00000041834 */
[C---:B------:R-:W-:Y:S01]  /*15f30*/  HMMA.16816.F32.BF16 R56, R68.reuse, R86, R56 ;  /* 0x000000564438723c */ /* 0x040fe20000041838 */
[----:B------:R-:W4:Y:S07]  /*15f40*/  LDSM.16.MT88.4 R84, [R197+0x2000] ;  /* 0x00200000c554783b */ /* 0x000f2e0000004200 */
[C---:B------:R-:W-:Y:S04]  /*15f50*/  HMMA.16816.F32.BF16 R60, R68.reuse, R88, R60 ;  /* 0x00000058443c723c */ /* 0x040fe8000004183c */
[----:B-1----:R-:W-:Y:S02]  /*15f60*/  FFMA.FTZ R2, R221, c[0x0][0x2d0], -R140 ;  /* 0x0000b400dd027a23 */ /* 0x002fe4000001088c */
[----:B---3--:R-:W-:Y:S02]  /*15f70*/  FADD.FTZ R0, R105, R0 ;  /* 0x0000000069007221 */ /* 0x008fe40000010000 */
[----:B------:R-:W-:Y:S01]  /*15f80*/  HMMA.16816.F32.BF16 R64, R68, R90, R64 ;  /* 0x0000005a4440723c */ /* 0x000fe20000041840 */
[----:B------:R1:W-:Y:S01]  /*15f90*/  MUFU.EX2 R158, R2 ;  /* 0x00000002009e7308 */ /* 0x0003e20000000800 */
[----:B------:R-:W-:Y:S05]  /*15fa0*/  LDSM.16.MT88.4 R88, [R196+0x2800] ;  /* 0x00280000c458783b */ /* 0x000fea0000004200 */
[----:B------:R-:W-:Y:S02]  /*15fb0*/  F2FP.BF16.PACK_AB R68, R107, R159 ;  /* 0x0000009f6b44723e */ /* 0x000fe400000010ff */
[----:B------:R-:W-:Y:S03]  /*15fc0*/  F2FP.BF16.PACK_AB R69, R105, R106 ;  /* 0x0000006a6945723e */ /* 0x000fe600000010ff */
[----:B-1----:R-:W-:Y:S04]  /*15fd0*/  FFMA.FTZ R2, R222, c[0x0][0x2d0], -R140 ;  /* 0x0000b400de027a23 */ /* 0x002fe8000001088c */
[----:B------:R1:W3:Y:S02]  /*15fe0*/  MUFU.EX2 R157, R2 ;  /* 0x00000002009d7308 */ /* 0x0002e40000000800 */
[--C-:B-1----:R-:W-:Y:S01]  /*15ff0*/  FFMA.FTZ R2, R224, c[0x0][0x2d0], -R141.reuse ;  /* 0x0000b400e0027a23 */ /* 0x102fe2000001088d */
[----:B---3--:R-:W-:Y:S07]  /*16000*/  F2FP.BF16.PACK_AB R70, R157, R158 ;  /* 0x0000009e9d46723e */ /* 0x008fee00000010ff */
[----:B------:R1:W3:Y:S02]  /*16010*/  MUFU.EX2 R104, R2 ;  /* 0x0000000200687308 */ /* 0x0002e40000000800 */
[--C-:B-1----:R-:W-:Y:S02]  /*16020*/  FFMA.FTZ R2, R225, c[0x0][0x2d0], -R141.reuse ;  /* 0x0000b400e1027a23 */ /* 0x102fe4000001088d */
[----:B---3--:R-:W-:Y:S06]  /*16030*/  FADD.FTZ R0, R104, R0 ;  /* 0x0000000068007221 */ /* 0x008fec0000010000 */
[----:B------:R1:W3:Y:S02]  /*16040*/  MUFU.EX2 R156, R2 ;  /* 0x00000002009c7308 */ /* 0x0002e40000000800 */
[----:B-1----:R-:W-:Y:S01]  /*16050*/  FFMA.FTZ R2, R227, c[0x0][0x2d0], -R140 ;  /* 0x0000b400e3027a23 */ /* 0x002fe2000001088c */
[C---:B---3--:R-:W-:Y:S01]  /*16060*/  F2FP.BF16.PACK_AB R71, R156.reuse, R104 ;  /* 0x000000689c47723e */ /* 0x048fe200000010ff */
[----:B------:R-:W-:Y:S06]  /*16070*/  FADD.FTZ R0, R156, R0 ;  /* 0x000000009c007221 */ /* 0x000fec0000010000 */
[----:B------:R1:W-:Y:S01]  /*16080*/  MUFU.EX2 R155, R2 ;  /* 0x00000002009b7308 */ /* 0x0003e20000000800 */
[C---:B--2---:R-:W-:Y:S08]  /*16090*/  HMMA.16816.F32.BF16 R4, R68.reuse, R72, R4 ;  /* 0x000000484404723c */ /* 0x044ff00000041804 */
[C---:B------:R-:W-:Y:S01]  /*160a0*/  HMMA.16816.F32.BF16 R8, R68.reuse, R74, R8 ;  /* 0x0000004a4408723c */ /* 0x040fe20000041808 */
[----:B------:R-:W2:Y:S07]  /*160b0*/  LDSM.16.MT88.4 R72, [R195+0x5800] ;  /* 0x00580000c348783b */ /* 0x000eae0000004200 */
[C---:B------:R-:W-:Y:S04]  /*160c0*/  HMMA.16816.F32.BF16 R12, R68.reuse, R76, R12 ;  /* 0x0000004c440c723c */ /* 0x040fe8000004180c */
[----:B-1----:R-:W-:Y:S04]  /*160d0*/  FFMA.FTZ R2, R229, c[0x0][0x2d0], -R140 ;  /* 0x0000b400e5027a23 */ /* 0x002fe8000001088c */
[C---:B------:R-:W-:Y:S01]  /*160e0*/  HMMA.16816.F32.BF16 R16, R68.reuse, R78, R16 ;  /* 0x0000004e4410723c */ /* 0x040fe20000041810 */
[----:B------:R1:W-:Y:S01]  /*160f0*/  MUFU.EX2 R154, R2 ;  /* 0x00000002009a7308 */ /* 0x0003e20000000800 */
[----:B------:R-:W3:Y:S06]  /*16100*/  LDSM.16.MT88.4 R76, [R196+0x5800] ;  /* 0x00580000c44c783b */ /* 0x000eec0000004200 */
[C---:B-----5:R-:W-:Y:S08]  /*16110*/  HMMA.16816.F32.BF16 R20, R68.reuse, R80, R20 ;  /* 0x000000504414723c */ /* 0x060ff00000041814 */
[C---:B------:R-:W-:Y:S01]  /*16120*/  HMMA.16816.F32.BF16 R24, R68.reuse, R82, R24 ;  /* 0x000000524418723c */ /* 0x040fe20000041818 */
[----:B------:R-:W5:Y:S07]  /*16130*/  LDSM.16.MT88.4 R80, [R198+0x5800] ;  /* 0x00580000c650783b */ /* 0x000f6e0000004200 */
[C---:B----4-:R-:W-:Y:S04]  /*16140*/  HMMA.16816.F32.BF16 R28, R68.reuse, R84, R28 ;  /* 0x00000054441c723c */ /* 0x050fe8000004181c */
[--C-:B-1----:R-:W-:Y:S04]  /*16150*/  FFMA.FTZ R2, R233, c[0x0][0x2d0], -R141.reuse ;  /* 0x0000b400e9027a23 */ /* 0x102fe8000001088d */
[C---:B------:R-:W-:Y:S01]  /*16160*/  HMMA.16816.F32.BF16 R32, R68.reuse, R86, R32 ;  /* 0x000000564420723c */ /* 0x040fe20000041820 */
[----:B------:R1:W4:Y:S01]  /*16170*/  MUFU.EX2 R153, R2 ;  /* 0x0000000200997308 */ /* 0x0003220000000800 */
[----:B------:R-:W5:Y:S06]  /*16180*/  LDSM.16.MT88.4 R84, [R197+0x5800] ;  /* 0x00580000c554783b */ /* 0x000f6c0000004200 */
[C---:B--2---:R-:W-:Y:S08]  /*16190*/  HMMA.16816.F32.BF16 R36, R68.reuse, R72, R36 ;  /* 0x000000484424723c */ /* 0x044ff00000041824 */
[C---:B------:R-:W-:Y:S01]  /*161a0*/  HMMA.16816.F32.BF16 R40, R68.reuse, R74, R40 ;  /* 0x0000004a4428723c */ /* 0x040fe20000041828 */
[----:B------:R-:W2:Y:S07]  /*161b0*/  LDSM.16.MT88.4 R72, [R195+0x2800] ;  /* 0x00280000c348783b */ /* 0x000eae0000004200 */
[C---:B---3--:R-:W-:Y:S04]  /*161c0*/  HMMA.16816.F32.BF16 R44, R68.reuse, R76, R44 ;  /* 0x0000004c442c723c */ /* 0x048fe8000004182c */
[--C-:B-1----:R-:W-:Y:S02]  /*161d0*/  FFMA.FTZ R2, R234, c[0x0][0x2d0], -R141.reuse ;  /* 0x0000b400ea027a23 */ /* 0x102fe4000001088d */
[----:B----4-:R-:W-:Y:S02]  /*161e0*/  FADD.FTZ R0, R153, R0 ;  /* 0x0000000099007221 */ /* 0x010fe40000010000 */
[C---:B------:R-:W-:Y:S01]  /*161f0*/  HMMA.16816.F32.BF16 R48, R68.reuse, R78, R48 ;  /* 0x0000004e4430723c */ /* 0x040fe20000041830 */
[----:B------:R1:W3:Y:S01]  /*16200*/  MUFU.EX2 R151, R2 ;  /* 0x0000000200977308 */ /* 0x0002e20000000800 */
[----:B------:R-:W4:Y:S06]  /*16210*/  LDSM.16.MT88.4 R76, [R198+0x2800] ;  /* 0x00280000c64c783b */ /* 0x000f2c0000004200 */
[C---:B-----5:R-:W-:Y:S08]  /*16220*/  HMMA.16816.F32.BF16 R52, R68.reuse, R80, R52 ;  /* 0x000000504434723c */ /* 0x060ff00000041834 */
[C---:B------:R-:W-:Y:S01]  /*16230*/  HMMA.16816.F32.BF16 R56, R68.reuse, R82, R56 ;  /* 0x000000524438723c */ /* 0x040fe20000041838 */
[----:B------:R-:W5:Y:S07]  /*16240*/  LDSM.16.MT88.4 R80, [R197+0x2800] ;  /* 0x00280000c550783b */ /* 0x000f6e0000004200 */
[C---:B------:R-:W-:Y:S04]  /*16250*/  HMMA.16816.F32.BF16 R60, R68.reuse, R84, R60 ;  /* 0x00000054443c723c */ /* 0x040fe8000004183c */
[----:B-1----:R-:W-:Y:S02]  /*16260*/  FFMA.FTZ R2, R230, c[0x0][0x2d0], -R140 ;  /* 0x0000b400e6027a23 */ /* 0x002fe4000001088c */
[C---:B---3--:R-:W-:Y:S02]  /*16270*/  FADD.FTZ R0, R151.reuse, R0 ;  /* 0x0000000097007221 */ /* 0x048fe40000010000 */
        /* <DEDUP_REMOVED lines=23> */
[----:B------:R1:W3:Y:S01]  /*163f0*/  MUFU.EX2 R146, R2 ;  /* 0x0000000200927308 */ /* 0x0002e20000000800 */
[----:B------:R-:W-:Y:S06]  /*16400*/  LDSM.16.MT88.4 R88, [R197+0x3000] ;  /* 0x00300000c558783b */ /* 0x000fec0000004200 */
[C---:B----4-:R-:W-:Y:S08]  /*16410*/  HMMA.16816.F32.BF16 R20, R68.reuse, R76, R20 ;  /* 0x0000004c4414723c */ /* 0x050ff00000041814 */
[C---:B------:R-:W-:Y:S01]  /*16420*/  HMMA.16816.F32.BF16 R24, R68.reuse, R78, R24 ;  /* 0x0000004e4418723c */ /* 0x040fe20000041818 */
[----:B------:R-:W4:Y:S07]  /*16430*/  LDSM.16.MT88.4 R76, [R198+0x6000] ;  /* 0x00600000c64c783b */ /* 0x000f2e0000004200 */
[C---:B-----5:R-:W-:Y:S04]  /*16440*/  HMMA.16816.F32.BF16 R28, R68.reuse, R80, R28 ;  /* 0x00000050441c723c */ /* 0x060fe8000004181c */
[--C-:B-1----:R-:W-:Y:S01]  /*16450*/  FFMA.FTZ R2, R249, c[0x0][0x2d0], -R141.reuse ;  /* 0x0000b400f9027a23 */ /* 0x102fe2000001088d */
[----:B---3--:R-:W-:Y:S03]  /*16460*/  F2FP.BF16.PACK_AB R116, R146, R147 ;  /* 0x000000939274723e */ /* 0x008fe600000010ff */
[C---:B------:R-:W-:Y:S01]  /*16470*/  HMMA.16816.F32.BF16 R32, R68.reuse, R82, R32 ;  /* 0x000000524420723c */ /* 0x040fe20000041820 */
[----:B------:R1:W3:Y:S01]  /*16480*/  MUFU.EX2 R145, R2 ;  /* 0x0000000200917308 */ /* 0x0002e20000000800 */
[----:B------:R-:W5:Y:S06]  /*16490*/  LDSM.16.MT88.4 R80, [R197+0x6000] ;  /* 0x00600000c550783b */ /* 0x000f6c0000004200 */
[C---:B--2---:R-:W-:Y:S08]  /*164a0*/  HMMA.16816.F32.BF16 R36, R68.reuse, R72, R36 ;  /* 0x000000484424723c */ /* 0x044ff00000041824 */
[C---:B------:R-:W-:Y:S01]  /*164b0*/  HMMA.16816.F32.BF16 R40, R68.reuse, R74, R40 ;  /* 0x0000004a4428723c */ /* 0x040fe20000041828 */
[----:B------:R-:W-:Y:S07]  /*164c0*/  LDSM.16.MT88.4 R72, [R196+0x3000] ;  /* 0x00300000c448783b */ /* 0x000fee0000004200 */
[C---:B------:R-:W-:Y:S04]  /*164d0*/  HMMA.16816.F32.BF16 R44, R68.reuse, R84, R44 ;  /* 0x00000054442c723c */ /* 0x040fe8000004182c */
[--C-:B-1----:R-:W-:Y:S02]  /*164e0*/  FFMA.FTZ R2, R250, c[0x0][0x2d0], -R141.reuse ;  /* 0x0000b400fa027a23 */ /* 0x102fe4000001088d */
[----:B---3--:R-:W-:Y:S02]  /*164f0*/  FADD.FTZ R0, R145, R0 ;  /* 0x0000000091007221 */ /* 0x008fe40000010000 */
[C---:B------:R-:W-:Y:S01]  /*16500*/  HMMA.16816.F32.BF16 R48, R68.reuse, R86, R48 ;  /* 0x000000564430723c */ /* 0x040fe20000041830 */
[----:B------:R1:W2:Y:S01]  /*16510*/  MUFU.EX2 R144, R2 ;  /* 0x0000000200907308 */ /* 0x0002a20000000800 */
[----:B------:R-:W-:Y:S06]  /*16520*/  LDSM.16.MT88.4 R84, [R198+0x3000] ;  /* 0x00300000c654783b */ /* 0x000fec0000004200 */
[C---:B----4-:R-:W-:Y:S08]  /*16530*/  HMMA.16816.F32.BF16 R52, R68.reuse, R76, R52 ;  /* 0x0000004c4434723c */ /* 0x050ff00000041834 */
[C---:B------:R-:W-:Y:S08]  /*16540*/  HMMA.16816.F32.BF16 R56, R68.reuse, R78, R56 ;  /* 0x0000004e4438723c */ /* 0x040ff00000041838 */
[C---:B-----5:R-:W-:Y:S04]  /*16550*/  HMMA.16816.F32.BF16 R60, R68.reuse, R80, R60 ;  /* 0x00000050443c723c */ /* 0x060fe8000004183c */
[--C-:B-1----:R-:W-:Y:S01]  /*16560*/  FFMA.FTZ R2, R247, c[0x0][0x2d0], -R140.reuse ;  /* 0x0000b400f7027a23 */ /* 0x102fe2000001088c */
[----:B--2---:R-:W-:Y:S01]  /*16570*/  F2FP.BF16.PACK_AB R117, R144, R145 ;  /* 0x000000919075723e */ /* 0x004fe200000010ff */
[----:B------:R-:W-:Y:S02]  /*16580*/  FFMA.FTZ R140, R248, c[0x0][0x2d0], -R140 ;  /* 0x0000b400f88c7a23 */ /* 0x000fe4000001088c */
[----:B------:R-:W-:Y:S01]  /*16590*/  HMMA.16816.F32.BF16 R64, R68, R82, R64 ;  /* 0x000000524440723c */ /* 0x000fe20000041840 */
[----:B------:R1:W-:Y:S03]  /*165a0*/  MUFU.EX2 R143, R2 ;  /* 0x00000002008f7308 */ /* 0x0003e60000000800 */
[----:B------:R-:W-:Y:S07]  /*165b0*/  FADD.FTZ R0, R144, R0 ;  /* 0x0000000090007221 */ /* 0x000fee0000010000 */
[----:B------:R-:W2:Y:S01]  /*165c0*/  MUFU.EX2 R142, R140 ;  /* 0x0000008c008e7308 */ /* 0x000ea20000000800 */
[--C-:B-1----:R-:W-:Y:S02]  /*165d0*/  FFMA.FTZ R2, R125, c[0x0][0x2d0], -R141.reuse ;  /* 0x0000b4007d027a23 */ /* 0x102fe4000001088d */
[----:B------:R-:W1:Y:S01]  /*165e0*/  LDSM.16.MT88.4 R124, [R195+0x3000] ;  /* 0x00300000c37c783b */ /* 0x000e620000004200 */
[----:B------:R-:W-:Y:S06]  /*165f0*/  FFMA.FTZ R141, R114, c[0x0][0x2d0], -R141 ;  /* 0x0000b400728d7a23 */ /* 0x000fec000001088d */
[----:B------:R3:W4:Y:S01]  /*16600*/  MUFU.EX2 R140, R2 ;  /* 0x00000002008c7308 */ /* 0x0007220000000800 */
[----:B--2---:R-:W-:Y:S09]  /*16610*/  F2FP.BF16.PACK_AB R118, R142, R143 ;  /* 0x0000008f8e76723e */ /* 0x004ff200000010ff */
[----:B------:R-:W2:Y:S01]  /*16620*/  MUFU.EX2 R114, R141 ;  /* 0x0000008d00727308 */ /* 0x000ea20000000800 */
[----:B---3--:R-:W-:Y:S02]  /*16630*/  FADD.FTZ R2, R251, R3 ;  /* 0x00000003fb027221 */ /* 0x008fe40000010000 */
[----:B------:R-:W3:Y:S01]  /*16640*/  LDL R3, [R1+0x30] ;  /* 0x0000300001037983 */ /* 0x000ee20000100800 */
[----:B----4-:R-:W-:Y:S02]  /*16650*/  FADD.FTZ R0, R140, R0 ;  /* 0x000000008c007221 */ /* 0x010fe40000010000 */
[----:B------:R-:W-:Y:S04]  /*16660*/  FADD.FTZ R2, R102, R2 ;  /* 0x0000000266027221 */ /* 0x000fe80000010000 */
[----:B------:R-:W-:Y:S01]  /*16670*/  FADD.FTZ R2, R100, R2 ;  /* 0x0000000264027221 */ /* 0x000fe20000010000 */
[----:B--2---:R-:W-:Y:S01]  /*16680*/  F2FP.BF16.PACK_AB R119, R114, R140 ;  /* 0x0000008c7277723e */ /* 0x004fe200000010ff */
[----:B------:R-:W2:Y:S02]  /*16690*/  LDSM.16.MT88.4 R100, [R196+0x6800] ;  /* 0x00680000c464783b */ /* 0x000ea40000004200 */
[----:B------:R-:W-:Y:S04]  /*166a0*/  FADD.FTZ R2, R246, R2 ;  /* 0x00000002f6027221 */ /* 0x000fe80000010000 */
[C---:B-1----:R-:W-:Y:S02]  /*166b0*/  HMMA.16816.F32.BF16 R120, R116.reuse, R124, R4 ;  /* 0x0000007c7478723c */ /* 0x042fe40000041804 */
[----:B------:R-:W1:Y:S03]  /*166c0*/  LDSM.16.MT88.4 R4, [R197+0x6800] ;  /* 0x00680000c504783b */ /* 0x000e660000004200 */
[----:B------:R-:W-:Y:S03]  /*166d0*/  FADD.FTZ R2, R245, R2 ;  /* 0x00000002f5027221 */ /* 0x000fe60000010000 */
        /* <DEDUP_REMOVED lines=18> */
[C---:B--2---:R-:W-:Y:S04]  /*16800*/  HMMA.16816.F32.BF16 R128, R116.reuse, R100, R44 ;  /* 0x000000647480723c */ /* 0x044fe8000004182c */
[----:B------:R-:W-:Y:S04]  /*16810*/  FADD.FTZ R2, R161, R2 ;  /* 0x00000002a1027221 */ /* 0x000fe80000010000 */
[C---:B------:R-:W-:Y:S04]  /*16820*/  HMMA.16816.F32.BF16 R100, R116.reuse, R102, R48 ;  /* 0x000000667464723c */ /* 0x040fe80000041830 */
[----:B------:R-:W-:Y:S04]  /*16830*/  FADD.FTZ R2, R159, R2 ;  /* 0x000000029f027221 */ /* 0x000fe80000010000 */
[----:B------:R-:W-:Y:S02]  /*16840*/  FADD.FTZ R2, R107, R2 ;  /* 0x000000026b027221 */ /* 0x000fe40000010000 */
[C---:B------:R-:W-:Y:S03]  /*16850*/  HMMA.16816.F32.BF16 R104, R116.reuse, R108, R52 ;  /* 0x0000006c7468723c */ /* 0x040fe60000041834 */
[----:B------:R-:W-:Y:S04]  /*16860*/  FADD.FTZ R2, R158, R2 ;  /* 0x000000029e027221 */ /* 0x000fe80000010000 */
[----:B------:R-:W-:Y:S01]  /*16870*/  FADD.FTZ R2, R157, R2 ;  /* 0x000000029d027221 */ /* 0x000fe20000010000 */
[C---:B------:R-:W-:Y:S04]  /*16880*/  HMMA.16816.F32.BF16 R108, R116.reuse, R110, R56 ;  /* 0x0000006e746c723c */ /* 0x040fe80000041838 */
[----:B------:R-:W-:Y:S04]  /*16890*/  FADD.FTZ R2, R155, R2 ;  /* 0x000000029b027221 */ /* 0x000fe80000010000 */
[----:B------:R-:W-:Y:S01]  /*168a0*/  FADD.FTZ R2, R154, R2 ;  /* 0x000000029a027221 */ /* 0x000fe20000010000 */
[C---:B-1----:R-:W-:Y:S03]  /*168b0*/  HMMA.16816.F32.BF16 R60, R116.reuse, R4, R60 ;  /* 0x00000004743c723c */ /* 0x042fe6000004183c */
[----:B------:R-:W-:Y:S04]  /*168c0*/  FADD.FTZ R2, R152, R2 ;  /* 0x0000000298027221 */ /* 0x000fe80000010000 */
[----:B------:R-:W-:Y:S01]  /*168d0*/  FADD.FTZ R2, R150, R2 ;  /* 0x0000000296027221 */ /* 0x000fe20000010000 */
[----:B------:R-:W-:Y:S04]  /*168e0*/  HMMA.16816.F32.BF16 R64, R116, R6, R64 ;  /* 0x000000067440723c */ /* 0x000fe80000041840 */
[----:B------:R-:W-:Y:S03]  /*168f0*/  FADD.FTZ R2, R147, R2 ;  /* 0x0000000293027221 */ /* 0x000fe60000010000 */
[----:B------:R-:W-:Y:S02]  /*16900*/  IMAD.MOV.U32 R116, RZ, RZ, R112 ;  /* 0x000000ffff747224 */ /* 0x000fe400078e0070 */
[----:B------:R-:W-:Y:S04]  /*16910*/  FADD.FTZ R2, R146, R2 ;  /* 0x0000000292027221 */ /* 0x000fe80000010000 */
[----:B------:R-:W-:Y:S01]  /*16920*/  FADD.FTZ R2, R143, R2 ;  /* 0x000000028f027221 */ /* 0x000fe20000010000 */
[----:B---3--:R-:W-:Y:S01]  /*16930*/  ISETP.GT.AND P0, PT, R214, R3, PT ;  /* 0x00000003d600720c */ /* 0x008fe20003f04270 */
[----:B------:R-:W-:Y:S02]  /*16940*/  FADD.FTZ R3, R114, R0 ;  /* 0x0000000072037221 */ /* 0x000fe40000010000 */
[----:B------:R-:W-:Y:S02]  /*16950*/  FADD.FTZ R0, R142, R2 ;  /* 0x000000028e007221 */ /* 0x000fe40000010000 */
[----:B------:R-:W-:Y:S01]  /*16960*/  IMAD.MOV.U32 R214, RZ, RZ, R217 ;  /* 0x000000ffffd67224 */ /* 0x000fe200078e00d9 */
[----:B------:R1:W-:Y:S01]  /*16970*/  STL [R1+0x24], R3 ;  /* 0x0000240301007387 */ /* 0x0003e20000100800 */
[----:B------:R-:W-:Y:S03]  /*16980*/  IMAD.MOV.U32 R114, RZ, RZ, R112 ;  /* 0x000000ffff727224 */ /* 0x000fe600078e0070 */
[----:B------:R2:W-:Y:S01]  /*16990*/  STL [R1+0x20], R0 ;  /* 0x0000200001007387 */ /* 0x0005e20000100800 */
[----:B-1----:R-:W-:Y:S02]  /*169a0*/  IMAD.MOV.U32 R3, RZ, RZ, R115 ;  /* 0x000000ffff037224 */ /* 0x002fe400078e0073 */
[----:B------:R-:W-:-:S05]  /*169b0*/  @P0 BRA `(.L_x_1238) ;  /* 0xffffc47000000947 */ /* 0x000fca000383ffff */
.L_x_1233:
[----:B-12---:R-:W2:Y:S02]  /*169c0*/  LDL R0, [R1+0x38] ;  /* 0x0000380001007983 */ /* 0x006ea40000100800 */
[----:B--2---:R-:W-:-:S13]  /*169d0*/  ISETP.GE.AND P0, PT, R217, R0, PT ;  /* 0x00000000d900720c */ /* 0x004fda0003f06270 */
[----:B------:R-:W-:Y:S05]  /*169e0*/  @!P0 BRA `(.L_x_1239) ;  /* 0x000032a000008947 */ /* 0x000fea0003800000 */
.L_x_1242:
[----:B------:R-:W2:Y:S01]  /*169f0*/  LDL.64 R220, [R1+0x8] ;  /* 0x0000080001dc7983 */ /* 0x000ea20000100a00 */
[----:B------:R-:W-:Y:S04]  /*16a00*/  DEPBAR.LE SB0, 0x0 ;  /* 0x000080000000791a */ /* 0x000fe80000000000 */
[----:B------:R-:W3:Y:S01]  /*16a10*/  LDL R219, [R1] ;  /* 0x0000000001db7983 */ /* 0x000ee20000100800 */
[----:B------:R-:W-:Y:S01]  /*16a20*/  WARPSYNC 0xffffffff ;  /* 0xffffffff00007948 */ /* 0x000fe20003800000 */
[----:B------:R-:W-:Y:S01]  /*16a30*/  ULDC.64 UR4, c[0x0][0x208] ;  /* 0x0000820000047ab9 */ /* 0x000fe20000000a00 */
[----:B------:R-:W-:Y:S01]  /*16a40*/  ISETP.GE.AND P4, PT, R218, c[0x0][0x1d4], PT ;  /* 0x00007500da007a0c */ /* 0x000fe20003f86270 */
[----:B------:R-:W-:Y:S01]  /*16a50*/  USHF.L.U32 UR8, UR4, 0x5, URZ ;  /* 0x0000000504087899 */ /* 0x000fe2000800063f */
[----:B------:R-:W-:Y:S01]  /*16a60*/  BAR.SYNC.DEFER_BLOCKING 0x0 ;  /* 0x0000000000007b1d */ /* 0x000fe20000010000 */
[C---:B------:R-:W-:Y:S01]  /*16a70*/  IMAD.WIDE.U32 R46, R217.reuse, c[0x0][0x208], RZ ;  /* 0x00008200d92e7a25 */ /* 0x040fe200078e00ff */
[----:B-1----:R-:W-:Y:S05]  /*16a80*/  SHF.R.S32.HI R0, RZ, 0x1f, R217 ;  /* 0x0000001fff007819 */ /* 0x002fea00000114d9 */
[----:B------:R-:W-:Y:S04]  /*16a90*/  IMAD R28, R0, c[0x0][0x208], RZ ;  /* 0x00008200001c7a24 */ /* 0x000fe800078e02ff */
[----:B------:R-:W-:Y:S04]  /*16aa0*/  IMAD R28, R217, c[0x0][0x20c], R28 ;  /* 0x00008300d91c7a24 */ /* 0x000fe800078e021c */
[----:B------:R-:W-:Y:S04]  /*16ab0*/  IMAD.IADD R36, R47, 0x1, R28 ;  /* 0x000000012f247824 */ /* 0x000fe800078e021c */
[----:B------:R-:W-:Y:S02]  /*16ac0*/  IMAD R55, R36, 0x70, RZ ;  /* 0x0000007024377824 */ /* 0x000fe400078e02ff */
[----:B------:R-:W-:Y:S01]  /*16ad0*/  IMAD.U32 R36, RZ, RZ, UR8 ;  /* 0x00000008ff247e24 */ /* 0x000fe2000f8e00ff */
[----:B------:R-:W1:Y:S01]  /*16ae0*/  LDSM.16.M88.4 R8, [R194] ;  /* 0x00000000c208783b */ /* 0x000e620000000200 */
[----:B------:R-:W-:Y:S01]  /*16af0*/  UMOV UR9, 0x5 ;  /* 0x0000000500097882 */ /* 0x000fe20000000000 */
[----:B------:R-:W-:Y:S01]  /*16b00*/  BSSY B0, `(.L_x_1240) ;  /* 0x000011b000007945 */ /* 0x000fe20003800000 */
[----:B------:R-:W-:Y:S02]  /*16b10*/  USHF.L.U64.HI UR9, UR4, UR9, UR5 ;  /* 0x0000000904097299 */ /* 0x000fe40008010205 */
[----:B------:R-:W4:Y:S01]  /*16b20*/  LDSM.16.M88.4 R16, [R194+0x800] ;  /* 0x00080000c210783b */ /* 0x000f220000000200 */
[----:B------:R-:W-:Y:S03]  /*16b30*/  UIADD3 UR5, UP0, UR8, UR8, URZ ;  /* 0x0000000808057290 */ /* 0x000fe6000ff1e03f */
[----:B------:R-:W-:Y:S01]  /*16b40*/  IMAD.U32 R37, RZ, RZ, UR9 ;  /* 0x00000009ff257e24 */ /* 0x000fe2000f8e00ff */
[----:B------:R-:W5:Y:S01]  /*16b50*/  LDSM.16.M88.4 R24, [R194+0x1000] ;  /* 0x00100000c218783b */ /* 0x000f620000000200 */
[----:B------:R-:W-:Y:S02]  /*16b60*/  UIADD3.X UR4, UR9, UR9, URZ, UP0, !UPT ;  /* 0x0000000909047290 */ /* 0x000fe400087fe43f */
[----:B------:R-:W-:Y:S02]  /*16b70*/  IMAD.WIDE.U32 R44, R46, 0x70, R36 ;  /* 0x000000702e2c7825 */ /* 0x000fe400078e0024 */
[----:B------:R-:W4:Y:S03]  /*16b80*/  LDSM.16.M88.4 R32, [R194+0x1800] ;  /* 0x00180000c220783b */ /* 0x000f260000000200 */
[----:B------:R-:W-:Y:S02]  /*16b90*/  IADD3 R166, P1, R44, UR8, RZ ;  /* 0x000000082ca67c10 */ /* 0x000fe4000ff3e0ff */
[----:B------:R-:W5:Y:S05]  /*16ba0*/  LDSM.16.M88.4 R40, [R194+0x2000] ;  /* 0x00200000c228783b */ /* 0x000f6a0000000200 */
[----:B------:R-:W2:Y:S05]  /*16bb0*/  LDSM.16.M88.4 R48, [R194+0x2800] ;  /* 0x00280000c230783b */ /* 0x000eaa0000000200 */
[----:B------:R-:W2:Y:S05]  /*16bc0*/  LDSM.16.M88.4 R56, [R194+0x3000] ;  /* 0x00300000c238783b */ /* 0x000eaa0000000200 */
[----:B------:R-:W2:Y:S01]  /*16bd0*/  LDSM.16.M88.4 R116, [R199] ;  /* 0x00000000c774783b */ /* 0x000ea20000000200 */
[C---:B-1----:R-:W-:Y:S04]  /*16be0*/  HMMA.16816.F32.BF16 R4, R132.reuse, R8, RZ ;  /* 0x000000088404723c */ /* 0x042fe800000418ff */
[----:B------:R-:W1:Y:S05]  /*16bf0*/  S2R R222, SR_TID.X ;  /* 0x0000000000de7919 */ /* 0x000e6a0000002100 */
[----:B------:R-:W2:Y:S01]  /*16c00*/  LDSM.16.M88.4 R140, [R207] ;  /* 0x00000000cf8c783b */ /* 0x000ea20000000200 */
[C---:B------:R-:W-:Y:S04]  /*16c10*/  HMMA.16816.F32.BF16 R8, R132.reuse, R10, RZ ;  /* 0x0000000a8408723c */ /* 0x040fe800000418ff */
[----:B------:R-:W2:Y:S04]  /*16c20*/  LDSM.16.M88.4 R144, [R208] ;  /* 0x00000000d090783b */ /* 0x000ea80000000200 */
[C---:B----4-:R-:W-:Y:S01]  /*16c30*/  HMMA.16816.F32.BF16 R12, R132.reuse, R16, RZ ;  /* 0x00000010840c723c */ /* 0x050fe200000418ff */
[----:B------:R-:W4:Y:S05]  /*16c40*/  LDSM.16.M88.4 R148, [R209] ;  /* 0x00000000d194783b */ /* 0x000f2a0000000200 */
[----:B------:R-:W2:Y:S02]  /*16c50*/  LDSM.16.M88.4 R152, [R210] ;  /* 0x00000000d298783b */ /* 0x000ea40000000200 */
[C---:B------:R-:W-:Y:S01]  /*16c60*/  HMMA.16816.F32.BF16 R16, R132.reuse, R18, RZ ;  /* 0x000000128410723c */ /* 0x040fe200000418ff */
[----:B-1----:R-:W-:Y:S02]  /*16c70*/  SHF.R.S32.HI R2, RZ, 0x1f, R222 ;  /* 0x0000001fff027819 */ /* 0x002fe400000114de */
[----:B------:R-:W1:Y:S01]  /*16c80*/  LDSM.16.M88.4 R156, [R211] ;  /* 0x00000000d39c783b */ /* 0x000e620000000200 */
[----:B------:R-:W-:Y:S02]  /*16c90*/  ISETP.GT.AND P2, PT, R222, 0x7f, PT ;  /* 0x0000007fde00780c */ /* 0x000fe40003f44270 */
[----:B------:R-:W-:Y:S02]  /*16ca0*/  LEA.HI R2, R2, R222, RZ, 0x3 ;  /* 0x000000de02027211 */ /* 0x000fe400078f18ff */
[C---:B-----5:R-:W-:Y:S01]  /*16cb0*/  HMMA.16816.F32.BF16 R20, R132.reuse, R24, RZ ;  /* 0x000000188414723c */ /* 0x060fe200000418ff */
[----:B------:R-:W5:Y:S03]  /*16cc0*/  LDSM.16.M88.4 R160, [R212] ;  /* 0x00000000d4a0783b */ /* 0x000f660000000200 */
[----:B------:R-:W-:Y:S04]  /*16cd0*/  LOP3.LUT R0, R2, 0xfffffff8, RZ, 0xc0, !PT ;  /* 0xfffffff802007812 */ /* 0x000fe800078ec0ff */
[C---:B------:R-:W-:Y:S01]  /*16ce0*/  HMMA.16816.F32.BF16 R24, R132.reuse, R26, RZ ;  /* 0x0000001a8418723c */ /* 0x040fe200000418ff */
[----:B------:R-:W-:Y:S04]  /*16cf0*/  IMAD.IADD R0, R222, 0x1, -R0 ;  /* 0x00000001de007824 */ /* 0x000fe800078e0a00 */
[----:B------:R-:W-:Y:S03]  /*16d00*/  IMAD.SHL.U32 R0, R0, 0x8, RZ ;  /* 0x0000000800007824 */ /* 0x000fe600078e00ff */
[C---:B------:R-:W-:Y:S02]  /*16d10*/  HMMA.16816.F32.BF16 R28, R132.reuse, R32, RZ ;  /* 0x00000020841c723c */ /* 0x040fe400000418ff */
[----:B------:R-:W-:Y:S06]  /*16d20*/  ISETP.GE.AND P5, PT, R0, c[0x0][0x1d4], PT ;  /* 0x0000750000007a0c */ /* 0x000fec0003fa6270 */
[C---:B------:R-:W-:Y:S08]  /*16d30*/  HMMA.16816.F32.BF16 R32, R132.reuse, R34, RZ ;  /* 0x000000228420723c */ /* 0x040ff000000418ff */
[C---:B------:R-:W-:Y:S08]  /*16d40*/  HMMA.16816.F32.BF16 R36, R132.reuse, R40, RZ ;  /* 0x000000288424723c */ /* 0x040ff000000418ff */
[C---:B------:R-:W-:Y:S01]  /*16d50*/  HMMA.16816.F32.BF16 R40, R132.reuse, R42, RZ ;  /* 0x0000002a8428723c */ /* 0x040fe200000418ff */
[----:B--2---:R-:W-:Y:S03]  /*16d60*/  IMAD.MOV.U32 R2, RZ, RZ, R220 ;  /* 0x000000ffff027224 */ /* 0x004fe600078e00dc */
[----:B---3--:R-:W-:Y:S04]  /*16d70*/  IMAD.MOV.U32 R3, RZ, RZ, R219 ;  /* 0x000000ffff037224 */ /* 0x008fe800078e00db */
[----:B------:R-:W-:Y:S04]  /*16d80*/  IMAD.WIDE.U32 R2, R46, 0x70, R2 ;  /* 0x000000702e027825 */ /* 0x000fe800078e0002 */
[----:B------:R-:W-:Y:S01]  /*16d90*/  IMAD.IADD R0, R3, 0x1, R55 ;  /* 0x0000000103007824 */ /* 0x000fe200078e0237 */
[C---:B------:R-:W-:Y:S01]  /*16da0*/  LEA R52, P0, R2.reuse, c[0x0][0x1f8], 0x1 ;  /* 0x00007e0002347a11 */ /* 0x040fe200078008ff */
[----:B------:R-:W-:Y:S03]  /*16db0*/  IMAD.U32 R3, RZ, RZ, UR4 ;  /* 0x00000004ff037e24 */ /* 0x000fe6000f8e00ff */
[----:B------:R-:W-:Y:S01]  /*16dc0*/  LEA.HI.X R53, R2, c[0x0][0x1fc], R0, 0x1, P0 ;  /* 0x00007f0002357a11 */ /* 0x000fe200000f0c00 */
[----:B------:R-:W-:Y:S01]  /*16dd0*/  IMAD.U32 R2, RZ, RZ, UR5 ;  /* 0x00000005ff027e24 */ /* 0x000fe2000f8e00ff */
[----:B------:R-:W-:Y:S01]  /*16de0*/  IADD3 R54, P0, R220, R44, RZ ;  /* 0x0000002cdc367210 */ /* 0x000fe20007f1e0ff */
[----:B------:R-:W-:Y:S02]  /*16df0*/  IMAD.IADD R0, R55, 0x1, R45 ;  /* 0x0000000137007824 */ /* 0x000fe400078e022d */
[----:B------:R-:W-:Y:S01]  /*16e00*/  @!PT LDS RZ, [RZ] ;  /* 0x00000000fffff984 */ /* 0x000fe20000000800 */
[----:B------:R-:W-:Y:S01]  /*16e10*/  @!PT LDS RZ, [RZ] ;  /* 0x00000000fffff984 */ /* 0x000fe20000000800 */
[----:B------:R-:W-:Y:S01]  /*16e20*/  @!PT LDS RZ, [RZ] ;  /* 0x00000000fffff984 */ /* 0x000fe20000000800 */
[----:B------:R2:W-:Y:S01]  /*16e30*/  LDGSTS.E.BYPASS.LTC128B.128 [R216+0x100], [R52.64], !P5 ;  /* 0x0010000034d87fae */ /* 0x0005e2000e901d46 */
[----:B------:R-:W-:Y:S02]  /*16e40*/  IMAD.WIDE.U32 R164, R46, 0x70, R2 ;  /* 0x000000702ea47825 */ /* 0x000fe400078e0002 */
[C---:B------:R-:W-:Y:S01]  /*16e50*/  HMMA.16816.F32.BF16 R44, R132.reuse, R48, RZ ;  /* 0x00000030842c723c */ /* 0x040fe200000418ff */
[C---:B------:R-:W-:Y:S01]  /*16e60*/  IADD3.X R112, R0.reuse, UR9, RZ, P1, !PT ;  /* 0x0000000900707c10 */ /* 0x040fe20008ffe4ff */
[----:B------:R2:W-:Y:S01]  /*16e70*/  LDGSTS.E.BYPASS.LTC128B.128 [R216+0x3900], [R52.64+0x80], !P4 ;  /* 0x0390008034d87fae */ /* 0x0005e2000e101d46 */
[----:B------:R-:W-:Y:S01]  /*16e80*/  IMAD.X R3, R0, 0x1, R219, P0 ;  /* 0x0000000100037824 */ /* 0x000fe200000e06db */
[----:B------:R-:W-:Y:S02]  /*16e90*/  LEA R2, P0, R54, c[0x0][0x1f8], 0x1 ;  /* 0x00007e0036027a11 */ /* 0x000fe400078008ff */
[----:B------:R-:W-:Y:S02]  /*16ea0*/  IADD3 R0, P1, R166, R220, RZ ;  /* 0x000000dca6007210 */ /* 0x000fe40007f3e0ff */
[C---:B------:R-:W-:Y:S01]  /*16eb0*/  HMMA.16816.F32.BF16 R48, R132.reuse, R50, RZ ;  /* 0x000000328430723c */ /* 0x040fe200000418ff */
[----:B------:R-:W-:Y:S03]  /*16ec0*/  LEA.HI.X R3, R54, c[0x0][0x1fc], R3, 0x1, P0 ;  /* 0x00007f0036037a11 */ /* 0x000fe600000f0c03 */
[----:B------:R-:W-:Y:S02]  /*16ed0*/  IADD3 R167, P0, R220, R164, RZ ;  /* 0x000000a4dca77210 */ /* 0x000fe40007f1e0ff */
[----:B------:R3:W-:Y:S02]  /*16ee0*/  LDGSTS.E.BYPASS.LTC128B.128 [R216+0x1100], [R2.64], !P5 ;  /* 0x0110000002d87fae */ /* 0x0007e4000e901d46 */
[C---:B------:R-:W-:Y:S01]  /*16ef0*/  IADD3.X R214, R219.reuse, R55, R165, P0, !PT ;  /* 0x00000037dbd67210 */ /* 0x040fe200007fe4a5 */
[----:B------:R-:W-:Y:S02]  /*16f00*/  IMAD.X R165, R112, 0x1, R219, P1 ;  /* 0x0000000170a57824 */ /* 0x000fe400008e06db */
[----:B------:R3:W-:Y:S01]  /*16f10*/  LDGSTS.E.BYPASS.LTC128B.128 [R216+0x4900], [R2.64+0x80], !P4 ;  /* 0x0490008002d87fae */ /* 0x0007e2000e101d46 */
[C---:B------:R-:W-:Y:S04]  /*16f20*/  LEA R164, P0, R0.reuse, c[0x0][0x1f8], 0x1 ;  /* 0x00007e0000a47a11 */ /* 0x040fe800078008ff */
[----:B------:R-:W-:Y:S02]  /*16f30*/  LEA.HI.X R165, R0, c[0x0][0x1fc], R165, 0x1, P0 ;  /* 0x00007f0000a57a11 */ /* 0x000fe400000f0ca5 */
[----:B------:R-:W-:Y:S01]  /*16f40*/  @!P2 IADD3 R0, P1, P0, R220, UR8, R166 ;  /* 0x00000008dc00ac10 */ /* 0x000fe2000f83e0a6 */
[C---:B--2---:R-:W-:Y:S02]  /*16f50*/  HMMA.16816.F32.BF16 R52, R132.reuse, R56, RZ ;  /* 0x000000388434723c */ /* 0x044fe400000418ff */
[----:B------:R2:W-:Y:S06]  /*16f60*/  LDGSTS.E.BYPASS.LTC128B.128 [R216+0x2100], [R164.64], !P5 ;  /* 0x02100000a4d87fae */ /* 0x0005ec000e901d46 */
[----:B------:R-:W-:Y:S08]  /*16f70*/  HMMA.16816.F32.BF16 R56, R132, R58, RZ ;  /* 0x0000003a8438723c */ /* 0x000ff000000418ff */
[C---:B------:R-:W-:Y:S05]  /*16f80*/  HMMA.16816.F32.BF16 R4, R136.reuse, R116, R4 ;  /* 0x000000748804723c */ /* 0x040fea0000041804 */
[----:B---3--:R-:W-:Y:S01]  /*16f90*/  @!P2 IADD3.X R3, R219, UR9, R112, P1, P0 ;  /* 0x00000009db03ac10 */ /* 0x008fe20008fe0470 */
[----:B------:R-:W-:Y:S01]  /*16fa0*/  IMAD.MOV.U32 R112, RZ, RZ, R115 ;  /* 0x000000ffff707224 */ /* 0x000fe200078e0073 */
[----:B------:R-:W3:Y:S01]  /*16fb0*/  LDL R219, [R1+0x38] ;  /* 0x0000380001db7983 */ /* 0x000ee20000100800 */
[C---:B------:R-:W-:Y:S04]  /*16fc0*/  HMMA.16816.F32.BF16 R8, R136.reuse, R118, R8 ;  /* 0x000000768808723c */ /* 0x040fe80000041808 */
[C---:B------:R-:W-:Y:S04]  /*16fd0*/  @!P2 LEA R2, P0, R0.reuse, c[0x0][0x1f8], 0x1 ;  /* 0x00007e000002aa11 */ /* 0x040fe800078008ff */
[C---:B------:R-:W-:Y:S04]  /*16fe0*/  HMMA.16816.F32.BF16 R12, R136.reuse, R140, R12 ;  /* 0x0000008c880c723c */ /* 0x040fe8000004180c */
[----:B------:R-:W-:Y:S02]  /*16ff0*/  @!P2 LEA.HI.X R3, R0, c[0x0][0x1fc], R3, 0x1, P0 ;  /* 0x00007f000003aa11 */ /* 0x000fe400000f0c03 */
[C---:B------:R-:W-:Y:S02]  /*17000*/  LEA R116, P0, R167.reuse, c[0x0][0x1f8], 0x1 ;  /* 0x00007e00a7747a11 */ /* 0x040fe400078008ff */
[C---:B------:R-:W-:Y:S04]  /*17010*/  HMMA.16816.F32.BF16 R16, R136.reuse, R142, R16 ;  /* 0x0000008e8810723c */ /* 0x040fe80000041810 */
[----:B------:R-:W-:Y:S04]  /*17020*/  LEA.HI.X R117, R167, c[0x0][0x1fc], R214, 0x1, P0 ;  /* 0x00007f00a7757a11 */ /* 0x000fe800000f0cd6 */
[C---:B------:R-:W-:Y:S01]  /*17030*/  HMMA.16816.F32.BF16 R20, R136.reuse, R144, R20 ;  /* 0x000000908814723c */ /* 0x040fe20000041814 */
[----:B------:R1:W-:Y:S05]  /*17040*/  LDGSTS.E.BYPASS.LTC128B.128 [R216+0x5900], [R116.64+0x80], !P4 ;  /* 0x0590008074d87fae */ /* 0x0003ea000e101d46 */
[----:B------:R1:W-:Y:S02]  /*17050*/  @!P2 LDGSTS.E.BYPASS.LTC128B.128 [R216+0x3100], [R2.64], !P5 ;  /* 0x0310000002d8afae */ /* 0x0003e4000e901d46 */
[C---:B------:R-:W-:Y:S03]  /*17060*/  HMMA.16816.F32.BF16 R24, R136.reuse, R146, R24 ;  /* 0x000000928818723c */ /* 0x040fe60000041818 */
[----:B------:R2:W-:Y:S05]  /*17070*/  @!P2 LDGSTS.E.BYPASS.LTC128B.128 [R216+0x6900], [R2.64+0x80], !P4 ;  /* 0x0690008002d8afae */ /* 0x0005ea000e101d46 */
[C---:B----4-:R-:W-:Y:S01]  /*17080*/  HMMA.16816.F32.BF16 R28, R136.reuse, R148, R28 ;  /* 0x00000094881c723c */ /* 0x050fe2000004181c */
[----:B------:R-:W-:Y:S05]  /*17090*/  LDSM.16.M88.4 R140, [R193+0x800] ;  /* 0x00080000c18c783b */ /* 0x000fea0000000200 */
[----:B------:R-:W0:Y:S02]  /*170a0*/  LDGDEPBAR ;  /* 0x00000000000079af */ /* 0x000e240000000000 */
[C---:B------:R-:W-:Y:S03]  /*170b0*/  HMMA.16816.F32.BF16 R32, R136.reuse, R150, R32 ;  /* 0x000000968820723c */ /* 0x040fe60000041820 */
[----:B------:R-:W-:Y:S05]  /*170c0*/  LDSM.16.M88.4 R144, [R193+0x1000] ;  /* 0x00100000c190783b */ /* 0x000fea0000000200 */
[C---:B------:R-:W-:Y:S01]  /*170d0*/  HMMA.16816.F32.BF16 R36, R136.reuse, R152, R36 ;  /* 0x000000988824723c */ /* 0x040fe20000041824 */
[----:B-1----:R-:W1:Y:S05]  /*170e0*/  LDSM.16.M88.4 R116, [R193] ;  /* 0x00000000c174783b */ /* 0x002e6a0000000200 */
[----:B------:R-:W4:Y:S02]  /*170f0*/  LDSM.16.M88.4 R148, [R193+0x1800] ;  /* 0x00180000c194783b */ /* 0x000f240000000200 */
[C---:B------:R-:W-:Y:S03]  /*17100*/  HMMA.16816.F32.BF16 R40, R136.reuse, R154, R40 ;  /* 0x0000009a8828723c */ /* 0x040fe60000041828 */
[----:B------:R-:W4:Y:S05]  /*17110*/  LDSM.16.M88.4 R152, [R193+0x2000] ;  /* 0x00200000c198783b */ /* 0x000f2a0000000200 */
[C---:B------:R-:W-:Y:S01]  /*17120*/  HMMA.16816.F32.BF16 R44, R136.reuse, R156, R44 ;  /* 0x0000009c882c723c */ /* 0x040fe2000004182c */
[----:B--2---:R-:W-:Y:S07]  /*17130*/  LDSM.16.M88.4 R164, [R194+0x3800] ;  /* 0x00380000c2a4783b */ /* 0x004fee0000000200 */
        /* <DEDUP_REMOVED lines=17> */
[C---:B------:R-:W-:Y:S08]  /*17250*/  HMMA.16816.F32.BF16 R36, R168.reuse, R152, R36 ;  /* 0x00000098a824723c */ /* 0x040ff00000041824 */
[C---:B------:R-:W-:Y:S01]  /*17260*/  HMMA.16816.F32.BF16 R40, R168.reuse, R154, R40 ;  /* 0x0000009aa828723c */ /* 0x040fe20000041828 */
[----:B------:R-:W4:Y:S07]  /*17270*/  LDSM.16.M88.4 R152, [R192+0x2000] ;  /* 0x00200000c098783b */ /* 0x000f2e0000000200 */
[C---:B--2---:R-:W-:Y:S08]  /*17280*/  HMMA.16816.F32.BF16 R44, R168.reuse, R156, R44 ;  /* 0x0000009ca82c723c */ /* 0x044ff0000004182c */
[C---:B------:R-:W-:Y:S01]  /*17290*/  HMMA.16816.F32.BF16 R48, R168.reuse, R158, R48 ;  /* 0x0000009ea830723c */ /* 0x040fe20000041830 */
[----:B------:R-:W2:Y:S07]  /*172a0*/  LDSM.16.M88.4 R156, [R192+0x2800] ;  /* 0x00280000c09c783b */ /* 0x000eae0000000200 */
[C---:B-----5:R-:W-:Y:S08]  /*172b0*/  HMMA.16816.F32.BF16 R52, R168.reuse, R160, R52 ;  /* 0x000000a0a834723c */ /* 0x060ff00000041834 */
[----:B------:R-:W-:Y:S01]  /*172c0*/  HMMA.16816.F32.BF16 R56, R168, R162, R56 ;  /* 0x000000a2a838723c */ /* 0x000fe20000041838 */
        /* <DEDUP_REMOVED lines=15> */
[----:B------:R-:W-:Y:S07]  /*173c0*/  LDSM.16.M88.4 R152, [R194+0x6800] ;  /* 0x00680000c298783b */ /* 0x000fee0000000200 */
[C---:B--2---:R-:W-:Y:S03]  /*173d0*/  HMMA.16816.F32.BF16 R44, R172.reuse, R156, R44 ;  /* 0x0000009cac2c723c */ /* 0x044fe6000004182c */
[----:B---3--:R-:W-:Y:S05]  /*173e0*/  ISETP.GT.AND P3, PT, R217, R219, PT ;  /* 0x000000dbd900720c */ /* 0x008fea0003f64270 */
[C---:B------:R-:W-:Y:S01]  /*173f0*/  HMMA.16816.F32.BF16 R48, R172.reuse, R158, R48 ;  /* 0x0000009eac30723c */ /* 0x040fe20000041830 */
[----:B------:R-:W-:Y:S07]  /*17400*/  LDSM.16.M88.4 R156, [R206] ;  /* 0x00000000ce9c783b */ /* 0x000fee0000000200 */
[C---:B-----5:R-:W-:Y:S08]  /*17410*/  HMMA.16816.F32.BF16 R52, R172.reuse, R160, R52 ;  /* 0x000000a0ac34723c */ /* 0x060ff00000041834 */
[----:B------:R-:W-:Y:S01]  /*17420*/  HMMA.16816.F32.BF16 R56, R172, R162, R56 ;  /* 0x000000a2ac38723c */ /* 0x000fe20000041838 */
[----:B------:R-:W-:Y:S07]  /*17430*/  LDSM.16.M88.4 R160, [R200] ;  /* 0x00000000c8a0783b */ /* 0x000fee0000000200 */
        /* <DEDUP_REMOVED lines=8> */
[----:B------:R-:W2:Y:S07]  /*174c0*/  LDSM.16.M88.4 R140, [R202] ;  /* 0x00000000ca8c783b */ /* 0x000eae0000000200 */
[C---:B------:R-:W-:Y:S08]  /*174d0*/  HMMA.16816.F32.BF16 R28, R176.reuse, R144, R28 ;  /* 0x00000090b01c723c */ /* 0x040ff0000004181c */
[C---:B------:R-:W-:Y:S01]  /*174e0*/  HMMA.16816.F32.BF16 R32, R176.reuse, R146, R32 ;  /* 0x00000092b020723c */ /* 0x040fe20000041820 */
[----:B------:R-:W3:Y:S07]  /*174f0*/  LDSM.16.M88.4 R144, [R203] ;  /* 0x00000000cb90783b */ /* 0x000eee0000000200 */
[C---:B----4-:R-:W-:Y:S08]  /*17500*/  HMMA.16816.F32.BF16 R36, R176.reuse, R148, R36 ;  /* 0x00000094b024723c */ /* 0x050ff00000041824 */
[C---:B------:R-:W-:Y:S01]  /*17510*/  HMMA.16816.F32.BF16 R40, R176.reuse, R150, R40 ;  /* 0x00000096b028723c */ /* 0x040fe20000041828 */
[----:B------:R-:W-:Y:S07]  /*17520*/  LDSM.16.M88.4 R148, [R205] ;  /* 0x00000000cd94783b */ /* 0x000fee0000000200 */
[C---:B-1----:R-:W-:Y:S08]  /*17530*/  HMMA.16816.F32.BF16 R44, R176.reuse, R116, R44 ;  /* 0x00000074b02c723c */ /* 0x042ff0000004182c */
[C---:B------:R-:W-:Y:S01]  /*17540*/  HMMA.16816.F32.BF16 R48, R176.reuse, R118, R48 ;  /* 0x00000076b030723c */ /* 0x040fe20000041830 */
[----:B------:R-:W1:Y:S07]  /*17550*/  LDSM.16.M88.4 R116, [R204] ;  /* 0x00000000cc74783b */ /* 0x000e6e0000000200 */
[C---:B------:R-:W-:Y:S08]  /*17560*/  HMMA.16816.F32.BF16 R52, R176.reuse, R152, R52 ;  /* 0x00000098b034723c */ /* 0x040ff00000041834 */
[----:B------:R-:W-:Y:S01]  /*17570*/  HMMA.16816.F32.BF16 R56, R176, R154, R56 ;  /* 0x0000009ab038723c */ /* 0x000fe20000041838 */
[----:B------:R-:W4:Y:S07]  /*17580*/  LDSM.16.M88.4 R152, [R193+0x3800] ;  /* 0x00380000c198783b */ /* 0x000f2e0000000200 */
        /* <DEDUP_REMOVED lines=8> */
[----:B------:R-:W-:Y:S07]  /*17610*/  LDSM.16.M88.4 R164, [R193+0x5800] ;  /* 0x00580000c1a4783b */ /* 0x000fee0000000200 */
[C---:B--2---:R-:W-:Y:S08]  /*17620*/  HMMA.16816.F32.BF16 R28, R180.reuse, R140, R28 ;  /* 0x0000008cb41c723c */ /* 0x044ff0000004181c */
[C---:B------:R-:W-:Y:S01]  /*17630*/  HMMA.16816.F32.BF16 R32, R180.reuse, R142, R32 ;  /* 0x0000008eb420723c */ /* 0x040fe20000041820 */
[----:B------:R-:W2:Y:S07]  /*17640*/  LDSM.16.M88.4 R140, [R193+0x5000] ;  /* 0x00500000c18c783b */ /* 0x000eae0000000200 */
[C---:B---3--:R-:W-:Y:S08]  /*17650*/  HMMA.16816.F32.BF16 R36, R180.reuse, R144, R36 ;  /* 0x00000090b424723c */ /* 0x048ff00000041824 */
[C---:B------:R-:W-:Y:S01]  /*17660*/  HMMA.16816.F32.BF16 R40, R180.reuse, R146, R40 ;  /* 0x00000092b428723c */ /* 0x040fe20000041828 */
[----:B------:R-:W3:Y:S07]  /*17670*/  LDSM.16.M88.4 R144, [R193+0x6000] ;  /* 0x00600000c190783b */ /* 0x000eee0000000200 */
[C---:B-1----:R-:W-:Y:S08]  /*17680*/  HMMA.16816.F32.BF16 R44, R180.reuse, R116, R44 ;  /* 0x00000074b42c723c */ /* 0x042ff0000004182c */
[C---:B------:R-:W-:Y:S01]  /*17690*/  HMMA.16816.F32.BF16 R48, R180.reuse, R118, R48 ;  /* 0x00000076b430723c */ /* 0x040fe20000041830 */
[----:B------:R-:W1:Y:S07]  /*176a0*/  LDSM.16.M88.4 R116, [R193+0x6800] ;  /* 0x00680000c174783b */ /* 0x000e6e0000000200 */
[C---:B------:R-:W-:Y:S08]  /*176b0*/  HMMA.16816.F32.BF16 R52, R180.reuse, R148, R52 ;  /* 0x00000094b434723c */ /* 0x040ff00000041834 */
[----:B------:R-:W-:Y:S01]  /*176c0*/  HMMA.16816.F32.BF16 R56, R180, R150, R56 ;  /* 0x00000096b438723c */ /* 0x000fe20000041838 */
[----:B------:R-:W-:Y:S07]  /*176d0*/  LDSM.16.M88.4 R148, [R192+0x4000] ;  /* 0x00400000c094783b */ /* 0x000fee0000000200 */
[C---:B----4-:R-:W-:Y:S08]  /*176e0*/  HMMA.16816.F32.BF16 R4, R184.reuse, R152, R4 ;  /* 0x00000098b804723c */ /* 0x050ff00000041804 */
[C---:B------:R-:W-:Y:S01]  /*176f0*/  HMMA.16816.F32.BF16 R8, R184.reuse, R154, R8 ;  /* 0x0000009ab808723c */ /* 0x040fe20000041808 */
[----:B------:R-:W-:Y:S07]  /*17700*/  LDSM.16.M88.4 R152, [R192+0x4800] ;  /* 0x00480000c098783b */ /* 0x000fee0000000200 */
[C---:B-----5:R-:W-:Y:S08]  /*17710*/  HMMA.16816.F32.BF16 R12, R184.reuse, R156, R12 ;  /* 0x0000009cb80c723c */ /* 0x060ff0000004180c */
        /* <DEDUP_REMOVED lines=10> */
[----:B------:R-:W4:Y:S07]  /*177c0*/  LDSM.16.M88.4 R164, [R192+0x6000] ;  /* 0x00600000c0a4783b */ /* 0x000f2e0000000200 */
[C---:B---3--:R-:W-:Y:S08]  /*177d0*/  HMMA.16816.F32.BF16 R44, R184.reuse, R144, R44 ;  /* 0x00000090b82c723c */ /* 0x048ff0000004182c */
[C---:B------:R-:W-:Y:S01]  /*177e0*/  HMMA.16816.F32.BF16 R48, R184.reuse, R146, R48 ;  /* 0x00000092b830723c */ /* 0x040fe20000041830 */
[----:B------:R-:W3:Y:S01]  /*177f0*/  LDSM.16.M88.4 R144, [R192+0x6800] ;  /* 0x00680000c090783b */ /* 0x000ee20000000200 */
[----:B------:R-:W-:Y:S04]  /*17800*/  DEPBAR.LE SB0, 0x0 ;  /* 0x000080000000791a */ /* 0x000fe80000000000 */
[----:B------:R-:W-:Y:S02]  /*17810*/  BAR.SYNC.DEFER_BLOCKING 0x0 ;  /* 0x0000000000007b1d */ /* 0x000fe40000010000 */
[C---:B-1----:R-:W-:Y:S08]  /*17820*/  HMMA.16816.F32.BF16 R52, R184.reuse, R116, R52 ;  /* 0x00000074b834723c */ /* 0x042ff00000041834 */
[----:B------:R-:W-:Y:S08]  /*17830*/  HMMA.16816.F32.BF16 R56, R184, R118, R56 ;  /* 0x00000076b838723c */ /* 0x000ff00000041838 */
[C---:B--2---:R-:W-:Y:S08]  /*17840*/  HMMA.16816.F32.BF16 R4, R188.reuse, R140, R4 ;  /* 0x0000008cbc04723c */ /* 0x044ff00000041804 */
[C---:B------:R-:W-:Y:S07]  /*17850*/  HMMA.16816.F32.BF16 R8, R188.reuse, R142, R8 ;  /* 0x0000008ebc08723c */ /* 0x040fee0000041808 */
[----:B------:R-:W-:Y:S01]  /*17860*/  P2R R143, PR, RZ, 0x8 ;  /* 0x00000008ff8f7803 */ /* 0x000fe20000000000 */
        /* <DEDUP_REMOVED lines=9> */
[C---:B------:R-:W-:Y:S08]  /*17900*/  HMMA.16816.F32.BF16 R48, R188.reuse, R166, R48 ;  /* 0x000000a6bc30723c */ /* 0x040ff00000041830 */
[C---:B---3--:R-:W-:Y:S08]  /*17910*/  HMMA.16816.F32.BF16 R52, R188.reuse, R144, R52 ;  /* 0x00000090bc34723c */ /* 0x048ff00000041834 */
[----:B------:R-:W-:Y:S01]  /*17920*/  HMMA.16816.F32.BF16 R56, R188, R146, R56 ;  /* 0x00000092bc38723c */ /* 0x000fe20000041838 */
[----:B------:R-:W-:Y:S07]  /*17930*/  @!UPT UIADD3 URZ, URZ, URZ, URZ ;  /* 0x0000003f3f3ff290 */ /* 0x000fee000fffe03f */
[----:B------:R-:W-:-:S11]  /*17940*/  @!P3 BRA `(.L_x_1241) ;  /* 0x000003600000b947 */ /* 0x000fd60003800000 */
[----:B------:R-:W-:Y:S01]  /*17950*/  IADD3 R0, R217, -0x1, RZ ;  /* 0xffffffffd9007810 */ /* 0x000fe20007ffe0ff */
[----:B------:R-:W2:Y:S01]  /*17960*/  LDL.64 R220, [R1+0x18] ;  /* 0x0000180001dc7983 */ /* 0x000ea20000100a00 */
[C---:B------:R-:W-:Y:S02]  /*17970*/  ISETP.GE.AND P2, PT, R237.reuse, 0x21, PT ;  /* 0x00000021ed00780c */ /* 0x040fe40003f46270 */
[----:B------:R-:W-:Y:S01]  /*17980*/  SHF.R.S32.HI R2, RZ, 0x1f, R0 ;  /* 0x0000001fff027819 */ /* 0x000fe20000011400 */
[----:B------:R-:W3:Y:S01]  /*17990*/  LDL R219, [R1+0x10] ;  /* 0x0000100001db7983 */ /* 0x000ee20000100800 */
        /* <DEDUP_REMOVED lines=49> */
.L_x_1241:
[----:B------:R-:W-:Y:S05]  /*17cb0*/  BSYNC B0 ;  /* 0x0000000000007941 */ /* 0x000fea0003800000 */
.L_x_1240:
[----:B------:R-:W-:Y:S01]  /*17cc0*/  FMNMX.FTZ R0, R4, R115, !PT ;  /* 0x0000007304007209 */ /* 0x000fe20007810000 */
[----:B------:R-:W-:Y:S01]  /*17cd0*/  LDSM.16.MT88.4 R144, [R196] ;  /* 0x00000000c490783b */ /* 0x000fe20000004200 */
[----:B-1----:R-:W-:Y:S02]  /*17ce0*/  FMNMX.FTZ R2, R6, R114, !PT ;  /* 0x0000007206027209 */ /* 0x002fe40007810000 */
        /* <DEDUP_REMOVED lines=81> */
[----:B------:R-:W5:Y:S01]  /*18200*/  MUFU.EX2 R225, R7 ;  /* 0x0000000700e17308 */ /* 0x000f620000000800 */
[--C-:B------:R-:W-:Y:S02]  /*18210*/  FFMA.FTZ R26, R26, c[0x0][0x2d0], -R112.reuse ;  /* 0x0000b4001a1a7a23 */ /* 0x100fe40000010870 */
[----:B------:R-:W-:Y:S02]  /*18220*/  FFMA.FTZ R27, R27, c[0x0][0x2d0], -R112 ;  /* 0x0000b4001b1b7a23 */ /* 0x000fe40000010870 */
        /* <DEDUP_REMOVED lines=11> */
[C---:B------:R-:W-:Y:S01]  /*182e0*/  FMUL.FTZ R76, R2.reuse, R76 ;  /* 0x0000004c024c7220 */ /* 0x040fe20000410000 */
[----:B-----5:R-:W-:Y:S01]  /*182f0*/  F2FP.BF16.PACK_AB R117, R225, R226 ;  /* 0x000000e2e175723e */ /* 0x020fe200000010ff */
        /* <DEDUP_REMOVED lines=9> */
[----:B------:R-:W5:Y:S01]  /*18390*/  MUFU.EX2 R229, R5 ;  /* 0x0000000500e57308 */ /* 0x000f620000000800 */
        /* <DEDUP_REMOVED lines=13> */
[----:B------:R-:W-:Y:S01]  /*18470*/  FMUL.FTZ R74, R0, R74 ;  /* 0x0000004a004a7220 */ /* 0x000fe20000410000 */
[----:B-----5:R-:W-:Y:S01]  /*18480*/  F2FP.BF16.PACK_AB R116, R229, R222 ;  /* 0x000000dee574723e */ /* 0x020fe200000010ff */
[----:B------:R-:W-:Y:S02]  /*18490*/  FMUL.FTZ R5, R2, R121 ;  /* 0x0000007902057220 */ /* 0x000fe40000410000 */
[C---:B------:R-:W-:Y:S02]  /*184a0*/  FMUL.FTZ R75, R0.reuse, R75 ;  /* 0x0000004b004b7220 */ /* 0x040fe40000410000 */
[C---:B------:R-:W-:Y:S01]  /*184b0*/  FMUL.FTZ R78, R0.reuse, R78 ;  /* 0x0000004e004e7220 */ /* 0x040fe20000410000 */
[----:B------:R5:W-:Y:S01]  /*184c0*/  MUFU.EX2 R220, R13 ;  /* 0x0000000d00dc7308 */ /* 0x000be20000000800 */
[C---:B------:R-:W-:Y:S02]  /*184d0*/  FMUL.FTZ R79, R0.reuse, R79 ;  /* 0x0000004f004f7220 */ /* 0x040fe40000410000 */
[----:B------:R-:W-:Y:S02]  /*184e0*/  FMUL.FTZ R82, R0, R82 ;  /* 0x0000005200527220 */ /* 0x000fe40000410000 */
[----:B-1----:R-:W-:Y:S02]  /*184f0*/  FFMA.FTZ R4, R9, c[0x0][0x2d0], -R114 ;  /* 0x0000b40009047a23 */ /* 0x002fe40000010872 */
        /* <DEDUP_REMOVED lines=18> */
[----:B------:R-:W-:Y:S02]  /*18620*/  FFMA.FTZ R4, R10, c[0x0][0x2d0], -R112 ;  /* 0x0000b4000a047a23 */ /* 0x000fe40000010870 */
        /* <DEDUP_REMOVED lines=13> */
[----:B------:R-:W-:Y:S02]  /*18700*/  FFMA.FTZ R17, R17, c[0x0][0x2d0], -R114 ;  /* 0x0000b40011117a23 */ /* 0x000fe40000010872 */
[C---:B------:R-:W-:Y:S01]  /*18710*/  FMUL.FTZ R108, R2.reuse, R108 ;  /* 0x0000006c026c7220 */ /* 0x040fe20000410000 */
[----:B------:R4:W-:Y:S01]  /*18720*/  MUFU.EX2 R167, R16 ;  /* 0x0000001000a77308 */ /* 0x0009e20000000800 */
[----:B------:R-:W-:Y:S02]  /*18730*/  FMUL.FTZ R109, R2, R109 ;  /* 0x0000006d026d7220 */ /* 0x000fe40000410000 */
[----:B-1----:R-:W-:Y:S02]  /*18740*/  FFMA.FTZ R4, R11, c[0x0][0x2d0], -R112 ;  /* 0x0000b4000b047a23 */ /* 0x002fe40000010870 */
[C---:B------:R-:W-:Y:S02]  /*18750*/  FMUL.FTZ R11, R0.reuse, R127 ;  /* 0x0000007f000b7220 */ /* 0x040fe40000410000 */
[----:B------:R-:W-:Y:S01]  /*18760*/  LDSM.16.MT88.4 R124, [R197] ;  /* 0x00000000c57c783b */ /* 0x000fe20000004200 */
[C---:B------:R-:W-:Y:S02]  /*18770*/  FMUL.FTZ R110, R0.reuse, R110 ;  /* 0x0000006e006e7220 */ /* 0x040fe40000410000 */
[----:B------:R-:W1:Y:S01]  /*18780*/  MUFU.EX2 R223, R4 ;  /* 0x0000000400df7308 */ /* 0x000e620000000800 */
[----:B------:R-:W-:Y:S02]  /*18790*/  FMUL.FTZ R111, R0, R111 ;  /* 0x0000006f006f7220 */ /* 0x000fe40000410000 */
[----:B------:R-:W-:Y:S01]  /*187a0*/  FMUL.FTZ R60, R2, R60 ;  /* 0x0000003c023c7220 */ /* 0x000fe20000410000 */
[----:B--2---:R-:W-:Y:S01]  /*187b0*/  F2FP.BF16.PACK_AB R19, R164, R165 ;  /* 0x000000a5a413723e */ /* 0x004fe200000010ff */
[----:B------:R-:W-:Y:S02]  /*187c0*/  FMUL.FTZ R61, R2, R61 ;  /* 0x0000003d023d7220 */ /* 0x000fe40000410000 */
[C---:B------:R-:W-:Y:S02]  /*187d0*/  FMUL.FTZ R62, R0.reuse, R62 ;  /* 0x0000003e003e7220 */ /* 0x040fe40000410000 */
[----:B------:R-:W-:Y:S01]  /*187e0*/  FMUL.FTZ R63, R0, R63 ;  /* 0x0000003f003f7220 */ /* 0x000fe20000410000 */
[----:B------:R2:W5:Y:S01]  /*187f0*/  MUFU.EX2 R166, R17 ;  /* 0x0000001100a67308 */ /* 0x0005620000000800 */
        /* <DEDUP_REMOVED lines=9> */
[----:B-1----:R-:W-:Y:S01]  /*18890*/  F2FP.BF16.PACK_AB R119, R223, R224 ;  /* 0x000000e0df77723e */ /* 0x002fe200000010ff */
[----:B------:R-:W-:Y:S02]  /*188a0*/  FMUL.FTZ R4, R2, R120 ;  /* 0x0000007802047220 */ /* 0x000fe40000410000 */
[----:B------:R-:W1:Y:S01]  /*188b0*/  LDSM.16.MT88.4 R120, [R198] ;  /* 0x00000000c678783b */ /* 0x000e620000004200 */
[--C-:B------:R-:W-:Y:S02]  /*188c0*/  FFMA.FTZ R25, R25, c[0x0][0x2d0], -R114.reuse ;  /* 0x0000b40019197a23 */ /* 0x100fe40000010872 */
[----:B------:R-:W4:Y:S01]  /*188d0*/  MUFU.EX2 R163, R20 ;  /* 0x0000001400a37308 */ /* 0x000f220000000800 */
[--C-:B------:R-:W-:Y:S01]  /*188e0*/  FFMA.FTZ R28, R28, c[0x0][0x2d0], -R114.reuse ;  /* 0x0000b4001c1c7a23 */ /* 0x100fe20000010872 */
[C---:B------:R-:W-:Y:S05]  /*188f0*/  HMMA.16816.F32.BF16 R4, R116.reuse, R140, R4 ;  /* 0x0000008c7404723c */ /* 0x040fea0000041804 */
[--C-:B------:R-:W-:Y:S01]  /*18900*/  FFMA.FTZ R29, R29, c[0x0][0x2d0], -R114.reuse ;  /* 0x0000b4001d1d7a23 */ /* 0x100fe20000010872 */
[----:B--2---:R-:W-:Y:S01]  /*18910*/  F2FP.BF16.PACK_AB R17, R214, R219 ;  /* 0x000000dbd611723e */ /* 0x004fe200000010ff */
[----:B------:R-:W-:Y:S01]  /*18920*/  FFMA.FTZ R33, R33, c[0x0][0x2d0], -R114 ;  /* 0x0000b40021217a23 */ /* 0x000fe20000010872 */
[C---:B------:R-:W-:Y:S01]  /*18930*/  HMMA.16816.F32.BF16 R8, R116.reuse, R142, R8 ;  /* 0x0000008e7408723c */ /* 0x040fe20000041808 */
[----:B------:R-:W2:Y:S01]  /*18940*/  LDSM.16.MT88.4 R140, [R195+0x3800] ;  /* 0x00380000c38c783b */ /* 0x000ea20000004200 */
[----:B------:R-:W1:Y:S02]  /*18950*/  MUFU.EX2 R162, R21 ;  /* 0x0000001500a27308 */ /* 0x000e640000000800 */
[--C-:B------:R-:W-:Y:S01]  /*18960*/  FFMA.FTZ R34, R34, c[0x0][0x2d0], -R112.reuse ;  /* 0x0000b40022227a23 */ /* 0x100fe20000010870 */
[----:B-----5:R-:W-:Y:S01]  /*18970*/  F2FP.BF16.PACK_AB R18, R166, R167 ;  /* 0x000000a7a612723e */ /* 0x020fe200000010ff */
[----:B------:R-:W-:Y:S02]  /*18980*/  FFMA.FTZ R35, R35, c[0x0][0x2d0], -R112 ;  /* 0x0000b40023237a23 */ /* 0x000fe40000010870 */
[C---:B------:R-:W-:Y:S04]  /*18990*/  HMMA.16816.F32.BF16 R68, R116.reuse, R144, R68 ;  /* 0x000000907444723c */ /* 0x040fe80000041844 */
[----:B------:R5:W-:Y:S01]  /*189a0*/  MUFU.EX2 R160, R23 ;  /* 0x0000001700a07308 */ /* 0x000be20000000800 */
[----:B------:R-:W-:Y:S02]  /*189b0*/  FFMA.FTZ R2, R2, R231, R222 ;  /* 0x000000e702027223 */ /* 0x000fe400000100de */
[----:B---3--:R-:W-:Y:S01]  /*189c0*/  FFMA.FTZ R0, R0, R230, R226 ;  /* 0x000000e600007223 */ /* 0x008fe200000100e2 */
[C---:B------:R-:W-:Y:S04]  /*189d0*/  HMMA.16816.F32.BF16 R72, R116.reuse, R146, R72 ;  /* 0x000000927448723c */ /* 0x040fe80000041848 */
[----:B------:R-:W-:Y:S02]  /*189e0*/  FADD.FTZ R2, R229, R2 ;  /* 0x00000002e5027221 */ /* 0x000fe40000010000 */
[----:B------:R-:W3:Y:S01]  /*189f0*/  MUFU.EX2 R159, R24 ;  /* 0x00000018009f7308 */ /* 0x000ee20000000800 */
[----:B------:R-:W-:Y:S02]  /*18a00*/  FADD.FTZ R0, R225, R0 ;  /* 0x00000000e1007221 */ /* 0x000fe40000010000 */
[----:B------:R-:W-:Y:S01]  /*18a10*/  FADD.FTZ R2, R228, R2 ;  /* 0x00000002e4027221 */ /* 0x000fe20000010000 */
[C---:B-1----:R-:W-:Y:S03]  /*18a20*/  HMMA.16816.F32.BF16 R76, R116.reuse, R120, R76 ;  /* 0x00000078744c723c */ /* 0x042fe6000004184c */
[----:B------:R-:W-:Y:S03]  /*18a30*/  FADD.FTZ R2, R227, R2 ;  /* 0x00000002e3027221 */ /* 0x000fe60000010000 */
[----:B------:R-:W1:Y:S01]  /*18a40*/  MUFU.EX2 R158, R25 ;  /* 0x00000019009e7308 */ /* 0x000e620000000800 */
[----:B------:R-:W-:Y:S01]  /*18a50*/  FADD.FTZ R0, R224, R0 ;  /* 0x00000000e0007221 */ /* 0x000fe20000010000 */
[C---:B------:R-:W-:Y:S01]  /*18a60*/  HMMA.16816.F32.BF16 R80, R116.reuse, R122, R80 ;  /* 0x0000007a7450723c */ /* 0x040fe20000041850 */
[----:B------:R-:W1:Y:S03]  /*18a70*/  LDSM.16.MT88.4 R120, [R196+0x3800] ;  /* 0x00380000c478783b */ /* 0x000e660000004200 */
[----:B------:R-:W-:Y:S02]  /*18a80*/  FADD.FTZ R2, R221, R2 ;  /* 0x00000002dd027221 */ /* 0x000fe40000010000 */
[----:B------:R-:W-:Y:S02]  /*18a90*/  FADD.FTZ R0, R223, R0 ;  /* 0x00000000df007221 */ /* 0x000fe40000010000 */
[----:B------:R-:W1:Y:S01]  /*18aa0*/  MUFU.EX2 R157, R26 ;  /* 0x0000001a009d7308 */ /* 0x000e620000000800 */
[C---:B------:R-:W-:Y:S01]  /*18ab0*/  HMMA.16816.F32.BF16 R84, R116.reuse, R124, R84 ;  /* 0x0000007c7454723c */ /* 0x040fe20000041854 */
[----:B-----5:R-:W-:Y:S02]  /*18ac0*/  LDSM.16.MT88.4 R20, [R196+0x4000] ;  /* 0x00400000c414783b */ /* 0x020fe40000004200 */
[----:B------:R-:W-:Y:S02]  /*18ad0*/  FADD.FTZ R2, R220, R2 ;  /* 0x00000002dc027221 */ /* 0x000fe40000010000 */
[----:B------:R-:W-:Y:S03]  /*18ae0*/  FADD.FTZ R0, R219, R0 ;  /* 0x00000000db007221 */ /* 0x000fe60000010000 */
[C---:B------:R-:W-:Y:S01]  /*18af0*/  HMMA.16816.F32.BF16 R88, R116.reuse, R126, R88 ;  /* 0x0000007e7458723c */ /* 0x040fe20000041858 */
[----:B------:R-:W5:Y:S01]  /*18b00*/  LDSM.16.MT88.4 R124, [R198+0x3800] ;  /* 0x00380000c67c783b */ /* 0x000f620000004200 */
[----:B------:R3:W3:Y:S02]  /*18b10*/  MUFU.EX2 R156, R27 ;  /* 0x0000001b009c7308 */ /* 0x0006e40000000800 */
[----:B------:R-:W-:Y:S02]  /*18b20*/  FADD.FTZ R2, R167, R2 ;  /* 0x00000002a7027221 */ /* 0x000fe40000010000 */
[----:B------:R-:W-:Y:S02]  /*18b30*/  FADD.FTZ R0, R214, R0 ;  /* 0x00000000d6007221 */ /* 0x000fe40000010000 */
[C---:B--2---:R-:W-:Y:S04]  /*18b40*/  HMMA.16816.F32.BF16 R92, R116.reuse, R140, R92 ;  /* 0x0000008c745c723c */ /* 0x044fe8000004185c */
[----:B------:R-:W-:Y:S01]  /*18b50*/  MUFU.EX2 R154, R33 ;  /* 0x00000021009a7308 */ /* 0x000fe20000000800 */
[----:B------:R-:W-:Y:S02]  /*18b60*/  FADD.FTZ R2, R166, R2 ;  /* 0x00000002a6027221 */ /* 0x000fe40000010000 */
[----:B------:R-:W-:Y:S01]  /*18b70*/  FADD.FTZ R0, R165, R0 ;  /* 0x00000000a5007221 */ /* 0x000fe20000010000 */
[C---:B------:R-:W-:Y:S01]  /*18b80*/  HMMA.16816.F32.BF16 R96, R116.reuse, R142, R96 ;  /* 0x0000008e7460723c */ /* 0x040fe20000041860 */
[----:B------:R-:W-:Y:S03]  /*18b90*/  LDSM.16.MT88.4 R140, [R198+0x800] ;  /* 0x00080000c68c783b */ /* 0x000fe60000004200 */
[----:B----4-:R-:W-:Y:S02]  /*18ba0*/  FADD.FTZ R2, R163, R2 ;  /* 0x00000002a3027221 */ /* 0x010fe40000010000 */
[----:B------:R-:W-:Y:S01]  /*18bb0*/  MUFU.EX2 R153, R34 ;  /* 0x0000002200997308 */ /* 0x000fe20000000800 */
[----:B------:R-:W-:Y:S01]  /*18bc0*/  FADD.FTZ R0, R164, R0 ;  /* 0x00000000a4007221 */ /* 0x000fe20000010000 */
[C---:B-1----:R-:W-:Y:S01]  /*18bd0*/  HMMA.16816.F32.BF16 R12, R116.reuse, R120, R12 ;  /* 0x00000078740c723c */ /* 0x042fe2000004180c */
[----:B---3--:R-:W-:Y:S03]  /*18be0*/  LDSM.16.MT88.4 R24, [R196+0x1000] ;  /* 0x00100000c418783b */ /* 0x008fe60000004200 */
[----:B------:R-:W-:Y:S02]  /*18bf0*/  FADD.FTZ R2, R162, R2 ;  /* 0x00000002a2027221 */ /* 0x000fe40000010000 */
[----:B------:R-:W-:Y:S02]  /*18c00*/  FADD.FTZ R0, R161, R0 ;  /* 0x00000000a1007221 */ /* 0x000fe40000010000 */
[----:B------:R-:W-:Y:S01]  /*18c10*/  MUFU.EX2 R152, R35 ;  /* 0x0000002300987308 */ /* 0x000fe20000000800 */
[C---:B------:R-:W-:Y:S01]  /*18c20*/  HMMA.16816.F32.BF16 R100, R116.reuse, R122, R100 ;  /* 0x0000007a7464723c */ /* 0x040fe20000041864 */
[----:B------:R-:W1:Y:S02]  /*18c30*/  LDSM.16.MT88.4 R120, [R195+0x800] ;  /* 0x00080000c378783b */ /* 0x000e640000004200 */
[----:B------:R-:W-:Y:S02]  /*18c40*/  FADD.FTZ R2, R159, R2 ;  /* 0x000000029f027221 */ /* 0x000fe40000010000 */
[----:B------:R-:W-:Y:S03]  /*18c50*/  FADD.FTZ R0, R160, R0 ;  /* 0x00000000a0007221 */ /* 0x000fe60000010000 */
[C---:B-----5:R-:W-:Y:S04]  /*18c60*/  HMMA.16816.F32.BF16 R104, R116.reuse, R124, R104 ;  /* 0x0000007c7468723c */ /* 0x060fe80000041868 */
[----:B------:R-:W-:Y:S02]  /*18c70*/  FADD.FTZ R2, R158, R2 ;  /* 0x000000029e027221 */ /* 0x000fe40000010000 */
[----:B------:R-:W-:Y:S02]  /*18c80*/  FADD.FTZ R0, R157, R0 ;  /* 0x000000009d007221 */ /* 0x000fe40000010000 */
[C---:B------:R-:W-:Y:S01]  /*18c90*/  HMMA.16816.F32.BF16 R108, R116.reuse, R126, R108 ;  /* 0x0000007e746c723c */ /* 0x040fe2000004186c */
[----:B------:R-:W2:Y:S03]  /*18ca0*/  LDSM.16.MT88.4 R124, [R196+0x800] ;  /* 0x00080000c47c783b */ /* 0x000ea60000004200 */
[----:B------:R-:W-:Y:S04]  /*18cb0*/  FADD.FTZ R0, R156, R0 ;  /* 0x000000009c007221 */ /* 0x000fe80000010000 */
[C---:B------:R-:W-:Y:S08]  /*18cc0*/  HMMA.16816.F32.BF16 R60, R116.reuse, R128, R60 ;  /* 0x00000080743c723c */ /* 0x040ff0000004183c */
[----:B------:R-:W-:Y:S01]  /*18cd0*/  HMMA.16816.F32.BF16 R64, R116, R130, R64 ;  /* 0x000000827440723c */ /* 0x000fe20000041840 */
[----:B------:R-:W3:Y:S07]  /*18ce0*/  LDSM.16.MT88.4 R116, [R197+0x800] ;  /* 0x00080000c574783b */ /* 0x000eee0000004200 */
[C---:B-1----:R-:W-:Y:S01]  /*18cf0*/  HMMA.16816.F32.BF16 R4, R16.reuse, R120, R4 ;  /* 0x000000781004723c */ /* 0x042fe20000041804 */
[----:B------:R-:W-:Y:S07]  /*18d00*/  LDSM.16.MT88.4 R128, [R197+0x4000] ;  /* 0x00400000c580783b */ /* 0x000fee0000004200 */
[C---:B------:R-:W-:Y:S01]  /*18d10*/  HMMA.16816.F32.BF16 R8, R16.reuse, R122, R8 ;  /* 0x0000007a1008723c */ /* 0x040fe20000041808 */
[----:B------:R-:W1:Y:S07]  /*18d20*/  LDSM.16.MT88.4 R120, [R195+0x4000] ;  /* 0x00400000c378783b */ /* 0x000e6e0000004200 */
[C---:B--2---:R-:W-:Y:S08]  /*18d30*/  HMMA.16816.F32.BF16 R68, R16.reuse, R124, R68 ;  /* 0x0000007c1044723c */ /* 0x044ff00000041844 */
[C---:B------:R-:W-:Y:S01]  /*18d40*/  HMMA.16816.F32.BF16 R72, R16.reuse, R126, R72 ;  /* 0x0000007e1048723c */ /* 0x040fe20000041848 */
[----:B------:R-:W2:Y:S07]  /*18d50*/  LDSM.16.MT88.4 R124, [R198+0x4000] ;  /* 0x00400000c67c783b */ /* 0x000eae0000004200 */
[C---:B------:R-:W-:Y:S08]  /*18d60*/  HMMA.16816.F32.BF16 R76, R16.reuse, R140, R76 ;  /* 0x0000008c104c723c */ /* 0x040ff0000004184c */
[C---:B------:R-:W-:Y:S08]  /*18d70*/  HMMA.16816.F32.BF16 R80, R16.reuse, R142, R80 ;  /* 0x0000008e1050723c */ /* 0x040ff00000041850 */
[C---:B---3--:R-:W-:Y:S08]  /*18d80*/  HMMA.16816.F32.BF16 R84, R16.reuse, R116, R84 ;  /* 0x000000741054723c */ /* 0x048ff00000041854 */
[C---:B------:R-:W-:Y:S01]  /*18d90*/  HMMA.16816.F32.BF16 R88, R16.reuse, R118, R88 ;  /* 0x000000761058723c */ /* 0x040fe20000041858 */
[----:B------:R-:W3:Y:S07]  /*18da0*/  LDSM.16.MT88.4 R116, [R195+0x1000] ;  /* 0x00100000c374783b */ /* 0x000eee0000004200 */
[C---:B-1----:R-:W-:Y:S08]  /*18db0*/  HMMA.16816.F32.BF16 R92, R16.reuse, R120, R92 ;  /* 0x00000078105c723c */ /* 0x042ff0000004185c */
[C---:B------:R-:W-:Y:S01]  /*18dc0*/  HMMA.16816.F32.BF16 R96, R16.reuse, R122, R96 ;  /* 0x0000007a1060723c */ /* 0x040fe20000041860 */
[----:B------:R-:W-:Y:S07]  /*18dd0*/  LDSM.16.MT88.4 R120, [R197+0x1000] ;  /* 0x00100000c578783b */ /* 0x000fee0000004200 */
[C---:B------:R-:W-:Y:S08]  /*18de0*/  HMMA.16816.F32.BF16 R12, R16.reuse, R20, R12 ;  /* 0x00000014100c723c */ /* 0x040ff0000004180c */
[C---:B------:R-:W-:Y:S01]  /*18df0*/  HMMA.16816.F32.BF16 R100, R16.reuse, R22, R100 ;  /* 0x000000161064723c */ /* 0x040fe20000041864 */
[----:B------:R-:W1:Y:S07]  /*18e00*/  LDSM.16.MT88.4 R20, [R198+0x1000] ;  /* 0x00100000c614783b */ /* 0x000e6e0000004200 */
[C---:B--2---:R-:W-:Y:S08]  /*18e10*/  HMMA.16816.F32.BF16 R104, R16.reuse, R124, R104 ;  /* 0x0000007c1068723c */ /* 0x044ff00000041868 */
[C---:B------:R-:W-:Y:S01]  /*18e20*/  HMMA.16816.F32.BF16 R108, R16.reuse, R126, R108 ;  /* 0x0000007e106c723c */ /* 0x040fe2000004186c */
[----:B------:R-:W-:Y:S07]  /*18e30*/  LDSM.16.MT88.4 R124, [R196+0x1800] ;  /* 0x00180000c47c783b */ /* 0x000fee0000004200 */
[C---:B------:R-:W-:Y:S08]  /*18e40*/  HMMA.16816.F32.BF16 R60, R16.reuse, R128, R60 ;  /* 0x00000080103c723c */ /* 0x040ff0000004183c */
[----:B------:R-:W-:Y:S01]  /*18e50*/  HMMA.16816.F32.BF16 R64, R16, R130, R64 ;  /* 0x000000821040723c */ /* 0x000fe20000041840 */
[----:B------:R-:W2:Y:S06]  /*18e60*/  MUFU.EX2 R131, R28 ;  /* 0x0000001c00837308 */ /* 0x000eac0000000800 */
[----:B------:R-:W-:Y:S02]  /*18e70*/  F2FP.BF16.PACK_AB R16, R162, R163 ;  /* 0x000000a3a210723e */ /* 0x000fe400000010ff */
[----:B------:R-:W-:Y:S02]  /*18e80*/  F2FP.BF16.PACK_AB R17, R160, R161 ;  /* 0x000000a1a011723e */ /* 0x000fe400000010ff */
[----:B------:R-:W4:Y:S01]  /*18e90*/  MUFU.EX2 R130, R29 ;  /* 0x0000001d00827308 */ /* 0x000f220000000800 */
[----:B------:R-:W-:Y:S02]  /*18ea0*/  F2FP.BF16.PACK_AB R18, R158, R159 ;  /* 0x0000009f9e12723e */ /* 0x000fe400000010ff */
[----:B------:R-:W-:Y:S07]  /*18eb0*/  F2FP.BF16.PACK_AB R19, R156, R157 ;  /* 0x0000009d9c13723e */ /* 0x000fee00000010ff */
[C---:B---3--:R-:W-:Y:S03]  /*18ec0*/  HMMA.16816.F32.BF16 R4, R16.reuse, R116, R4 ;  /* 0x000000741004723c */ /* 0x048fe60000041804 */
[----:B--2---:R-:W-:Y:S05]  /*18ed0*/  FADD.FTZ R2, R131, R2 ;  /* 0x0000000283027221 */ /* 0x004fea0000010000 */
[C---:B------:R-:W-:Y:S01]  /*18ee0*/  HMMA.16816.F32.BF16 R8, R16.reuse, R118, R8 ;  /* 0x000000761008723c */ /* 0x040fe20000041808 */
[----:B------:R-:W2:Y:S03]  /*18ef0*/  LDSM.16.MT88.4 R116, [R195+0x4800] ;  /* 0x00480000c374783b */ /* 0x000ea60000004200 */
[----:B----4-:R-:W-:Y:S04]  /*18f00*/  FADD.FTZ R2, R130, R2 ;  /* 0x0000000282027221 */ /* 0x010fe80000010000 */
[C---:B------:R-:W-:Y:S07]  /*18f10*/  HMMA.16816.F32.BF16 R68, R16.reuse, R24, R68 ;  /* 0x000000181044723c */ /* 0x040fee0000041844 */
[----:B------:R-:W-:Y:S01]  /*18f20*/  FFMA.FTZ R24, R30, c[0x0][0x2d0], -R112 ;  /* 0x0000b4001e187a23 */ /* 0x000fe20000010870 */
[C---:B------:R-:W-:Y:S03]  /*18f30*/  HMMA.16816.F32.BF16 R72, R16.reuse, R26, R72 ;  /* 0x0000001a1048723c */ /* 0x040fe60000041848 */
[----:B------:R3:W4:Y:S05]  /*18f40*/  MUFU.EX2 R129, R24 ;  /* 0x0000001800817308 */ /* 0x00072a0000000800 */
[C---:B-1----:R-:W-:Y:S07]  /*18f50*/  HMMA.16816.F32.BF16 R76, R16.reuse, R20, R76 ;  /* 0x00000014104c723c */ /* 0x042fee000004184c */
[----:B------:R-:W-:Y:S01]  /*18f60*/  FFMA.FTZ R20, R32, c[0x0][0x2d0], -R114 ;  /* 0x0000b40020147a23 */ /* 0x000fe20000010872 */
[C---:B------:R-:W-:Y:S01]  /*18f70*/  HMMA.16816.F32.BF16 R80, R16.reuse, R22, R80 ;  /* 0x000000161050723c */ /* 0x040fe20000041850 */
[----:B------:R-:W-:Y:S02]  /*18f80*/  LDSM.16.MT88.4 R32, [R198+0x1800] ;  /* 0x00180000c620783b */ /* 0x000fe40000004200 */
[----:B------:R-:W1:Y:S05]  /*18f90*/  MUFU.EX2 R155, R20 ;  /* 0x00000014009b7308 */ /* 0x000e6a0000000800 */
        /* <DEDUP_REMOVED lines=8> */
[----:B-1----:R-:W-:Y:S02]  /*19020*/  FADD.FTZ R2, R155, R2 ;  /* 0x000000029b027221 */ /* 0x002fe40000010000 */
[----:B------:R-:W-:Y:S02]  /*19030*/  LDSM.16.MT88.4 R20, [R197+0x4800] ;  /* 0x00480000c514783b */ /* 0x000fe40000004200 */
[C---:B------:R-:W-:Y:S04]  /*19040*/  HMMA.16816.F32.BF16 R96, R16.reuse, R118, R96 ;  /* 0x000000761060723c */ /* 0x040fe80000041860 */
[----:B------:R-:W-:Y:S02]  /*19050*/  FADD.FTZ R2, R154, R2 ;  /* 0x000000029a027221 */ /* 0x000fe40000010000 */
[----:B---3--:R-:W1:Y:S01]  /*19060*/  LDSM.16.MT88.4 R24, [R196+0x4800] ;  /* 0x00480000c418783b */ /* 0x008e620000004200 */
[----:B----4-:R-:W-:Y:S05]  /*19070*/  FADD.FTZ R0, R128, R0 ;  /* 0x0000000080007221 */ /* 0x010fea0000010000 */
[----:B------:R-:W-:Y:S04]  /*19080*/  FADD.FTZ R0, R153, R0 ;  /* 0x0000000099007221 */ /* 0x000fe80000010000 */
[----:B------:R-:W-:Y:S01]  /*19090*/  FADD.FTZ R0, R152, R0 ;  /* 0x0000000098007221 */ /* 0x000fe20000010000 */
[C---:B-1----:R-:W-:Y:S08]  /*190a0*/  HMMA.16816.F32.BF16 R12, R16.reuse, R24, R12 ;  /* 0x00000018100c723c */ /* 0x042ff0000004180c */
[C---:B------:R-:W-:Y:S01]  /*190b0*/  HMMA.16816.F32.BF16 R100, R16.reuse, R26, R100 ;  /* 0x0000001a1064723c */ /* 0x040fe20000041864 */
[----:B------:R-:W-:Y:S07]  /*190c0*/  LDSM.16.MT88.4 R24, [R195+0x5000] ;  /* 0x00500000c318783b */ /* 0x000fee0000004200 */
[C---:B------:R-:W-:Y:S07]  /*190d0*/  HMMA.16816.F32.BF16 R104, R16.reuse, R28, R104 ;  /* 0x0000001c1068723c */ /* 0x040fee0000041868 */
[--C-:B------:R-:W-:Y:S01]  /*190e0*/  FFMA.FTZ R28, R36, c[0x0][0x2d0], -R114.reuse ;  /* 0x0000b400241c7a23 */ /* 0x100fe20000010872 */
[C---:B------:R-:W-:Y:S03]  /*190f0*/  HMMA.16816.F32.BF16 R108, R16.reuse, R30, R108 ;  /* 0x0000001e106c723c */ /* 0x040fe6000004186c */
[----:B------:R1:W2:Y:S01]  /*19100*/  MUFU.EX2 R151, R28 ;  /* 0x0000001c00977308 */ /* 0x0002a20000000800 */
[----:B------:R-:W-:Y:S04]  /*19110*/  FFMA.FTZ R36, R40, c[0x0][0x2d0], -R114 ;  /* 0x0000b40028247a23 */ /* 0x000fe80000010872 */
[C---:B------:R-:W-:Y:S05]  /*19120*/  HMMA.16816.F32.BF16 R60, R16.reuse, R20, R60 ;  /* 0x00000014103c723c */ /* 0x040fea000004183c */
[----:B------:R-:W-:Y:S03]  /*19130*/  MUFU.EX2 R147, R36 ;  /* 0x0000002400937308 */ /* 0x000fe60000000800 */
[----:B------:R-:W-:Y:S01]  /*19140*/  HMMA.16816.F32.BF16 R64, R16, R22, R64 ;  /* 0x000000161040723c */ /* 0x000fe20000041840 */
[----:B------:R-:W3:Y:S06]  /*19150*/  LDSM.16.MT88.4 R20, [R197+0x1800] ;  /* 0x00180000c514783b */ /* 0x000eec0000004200 */
[----:B------:R-:W-:Y:S02]  /*19160*/  F2FP.BF16.PACK_AB R16, R130, R131 ;  /* 0x000000838210723e */ /* 0x000fe400000010ff */
[----:B------:R-:W-:Y:S01]  /*19170*/  F2FP.BF16.PACK_AB R17, R128, R129 ;  /* 0x000000818011723e */ /* 0x000fe200000010ff */
[----:B-1----:R-:W1:Y:S02]  /*19180*/  LDSM.16.MT88.4 R28, [R196+0x5000] ;  /* 0x00500000c41c783b */ /* 0x002e640000004200 */
[----:B------:R-:W-:Y:S01]  /*19190*/  F2FP.BF16.PACK_AB R18, R154, R155 ;  /* 0x0000009b9a12723e */ /* 0x000fe200000010ff */
[----:B--2---:R-:W-:Y:S01]  /*191a0*/  FADD.FTZ R2, R151, R2 ;  /* 0x0000000297027221 */ /* 0x004fe20000010000 */
[----:B------:R-:W-:Y:S07]  /*191b0*/  F2FP.BF16.PACK_AB R19, R152, R153 ;  /* 0x000000999813723e */ /* 0x000fee00000010ff */
[C---:B------:R-:W-:Y:S08]  /*191c0*/  HMMA.16816.F32.BF16 R4, R16.reuse, R120, R4 ;  /* 0x000000781004723c */ /* 0x040ff00000041804 */
[C---:B------:R-:W-:Y:S08]  /*191d0*/  HMMA.16816.F32.BF16 R8, R16.reuse, R122, R8 ;  /* 0x0000007a1008723c */ /* 0x040ff00000041808 */
[C---:B------:R-:W-:Y:S08]  /*191e0*/  HMMA.16816.F32.BF16 R68, R16.reuse, R124, R68 ;  /* 0x0000007c1044723c */ /* 0x040ff00000041844 */
[C---:B------:R-:W-:Y:S01]  /*191f0*/  HMMA.16816.F32.BF16 R72, R16.reuse, R126, R72 ;  /* 0x0000007e1048723c */ /* 0x040fe20000041848 */
[----:B------:R-:W-:Y:S07]  /*19200*/  LDSM.16.MT88.4 R124, [R195+0x3000] ;  /* 0x00300000c37c783b */ /* 0x000fee0000004200 */
[C---:B------:R-:W-:Y:S07]  /*19210*/  HMMA.16816.F32.BF16 R76, R16.reuse, R32, R76 ;  /* 0x00000020104c723c */ /* 0x040fee000004184c */
[----:B------:R-:W-:Y:S01]  /*19220*/  FFMA.FTZ R32, R37, c[0x0][0x2d0], -R114 ;  /* 0x0000b40025207a23 */ /* 0x000fe20000010872 */
[C---:B------:R-:W-:Y:S03]  /*19230*/  HMMA.16816.F32.BF16 R80, R16.reuse, R34, R80 ;  /* 0x000000221050723c */ /* 0x040fe60000041850 */
[----:B------:R2:W4:Y:S05]  /*19240*/  MUFU.EX2 R150, R32 ;  /* 0x0000002000967308 */ /* 0x00052a0000000800 */
[C---:B---3--:R-:W-:Y:S07]  /*19250*/  HMMA.16816.F32.BF16 R84, R16.reuse, R20, R84 ;  /* 0x000000141054723c */ /* 0x048fee0000041854 */
[--C-:B------:R-:W-:Y:S01]  /*19260*/  FFMA.FTZ R20, R39, c[0x0][0x2d0], -R112.reuse ;  /* 0x0000b40027147a23 */ /* 0x100fe20000010870 */
[C---:B------:R-:W-:Y:S03]  /*19270*/  HMMA.16816.F32.BF16 R88, R16.reuse, R22, R88 ;  /* 0x000000161058723c */ /* 0x040fe60000041858 */
[----:B------:R3:W-:Y:S05]  /*19280*/  MUFU.EX2 R148, R20 ;  /* 0x0000001400947308 */ /* 0x0007ea0000000800 */
[C---:B------:R-:W-:Y:S04]  /*19290*/  HMMA.16816.F32.BF16 R92, R16.reuse, R24, R92 ;  /* 0x00000018105c723c */ /* 0x040fe8000004185c */
[----:B--2---:R-:W-:Y:S02]  /*192a0*/  FFMA.FTZ R32, R38, c[0x0][0x2d0], -R112 ;  /* 0x0000b40026207a23 */ /* 0x004fe40000010870 */
[----:B------:R-:W-:Y:S01]  /*192b0*/  LDSM.16.MT88.4 R36, [R196+0x5800] ;  /* 0x00580000c424783b */ /* 0x000fe20000004200 */
[----:B------:R-:W-:Y:S01]  /*192c0*/  FFMA.FTZ R24, R41, c[0x0][0x2d0], -R114 ;  /* 0x0000b40029187a23 */ /* 0x000fe20000010872 */
[C---:B------:R-:W-:Y:S01]  /*192d0*/  HMMA.16816.F32.BF16 R96, R16.reuse, R26, R96 ;  /* 0x0000001a1060723c */ /* 0x040fe20000041860 */
[----:B------:R2:W5:Y:S03]  /*192e0*/  MUFU.EX2 R149, R32 ;  /* 0x0000002000957308 */ /* 0x0005660000000800 */
[----:B----4-:R-:W-:Y:S04]  /*192f0*/  FADD.FTZ R2, R150, R2 ;  /* 0x0000000296027221 */ /* 0x010fe80000010000 */
[C---:B-1----:R-:W-:Y:S03]  /*19300*/  HMMA.16816.F32.BF16 R12, R16.reuse, R28, R12 ;  /* 0x0000001c100c723c */ /* 0x042fe6000004180c */
[----:B------:R1:W4:Y:S01]  /*19310*/  MUFU.EX2 R146, R24 ;  /* 0x0000001800927308 */ /* 0x0003220000000800 */
[----:B---3--:R-:W-:Y:S01]  /*19320*/  LDSM.16.MT88.4 R20, [R197+0x5000] ;  /* 0x00500000c514783b */ /* 0x008fe20000004200 */
[----:B------:R-:W-:Y:S02]  /*19330*/  FADD.FTZ R2, R147, R2 ;  /* 0x0000000293027221 */ /* 0x000fe40000010000 */
[----:B------:R-:W-:Y:S01]  /*19340*/  FFMA.FTZ R28, R43, c[0x0][0x2d0], -R112 ;  /* 0x0000b4002b1c7a23 */ /* 0x000fe20000010870 */
[C---:B------:R-:W-:Y:S05]  /*19350*/  HMMA.16816.F32.BF16 R100, R16.reuse, R30, R100 ;  /* 0x0000001e1064723c */ /* 0x040fea0000041864 */
[----:B------:R3:W-:Y:S01]  /*19360*/  MUFU.EX2 R144, R28 ;  /* 0x0000001c00907308 */ /* 0x0007e20000000800 */
[----:B--2---:R-:W2:Y:S01]  /*19370*/  LDSM.16.MT88.4 R32, [R198+0x5000] ;  /* 0x00500000c620783b */ /* 0x004ea20000004200 */
[----:B-----5:R-:W-:Y:S05]  /*19380*/  FADD.FTZ R0, R149, R0 ;  /* 0x0000000095007221 */ /* 0x020fea0000010000 */
[----:B------:R-:W-:Y:S02]  /*19390*/  FADD.FTZ R0, R148, R0 ;  /* 0x0000000094007221 */ /* 0x000fe40000010000 */
[----:B-1----:R-:W-:Y:S02]  /*193a0*/  FFMA.FTZ R24, R42, c[0x0][0x2d0], -R112 ;  /* 0x0000b4002a187a23 */ /* 0x002fe40000010870 */
[----:B------:R-:W-:Y:S01]  /*193b0*/  LDSM.16.MT88.4 R40, [R198+0x5800] ;  /* 0x00580000c628783b */ /* 0x000fe20000004200 */
[----:B----4-:R-:W-:Y:S01]  /*193c0*/  FADD.FTZ R2, R146, R2 ;  /* 0x0000000292027221 */ /* 0x010fe20000010000 */
[----:B------:R1:W4:Y:S06]  /*193d0*/  MUFU.EX2 R145, R24 ;  /* 0x0000001800917308 */ /* 0x00032c0000000800 */
[----:B---3--:R-:W-:Y:S08]  /*193e0*/  LDSM.16.MT88.4 R28, [R196+0x2000] ;  /* 0x00200000c41c783b */ /* 0x008ff00000004200 */
[----:B-1----:R-:W1:Y:S01]  /*193f0*/  LDSM.16.MT88.4 R24, [R195+0x2000] ;  /* 0x00200000c318783b */ /* 0x002e620000004200 */
[----:B----4-:R-:W-:Y:S01]  /*19400*/  FADD.FTZ R0, R145, R0 ;  /* 0x0000000091007221 */ /* 0x010fe20000010000 */
[C---:B--2---:R-:W-:Y:S03]  /*19410*/  HMMA.16816.F32.BF16 R104, R16.reuse, R32, R104 ;  /* 0x000000201068723c */ /* 0x044fe60000041868 */
[----:B------:R-:W-:Y:S05]  /*19420*/  FADD.FTZ R0, R144, R0 ;  /* 0x0000000090007221 */ /* 0x000fea0000010000 */
[C---:B------:R-:W-:Y:S01]  /*19430*/  HMMA.16816.F32.BF16 R108, R16.reuse, R34, R108 ;  /* 0x00000022106c723c */ /* 0x040fe2000004186c */
[----:B------:R-:W2:Y:S07]  /*19440*/  LDSM.16.MT88.4 R32, [R198+0x2000] ;  /* 0x00200000c620783b */ /* 0x000eae0000004200 */
[C---:B------:R-:W-:Y:S07]  /*19450*/  HMMA.16816.F32.BF16 R60, R16.reuse, R20, R60 ;  /* 0x00000014103c723c */ /* 0x040fee000004183c */
[--C-:B------:R-:W-:Y:S01]  /*19460*/  FFMA.FTZ R20, R44, c[0x0][0x2d0], -R114.reuse ;  /* 0x0000b4002c147a23 */ /* 0x100fe20000010872 */
[----:B------:R-:W-:Y:S03]  /*19470*/  HMMA.16816.F32.BF16 R64, R16, R22, R64 ;  /* 0x000000161040723c */ /* 0x000fe60000041840 */
[----:B------:R3:W4:Y:S01]  /*19480*/  MUFU.EX2 R143, R20 ;  /* 0x00000014008f7308 */ /* 0x0007220000000800 */
[--C-:B------:R-:W-:Y:S03]  /*19490*/  FFMA.FTZ R44, R49, c[0x0][0x2d0], -R114.reuse ;  /* 0x0000b400312c7a23 */ /* 0x100fe60000010872 */
[----:B------:R-:W-:Y:S02]  /*194a0*/  F2FP.BF16.PACK_AB R16, R150, R151 ;  /* 0x000000979610723e */ /* 0x000fe400000010ff */
[----:B------:R-:W-:Y:S03]  /*194b0*/  F2FP.BF16.PACK_AB R17, R148, R149 ;  /* 0x000000959411723e */ /* 0x000fe600000010ff */
[----:B------:R-:W-:Y:S01]  /*194c0*/  F2FP.BF16.PACK_AB R18, R146, R147 ;  /* 0x000000939212723e */ /* 0x000fe200000010ff */
[----:B------:R-:W-:Y:S01]  /*194d0*/  MUFU.EX2 R118, R44 ;  /* 0x0000002c00767308 */ /* 0x000fe20000000800 */
[----:B------:R-:W-:Y:S07]  /*194e0*/  F2FP.BF16.PACK_AB R19, R144, R145 ;  /* 0x000000919013723e */ /* 0x000fee00000010ff */
[C---:B-1----:R-:W-:Y:S03]  /*194f0*/  HMMA.16816.F32.BF16 R4, R16.reuse, R24, R4 ;  /* 0x000000181004723c */ /* 0x042fe60000041804 */
[----:B---3--:R-:W-:Y:S05]  /*19500*/  FFMA.FTZ R20, R45, c[0x0][0x2d0], -R114 ;  /* 0x0000b4002d147a23 */ /* 0x008fea0000010872 */
[C---:B------:R-:W-:Y:S01]  /*19510*/  HMMA.16816.F32.BF16 R8, R16.reuse, R26, R8 ;  /* 0x0000001a1008723c */ /* 0x040fe20000041808 */
[----:B------:R1:W3:Y:S03]  /*19520*/  MUFU.EX2 R142, R20 ;  /* 0x00000014008e7308 */ /* 0x0002e60000000800 */
[----:B------:R-:W-:Y:S02]  /*19530*/  FFMA.FTZ R24, R46, c[0x0][0x2d0], -R112 ;  /* 0x0000b4002e187a23 */ /* 0x000fe40000010870 */
[----:B----4-:R-:W-:Y:S02]  /*19540*/  FADD.FTZ R2, R143, R2 ;  /* 0x000000028f027221 */ /* 0x010fe40000010000 */
[C---:B------:R-:W-:Y:S03]  /*19550*/  HMMA.16816.F32.BF16 R68, R16.reuse, R28, R68 ;  /* 0x0000001c1044723c */ /* 0x040fe60000041844 */
[----:B------:R4:W5:Y:S04]  /*19560*/  MUFU.EX2 R141, R24 ;  /* 0x00000018008d7308 */ /* 0x0009680000000800 */
[----:B------:R-:W-:Y:S01]  /*19570*/  FFMA.FTZ R28, R48, c[0x0][0x2d0], -R114 ;  /* 0x0000b400301c7a23 */ /* 0x000fe20000010872 */
[C---:B------:R-:W-:Y:S05]  /*19580*/  HMMA.16816.F32.BF16 R72, R16.reuse, R30, R72 ;  /* 0x0000001e1048723c */ /* 0x040fea0000041848 */
[----:B------:R5:W5:Y:S03]  /*19590*/  MUFU.EX2 R119, R28 ;  /* 0x0000001c00777308 */ /* 0x000b660000000800 */
[C---:B--2---:R-:W-:Y:S01]  /*195a0*/  HMMA.16816.F32.BF16 R76, R16.reuse, R32, R76 ;  /* 0x00000020104c723c */ /* 0x044fe2000004184c */
[----:B-1----:R-:W1:Y:S03]  /*195b0*/  LDSM.16.MT88.4 R20, [R197+0x2000] ;  /* 0x00200000c514783b */ /* 0x002e660000004200 */
[----:B---3--:R-:W-:Y:S03]  /*195c0*/  FADD.FTZ R2, R142, R2 ;  /* 0x000000028e027221 */ /* 0x008fe60000010000 */
[--C-:B------:R-:W-:Y:S01]  /*195d0*/  FFMA.FTZ R32, R50, c[0x0][0x2d0], -R112.reuse ;  /* 0x0000b40032207a23 */ /* 0x100fe20000010870 */
[C---:B------:R-:W-:Y:S03]  /*195e0*/  HMMA.16816.F32.BF16 R80, R16.reuse, R34, R80 ;  /* 0x000000221050723c */ /* 0x040fe60000041850 */
[----:B------:R2:W-:Y:S01]  /*195f0*/  MUFU.EX2 R117, R32 ;  /* 0x0000002000757308 */ /* 0x0005e20000000800 */
[----:B----4-:R-:W-:Y:S02]  /*19600*/  FFMA.FTZ R24, R47, c[0x0][0x2d0], -R112 ;  /* 0x0000b4002f187a23 */ /* 0x010fe40000010870 */
[----:B-----5:R-:W-:Y:S07]  /*19610*/  FADD.FTZ R0, R141, R0 ;  /* 0x000000008d007221 */ /* 0x020fee0000010000 */
[----:B------:R3:W4:Y:S01]  /*19620*/  MUFU.EX2 R140, R24 ;  /* 0x00000018008c7308 */ /* 0x0007220000000800 */
[----:B------:R-:W-:Y:S01]  /*19630*/  LDSM.16.MT88.4 R28, [R197+0x5800] ;  /* 0x00580000c51c783b */ /* 0x000fe20000004200 */
[----:B------:R-:W-:Y:S07]  /*19640*/  FADD.FTZ R2, R119, R2 ;  /* 0x0000000277027221 */ /* 0x000fee0000010000 */
[----:B--2---:R-:W-:Y:S01]  /*19650*/  LDSM.16.MT88.4 R32, [R195+0x2800] ;  /* 0x00280000c320783b */ /* 0x004fe20000004200 */
[C---:B-1----:R-:W-:Y:S07]  /*19660*/  HMMA.16816.F32.BF16 R84, R16.reuse, R20, R84 ;  /* 0x000000141054723c */ /* 0x042fee0000041854 */
[----:B---3--:R-:W1:Y:S01]  /*19670*/  LDSM.16.MT88.4 R24, [R195+0x5800] ;  /* 0x00580000c318783b */ /* 0x008e620000004200 */
[----:B----4-:R-:W-:Y:S04]  /*19680*/  FADD.FTZ R0, R140, R0 ;  /* 0x000000008c007221 */ /* 0x010fe80000010000 */
[----:B------:R-:W-:Y:S01]  /*19690*/  FFMA.FTZ R20, R51, c[0x0][0x2d0], -R112 ;  /* 0x0000b40033147a23 */ /* 0x000fe20000010870 */
[C---:B------:R-:W-:Y:S03]  /*196a0*/  HMMA.16816.F32.BF16 R88, R16.reuse, R22, R88 ;  /* 0x000000161058723c */ /* 0x040fe60000041858 */
[----:B------:R2:W3:Y:S01]  /*196b0*/  MUFU.EX2 R116, R20 ;  /* 0x0000001400747308 */ /* 0x0004e20000000800 */
[----:B------:R-:W-:Y:S01]  /*196c0*/  FADD.FTZ R0, R117, R0 ;  /* 0x0000000075007221 */ /* 0x000fe20000010000 */
[----:B--2---:R-:W2:Y:S03]  /*196d0*/  LDSM.16.MT88.4 R20, [R196+0x2800] ;  /* 0x00280000c414783b */ /* 0x004ea60000004200 */
        /* <DEDUP_REMOVED lines=8> */
[C---:B------:R-:W-:Y:S01]  /*19760*/  HMMA.16816.F32.BF16 R108, R16.reuse, R42, R108 ;  /* 0x0000002a106c723c */ /* 0x040fe2000004186c */
[----:B------:R-:W-:Y:S07]  /*19770*/  LDSM.16.MT88.4 R40, [R197+0x6000] ;  /* 0x00600000c528783b */ /* 0x000fee0000004200 */
[C---:B------:R-:W-:Y:S01]  /*19780*/  HMMA.16816.F32.BF16 R60, R16.reuse, R28, R60 ;  /* 0x0000001c103c723c */ /* 0x040fe2000004183c */
[----:B----4-:R-:W-:Y:S06]  /*19790*/  LDSM.16.MT88.4 R36, [R198+0x6000] ;  /* 0x00600000c624783b */ /* 0x010fec0000004200 */
[--C-:B------:R-:W-:Y:S01]  /*197a0*/  FFMA.FTZ R28, R52, c[0x0][0x2d0], -R114.reuse ;  /* 0x0000b400341c7a23 */ /* 0x100fe20000010872 */
[----:B------:R-:W-:Y:S03]  /*197b0*/  HMMA.16816.F32.BF16 R64, R16, R30, R64 ;  /* 0x0000001e1040723c */ /* 0x000fe60000041840 */
[----:B------:R4:W-:Y:S04]  /*197c0*/  MUFU.EX2 R51, R28 ;  /* 0x0000001c00337308 */ /* 0x0009e80000000800 */
[----:B------:R-:W-:Y:S02]  /*197d0*/  F2FP.BF16.PACK_AB R16, R142, R143 ;  /* 0x0000008f8e10723e */ /* 0x000fe400000010ff */
[----:B------:R-:W-:Y:S03]  /*197e0*/  F2FP.BF16.PACK_AB R17, R140, R141 ;  /* 0x0000008d8c11723e */ /* 0x000fe600000010ff */
[----:B------:R-:W-:Y:S02]  /*197f0*/  F2FP.BF16.PACK_AB R18, R118, R119 ;  /* 0x000000777612723e */ /* 0x000fe400000010ff */
[----:B---3--:R-:W-:Y:S07]  /*19800*/  F2FP.BF16.PACK_AB R19, R116, R117 ;  /* 0x000000757413723e */ /* 0x008fee00000010ff */
[C---:B------:R-:W-:Y:S01]  /*19810*/  HMMA.16816.F32.BF16 R4, R16.reuse, R32, R4 ;  /* 0x000000201004723c */ /* 0x040fe20000041804 */
[----:B----4-:R-:W3:Y:S06]  /*19820*/  LDSM.16.MT88.4 R28, [R197+0x2800] ;  /* 0x00280000c51c783b */ /* 0x010eec0000004200 */
[----:B------:R-:W-:Y:S01]  /*19830*/  FFMA.FTZ R32, R53, c[0x0][0x2d0], -R114 ;  /* 0x0000b40035207a23 */ /* 0x000fe20000010872 */
[C---:B------:R-:W-:Y:S03]  /*19840*/  HMMA.16816.F32.BF16 R8, R16.reuse, R34, R8 ;  /* 0x000000221008723c */ /* 0x040fe60000041808 */
[----:B------:R4:W5:Y:S05]  /*19850*/  MUFU.EX2 R50, R32 ;  /* 0x0000002000327308 */ /* 0x00096a0000000800 */
[C---:B--2---:R-:W-:Y:S07]  /*19860*/  HMMA.16816.F32.BF16 R68, R16.reuse, R20, R68 ;  /* 0x000000141044723c */ /* 0x044fee0000041844 */
[--C-:B------:R-:W-:Y:S01]  /*19870*/  FFMA.FTZ R20, R55, c[0x0][0x2d0], -R112.reuse ;  /* 0x0000b40037147a23 */ /* 0x100fe20000010870 */
[C---:B------:R-:W-:Y:S03]  /*19880*/  HMMA.16816.F32.BF16 R72, R16.reuse, R22, R72 ;  /* 0x000000161048723c */ /* 0x040fe60000041848 */
[----:B------:R2:W-:Y:S05]  /*19890*/  MUFU.EX2 R48, R20 ;  /* 0x0000001400307308 */ /* 0x0005ea0000000800 */
[C---:B-1----:R-:W-:Y:S04]  /*198a0*/  HMMA.16816.F32.BF16 R76, R16.reuse, R24, R76 ;  /* 0x00000018104c723c */ /* 0x042fe8000004184c */
[----:B----4-:R-:W-:Y:S03]  /*198b0*/  FFMA.FTZ R32, R54, c[0x0][0x2d0], -R112 ;  /* 0x0000b40036207a23 */ /* 0x010fe60000010870 */
[----:B------:R-:W-:Y:S01]  /*198c0*/  FFMA.FTZ R24, R57, c[0x0][0x2d0], -R114 ;  /* 0x0000b40039187a23 */ /* 0x000fe20000010872 */
[C---:B------:R-:W-:Y:S01]  /*198d0*/  HMMA.16816.F32.BF16 R80, R16.reuse, R26, R80 ;  /* 0x0000001a1050723c */ /* 0x040fe20000041850 */
[----:B------:R1:W4:Y:S03]  /*198e0*/  MUFU.EX2 R49, R32 ;  /* 0x0000002000317308 */ /* 0x0003260000000800 */
[----:B------:R-:W-:Y:S04]  /*198f0*/  MOV R114, R3 ;  /* 0x0000000300727202 */ /* 0x000fe80000000f00 */
[C---:B---3--:R-:W-:Y:S01]  /*19900*/  HMMA.16816.F32.BF16 R84, R16.reuse, R28, R84 ;  /* 0x0000001c1054723c */ /* 0x048fe20000041854 */
[----:B--2---:R-:W-:Y:S02]  /*19910*/  LDSM.16.MT88.4 R20, [R196+0x6000] ;  /* 0x00600000c414783b */ /* 0x004fe40000004200 */
[----:B------:R2:W3:Y:S05]  /*19920*/  MUFU.EX2 R46, R24 ;  /* 0x00000018002e7308 */ /* 0x0004ea0000000800 */
[C---:B------:R-:W-:Y:S01]  /*19930*/  HMMA.16816.F32.BF16 R88, R16.reuse, R30, R88 ;  /* 0x0000001e1058723c */ /* 0x040fe20000041858 */
[----:B------:R-:W-:Y:S08]  /*19940*/  LDSM.16.MT88.4 R28, [R198+0x3000] ;  /* 0x00300000c61c783b */ /* 0x000ff00000004200 */
[----:B-1----:R-:W1:Y:S03]  /*19950*/  LDSM.16.MT88.4 R32, [R195+0x6000] ;  /* 0x00600000c320783b */ /* 0x002e660000004200 */
[--C-:B--2---:R-:W-:Y:S02]  /*19960*/  FFMA.FTZ R24, R58, c[0x0][0x2d0], -R112.reuse ;  /* 0x0000b4003a187a23 */ /* 0x104fe40000010870 */
[----:B------:R-:W-:Y:S02]  /*19970*/  FFMA.FTZ R112, R59, c[0x0][0x2d0], -R112 ;  /* 0x0000b4003b707a23 */ /* 0x000fe40000010870 */
[----:B------:R2:W-:Y:S10]  /*19980*/  MUFU.EX2 R45, R24 ;  /* 0x00000018002d7308 */ /* 0x0005f40000000800 */
[----:B------:R-:W3:Y:S01]  /*19990*/  MUFU.EX2 R44, R112 ;  /* 0x00000070002c7308 */ /* 0x000ee20000000800 */
[----:B--2---:R-:W2:Y:S01]  /*199a0*/  LDSM.16.MT88.4 R24, [R196+0x3000] ;  /* 0x00300000c418783b */ /* 0x004ea20000004200 */
[C---:B-1----:R-:W-:Y:S08]  /*199b0*/  HMMA.16816.F32.BF16 R92, R16.reuse, R32, R92 ;  /* 0x00000020105c723c */ /* 0x042ff0000004185c */
[C---:B------:R-:W-:Y:S08]  /*199c0*/  HMMA.16816.F32.BF16 R96, R16.reuse, R34, R96 ;  /* 0x000000221060723c */ /* 0x040ff00000041860 */
[C---:B------:R-:W-:Y:S08]  /*199d0*/  HMMA.16816.F32.BF16 R12, R16.reuse, R20, R12 ;  /* 0x00000014100c723c */ /* 0x040ff0000004180c */
[C---:B------:R-:W-:Y:S01]  /*199e0*/  HMMA.16816.F32.BF16 R100, R16.reuse, R22, R100 ;  /* 0x000000161064723c */ /* 0x040fe20000041864 */
[----:B------:R-:W1:Y:S07]  /*199f0*/  LDSM.16.MT88.4 R20, [R197+0x3000] ;  /* 0x00300000c514783b */ /* 0x000e6e0000004200 */
[C---:B------:R-:W-:Y:S08]  /*19a00*/  HMMA.16816.F32.BF16 R104, R16.reuse, R36, R104 ;  /* 0x000000241068723c */ /* 0x040ff00000041868 */
[C---:B------:R-:W-:Y:S08]  /*19a10*/  HMMA.16816.F32.BF16 R108, R16.reuse, R38, R108 ;  /* 0x00000026106c723c */ /* 0x040ff0000004186c */
[C---:B------:R-:W-:Y:S08]  /*19a20*/  HMMA.16816.F32.BF16 R60, R16.reuse, R40, R60 ;  /* 0x00000028103c723c */ /* 0x040ff0000004183c */
[----:B------:R-:W-:Y:S07]  /*19a30*/  HMMA.16816.F32.BF16 R64, R16, R42, R64 ;  /* 0x0000002a1040723c */ /* 0x000fee0000041840 */
[----:B-----5:R-:W-:Y:S02]  /*19a40*/  F2FP.BF16.PACK_AB R16, R50, R51 ;  /* 0x000000333210723e */ /* 0x020fe400000010ff */
[----:B----4-:R-:W-:Y:S03]  /*19a50*/  F2FP.BF16.PACK_AB R17, R48, R49 ;  /* 0x000000313011723e */ /* 0x010fe600000010ff */
[----:B---3--:R-:W-:Y:S02]  /*19a60*/  F2FP.BF16.PACK_AB R18, R46, R47 ;  /* 0x0000002f2e12723e */ /* 0x008fe400000010ff */
[----:B------:R-:W-:Y:S07]  /*19a70*/  F2FP.BF16.PACK_AB R19, R44, R45 ;  /* 0x0000002d2c13723e */ /* 0x000fee00000010ff */
[C---:B------:R-:W-:Y:S01]  /*19a80*/  HMMA.16816.F32.BF16 R120, R16.reuse, R124, R4 ;  /* 0x0000007c1078723c */ /* 0x040fe20000041804 */
[----:B------:R-:W3:Y:S07]  /*19a90*/  LDSM.16.MT88.4 R4, [R195+0x6800] ;  /* 0x00680000c304783b */ /* 0x000eee0000004200 */
[C---:B------:R-:W-:Y:S01]  /*19aa0*/  HMMA.16816.F32.BF16 R124, R16.reuse, R126, R8 ;  /* 0x0000007e107c723c */ /* 0x040fe20000041808 */
[----:B------:R-:W4:Y:S07]  /*19ab0*/  LDSM.16.MT88.4 R8, [R196+0x6800] ;  /* 0x00680000c408783b */ /* 0x000f2e0000004200 */
[C---:B--2---:R-:W-:Y:S08]  /*19ac0*/  HMMA.16816.F32.BF16 R68, R16.reuse, R24, R68 ;  /* 0x000000181044723c */ /* 0x044ff00000041844 */
[C---:B------:R-:W-:Y:S08]  /*19ad0*/  HMMA.16816.F32.BF16 R72, R16.reuse, R26, R72 ;  /* 0x0000001a1048723c */ /* 0x040ff00000041848 */
[C---:B------:R-:W-:Y:S08]  /*19ae0*/  HMMA.16816.F32.BF16 R76, R16.reuse, R28, R76 ;  /* 0x0000001c104c723c */ /* 0x040ff0000004184c */
[C---:B------:R-:W-:Y:S08]  /*19af0*/  HMMA.16816.F32.BF16 R80, R16.reuse, R30, R80 ;  /* 0x0000001e1050723c */ /* 0x040ff00000041850 */
[C---:B-1----:R-:W-:Y:S08]  /*19b00*/  HMMA.16816.F32.BF16 R84, R16.reuse, R20, R84 ;  /* 0x000000141054723c */ /* 0x042ff00000041854 */
        /* <DEDUP_REMOVED lines=24> */
.L_x_1239:
[----:B------:R-:W-:Y:S02]  /*19c90*/  MOV R7, 0x1f ;  /* 0x0000001f00077802 */ /* 0x000fe40000000f00 */
[----:B------:R-:W-:Y:S01]  /*19ca0*/  MOV R6, 0xffffffff ;  /* 0xffffffff00067802 */ /* 0x000fe20000000f00 */
[----:B------:R-:W-:Y:S05]  /*19cb0*/  BRA.DIV ~URZ, `(.L_x_1243) ;  /* 0x000048527f007947 */ /* 0x000fea000b800000 */
[----:B-1----:R-:W2:Y:S04]  /*19cc0*/  LDL R2, [R1+0x20] ;  /* 0x0000200001027983 */ /* 0x002ea80000100800 */
[----:B--2---:R1:W2:Y:S02]  /*19cd0*/  SHFL.BFLY PT, R0, R2, 0x2, 0x1f ;  /* 0x0c401f0002007f89 */ /* 0x0042a400000e0000 */
.L_x_1310:
        /* <DEDUP_REMOVED lines=9> */
.L_x_1311:
        /* <DEDUP_REMOVED lines=64> */
[----:B------:R-:W-:Y:S02]  /*1a170*/  FMUL.FTZ R61, R0, R95 ;  /* 0x0000005f003d7220 */ /* 0x000fe40000410000 */
[----:B------:R-:W-:Y:S01]  /*1a180*/  @P0 FFMA.FTZ R22, R3, R114, R2 ;  /* 0x0000007203160223 */ /* 0x000fe20000010002 */
[----:B------:R-:W-:Y:S01]  /*1a190*/  PRMT R3, R4, 0x7610, R3 ;  /* 0x0000761004037816 */ /* 0x000fe20000000003 */
        /* <DEDUP_REMOVED lines=18> */
.L_x_1194:
[----:B------:R2:W5:Y:S01]  /*1a2c0*/  LDL R6, [R1+0x48] ;  /* 0x0000480001067983 */ /* 0x0005620000100800 */
        /* <DEDUP_REMOVED lines=18> */
.L_x_1246:
[----:B--2---:R-:W-:Y:S05]  /*1a3f0*/  BSYNC B0 ;  /* 0x0000000000007941 */ /* 0x004fea0003800000 */
.L_x_1245:
[----:B------:R-:W2:Y:S01]  /*1a400*/  LDL R26, [R1+0x40] ;  /* 0x00004000011a7983 */ /* 0x000ea20000100800 */
[----:B------:R-:W-:Y:S01]  /*1a410*/  SHF.R.S32.HI R4, RZ, 0x1f, R17 ;  /* 0x0000001fff047819 */ /* 0x000fe20000011411 */
[----:B------:R-:W-:Y:S01]  /*1a420*/  BSSY B1, `(.L_x_1247) ;  /* 0x00002c1000017945 */ /* 0x000fe20003800000 */
[----:B------:R-:W-:Y:S01]  /*1a430*/  PRMT R0, R3, 0x9910, RZ ;  /* 0x0000991003007816 */ /* 0x000fe200000000ff */
[----:B-----5:R-:W-:Y:S01]  /*1a440*/  IMAD.MOV.U32 R67, RZ, RZ, R6 ;  /* 0x000000ffff437224 */ /* 0x020fe200078e0006 */
[----:B------:R-:W-:Y:S02]  /*1a450*/  LEA.HI R2, R4, R17, RZ, 0x3 ;  /* 0x0000001104027211 */ /* 0x000fe400078f18ff */
[----:B------:R-:W-:Y:S02]  /*1a460*/  ISETP.NE.AND P0, PT, R0, RZ, PT ;  /* 0x000000ff0000720c */ /* 0x000fe40003f05270 */
[----:B------:R-:W-:Y:S02]  /*1a470*/  LOP3.LUT R2, R2, 0xfffffff8, RZ, 0xc0, !PT ;  /* 0xfffffff802027812 */ /* 0x000fe400078ec0ff */
[----:B------:R-:W-:-:S03]  /*1a480*/  SHF.R.S32.HI R99, RZ, 0x1f, R218 ;  /* 0x0000001fff637819 */ /* 0x000fc600000114da */
[----:B------:R-:W-:-:S04]  /*1a490*/  IMAD.IADD R23, R17, 0x1, -R2 ;  /* 0x0000000111177824 */ /* 0x000fc800078e0a02 */
[----:B------:R-:W-:-:S05]  /*1a4a0*/  IMAD.SHL.U32 R7, R23, 0x8, RZ ;  /* 0x0000000817077824 */ /* 0x000fca00078e00ff */
[----:B------:R-:W-:Y:S02]  /*1a4b0*/  SHF.R.S32.HI R98, RZ, 0x1f, R7 ;  /* 0x0000001fff627819 */ /* 0x000fe40000011407 */
[----:B--2---:R-:W-:Y:S01]  /*1a4c0*/  SHF.R.S32.HI R11, RZ, 0x1f, R26 ;  /* 0x0000001fff0b7819 */ /* 0x004fe2000001141a */
[----:B------:R-:W-:Y:S05]  /*1a4d0*/  @!P0 BRA `(.L_x_1248) ;  /* 0x00001fc000008947 */ /* 0x000fea0003800000 */
[----:B------:R-:W2:Y:S04]  /*1a4e0*/  LDL R18, [R1+0x64] ;  /* 0x0000640001127983 */ /* 0x000ea80000100800 */
[----:B------:R-:W3:Y:S04]  /*1a4f0*/  LDL R6, [R1+0x6c] ;  /* 0x00006c0001067983 */ /* 0x000ee80000100800 */
[----:B------:R-:W4:Y:S04]  /*1a500*/  LDL R16, [R1+0x68] ;  /* 0x0000680001107983 */ /* 0x000f280000100800 */
[----:B------:R-:W4:Y:S04]  /*1a510*/  LDL R15, [R1+0x7c] ;  /* 0x00007c00010f7983 */ /* 0x000f280000100800 */
[----:B------:R-:W4:Y:S04]  /*1a520*/  LDL R13, [R1+0x74] ;  /* 0x00007400010d7983 */ /* 0x000f280000100800 */
[----:B------:R-:W4:Y:S04]  /*1a530*/  LDL R9, [R1+0x78] ;  /* 0x0000780001097983 */ /* 0x000f280000100800 */
[----:B------:R-:W4:Y:S01]  /*1a540*/  LDL R12, [R1+0x70] ;  /* 0x00007000010c7983 */ /* 0x000f220000100800 */
[CC--:B------:R-:W-:Y:S01]  /*1a550*/  LEA.HI R3, R4.reuse, R17.reuse, RZ, 0x2 ;  /* 0x0000001104037211 */ /* 0x0c0fe200078f10ff */
[----:B------:R-:W-:Y:S01]  /*1a560*/  WARPSYNC 0xffffffff ;  /* 0xffffffff00007948 */ /* 0x000fe20003800000 */
[----:B------:R-:W-:-:S02]  /*1a570*/  LEA.HI R14, R4, R17, RZ, 0x5 ;  /* 0x00000011040e7211 */ /* 0x000fc400078f28ff */
[--C-:B------:R-:W-:Y:S02]  /*1a580*/  SHF.R.S32.HI R2, RZ, 0x2, R3.reuse ;  /* 0x00000002ff027819 */ /* 0x100fe40000011403 */
[----:B------:R-:W-:Y:S02]  /*1a590*/  SHF.R.S32.HI R0, RZ, 0x1f, R3 ;  /* 0x0000001fff007819 */ /* 0x000fe40000011403 */
[----:B------:R-:W-:Y:S02]  /*1a5a0*/  SHF.R.S32.HI R10, RZ, 0x5, R14 ;  /* 0x00000005ff0a7819 */ /* 0x000fe4000001140e */
[----:B------:R-:W-:Y:S02]  /*1a5b0*/  LEA.HI R0, R0, R2, RZ, 0x3 ;  /* 0x0000000200007211 */ /* 0x000fe400078f18ff */
[----:B------:R-:W-:Y:S02]  /*1a5c0*/  F2FP.BF16.PACK_AB R4, R69, R68 ;  /* 0x000000444504723e */ /* 0x000fe400000010ff */
[----:B------:R-:W-:-:S05]  /*1a5d0*/  LOP3.LUT R0, R0, 0xfffffff8, RZ, 0xc0, !PT ;  /* 0xfffffff800007812 */ /* 0x000fca00078ec0ff */
[----:B------:R-:W-:Y:S01]  /*1a5e0*/  IMAD.IADD R2, R2, 0x1, -R0 ;  /* 0x0000000102027824 */ /* 0x000fe200078e0a00 */
[----:B------:R-:W-:-:S03]  /*1a5f0*/  LOP3.LUT R0, R3, 0xfffffffc, RZ, 0xc0, !PT ;  /* 0xfffffffc03007812 */ /* 0x000fc600078ec0ff */
[----:B------:R-:W-:Y:S02]  /*1a600*/  IMAD.SHL.U32 R2, R2, 0x40, RZ ;  /* 0x0000004002027824 */ /* 0x000fe400078e00ff */
[----:B------:R-:W-:Y:S02]  /*1a610*/  IMAD.IADD R8, R17, 0x1, -R0 ;  /* 0x0000000111087824 */ /* 0x000fe400078e0a00 */
[----:B------:R-:W-:Y:S01]  /*1a620*/  IMAD.SHL.U32 R0, R10, 0x400, RZ ;  /* 0x000004000a007824 */ /* 0x000fe200078e00ff */
[----:B------:R-:W-:-:S03]  /*1a630*/  LOP3.LUT R3, R2, 0x1c0, RZ, 0xc0, !PT ;  /* 0x000001c002037812 */ /* 0x000fc600078ec0ff */
[----:B------:R-:W-:Y:S01]  /*1a640*/  IMAD R2, R8, 0x2, R0 ;  /* 0x0000000208027824 */ /* 0x000fe200078e0200 */
[----:B------:R-:W-:Y:S02]  /*1a650*/  LEA.HI R0, R3, R3, RZ, 0x1d ;  /* 0x0000000303007211 */ /* 0x000fe400078fe8ff */
[----:B------:R-:W-:-:S03]  /*1a660*/  F2FP.BF16.PACK_AB R3, R49, R48 ;  /* 0x000000303103723e */ /* 0x000fc600000010ff */
[----:B------:R-:W-:Y:S01]  /*1a670*/  IMAD.IADD R2, R2, 0x1, R0 ;  /* 0x0000000102027824 */ /* 0x000fe200078e0200 */
[----:B------:R-:W-:-:S03]  /*1a680*/  F2FP.BF16.PACK_AB R0, R117, R116 ;  /* 0x000000747500723e */ /* 0x000fc600000010ff */
[----:B------:R-:W-:Y:S01]  /*1a690*/  IMAD.SHL.U32 R5, R2, 0x2, RZ ;  /* 0x0000000202057824 */ /* 0x000fe200078e00ff */
[----:B------:R-:W-:Y:S01]  /*1a6a0*/  BAR.SYNC.DEFER_BLOCKING 0x1, 0x100 ;  /* 0x0044000000007b1d */ /* 0x000fe20000010000 */
[----:B------:R-:W-:-:S05]  /*1a6b0*/  F2FP.BF16.PACK_AB R2, R105, R104 ;  /* 0x000000686902723e */ /* 0x000fca00000010ff */
[----:B------:R1:W-:Y:S04]  /*1a6c0*/  STS [R5+0x80], R0 ;  /* 0x0000800005007388 */ /* 0x0003e80000000800 */
[----:B------:R1:W-:Y:S02]  /*1a6d0*/  STS [R5+0x480], R2 ;  /* 0x0004800205007388 */ /* 0x0003e40000000800 */
[----:B-1----:R-:W-:Y:S02]  /*1a6e0*/  F2FP.BF16.PACK_AB R0, R97, R96 ;  /* 0x000000606100723e */ /* 0x002fe400000010ff */
[----:B------:R-:W-:Y:S02]  /*1a6f0*/  F2FP.BF16.PACK_AB R2, R51, R50 ;  /* 0x000000323302723e */ /* 0x000fe400000010ff */
[----:B------:R-:W-:-:S04]  /*1a700*/  ISETP.NE.U32.AND P2, PT, RZ, c[0x0][0x500], PT ;  /* 0x00014000ff007a0c */ /* 0x000fc80003f45070 */
[----:B------:R-:W-:Y:S01]  /*1a710*/  ISETP.NE.AND.EX P2, PT, RZ, c[0x0][0x504], PT, P2 ;  /* 0x00014100ff007a0c */ /* 0x000fe20003f45320 */
[----:B--2---:R1:W-:Y:S04]  /*1a720*/  STS [R18], R3 ;  /* 0x0000000312007388 */ /* 0x0043e80000000800 */
[----:B------:R2:W-:Y:S04]  /*1a730*/  STS [R18+0x400], R0 ;  /* 0x0004000012007388 */ /* 0x0005e80000000800 */
[----:B---3--:R3:W-:Y:S01]  /*1a740*/  STS [R6+0x80], R2 ;  /* 0x0000800206007388 */ /* 0x0087e20000000800 */
        /* <DEDUP_REMOVED lines=8> */
[----:B------:R1:W-:Y:S01]  /*1a7d0*/  STS [R15+0x80], R3 ;  /* 0x000080030f007388 */ /* 0x0003e20000000800 */
        /* <DEDUP_REMOVED lines=9> */
[----:B------:R4:W-:Y:S01]  /*1a870*/  STS [R12], R4 ;  /* 0x000000040c007388 */ /* 0x0009e20000000800 */
[----:B-1----:R-:W-:Y:S02]  /*1a880*/  F2FP.BF16.PACK_AB R3, R89, R88 ;  /* 0x000000585903723e */ /* 0x002fe400000010ff */
[----:B--2---:R-:W-:-:S02]  /*1a890*/  F2FP.BF16.PACK_AB R0, R75, R74 ;  /* 0x0000004a4b00723e */ /* 0x004fc400000010ff */
[----:B---3--:R-:W-:-:S03]  /*1a8a0*/  F2FP.BF16.PACK_AB R2, R73, R72 ;  /* 0x000000484902723e */ /* 0x008fc600000010ff */
[----:B------:R1:W-:Y:S01]  /*1a8b0*/  STS [R12+0x400], R0 ;  /* 0x000400000c007388 */ /* 0x0003e20000000800 */
[----:B----4-:R-:W-:-:S03]  /*1a8c0*/  F2FP.BF16.PACK_AB R4, R61, R60 ;  /* 0x0000003c3d04723e */ /* 0x010fc600000010ff */
        /* <DEDUP_REMOVED lines=16> */
[----:B------:R-:W-:Y:S02]  /*1a9d0*/  ISETP.NE.U32.AND P0, PT, RZ, c[0x0][0x508], PT ;  /* 0x00014200ff007a0c */ /* 0x000fe40003f05070 */
[----:B---3--:R-:W-:Y:S01]  /*1a9e0*/  F2FP.BF16.PACK_AB R2, R79, R78 ;  /* 0x0000004e4f02723e */ /* 0x008fe200000010ff */
[----:B------:R3:W-:Y:S01]  /*1a9f0*/  STS [R15+0x4080], R3 ;  /* 0x004080030f007388 */ /* 0x0007e20000000800 */
[----:B------:R-:W-:Y:S01]  /*1aa00*/  IMAD.WIDE R4, R26, R4, c[0x0][0x500] ;  /* 0x000140001a047625 */ /* 0x000fe200078e0204 */
[----:B------:R-:W-:-:S02]  /*1aa10*/  ISETP.NE.AND.EX P1, PT, RZ, c[0x0][0x50c], PT, P0 ;  /* 0x00014300ff007a0c */ /* 0x000fc40003f25300 */
[----:B------:R4:W-:Y:S01]  /*1aa20*/  STS [R15+0x4480], R2 ;  /* 0x004480020f007388 */ /* 0x0009e20000000800 */
[----:B-1----:R-:W-:Y:S01]  /*1aa30*/  F2FP.BF16.PACK_AB R0, R93, R92 ;  /* 0x0000005c5d00723e */ /* 0x002fe200000010ff */
[----:B------:R-:W-:-:S04]  /*1aa40*/  IMAD.MOV.U32 R16, RZ, RZ, c[0x0][0x388] ;  /* 0x0000e200ff107624 */ /* 0x000fc800078e00ff */
        /* <DEDUP_REMOVED lines=8> */
[----:B----4-:R-:W-:-:S03]  /*1aad0*/  @P1 LEA R2, P0, R26, c[0x0][0x508], 0x2 ;  /* 0x000142001a021a11 */ /* 0x010fc600078010ff */
[----:B------:R3:W-:Y:S01]  /*1aae0*/  STS [R12+0x4000], R3 ;  /* 0x004000030c007388 */ /* 0x0007e20000000800 */
[----:B-1----:R-:W-:Y:S01]  /*1aaf0*/  F2FP.BF16.PACK_AB R0, R47, R46 ;  /* 0x0000002e2f00723e */ /* 0x002fe200000010ff */
[----:B------:R-:W-:-:S04]  /*1ab00*/  IMAD.MOV.U32 R9, RZ, RZ, RZ ;  /* 0x000000ffff097224 */ /* 0x000fc800078e00ff */
[----:B------:R1:W-:Y:S04]  /*1ab10*/  STS [R12+0x4400], R0 ;  /* 0x004400000c007388 */ /* 0x0003e80000000800 */
[----:B------:R-:W-:Y:S01]  /*1ab20*/  BAR.SYNC.DEFER_BLOCKING 0x1, 0x100 ;  /* 0x0044000000007b1d */ /* 0x000fe20000010000 */
[----:B---3--:R-:W-:-:S05]  /*1ab30*/  @P1 LEA.HI.X R3, R26, c[0x0][0x50c], R11, 0x2, P0 ;  /* 0x000143001a031a11 */ /* 0x008fca00000f140b */
[----:B------:R1:W5:Y:S04]  /*1ab40*/  @P2 LDG.E R9, [R4.64] ;  /* 0x0000000604092981 */ /* 0x000368000c1e1900 */
[----:B------:R3:W5:Y:S01]  /*1ab50*/  @P1 LDG.E R16, [R2.64] ;  /* 0x0000000602101981 */ /* 0x000762000c1e1900 */
[----:B--2---:R-:W-:-:S04]  /*1ab60*/  ISETP.NE.AND P0, PT, R6, RZ, PT ;  /* 0x000000ff0600720c */ /* 0x004fc80003f05270 */
[----:B---3--:R-:W-:Y:S01]  /*1ab70*/  SEL R2, R6, c[0x0][0x3d4], P0 ;  /* 0x0000f50006027a07 */ /* 0x008fe20000000000 */
[----:B------:R-:W-:Y:S05]  /*1ab80*/  @P1 BRA `(.L_x_1249) ;  /* 0x0000004000001947 */ /* 0x000fea0003800000 */
[----:B-1----:R-:W-:Y:S05]  /*1ab90*/  @!P2 BRA `(.L_x_1249) ;  /* 0x000000300000a947 */ /* 0x002fea0003800000 */
[----:B------:R1:W2:Y:S04]  /*1aba0*/  LDG.E R0, [R4.64] ;  /* 0x0000000604007981 */ /* 0x0002a8000c1e1900 */
[----:B-1----:R-:W2:Y:S02]  /*1abb0*/  LDG.E R4, [R4.64+0x4] ;  /* 0x0000040604047981 */ /* 0x002ea4000c1e1900 */
[----:B--2--5:R-:W-:Y:S02]  /*1abc0*/  IADD3 R16, -R0, R4, RZ ;  /* 0x0000000400107210 */ /* 0x024fe40007ffe1ff */
.L_x_1249:
[----:B-1----:R-:W2:Y:S04]  /*1abd0*/  LDL R103, [R1+0x5c] ;  /* 0x00005c0001677983 */ /* 0x002ea80000100800 */
[----:B------:R-:W3:Y:S04]  /*1abe0*/  LDL R25, [R1+0x58] ;  /* 0x0000580001197983 */ /* 0x000ee80000100800 */
[----:B------:R-:W4:Y:S01]  /*1abf0*/  LDL R15, [R1+0x60] ;  /* 0x00006000010f7983 */ /* 0x000f220000100800 */
[----:B------:R-:W-:Y:S01]  /*1ac00*/  IMAD.MOV.U32 R6, RZ, RZ, 0x368 ;  /* 0x00000368ff067424 */ /* 0x000fe200078e00ff */
[----:B------:R-:W-:-:S04]  /*1ac10*/  ISETP.GT.AND P2, PT, R2, 0x1, PT ;  /* 0x000000010200780c */ /* 0x000fc80003f44270 */
[----:B------:R-:W-:-:S04]  /*1ac20*/  SEL R6, R6, 0x328, P2 ;  /* 0x0000032806067807 */ /* 0x000fc80001000000 */
[----:B------:R1:W1:Y:S08]  /*1ac30*/  LDC.64 R4, c[0x0][R6+0x170] ;  /* 0x00005c0006047b82 */ /* 0x0002700000000a00 */
[----:B------:R1:W3:Y:S01]  /*1ac40*/  LDC.64 R12, c[0x0][R6+0x168] ;  /* 0x00005a00060c7b82 */ /* 0x0002e20000000a00 */
[----:B------:R-:W-:Y:S02]  /*1ac50*/  SHF.R.S32.HI R0, RZ, 0x1f, R14 ;  /* 0x0000001fff007819 */ /* 0x000fe4000001140e */
[----:B------:R-:W-:-:S05]  /*1ac60*/  LOP3.LUT R14, R14, 0xffffffe0, RZ, 0xc0, !PT ;  /* 0xffffffe00e0e7812 */ /* 0x000fca00078ec0ff */
[----:B------:R1:W2:Y:S01]  /*1ac70*/  LDC.64 R20, c[0x0][R6+0x178] ;  /* 0x00005e0006147b82 */ /* 0x0002a20000000a00 */
[----:B------:R-:W-:Y:S01]  /*1ac80*/  LEA.HI R0, R0, R10, RZ, 0x3 ;  /* 0x0000000a00007211 */ /* 0x000fe200078f18ff */
[----:B------:R-:W-:-:S03]  /*1ac90*/  IMAD.IADD R14, R17, 0x1, -R14 ;  /* 0x00000001110e7824 */ /* 0x000fc600078e0a0e */
[----:B------:R-:W-:Y:S02]  /*1aca0*/  LOP3.LUT R0, R0, 0xffffff8, RZ, 0xc0, !PT ;  /* 0x0ffffff800007812 */ /* 0x000fe400078ec0ff */
[----:B------:R-:W-:Y:S01]  /*1acb0*/  SHF.R.S32.HI R2, RZ, 0x1f, R14 ;  /* 0x0000001fff027819 */ /* 0x000fe2000001140e */
[----:B------:R1:W2:Y:S02]  /*1acc0*/  LDC.64 R18, c[0x0][R6+0x160] ;  /* 0x0000580006127b82 */ /* 0x0002a40000000a00 */
[----:B------:R-:W-:Y:S01]  /*1acd0*/  IMAD.IADD R3, R10, 0x1, -R0 ;  /* 0x000000010a037824 */ /* 0x000fe200078e0a00 */
[----:B------:R-:W-:Y:S02]  /*1ace0*/  LEA.HI R0, R8, R8, RZ, 0x1 ;  /* 0x0000000808007211 */ /* 0x000fe400078f08ff */
[----:B------:R-:W-:Y:S02]  /*1acf0*/  LEA.HI R2, R2, R14, RZ, 0x2 ;  /* 0x0000000e02027211 */ /* 0x000fe400078f10ff */
[----:B------:R-:W-:-:S02]  /*1ad00*/  ISETP.NE.U32.AND P0, PT, RZ, c[0x0][0x500], PT ;  /* 0x00014000ff007a0c */ /* 0x000fc40003f05070 */
[----:B------:R-:W-:Y:S02]  /*1ad10*/  LOP3.LUT R0, R0, 0x1ffffffe, RZ, 0xc0, !PT ;  /* 0x1ffffffe00007812 */ /* 0x000fe400078ec0ff */
[----:B------:R-:W-:Y:S02]  /*1ad20*/  SHF.R.S32.HI R2, RZ, 0x2, R2 ;  /* 0x00000002ff027819 */ /* 0x000fe40000011402 */
[----:B------:R-:W-:Y:S01]  /*1ad30*/  ISETP.NE.AND.EX P0, PT, RZ, c[0x0][0x504], PT, P0 ;  /* 0x00014100ff007a0c */ /* 0x000fe20003f05300 */
[----:B------:R-:W-:Y:S02]  /*1ad40*/  IMAD.IADD R0, R8, 0x1, -R0 ;  /* 0x0000000108007824 */ /* 0x000fe400078e0a00 */
[----:B------:R-:W-:Y:S02]  /*1ad50*/  IMAD R17, R3, 0x10, R2 ;  /* 0x0000001003117824 */ /* 0x000fe400078e0202 */
[----:B-1----:R-:W-:Y:S01]  /*1ad60*/  IMAD.MOV.U32 R6, RZ, RZ, c[0x0][0x4e8] ;  /* 0x00013a00ff067624 */ /* 0x002fe200078e00ff */
[----:B------:R-:W-:-:S04]  /*1ad70*/  SEL R8, R26, RZ, !P0 ;  /* 0x000000ff1a087207 */ /* 0x000fc80004000000 */
[----:B------:R-:W-:Y:S01]  /*1ad80*/  ISETP.NE.AND P3, PT, R6, 0x1, PT ;  /* 0x000000010600780c */ /* 0x000fe20003f65270 */
[----:B------:R-:W-:Y:S01]  /*1ad90*/  IMAD R0, R0, 0x8, R17 ;  /* 0x0000000800007824 */ /* 0x000fe200078e0211 */
[----:B------:R-:W-:Y:S01]  /*1ada0*/  SEL R3, R11, RZ, !P0 ;  /* 0x000000ff0b037207 */ /* 0x000fe20004000000 */
[----:B------:R-:W-:-:S04]  /*1adb0*/  IMAD R2, R5, R8, RZ ;  /* 0x0000000805027224 */ /* 0x000fc800078e02ff */
[C---:B------:R-:W-:Y:S02]  /*1adc0*/  IMAD R10, R4.reuse, R3, R2 ;  /* 0x00000003040a7224 */ /* 0x040fe400078e0202 */
[----:B------:R-:W-:-:S04]  /*1add0*/  IMAD.WIDE.U32 R2, R4, R8, RZ ;  /* 0x0000000804027225 */ /* 0x000fc800078e00ff */
[----:B--2---:R-:W-:-:S04]  /*1ade0*/  IMAD.IADD R11, R0, 0x1, R103 ;  /* 0x00000001000b7824 */ /* 0x004fc800078e0267 */
[----:B------:R-:W-:-:S04]  /*1adf0*/  @P3 IMAD.HI.U32 R6, R11, c[0x0][0x4ec], RZ ;  /* 0x00013b000b063a27 */ /* 0x000fc800078e00ff */
[----:B---3--:R-:W-:-:S04]  /*1ae00*/  IMAD.WIDE.U32 R4, R12, R25, RZ ;  /* 0x000000190c047225 */ /* 0x008fc800078e00ff */
[----:B------:R-:W-:Y:S01]  /*1ae10*/  IMAD.MOV.U32 R0, RZ, RZ, R11 ;  /* 0x000000ffff007224 */ /* 0x000fe200078e000b */
[----:B------:R-:W-:Y:S01]  /*1ae20*/  @P3 SHF.R.U32.HI R0, RZ, c[0x0][0x4f0], R6 ;  /* 0x00013c00ff003a19 */ /* 0x000fe20000011606 */
[----:B------:R-:W-:Y:S01]  /*1ae30*/  IMAD R12, R13, R25, RZ ;  /* 0x000000190d0c7224 */ /* 0x000fe200078e02ff */
[----:B----4-:R-:W-:Y:S01]  /*1ae40*/  SEL R6, R15, RZ, P2 ;  /* 0x000000ff0f067207 */ /* 0x010fe20001000000 */
[----:B------:R-:W-:Y:S01]  /*1ae50*/  IMAD.IADD R13, R3, 0x1, R10 ;  /* 0x00000001030d7824 */ /* 0x000fe200078e020a */
[--C-:B-----5:R-:W-:Y:S01]  /*1ae60*/  IADD3 R15, P1, P0, R2, R4, R9.reuse ;  /* 0x00000004020f7210 */ /* 0x120fe2000783e009 */
[----:B------:R-:W-:Y:S01]  /*1ae70*/  IMAD.IADD R4, R5, 0x1, R12 ;  /* 0x0000000105047824 */ /* 0x000fe200078e020c */
[----:B------:R-:W-:Y:S01]  /*1ae80*/  SHF.R.S32.HI R10, RZ, 0x1f, R9 ;  /* 0x0000001fff0a7819 */ /* 0x000fe20000011409 */
[-C--:B------:R-:W-:Y:S02]  /*1ae90*/  IMAD R5, R21, R6.reuse, RZ ;  /* 0x0000000615057224 */ /* 0x080fe400078e02ff */
        /* <DEDUP_REMOVED lines=8> */
[-C--:B------:R-:W-:Y:S01]  /*1af20*/  IMAD R4, R19, R0.reuse, RZ ;  /* 0x0000000013047224 */ /* 0x080fe200078e02ff */
[----:B------:R-:W-:Y:S01]  /*1af30*/  SHF.R.S32.HI R5, RZ, 0x1f, R0 ;  /* 0x0000001fff057819 */ /* 0x000fe20000011400 */
[----:B------:R-:W-:Y:S02]  /*1af40*/  IMAD.MOV.U32 R6, RZ, RZ, c[0x0][0x4a8] ;  /* 0x00012a00ff067624 */ /* 0x000fe400078e00ff */
[----:B------:R-:W-:-:S04]  /*1af50*/  IMAD.WIDE.U32 R2, R18, R0, R2 ;  /* 0x0000000012027225 */ /* 0x000fc800078e0002 */
[----:B------:R-:W-:Y:S01]  /*1af60*/  IMAD R0, R18, R5, R4 ;  /* 0x0000000512007224 */ /* 0x000fe200078e0204 */
[----:B------:R-:W-:Y:S01]  /*1af70*/  SEL R4, R6, c[0x0][0x450], P2 ;  /* 0x0001140006047a07 */ /* 0x000fe20001000000 */
[----:B------:R-:W-:Y:S02]  /*1af80*/  IMAD.MOV.U32 R5, RZ, RZ, c[0x0][0x4ac] ;  /* 0x00012b00ff057624 */ /* 0x000fe400078e00ff */
[----:B------:R-:W-:Y:S01]  /*1af90*/  IMAD.IADD R3, R3, 0x1, R0 ;  /* 0x0000000103037824 */ /* 0x000fe200078e0200 */
[----:B------:R-:W-:Y:S02]  /*1afa0*/  LEA R0, P0, R2, R4, 0x2 ;  /* 0x0000000402007211 */ /* 0x000fe400078010ff */
[----:B------:R-:W-:-:S04]  /*1afb0*/  SEL R5, R5, c[0x0][0x454], P2 ;  /* 0x0001150005057a07 */ /* 0x000fc80001000000 */
[----:B------:R-:W-:Y:S01]  /*1afc0*/  LEA.HI.X R3, R2, R5, R3, 0x2, P0 ;  /* 0x0000000502037211 */ /* 0x000fe200000f1403 */
[----:B------:R-:W-:Y:S04]  /*1afd0*/  SHFL.IDX PT, R4, R0, RZ, 0x1c1f ;  /* 0x001c1fff00047589 */ /* 0x000fe800000e0000 */
[----:B------:R-:W1:Y:S01]  /*1afe0*/  SHFL.IDX PT, R5, R3, RZ, 0x1c1f ;  /* 0x001c1fff03057589 */ /* 0x000e6200000e0000 */
[----:B------:R-:W-:-:S03]  /*1aff0*/  IMAD R12, R16, c[0x0][0x4e8], RZ ;  /* 0x00013a00100c7a24 */ /* 0x000fc600078e02ff */
[----:B------:R2:W-:Y:S01]  /*1b000*/  SHFL.IDX PT, R2, R0, 0x1, 0x1c1f ;  /* 0x003c1f0000027f89 */ /* 0x0005e200000e0000 */
[----:B------:R-:W-:-:S03]  /*1b010*/  LOP3.LUT P0, RZ, R14, 0x3, RZ, 0xc0, !PT ;  /* 0x000000030eff7812 */ /* 0x000fc6000780c0ff */
[----:B------:R-:W3:Y:S01]  /*1b020*/  SHFL.IDX PT, R3, R3, 0x1, 0x1c1f ;  /* 0x003c1f0003037f89 */ /* 0x000ee200000e0000 */
        /* <DEDUP_REMOVED lines=17> */
[----:B------:R-:W-:-:S03]  /*1b140*/  IMAD R5, R5, c[0x0][0x3f0], RZ ;  /* 0x0000fc0005057a24 */ /* 0x000fc600078e02ff */
[----:B------:R-:W-:Y:S01]  /*1b150*/  IADD3 R3, R3, R0, RZ ;  /* 0x0000000003037210 */ /* 0x000fe20007ffe0ff */
[----:B------:R1:W1:Y:S01]  /*1b160*/  LDS.128 R44, [R215+0x3080] ;  /* 0x00308000d72c7984 */ /* 0x0002620000000c00 */
[----:B------:R-:W-:-:S03]  /*1b170*/  IMAD R9, R8, c[0x0][0x3f4], R5 ;  /* 0x0000fd0008097a24 */ /* 0x000fc600078e0205 */
[C---:B------:R-:W-:Y:S01]  /*1b180*/  IMAD.WIDE.U32 R2, R25.reuse, c[0x0][0x3e8], R2 ;  /* 0x0000fa0019027a25 */ /* 0x040fe200078e0002 */
[----:B------:R1:W1:Y:S03]  /*1b190*/  LDS.128 R16, [R215+0x4080] ;  /* 0x00408000d7107984 */ /* 0x0002660000000c00 */
[----:B------:R-:W-:Y:S01]  /*1b1a0*/  IMAD R3, R25, c[0x0][0x3ec], R3 ;  /* 0x0000fb0019037a24 */ /* 0x000fe200078e0203 */
[----:B------:R1:W1:Y:S01]  /*1b1b0*/  LDS.128 R32, [R215+0x6080] ;  /* 0x00608000d7207984 */ /* 0x0002620000000c00 */
[----:B--2---:R-:W-:Y:S02]  /*1b1c0*/  SHF.R.S32.HI R102, RZ, 0x1f, R26 ;  /* 0x0000001fff667819 */ /* 0x004fe4000001141a */
[----:B------:R-:W-:Y:S01]  /*1b1d0*/  IMAD.WIDE.U32 R2, R8, c[0x0][0x3f0], R2 ;  /* 0x0000fc0008027a25 */ /* 0x000fe200078e0002 */
[----:B------:R2:W1:Y:S01]  /*1b1e0*/  LDS.128 R40, [R215+0x7080] ;  /* 0x00708000d7287984 */ /* 0x0004620000000c00 */
[----:B------:R-:W-:-:S03]  /*1b1f0*/  LEA.HI R102, R102, R26, RZ, 0x3 ;  /* 0x0000001a66667211 */ /* 0x000fc600078f18ff */
[----:B------:R2:W1:Y:S01]  /*1b200*/  LDS.128 R24, [R215+0x5080] ;  /* 0x00508000d7187984 */ /* 0x0004620000000c00 */
[----:B------:R-:W-:Y:S02]  /*1b210*/  IADD3 R3, R3, R9, RZ ;  /* 0x0000000903037210 */ /* 0x000fe40007ffe0ff */
[----:B------:R-:W-:-:S04]  /*1b220*/  SHF.R.S32.HI R102, RZ, 0x3, R102 ;  /* 0x00000003ff667819 */ /* 0x000fc80000011466 */
[----:B------:R-:W-:Y:S02]  /*1b230*/  LEA R4, R23, R102, 0x5 ;  /* 0x0000006617047211 */ /* 0x000fe400078e28ff */
[----:B------:R2:W1:Y:S02]  /*1b240*/  LDS.128 R20, [R215+0x80] ;  /* 0x00008000d7147984 */ /* 0x0004640000000c00 */
[----:B------:R-:W-:-:S04]  /*1b250*/  IADD3 R4, R103, R4, RZ ;  /* 0x0000000467047210 */ /* 0x000fc80007ffe0ff */
[----:B------:R-:W-:Y:S01]  /*1b260*/  MOV R0, R4 ;  /* 0x0000000400007202 */ /* 0x000fe20000000f00 */
[----:B------:R-:W-:-:S05]  /*1b270*/  @P3 IMAD.HI.U32 R6, R4, c[0x0][0x4ec], RZ ;  /* 0x00013b0004063a27 */ /* 0x000fca00078e00ff */
        /* <DEDUP_REMOVED lines=18> */
.L_x_1312:
[----:B------:R-:W-:Y:S05]  /*1b3a0*/  BRA.DIV ~URZ, `(.L_x_1252) ;  /* 0x000033427f007947 */ /* 0x000fea000b800000 */
[----:B------:R3:W4:Y:S02]  /*1b3b0*/  SHFL.IDX PT, R0, R9, RZ, 0x181f ;  /* 0x00181fff09007589 */ /* 0x00072400000e0000 */
.L_x_1313:
[----:B------:R-:W-:Y:S01]  /*1b3c0*/  ISETP.GE.AND P0, PT, R6, R12, PT ;  /* 0x0000000c0600720c */ /* 0x000fe20003f06270 */
[----:B------:R-:W-:-:S12]  /*1b3d0*/  BSSY B0, `(.L_x_1253) ;  /* 0x000000a000007945 */ /* 0x000fd80003800000 */
[----:B------:R-:W-:Y:S05]  /*1b3e0*/  @P0 BRA `(.L_x_1254) ;  /* 0x0000008000000947 */ /* 0x000fea0003800000 */
[----:B------:R-:W-:Y:S02]  /*1b3f0*/  ISETP.GE.AND P1, PT, R7, c[0x0][0x3c8], PT ;  /* 0x0000f20007007a0c */ /* 0x000fe40003f26270 */
[----:B------:R-:W-:-:S11]  /*1b400*/  ISETP.GE.AND P0, PT, R218, c[0x0][0x3c8], PT ;  /* 0x0000f200da007a0c */ /* 0x000fd60003f06270 */
[CC--:B----4-:R-:W-:Y:S02]  /*1b410*/  @!P1 LEA R4, P3, R7.reuse, R0.reuse, 0x1 ;  /* 0x0000000007049211 */ /* 0x0d0fe400078608ff */
[C---:B------:R-:W-:Y:S02]  /*1b420*/  @!P0 LEA R2, P2, R218.reuse, R0, 0x1 ;  /* 0x00000000da028211 */ /* 0x040fe400078408ff */
[-C--:B--2---:R-:W-:Y:S02]  /*1b430*/  @!P1 LEA.HI.X R5, R7, R10.reuse, R98, 0x1, P3 ;  /* 0x0000000a07059211 */ /* 0x084fe400018f0c62 */
[----:B------:R-:W-:-:S03]  /*1b440*/  @!P0 LEA.HI.X R3, R218, R10, R99, 0x1, P2 ;  /* 0x0000000ada038211 */ /* 0x000fc600010f0c63 */
[----:B------:R2:W-:Y:S04]  /*1b450*/  @!P1 ST.E.128 [R4.64], R20 ;  /* 0x0000001404009985 */ /* 0x0005e8000c101d06 */
[----:B------:R2:W-:Y:S02]  /*1b460*/  @!P0 ST.E.128 [R2.64], R16 ;  /* 0x0000001002008985 */ /* 0x0005e4000c101d06 */
.L_x_1254:
[----:B------:R-:W-:Y:S05]  /*1b470*/  BSYNC B0 ;  /* 0x0000000000007941 */ /* 0x000fea0003800000 */
.L_x_1253:
[----:B------:R-:W-:Y:S05]  /*1b480*/  BRA.DIV ~URZ, `(.L_x_1255) ;  /* 0x000032c27f007947 */ /* 0x000fea000b800000 */
[----:B--2---:R2:W1:Y:S04]  /*1b490*/  SHFL.IDX PT, R10, R8, 0x1, 0x181f ;  /* 0x00381f00080a7f89 */ /* 0x00446800000e0000 */
[----:B----4-:R2:W4:Y:S02]  /*1b4a0*/  SHFL.IDX PT, R0, R9, 0x1, 0x181f ;  /* 0x00381f0009007f89 */ /* 0x01052400000e0000 */
.L_x_1314:
        /* <DEDUP_REMOVED lines=10> */
[----:B------:R1:W-:Y:S04]  /*1b550*/  @!P1 ST.E.128 [R4.64], R28 ;  /* 0x0000001c04009985 */ /* 0x0003e8000c101d06 */
[----:B------:R1:W-:Y:S02]  /*1b560*/  @!P0 ST.E.128 [R2.64], R24 ;  /* 0x0000001802008985 */ /* 0x0003e4000c101d06 */
.L_x_1257:
[----:B------:R-:W-:Y:S05]  /*1b570*/  BSYNC B0 ;  /* 0x0000000000007941 */ /* 0x000fea0003800000 */
.L_x_1256:
[----:B------:R-:W-:Y:S05]  /*1b580*/  BRA.DIV ~URZ, `(.L_x_1258) ;  /* 0x000032827f007947 */ /* 0x000fea000b800000 */
[----:B-1----:R1:W2:Y:S02]  /*1b590*/  SHFL.IDX PT, R10, R8, 0x2, 0x181f ;  /* 0x00581f00080a7f89 */ /* 0x0022a400000e0000 */
.L_x_1315:
[----:B------:R-:W-:Y:S05]  /*1b5a0*/  BRA.DIV ~URZ, `(.L_x_1259) ;  /* 0x000032d27f007947 */ /* 0x000fea000b800000 */
[----:B----4-:R4:W1:Y:S02]  /*1b5b0*/  SHFL.IDX PT, R0, R9, 0x2, 0x181f ;  /* 0x00581f0009007f89 */ /* 0x01086400000e0000 */
.L_x_1316:
        /* <DEDUP_REMOVED lines=10> */
[----:B------:R1:W-:Y:S04]  /*1b660*/  @!P1 ST.E.128 [R4.64], R36 ;  /* 0x0000002404009985 */ /* 0x0003e8000c101d06 */
[----:B------:R1:W-:Y:S02]  /*1b670*/  @!P0 ST.E.128 [R2.64], R32 ;  /* 0x0000002002008985 */ /* 0x0003e4000c101d06 */
.L_x_1261:
[----:B------:R-:W-:Y:S05]  /*1b680*/  BSYNC B0 ;  /* 0x0000000000007941 */ /* 0x000fea0003800000 */
.L_x_1260:
[----:B------:R-:W-:Y:S05]  /*1b690*/  BRA.DIV ~URZ, `(.L_x_1262) ;  /* 0x000032427f007947 */ /* 0x000fea000b800000 */
[----:B-1----:R1:W3:Y:S04]  /*1b6a0*/  SHFL.IDX PT, R4, R8, 0x3, 0x181f ;  /* 0x00781f0008047f89 */ /* 0x0022e800000e0000 */
[----:B------:R1:W4:Y:S02]  /*1b6b0*/  SHFL.IDX PT, R0, R9, 0x3, 0x181f ;  /* 0x00781f0009007f89 */ /* 0x00032400000e0000 */
.L_x_1317:
[----:B------:R-:W-:-:S04]  /*1b6c0*/  IADD3 R2, R6, 0x60, RZ ;  /* 0x0000006006027810 */ /* 0x000fc80007ffe0ff */
[----:B------:R-:W-:-:S13]  /*1b6d0*/  ISETP.GE.AND P0, PT, R2, R12, PT ;  /* 0x0000000c0200720c */ /* 0x000fda0003f06270 */
[----:B------:R-:W-:Y:S05]  /*1b6e0*/  @P0 BRA `(.L_x_1263) ;  /* 0x0000194000000947 */ /* 0x000fea0003800000 */
[----:B------:R-:W-:-:S13]  /*1b6f0*/  ISETP.GE.AND P0, PT, R7, c[0x0][0x3c8], PT ;  /* 0x0000f20007007a0c */ /* 0x000fda0003f06270 */
[----:B----4-:R-:W-:-:S04]  /*1b700*/  @!P0 LEA R2, P1, R7, R0, 0x1 ;  /* 0x0000000007028211 */ /* 0x010fc800078208ff */
[----:B---3--:R-:W-:-:S05]  /*1b710*/  @!P0 LEA.HI.X R3, R7, R4, R98, 0x1, P1 ;  /* 0x0000000407038211 */ /* 0x008fca00008f0c62 */
[----:B------:R3:W-:Y:S01]  /*1b720*/  @!P0 ST.E.128 [R2.64], R44 ;  /* 0x0000002c02008985 */ /* 0x0007e2000c101d06 */
[----:B------:R-:W-:-:S13]  /*1b730*/  ISETP.GE.AND P0, PT, R218, c[0x0][0x3c8], PT ;  /* 0x0000f200da007a0c */ /* 0x000fda0003f06270 */
[----:B------:R-:W-:Y:S05]  /*1b740*/  @P0 BRA `(.L_x_1263) ;  /* 0x000018e000000947 */ /* 0x000fea0003800000 */
[----:B---3--:R-:W-:-:S04]  /*1b750*/  LEA R2, P0, R218, R0, 0x1 ;  /* 0x00000000da027211 */ /* 0x008fc800078008ff */
[----:B------:R-:W-:-:S05]  /*1b760*/  LEA.HI.X R3, R218, R4, R99, 0x1, P0 ;  /* 0x00000004da037211 */ /* 0x000fca00000f0c63 */
[----:B------:R3:W-:Y:S01]  /*1b770*/  ST.E.128 [R2.64], R40 ;  /* 0x0000002802007985 */ /* 0x0007e2000c101d06 */
[----:B------:R-:W-:Y:S05]  /*1b780*/  BRA `(.L_x_1263) ;  /* 0x000018a000007947 */ /* 0x000fea0003800000 */
.L_x_1250:
        /* <DEDUP_REMOVED lines=34> */
.L_x_1318:
[----:B------:R-:W-:Y:S05]  /*1b9b0*/  BRA.DIV ~URZ, `(.L_x_1265) ;  /* 0x000030527f007947 */ /* 0x000fea000b800000 */
[----:B------:R3:W4:Y:S02]  /*1b9c0*/  SHFL.IDX PT, R0, R28, RZ, 0x1c1f ;  /* 0x001c1fff1c007589 */ /* 0x00072400000e0000 */
.L_x_1319:
        /* <DEDUP_REMOVED lines=98> */
.L_x_1267:
[----:B------:R-:W-:Y:S05]  /*1bff0*/  BSYNC B0 ;  /* 0x0000000000007941 */ /* 0x000fea0003800000 */
.L_x_1266:
[----:B------:R-:W-:Y:S05]  /*1c000*/  BRA.DIV ~URZ, `(.L_x_1268) ;  /* 0x00002a627f007947 */ /* 0x000fea000b800000 */
[----:B--2---:R2:W1:Y:S04]  /*1c010*/  SHFL.IDX PT, R4, R14, 0x1, 0x1c1f ;  /* 0x003c1f000e047f89 */ /* 0x00446800000e0000 */
[----:B----4-:R2:W4:Y:S02]  /*1c020*/  SHFL.IDX PT, R0, R28, 0x1, 0x1c1f ;  /* 0x003c1f001c007f89 */ /* 0x01052400000e0000 */
.L_x_1320:
        /* <DEDUP_REMOVED lines=71> */
.L_x_1248:
        /* <DEDUP_REMOVED lines=18> */
[----:B------:R2:W4:Y:S04]  /*1c5c0*/  LDG.E R0, [R4.64] ;  /* 0x0000000604007981 */ /* 0x000528000c1e1900 */
[----:B--23--:R-:W4:Y:S02]  /*1c5d0*/  LDG.E R4, [R4.64+0x4] ;  /* 0x0000040604047981 */ /* 0x00cf24000c1e1900 */
[----:B----45:R-:W-:Y:S02]  /*1c5e0*/  IADD3 R20, -R0, R4, RZ ;  /* 0x0000000400147210 */ /* 0x030fe40007ffe1ff */
.L_x_1269:
[----:B---3--:R-:W2:Y:S01]  /*1c5f0*/  S2R R3, SR_TID.X ;  /* 0x0000000000037919 */ /* 0x008ea20000002100 */
[----:B------:R-:W-:Y:S01]  /*1c600*/  BSSY B0, `(.L_x_1270) ;  /* 0x0000038000007945 */ /* 0x000fe20003800000 */
[----:B------:R-:W-:Y:S02]  /*1c610*/  SEL R16, R6, RZ, !P2 ;  /* 0x000000ff06107207 */ /* 0x000fe40005000000 */
[----:B------:R-:W-:-:S02]  /*1c620*/  SEL R21, R11, RZ, !P2 ;  /* 0x000000ff0b157207 */ /* 0x000fc40005000000 */
[----:B-----5:R-:W-:Y:S02]  /*1c630*/  SHF.R.S32.HI R18, RZ, 0x1f, R10 ;  /* 0x0000001fff127819 */ /* 0x020fe4000001140a */
        /* <DEDUP_REMOVED lines=10> */
[----:B------:R-:W-:Y:S02]  /*1c6e0*/  ISETP.GT.AND P2, PT, R19, 0x1, PT ;  /* 0x000000011300780c */ /* 0x000fe40003f44270 */
[----:B------:R-:W-:Y:S02]  /*1c6f0*/  MOV R6, R11 ;  /* 0x0000000b00067202 */ /* 0x000fe40000000f00 */
[----:B------:R-:W-:-:S04]  /*1c700*/  SEL R0, R0, 0x328, P2 ;  /* 0x0000032800007807 */ /* 0x000fc80001000000 */
[----:B------:R4:W5:Y:S08]  /*1c710*/  LDC.64 R8, c[0x0][R0+0x170] ;  /* 0x00005c0000087b82 */ /* 0x0009700000000a00 */
[----:B------:R4:W2:Y:S08]  /*1c720*/  LDC.64 R4, c[0x0][R0+0x168] ;  /* 0x00005a0000047b82 */ /* 0x0008b00000000a00 */
[----:B------:R4:W1:Y:S08]  /*1c730*/  LDC.64 R12, c[0x0][R0+0x178] ;  /* 0x00005e00000c7b82 */ /* 0x0008700000000a00 */
[----:B------:R4:W1:Y:S02]  /*1c740*/  LDC.64 R14, c[0x0][R0+0x160] ;  /* 0x00005800000e7b82 */ /* 0x0008640000000a00 */
[----:B----4-:R-:W-:-:S05]  /*1c750*/  IMAD.MOV.U32 R0, RZ, RZ, c[0x0][0x4e8] ;  /* 0x00013a00ff007624 */ /* 0x010fca00078e00ff */
[----:B------:R-:W-:Y:S01]  /*1c760*/  ISETP.NE.AND P0, PT, R0, 0x1, PT ;  /* 0x000000010000780c */ /* 0x000fe20003f05270 */
[----:B-----5:R-:W-:-:S12]  /*1c770*/  IMAD R0, R9, R16, RZ ;  /* 0x0000001009007224 */ /* 0x020fd800078e02ff */
        /* <DEDUP_REMOVED lines=11> */
[----:B-1----:R-:W-:-:S03]  /*1c830*/  IMAD.WIDE.U32 R2, R12, R0, RZ ;  /* 0x000000000c027225 */ /* 0x002fc600078e00ff */
[----:B------:R-:W-:Y:S01]  /*1c840*/  IADD3.X R9, R5, R9, R18, P1, P0 ;  /* 0x0000000905097210 */ /* 0x000fe20000fe0412 */
[----:B------:R-:W-:Y:S01]  /*1c850*/  IMAD R8, R13, R0, RZ ;  /* 0x000000000d087224 */ /* 0x000fe200078e02ff */
[----:B------:R-:W-:Y:S01]  /*1c860*/  IADD3 R2, P1, P0, R6, R17, R2 ;  /* 0x0000001106027210 */ /* 0x000fe2000783e002 */
[----:B------:R-:W-:Y:S01]  /*1c870*/  IMAD R0, R4, c[0x0][0x4e8], R11 ;  /* 0x00013a0004007a24 */ /* 0x000fe200078e020b */
[----:B------:R-:W-:Y:S02]  /*1c880*/  SHF.R.S32.HI R6, RZ, 0x1f, R6 ;  /* 0x0000001fff067819 */ /* 0x000fe40000011406 */
[----:B------:R-:W-:Y:S01]  /*1c890*/  IADD3 R3, R3, R8, RZ ;  /* 0x0000000803037210 */ /* 0x000fe20007ffe0ff */
[----:B------:R-:W-:Y:S01]  /*1c8a0*/  IMAD R4, R15, R0, RZ ;  /* 0x000000000f047224 */ /* 0x000fe200078e02ff */
[----:B------:R-:W-:Y:S01]  /*1c8b0*/  SHF.R.S32.HI R5, RZ, 0x1f, R0 ;  /* 0x0000001fff057819 */ /* 0x000fe20000011400 */
[----:B------:R-:W-:Y:S01]  /*1c8c0*/  IMAD.MOV.U32 R8, RZ, RZ, c[0x0][0x4a8] ;  /* 0x00012a00ff087624 */ /* 0x000fe200078e00ff */
[----:B------:R-:W-:-:S02]  /*1c8d0*/  IADD3.X R3, R6, R9, R3, P1, P0 ;  /* 0x0000000906037210 */ /* 0x000fc40000fe0403 */
[----:B------:R-:W-:Y:S01]  /*1c8e0*/  MOV R6, c[0x0][0x4ac] ;  /* 0x00012b0000067a02 */ /* 0x000fe20000000f00 */
[----:B------:R-:W-:Y:S01]  /*1c8f0*/  IMAD R4, R14, R5, R4 ;  /* 0x000000050e047224 */ /* 0x000fe200078e0204 */
[----:B------:R-:W-:Y:S01]  /*1c900*/  SEL R5, R8, c[0x0][0x450], P2 ;  /* 0x0001140008057a07 */ /* 0x000fe20001000000 */
[----:B------:R-:W-:Y:S01]  /*1c910*/  IMAD.WIDE.U32 R2, R14, R0, R2 ;  /* 0x000000000e027225 */ /* 0x000fe200078e0002 */
[----:B------:R-:W-:-:S03]  /*1c920*/  SEL R6, R6, c[0x0][0x454], P2 ;  /* 0x0001150006067a07 */ /* 0x000fc60001000000 */
[----:B------:R-:W-:Y:S01]  /*1c930*/  IMAD.IADD R0, R3, 0x1, R4 ;  /* 0x0000000103007824 */ /* 0x000fe200078e0204 */
[----:B------:R-:W-:-:S04]  /*1c940*/  LEA R4, P0, R2, R5, 0x2 ;  /* 0x0000000502047211 */ /* 0x000fc800078010ff */
[----:B------:R-:W-:Y:S02]  /*1c950*/  LEA.HI.X R5, R2, R6, R0, 0x2, P0 ;  /* 0x0000000602057211 */ /* 0x000fe400000f1400 */
[----:B------:R-:W-:-:S05]  /*1c960*/  MOV R0, 0xff800000 ;  /* 0xff80000000007802 */ /* 0x000fca0000000f00 */
[----:B------:R1:W-:Y:S02]  /*1c970*/  STG.E [R4.64], R0 ;  /* 0x0000000004007986 */ /* 0x0003e4000c101906 */
.L_x_1271:
[----:B------:R-:W-:Y:S05]  /*1c980*/  BSYNC B0 ;  /* 0x0000000000007941 */ /* 0x000fea0003800000 */
.L_x_1270:
[----:B------:R-:W-:-:S13]  /*1c990*/  ISETP.GT.AND P0, PT, R19, 0x1, PT ;  /* 0x000000011300780c */ /* 0x000fda0003f04270 */
[----:B------:R-:W-:Y:S05]  /*1c9a0*/  @P0 BRA `(.L_x_1263) ;  /* 0x0000068000000947 */ /* 0x000fea0003800000 */
[----:B------:R-:W2:Y:S04]  /*1c9b0*/  LDL.LU R3, [R1+0x58] ;  /* 0x0000580001037983 */ /* 0x000ea80000300800 */
[----:B------:R-:W3:Y:S01]  /*1c9c0*/  LDL.LU R2, [R1+0x5c] ;  /* 0x00005c0001027983 */ /* 0x000ee20000300800 */
[----:B-1----:R-:W-:-:S03]  /*1c9d0*/  IMAD R5, R21, c[0x0][0x3f0], RZ ;  /* 0x0000fc0015057a24 */ /* 0x002fc600078e02ff */
[----:B------:R-:W1:Y:S02]  /*1c9e0*/  S2R R0, SR_TID.X ;  /* 0x0000000000007919 */ /* 0x000e640000002100 */
[----:B-1----:R-:W-:-:S04]  /*1c9f0*/  SHF.R.S32.HI R9, RZ, 0x1f, R0 ;  /* 0x0000001fff097819 */ /* 0x002fc80000011400 */
[----:B------:R-:W-:Y:S01]  /*1ca00*/  LEA.HI R9, R9, R0, RZ, 0x3 ;  /* 0x0000000009097211 */ /* 0x000fe200078f18ff */
[----:B------:R-:W-:-:S03]  /*1ca10*/  IMAD R0, R18, c[0x0][0x3a0], RZ ;  /* 0x0000e80012007a24 */ /* 0x000fc600078e02ff */
[----:B------:R-:W-:Y:S01]  /*1ca20*/  SHF.R.S32.HI R9, RZ, 0x3, R9 ;  /* 0x00000003ff097819 */ /* 0x000fe20000011409 */
[----:B------:R-:W-:-:S03]  /*1ca30*/  IMAD R0, R10, c[0x0][0x3a4], R0 ;  /* 0x0000e9000a007a24 */ /* 0x000fc600078e0200 */
[----:B------:R-:W-:Y:S02]  /*1ca40*/  LEA R4, R23, R9, 0x5 ;  /* 0x0000000917047211 */ /* 0x000fe400078e28ff */
[----:B--2---:R-:W-:Y:S02]  /*1ca50*/  MOV R8, R3 ;  /* 0x0000000300087202 */ /* 0x004fe40000000f00 */
[----:B---3--:R-:W-:Y:S02]  /*1ca60*/  MOV R11, R2 ;  /* 0x00000002000b7202 */ /* 0x008fe40000000f00 */
[----:B------:R-:W-:Y:S02]  /*1ca70*/  MOV R2, c[0x0][0x4e8] ;  /* 0x00013a0000027a02 */ /* 0x000fe40000000f00 */
[----:B------:R-:W-:Y:S02]  /*1ca80*/  IADD3 R4, R11, R4, RZ ;  /* 0x000000040b047210 */ /* 0x000fe40007ffe0ff */
[----:B------:R-:W-:Y:S01]  /*1ca90*/  ISETP.NE.AND P0, PT, R2, 0x1, PT ;  /* 0x000000010200780c */ /* 0x000fe20003f05270 */
[----:B------:R-:W-:Y:S01]  /*1caa0*/  IMAD.WIDE.U32 R2, R10, c[0x0][0x3a0], RZ ;  /* 0x0000e8000a027a25 */ /* 0x000fe200078e00ff */
[----:B------:R-:W-:-:S03]  /*1cab0*/  IADD3 R9, R9, R11, RZ ;  /* 0x0000000b09097210 */ /* 0x000fc60007ffe0ff */
[----:B------:R-:W-:Y:S01]  /*1cac0*/  IMAD.IADD R3, R3, 0x1, R0 ;  /* 0x0000000103037824 */ /* 0x000fe200078e0200 */
[----:B------:R-:W-:-:S03]  /*1cad0*/  MOV R0, R4 ;  /* 0x0000000400007202 */ /* 0x000fc60000000f00 */
[----:B------:R-:W-:-:S04]  /*1cae0*/  IMAD.WIDE.U32 R2, R8, c[0x0][0x3e8], R2 ;  /* 0x0000fa0008027a25 */ /* 0x000fc800078e0002 */
[----:B------:R-:W-:-:S04]  /*1caf0*/  @P0 IMAD.HI.U32 R6, R4, c[0x0][0x4ec], RZ ;  /* 0x00013b0004060a27 */ /* 0x000fc800078e00ff */
[----:B------:R-:W-:Y:S01]  /*1cb00*/  IMAD R3, R8, c[0x0][0x3ec], R3 ;  /* 0x0000fb0008037a24 */ /* 0x000fe200078e0203 */
[----:B------:R-:W-:Y:S01]  /*1cb10*/  @P0 SHF.R.U32.HI R0, RZ, c[0x0][0x4f0], R6 ;  /* 0x00013c00ff000a19 */ /* 0x000fe20000011606 */
[C---:B------:R-:W-:Y:S02]  /*1cb20*/  IMAD R8, R16.reuse, c[0x0][0x3f4], R5 ;  /* 0x0000fd0010087a24 */ /* 0x040fe400078e0205 */
[----:B------:R-:W-:Y:S01]  /*1cb30*/  IMAD.WIDE.U32 R2, R16, c[0x0][0x3f0], R2 ;  /* 0x0000fc0010027a25 */ /* 0x000fe200078e0002 */
[----:B------:R-:W-:Y:S02]  /*1cb40*/  SHF.R.S32.HI R6, RZ, 0x1f, R0 ;  /* 0x0000001fff067819 */ /* 0x000fe40000011400 */
[----:B------:R-:W-:Y:S01]  /*1cb50*/  IADD3 R5, -R0, RZ, RZ ;  /* 0x000000ff00057210 */ /* 0x000fe20007ffe1ff */
[----:B------:R-:W-:Y:S02]  /*1cb60*/  IMAD.IADD R3, R3, 0x1, R8 ;  /* 0x0000000103037824 */ /* 0x000fe400078e0208 */
[----:B------:R-:W-:-:S02]  /*1cb70*/  IMAD R6, R6, c[0x0][0x3e0], RZ ;  /* 0x0000f80006067a24 */ /* 0x000fc400078e02ff */
        /* <DEDUP_REMOVED lines=13> */
.L_x_1321:
[----:B------:R-:W-:Y:S05]  /*1cc50*/  BRA.DIV ~URZ, `(.L_x_1273) ;  /* 0x00001f427f007947 */ /* 0x000fea000b800000 */
[----:B------:R3:W4:Y:S02]  /*1cc60*/  SHFL.IDX PT, R0, R10, RZ, 0x181f ;  /* 0x00181fff0a007589 */ /* 0x00072400000e0000 */
.L_x_1322:
        /* <DEDUP_REMOVED lines=12> */
.L_x_1275:
[----:B------:R-:W-:Y:S05]  /*1cd30*/  BSYNC B0 ;  /* 0x0000000000007941 */ /* 0x000fea0003800000 */
.L_x_1274:
[----:B------:R-:W-:Y:S05]  /*1cd40*/  BRA.DIV ~URZ, `(.L_x_1276) ;  /* 0x00001eb27f007947 */ /* 0x000fea000b800000 */
[----:B--2---:R2:W1:Y:S04]  /*1cd50*/  SHFL.IDX PT, R11, R6, 0x1, 0x181f ;  /* 0x00381f00060b7f89 */ /* 0x00446800000e0000 */
[----:B----4-:R2:W4:Y:S02]  /*1cd60*/  SHFL.IDX PT, R0, R10, 0x1, 0x181f ;  /* 0x00381f000a007f89 */ /* 0x01052400000e0000 */
.L_x_1323:
        /* <DEDUP_REMOVED lines=12> */
.L_x_1278:
[----:B------:R-:W-:Y:S05]  /*1ce30*/  BSYNC B0 ;  /* 0x0000000000007941 */ /* 0x000fea0003800000 */
.L_x_1277:
[----:B------:R-:W-:Y:S05]  /*1ce40*/  BRA.DIV ~URZ, `(.L_x_1279) ;  /* 0x00001e727f007947 */ /* 0x000fea000b800000 */
[----:B-1----:R1:W2:Y:S02]  /*1ce50*/  SHFL.IDX PT, R11, R6, 0x2, 0x181f ;  /* 0x00581f00060b7f89 */ /* 0x0022a400000e0000 */
.L_x_1324:
[----:B------:R-:W-:Y:S05]  /*1ce60*/  BRA.DIV ~URZ, `(.L_x_1280) ;  /* 0x00001ec27f007947 */ /* 0x000fea000b800000 */
[----:B----4-:R4:W1:Y:S02]  /*1ce70*/  SHFL.IDX PT, R0, R10, 0x2, 0x181f ;  /* 0x00581f000a007f89 */ /* 0x01086400000e0000 */
.L_x_1325:
        /* <DEDUP_REMOVED lines=12> */
.L_x_1282:
[----:B------:R-:W-:Y:S05]  /*1cf40*/  BSYNC B0 ;  /* 0x0000000000007941 */ /* 0x000fea0003800000 */
.L_x_1281:
[----:B------:R-:W-:Y:S05]  /*1cf50*/  BRA.DIV ~URZ, `(.L_x_1283) ;  /* 0x00001e327f007947 */ /* 0x000fea000b800000 */
[----:B-12---:R-:W1:Y:S04]  /*1cf60*/  SHFL.IDX PT, R6, R6, 0x3, 0x181f ;  /* 0x00781f0006067f89 */ /* 0x006e6800000e0000 */
[----:B------:R2:W3:Y:S02]  /*1cf70*/  SHFL.IDX PT, R0, R10, 0x3, 0x181f ;  /* 0x00781f000a007f89 */ /* 0x0004e400000e0000 */
.L_x_1326:
        /* <DEDUP_REMOVED lines=11> */
.L_x_1263:
[----:B------:R-:W-:Y:S05]  /*1d030*/  BSYNC B1 ;  /* 0x0000000000017941 */ /* 0x000fea0003800000 */
.L_x_1247:
        /* <DEDUP_REMOVED lines=15> */
.L_x_1327:
[----:B------:R-:W-:Y:S05]  /*1d130*/  BRA.DIV ~URZ, `(.L_x_1286) ;  /* 0x00001d827f007947 */ /* 0x000fea000b800000 */
[----:B------:R3:W4:Y:S02]  /*1d140*/  SHFL.IDX PT, R8, R67, 0x1, 0x1f ;  /* 0x00201f0043087f89 */ /* 0x00072400000e0000 */
.L_x_1328:
        /* <DEDUP_REMOVED lines=19> */
.L_x_1329:
        /* <DEDUP_REMOVED lines=16> */
.L_x_1330:
[----:B---3--:R-:W-:Y:S01]  /*1d380*/  IMAD R0, R0, c[0x0][0x538], RZ ;  /* 0x00014e0000007a24 */ /* 0x008fe200078e02ff */
[----:B------:R-:W-:Y:S04]  /*1d390*/  BSSY B1, `(.L_x_1289) ;  /* 0x00000cf000017945 */ /* 0x000fe80003800000 */
[----:B----4-:R-:W-:-:S04]  /*1d3a0*/  IADD3 R8, R0, R8, RZ ;  /* 0x0000000800087210 */ /* 0x010fc80007ffe0ff */
[----:B--2---:R-:W-:-:S13]  /*1d3b0*/  ISETP.GT.AND P0, PT, R8, R9, PT ;  /* 0x000000090800720c */ /* 0x004fda0003f04270 */
[----:B------:R-:W-:Y:S05]  /*1d3c0*/  @P0 BRA `(.L_x_1290) ;  /* 0x0000025000000947 */ /* 0x000fea0003800000 */
.L_x_1294:
        /* <DEDUP_REMOVED lines=9> */
[----:B-1----:R-:W-:-:S03]  /*1d460*/  @!P0 MOV R4, 0x4 ;  /* 0x0000000400048802 */ /* 0x002fc60000000f00 */
[----:B------:R-:W-:-:S04]  /*1d470*/  @!P0 IMAD.WIDE R2, R0, R2, c[0x0][0x580] ;  /* 0x0001600000028625 */ /* 0x000fc800078e0202 */
[----:B------:R-:W-:Y:S01]  /*1d480*/  @!P0 IMAD.WIDE R4, R0, R4, c[0x0][0x578] ;  /* 0x00015e0000048625 */ /* 0x000fe200078e0204 */
[----:B------:R-:W2:Y:S04]  /*1d490*/  @!P0 LDG.E R6, [R2.64] ;  /* 0x0000000602068981 */ /* 0x000ea8000c1e1900 */
[----:B------:R-:W2:Y:S02]  /*1d4a0*/  @!P0 LDG.E R7, [R4.64] ;  /* 0x0000000604078981 */ /* 0x000ea4000c1e1900 */
[----:B--2---:R-:W-:Y:S01]  /*1d4b0*/  IMAD R0, R7, R6, RZ ;  /* 0x0000000607007224 */ /* 0x004fe200078e02ff */
[----:B------:R-:W-:Y:S05]  /*1d4c0*/  BRA.DIV ~URZ, `(.L_x_1292) ;  /* 0x00001c427f007947 */ /* 0x000fea000b800000 */
[----:B------:R1:W2:Y:S02]  /*1d4d0*/  SHFL.UP PT, R2, R0, 0x1, RZ ;  /* 0x0420000000027989 */ /* 0x0002a400000e00ff */
.L_x_1331:
        /* <DEDUP_REMOVED lines=16> */
.L_x_1332:
[----:B--2---:R-:W-:-:S05]  /*1d5e0*/  IMAD R0, R0, c[0x0][0x538], RZ ;  /* 0x00014e0000007a24 */ /* 0x004fca00078e02ff */
[----:B------:R-:W-:-:S04]  /*1d5f0*/  IADD3 R8, R0, R8, RZ ;  /* 0x0000000800087210 */ /* 0x000fc80007ffe0ff */
[----:B------:R-:W-:-:S13]  /*1d600*/  ISETP.GT.AND P0, PT, R8, R9, PT ;  /* 0x000000090800720c */ /* 0x000fda0003f04270 */
[----:B-1----:R-:W-:Y:S05]  /*1d610*/  @!P0 BRA `(.L_x_1294) ;  /* 0xfffffdb000008947 */ /* 0x002fea000383ffff */
.L_x_1290:
[----:B------:R-:W-:-:S05]  /*1d620*/  IADD3 R11, -R0, R8, RZ ;  /* 0x00000008000b7210 */ /* 0x000fca0007ffe1ff */
[----:B------:R-:W-:-:S05]  /*1d630*/  IMAD R0, R4, c[0x0][0x538], R11 ;  /* 0x00014e0004007a24 */ /* 0x000fca00078e020b */
[----:B------:R-:W-:Y:S01]  /*1d640*/  ISETP.GT.AND P0, PT, R0, R9, PT ;  /* 0x000000090000720c */ /* 0x000fe20003f04270 */
[----:B------:R-:W-:-:S12]  /*1d650*/  BRA.DIV ~URZ, `(.L_x_1295) ;  /* 0x00001ca27f007947 */ /* 0x000fd8000b800000 */
[----:B------:R-:W-:-:S03]  /*1d660*/  VOTE.ANY R10, PT, !P0 ;  /* 0x00000000000a7806 */ /* 0x000fc600040e0100 */
.L_x_1333:
[----:B------:R-:W2:Y:S01]  /*1d670*/  LDL.LU R0, [R1+0x54] ;  /* 0x0000540001007983 */ /* 0x000ea20000300800 */
[----:B------:R-:W2:Y:S02]  /*1d680*/  POPC R8, R10 ;  /* 0x0000000a00087309 */ /* 0x000ea40000000000 */
[----:B--2---:R-:W-:-:S05]  /*1d690*/  IADD3 R0, R8, R0, RZ ;  /* 0x0000000008007210 */ /* 0x004fca0007ffe0ff */
[----:B------:R2:W-:Y:S01]  /*1d6a0*/  STL [R1+0x54], R0 ;  /* 0x0000540001007387 */ /* 0x0005e20000100800 */
[----:B------:R-:W-:Y:S05]  /*1d6b0*/  BRA.DIV ~URZ, `(.L_x_1296) ;  /* 0x00001c927f007947 */ /* 0x000fea000b800000 */
[----:B------:R3:W4:Y:S04]  /*1d6c0*/  SHFL.IDX PT, R12, R6, R8, 0x1f ;  /* 0x00001f08060c7589 */ /* 0x00072800000e0000 */
[----:B------:R3:W1:Y:S02]  /*1d6d0*/  SHFL.IDX PT, R7, R7, R8, 0x1f ;  /* 0x00001f0807077589 */ /* 0x00066400000e0000 */
.L_x_1334:
[----:B------:R-:W-:Y:S01]  /*1d6e0*/  ISETP.NE.AND P0, PT, R10, RZ, PT ;  /* 0x000000ff0a00720c */ /* 0x000fe20003f05270 */
[----:B------:R-:W-:-:S12]  /*1d6f0*/  BSSY B0, `(.L_x_1297) ;  /* 0x0000005000007945 */ /* 0x000fd80003800000 */
[----:B------:R-:W-:Y:S05]  /*1d700*/  @!P0 BRA `(.L_x_1298) ;  /* 0x0000003000008947 */ /* 0x000fea0003800000 */
[----:B------:R-:W-:Y:S01]  /*1d710*/  IADD3 R3, R8, -0x1, RZ ;  /* 0xffffffff08037810 */ /* 0x000fe20007ffe0ff */
[----:B------:R-:W-:Y:S05]  /*1d720*/  BRA.DIV ~URZ, `(.L_x_1299) ;  /* 0x00001cf27f007947 */ /* 0x000fea000b800000 */
[----:B------:R2:W3:Y:S02]  /*1d730*/  SHFL.IDX PT, R13, R4, R3, 0x1f ;  /* 0x00001f03040d7589 */ /* 0x0004e400000e0000 */
.L_x_1298:
[----:B------:R-:W-:Y:S05]  /*1d740*/  BSYNC B0 ;  /* 0x0000000000007941 */ /* 0x000fea0003800000 */
.L_x_1297:
[----:B--23--:R-:W-:Y:S01]  /*1d750*/  IMAD R0, R13, c[0x0][0x538], R11 ;  /* 0x00014e000d007a24 */ /* 0x00cfe200078e020b */
[----:B-1----:R-:W-:Y:S01]  /*1d760*/  ISETP.NE.AND P0, PT, R7, 0x1, PT ;  /* 0x000000010700780c */ /* 0x002fe20003f05270 */
[----:B------:R-:W-:Y:S03]  /*1d770*/  BSSY B0, `(.L_x_1300) ;  /* 0x0000087000007945 */ /* 0x000fe60003800000 */
[----:B------:R1:W-:Y:S01]  /*1d780*/  STL [R1+0x48], R0 ;  /* 0x0000480001007387 */ /* 0x0003e20000100800 */
[----:B------:R-:W-:-:S08]  /*1d790*/  IADD3 R9, -R0, R9, RZ ;  /* 0x0000000900097210 */ /* 0x000fd00007ffe1ff */
[----:B------:R-:W-:Y:S05]  /*1d7a0*/  @!P0 BRA `(.L_x_1301) ;  /* 0x000003f000008947 */ /* 0x000fea0003800000 */
[-C--:B-1--4-:R-:W-:Y:S02]  /*1d7b0*/  IABS R0, R12.reuse ;  /* 0x0000000c00007213 */ /* 0x092fe40000000000 */
        /* <DEDUP_REMOVED lines=15> */
[----:B------:R-:W-:-:S04]  /*1d8b0*/  IMAD.MOV R0, RZ, RZ, -R8 ;  /* 0x000000ffff007224 */ /* 0x000fc800078e0a08 */
[----:B------:R-:W-:Y:S02]  /*1d8c0*/  IMAD.MOV.U32 R3, RZ, RZ, R0 ;  /* 0x000000ffff037224 */ /* 0x000fe400078e0000 */
        /* <DEDUP_REMOVED lines=13> */
[----:B-1----:R-:W-:-:S04]  /*1d9a0*/  IADD3 R2, RZ, -R3, RZ ;  /* 0x80000003ff027210 */ /* 0x002fc80007ffe0ff */
[----:B------:R-:W-:Y:S01]  /*1d9b0*/  @!P1 IMAD.MOV R0, RZ, RZ, -R0 ;  /* 0x000000ffff009224 */ /* 0x000fe200078e0a00 */
[----:B------:R-:W-:Y:S01]  /*1d9c0*/  @!P0 LOP3.LUT R0, RZ, R12, RZ, 0x33, !PT ;  /* 0x0000000cff008212 */ /* 0x000fe200078e33ff */
[----:B------:R-:W-:Y:S01]  /*1d9d0*/  IMAD.MOV.U32 R4, RZ, RZ, R2 ;  /* 0x000000ffff047224 */ /* 0x000fe200078e0002 */
[----:B------:R-:W-:Y:S02]  /*1d9e0*/  IABS R2, R7 ;  /* 0x0000000700027213 */ /* 0x000fe40000000000 */
[----:B------:R-:W-:Y:S01]  /*1d9f0*/  IABS R8, R0 ;  /* 0x0000000000087213 */ /* 0x000fe20000000000 */
[----:B------:R-:W-:Y:S02]  /*1da00*/  IMAD R4, R4, R5, RZ ;  /* 0x0000000504047224 */ /* 0x000fe400078e02ff */
[----:B------:R-:W-:Y:S01]  /*1da10*/  IMAD.MOV R6, RZ, RZ, -R2 ;  /* 0x000000ffff067224 */ /* 0x000fe200078e0a02 */
[----:B------:R-:W-:-:S05]  /*1da20*/  MOV R2, RZ ;  /* 0x000000ff00027202 */ /* 0x000fca0000000f00 */
        /* <DEDUP_REMOVED lines=16> */
[----:B------:R-:W-:Y:S01]  /*1db30*/  IMAD.MOV R3, RZ, RZ, -R2 ;  /* 0x000000ffff037224 */ /* 0x000fe200078e0a02 */
[----:B------:R-:W-:-:S03]  /*1db40*/  LEA R2, R7, R2, 0x18 ;  /* 0x0000000207027211 */ /* 0x000fc600078ec0ff */
[----:B------:R-:W-:Y:S02]  /*1db50*/  IMAD R3, R7, R3, R0 ;  /* 0x0000000307037224 */ /* 0x000fe400078e0200 */
[----:B------:R-:W-:Y:S02]  /*1db60*/  IMAD R0, R12, R4, R9 ;  /* 0x000000040c007224 */ /* 0x000fe400078e0209 */
[----:B------:R-:W-:-:S05]  /*1db70*/  IMAD R2, R3, 0x10000, R2 ;  /* 0x0001000003027824 */ /* 0x000fca00078e0202 */
[----:B------:R1:W-:Y:S01]  /*1db80*/  STL [R1+0x50], R2 ;  /* 0x0000500201007387 */ /* 0x0003e20000100800 */
[----:B------:R-:W-:Y:S05]  /*1db90*/  BRA `(.L_x_1302) ;  /* 0x0000044000007947 */ /* 0x000fea0003800000 */
.L_x_1301:
[----:B------:R-:W2:Y:S01]  /*1dba0*/  LDL R3, [R1+0x54] ;  /* 0x0000540001037983 */ /* 0x000ea20000100800 */
[----:B------:R-:W-:-:S04]  /*1dbb0*/  IMAD.MOV.U32 R2, RZ, RZ, 0x4 ;  /* 0x00000004ff027424 */ /* 0x000fc800078e00ff */
[----:B--2---:R-:W-:-:S05]  /*1dbc0*/  IMAD.WIDE R2, R3, R2, c[0x0][0x590] ;  /* 0x0001640003027625 */ /* 0x004fca00078e0202 */
[----:B------:R-:W2:Y:S02]  /*1dbd0*/  LDG.E R4, [R2.64] ;  /* 0x0000000602047981 */ /* 0x000ea4000c1e1900 */
[----:B--2-4-:R-:W-:-:S05]  /*1dbe0*/  IMAD R8, R4, R12, RZ ;  /* 0x0000000c04087224 */ /* 0x014fca00078e02ff */
        /* <DEDUP_REMOVED lines=27> */
[----:B------:R-:W-:Y:S02]  /*1dda0*/  IMAD R10, R4, R0, RZ ;  /* 0x00000000040a7224 */ /* 0x000fe400078e02ff */
[----:B------:R-:W-:-:S03]  /*1ddb0*/  IMAD.MOV R0, RZ, RZ, -R0 ;  /* 0x000000ffff007224 */ /* 0x000fc600078e0a00 */
[----:B------:R-:W-:Y:S01]  /*1ddc0*/  IADD3 R2, -R10, c[0x0][0x538], RZ ;  /* 0x00014e000a027a10 */ /* 0x000fe20007ffe1ff */
[----:B------:R-:W-:-:S03]  /*1ddd0*/  IMAD R7, R8, R0, R9 ;  /* 0x0000000008077224 */ /* 0x000fc600078e0209 */
[----:B------:R-:W-:Y:S01]  /*1dde0*/  IMNMX R2, R4, R2, PT ;  /* 0x0000000204027217 */ /* 0x000fe20003800200 */
[----:B------:R-:W-:-:S03]  /*1ddf0*/  IMAD.MOV.U32 R4, RZ, RZ, RZ ;  /* 0x000000ffff047224 */ /* 0x000fc600078e00ff */
[-C--:B------:R-:W-:Y:S02]  /*1de00*/  IABS R3, R2.reuse ;  /* 0x0000000200037213 */ /* 0x080fe40000000000 */
[----:B------:R-:W-:-:S03]  /*1de10*/  IABS R8, R2 ;  /* 0x0000000200087213 */ /* 0x000fc60000000000 */
[----:B------:R-:W-:-:S04]  /*1de20*/  IMAD.MOV.U32 R6, RZ, RZ, R3 ;  /* 0x000000ffff067224 */ /* 0x000fc800078e0003 */
[----:B------:R-:W1:Y:S08]  /*1de30*/  I2F.RP R3, R6 ;  /* 0x0000000600037306 */ /* 0x000e700000209400 */
[----:B-1----:R-:W1:Y:S02]  /*1de40*/  MUFU.RCP R3, R3 ;  /* 0x0000000300037308 */ /* 0x002e640000001000 */
[----:B-1----:R-:W-:-:S06]  /*1de50*/  IADD3 R3, R3, 0xffffffe, RZ ;  /* 0x0ffffffe03037810 */ /* 0x002fcc0007ffe0ff */
[----:B------:R-:W1:Y:S02]  /*1de60*/  F2I.FTZ.U32.TRUNC.NTZ R5, R3 ;  /* 0x0000000300057305 */ /* 0x000e64000021f000 */
[----:B-1----:R-:W-:-:S05]  /*1de70*/  IMAD.MOV R3, RZ, RZ, -R5 ;  /* 0x000000ffff037224 */ /* 0x002fca00078e0a05 */
[----:B------:R-:W-:Y:S02]  /*1de80*/  MOV R0, R3 ;  /* 0x0000000300007202 */ /* 0x000fe40000000f00 */
[----:B------:R-:W-:-:S03]  /*1de90*/  IABS R3, R7 ;  /* 0x0000000700037213 */ /* 0x000fc60000000000 */
[----:B------:R-:W-:-:S04]  /*1dea0*/  IMAD R0, R0, R6, RZ ;  /* 0x0000000600007224 */ /* 0x000fc800078e02ff */
        /* <DEDUP_REMOVED lines=19> */
.L_x_1302:
[----:B------:R-:W-:Y:S05]  /*1dfe0*/  BSYNC B0 ;  /* 0x0000000000007941 */ /* 0x000fea0003800000 */
.L_x_1300:
[----:B------:R-:W-:-:S04]  /*1dff0*/  LOP3.LUT R0, RZ, R0, RZ, 0x33, !PT ;  /* 0x00000000ff007212 */ /* 0x000fc800078e33ff */
[----:B------:R-:W-:-:S05]  /*1e000*/  IADD3 R0, R0, R12, RZ ;  /* 0x0000000c00007210 */ /* 0x000fca0007ffe0ff */
[----:B------:R2:W-:Y:S01]  /*1e010*/  STL [R1+0x4c], R0 ;  /* 0x00004c0001007387 */ /* 0x0005e20000100800 */
[----:B------:R-:W-:Y:S05]  /*1e020*/  BRA `(.L_x_1303) ;  /* 0x0000005000007947 */ /* 0x000fea0003800000 */
.L_x_1291:
[----:B------:R-:W-:Y:S01]  /*1e030*/  MOV R0, c[0x0][0x53c] ;  /* 0x00014f0000007a02 */ /* 0x000fe20000000f00 */
[----:B------:R2:W-:Y:S04]  /*1e040*/  STL [R1+0x48], R9 ;  /* 0x0000480901007387 */ /* 0x0005e80000100800 */
[----:B------:R2:W-:Y:S04]  /*1e050*/  STL [R1+0x4c], RZ ;  /* 0x00004cff01007387 */ /* 0x0005e80000100800 */
[----:B------:R2:W-:Y:S04]  /*1e060*/  STL [R1+0x50], RZ ;  /* 0x000050ff01007387 */ /* 0x0005e80000100800 */
[----:B------:R2:W-:Y:S02]  /*1e070*/  STL [R1+0x54], R0 ;  /* 0x0000540001007387 */ /* 0x0005e40000100800 */
.L_x_1303:
[----:B------:R-:W-:Y:S05]  /*1e080*/  BSYNC B1 ;  /* 0x0000000000017941 */ /* 0x000fea0003800000 */
.L_x_1289:
        /* <DEDUP_REMOVED lines=9> */
.L_x_1284:
[----:B--2---:R-:W2:Y:S02]  /*1e120*/  LDL R0, [R1+0x54] ;  /* 0x0000540001007983 */ /* 0x004ea40000100800 */
[----:B--2---:R-:W-:-:S13]  /*1e130*/  ISETP.GE.AND P0, PT, R0, c[0x0][0x53c], PT ;  /* 0x00014f0000007a0c */ /* 0x004fda0003f06270 */
[----:B-1----:R-:W-:Y:S01]  /*1e140*/  @P0 CALL.REL.NOINC `(.L_x_1304) ;  /* 0x0000001000000944 */ /* 0x002fe20003c00000 */
[----:B------:R-:W-:Y:S05]  /*1e150*/  BRA `(.L_x_1305) ;  /* 0xfffe364000007947 */ /* 0x000fea000383ffff */
.L_x_1304:
[----:B------:R-:W-:Y:S05]  /*1e160*/  EXIT ;  /* 0x000000000000794d */ /* 0x000fea0003800000 */
.L_x_1125:
[----:B------:R-:W-:Y:S01]  /*1e170*/  IMAD.MOV.U32 R0, RZ, RZ, R5 ;  /* 0x000000ffff007224 */ /* 0x000fe200078e0005 */
[----:B------:R-:W-:Y:S02]  /*1e180*/  MOV R2, 0x1 ;  /* 0x0000000100027802 */ /* 0x000fe40000000f00 */
[----:B------:R-:W-:Y:S02]  /*1e190*/  MOV R3, 0x1e1b0 ;  /* 0x0001e1b000037802 */ /* 0x000fe40000000f00 */
[----:B------:R-:W-:Y:S05]  /*1e1a0*/  CALL.REL.NOINC `($__internal_26_$__cuda_sm70_shflsync_up_p) ;  /* 0x0000136000007944 */ /* 0x000fea0003c00000 */
[----:B------:R-:W-:Y:S01]  /*1e1b0*/  MOV R0, R4 ;  /* 0x0000000400007202 */ /* 0x000fe20000000f00 */
[----:B------:R-:W-:Y:S05]  /*1e1c0*/  BRA `(.L_x_1306) ;  /* 0xfffe229000007947 */ /* 0x000fea000383ffff */
.L_x_1126:
[----:B------:R-:W-:Y:S01]  /*1e1d0*/  IMAD.MOV.U32 R0, RZ, RZ, R5 ;  /* 0x000000ffff007224 */ /* 0x000fe200078e0005 */
[----:B------:R-:W-:Y:S02]  /*1e1e0*/  MOV R2, 0x2 ;  /* 0x0000000200027802 */ /* 0x000fe40000000f00 */
[----:B------:R-:W-:Y:S02]  /*1e1f0*/  MOV R3, 0x1e210 ;  /* 0x0001e21000037802 */ /* 0x000fe40000000f00 */
[----:B------:R-:W-:Y:S05]  /*1e200*/  CALL.REL.NOINC `($__internal_26_$__cuda_sm70_shflsync_up_p) ;  /* 0x0000130000007944 */ /* 0x000fea0003c00000 */
[----:B------:R-:W-:Y:S01]  /*1e210*/  SEL R0, R4, RZ, P4 ;  /* 0x000000ff04007207 */ /* 0x000fe20002000000 */
[----:B------:R-:W-:Y:S01]  /*1e220*/  IMAD.MOV.U32 R2, RZ, RZ, 0x4 ;  /* 0x00000004ff027424 */ /* 0x000fe200078e00ff */
[----:B------:R-:W-:-:S03]  /*1e230*/  MOV R3, 0x1e260 ;  /* 0x0001e26000037802 */ /* 0x000fc60000000f00 */
[----:B------:R-:W-:Y:S02]  /*1e240*/  IMAD.IADD R0, R5, 0x1, R0 ;  /* 0x0000000105007824 */ /* 0x000fe400078e0200 */
        /* <DEDUP_REMOVED lines=14> */
[----:B------:R-:W-:Y:S01]  /*1e330*/  IMAD.IADD R4, R0, 0x1, R4 ;  /* 0x0000000100047824 */ /* 0x000fe200078e0204 */
[----:B------:R-:W-:-:S03]  /*1e340*/  MOV R0, 0x1f ;  /* 0x0000001f00007802 */ /* 0x000fc60000000f00 */
[----:B------:R-:W-:Y:S02]  /*1e350*/  IMAD.MOV.U32 R5, RZ, RZ, R4 ;  /* 0x000000ffff057224 */ /* 0x000fe400078e0004 */
[----:B------:R-:W-:Y:S05]  /*1e360*/  CALL.REL.NOINC `($__internal_25_$__cuda_sm70_shflsync_idx_p) ;  /* 0x0000115000007944 */ /* 0x000fea0003c00000 */
[----:B------:R-:W-:Y:S05]  /*1e370*/  BRA `(.L_x_1307) ;  /* 0xfffe21e000007947 */ /* 0x000fea000383ffff */
.L_x_1128:
[----:B------:R-:W-:Y:S02]  /*1e380*/  SEL R0, RZ, 0x1, P0 ;  /* 0x00000001ff007807 */ /* 0x000fe40000000000 */
[----:B------:R-:W-:Y:S02]  /*1e390*/  MOV R2, 0x1e3b0 ;  /* 0x0001e3b000027802 */ /* 0x000fe40000000f00 */
[----:B------:R-:W-:Y:S05]  /*1e3a0*/  CALL.REL.NOINC `($__internal_27_$__cuda_sm70_votesync_ballot) ;  /* 0x000011d000007944 */ /* 0x000fea0003c00000 */
[----:B------:R-:W-:Y:S01]  /*1e3b0*/  MOV R10, R0 ;  /* 0x00000000000a7202 */ /* 0x000fe20000000f00 */
[----:B------:R-:W-:Y:S05]  /*1e3c0*/  BRA `(.L_x_1308) ;  /* 0xfffe222000007947 */ /* 0x000fea000383ffff */
.L_x_1129:
[----:B------:R-:W-:Y:S01]  /*1e3d0*/  IMAD.MOV.U32 R5, RZ, RZ, R9 ;  /* 0x000000ffff057224 */ /* 0x000fe200078e0009 */
[----:B------:R-:W-:Y:S01]  /*1e3e0*/  MOV R3, R6 ;  /* 0x0000000600037202 */ /* 0x000fe20000000f00 */
[----:B-1----:R-:W-:Y:S01]  /*1e3f0*/  IMAD.MOV.U32 R0, RZ, RZ, 0x1f ;  /* 0x0000001fff007424 */ /* 0x002fe200078e00ff */
[----:B------:R-:W-:Y:S02]  /*1e400*/  MOV R2, 0x1e420 ;  /* 0x0001e42000027802 */ /* 0x000fe40000000f00 */
[----:B------:R-:W-:Y:S05]  /*1e410*/  CALL.REL.NOINC `($__internal_25_$__cuda_sm70_shflsync_idx_p) ;  /* 0x000010a000007944 */ /* 0x000fea0003c00000 */
[----:B------:R-:W-:Y:S01]  /*1e420*/  IMAD.MOV.U32 R12, RZ, RZ, R0 ;  /* 0x000000ffff0c7224 */ /* 0x000fe200078e0000 */
[----:B------:R-:W-:Y:S01]  /*1e430*/  MOV R5, R8 ;  /* 0x0000000800057202 */ /* 0x000fe20000000f00 */
[----:B------:R-:W-:Y:S01]  /*1e440*/  IMAD.MOV.U32 R7, RZ, RZ, RZ ;  /* 0x000000ffff077224 */ /* 0x000fe200078e00ff */
[----:B------:R-:W-:Y:S01]  /*1e450*/  MOV R3, R6 ;  /* 0x0000000600037202 */ /* 0x000fe20000000f00 */
[----:B------:R-:W-:Y:S01]  /*1e460*/  IMAD.MOV.U32 R0, RZ, RZ, 0x1f ;  /* 0x0000001fff007424 */ /* 0x000fe200078e00ff */
[----:B------:R-:W-:-:S02]  /*1e470*/  MOV R2, 0x1e490 ;  /* 0x0001e49000027802 */ /* 0x000fc40000000f00 */
[----:B------:R-:W-:Y:S05]  /*1e480*/  CALL.REL.NOINC `($__internal_25_$__cuda_sm70_shflsync_idx_p) ;  /* 0x0000103000007944 */ /* 0x000fea0003c00000 */
[----:B------:R-:W-:Y:S01]  /*1e490*/  MOV R9, R0 ;  /* 0x0000000000097202 */ /* 0x000fe20000000f00 */
[----:B------:R-:W-:Y:S05]  /*1e4a0*/  BRA `(.L_x_1309) ;  /* 0xfffe21b000007947 */ /* 0x000fea000383ffff */
.L_x_1132:
[----:B------:R-:W-:Y:S01]  /*1e4b0*/  IMAD.MOV.U32 R5, RZ, RZ, R4 ;  /* 0x000000ffff057224 */ /* 0x000fe200078e0004 */
[----:B-1----:R-:W-:-:S02]  /*1e4c0*/  MOV R0, 0x1f ;  /* 0x0000001f00007802 */ /* 0x002fc40000000f00 */
[----:B------:R-:W-:Y:S02]  /*1e4d0*/  MOV R2, 0x1e4f0 ;  /* 0x0001e4f000027802 */ /* 0x000fe40000000f00 */
[----:B--234-:R-:W-:Y:S05]  /*1e4e0*/  CALL.REL.NOINC `($__internal_25_$__cuda_sm70_shflsync_idx_p) ;  /* 0x00000fd000007944 */ /* 0x01cfea0003c00000 */
[----:B------:R-:W-:Y:S01]  /*1e4f0*/  MOV R7, R0 ;  /* 0x0000000000077202 */ /* 0x000fe20000000f00 */
[----:B------:R-:W-:Y:S05]  /*1e500*/  BRA `(.L_x_1131) ;  /* 0xfffe21b000007947 */ /* 0x000fea000383ffff */
.L_x_1243:
[----:B-1----:R1:W5:Y:S01]  /*1e510*/  LDL R2, [R1+0x20] ;  /* 0x0000200001027983 */ /* 0x0023620000100800 */
[----:B------:R-:W-:Y:S02]  /*1e520*/  MOV R5, 0x2 ;  /* 0x0000000200057802 */ /* 0x000fe40000000f00 */
[----:B------:R-:W-:Y:S02]  /*1e530*/  MOV R4, 0x1e550 ;  /* 0x0001e55000047802 */ /* 0x000fe40000000f00 */
[----:B-1---5:R-:W-:Y:S05]  /*1e540*/  CALL.REL.NOINC `($__internal_24_$__cuda_sm70_shflsync_bfly_p) ;  /* 0x00000f3000007944 */ /* 0x022fea0003c00000 */
[----:B------:R-:W-:Y:S01]  /*1e550*/  MOV R0, R2 ;  /* 0x0000000200007202 */ /* 0x000fe20000000f00 */
[----:B------:R-:W-:Y:S05]  /*1e560*/  BRA `(.L_x_1310) ;  /* 0xffffb77000007947 */ /* 0x000fea000383ffff */
.L_x_1244:
[----:B------:R-:W-:Y:S01]  /*1e570*/  IMAD.MOV.U32 R2, RZ, RZ, R0 ;  /* 0x000000ffff027224 */ /* 0x000fe200078e0000 */
[----:B------:R-:W-:Y:S02]  /*1e580*/  MOV R5, 0x1 ;  /* 0x0000000100057802 */ /* 0x000fe40000000f00 */
[----:B------:R-:W-:Y:S02]  /*1e590*/  MOV R4, 0x1e5b0 ;  /* 0x0001e5b000047802 */ /* 0x000fe40000000f00 */
[----:B------:R-:W-:Y:S05]  /*1e5a0*/  CALL.REL.NOINC `($__internal_24_$__cuda_sm70_shflsync_bfly_p) ;  /* 0x00000ed000007944 */ /* 0x000fea0003c00000 */
[----:B------:R-:W-:Y:S02]  /*1e5b0*/  FADD.FTZ R0, R0, R2 ;  /* 0x0000000200007221 */ /* 0x000fe40000010000 */
[----:B------:R1:W5:Y:S01]  /*1e5c0*/  LDL R2, [R1+0x24] ;  /* 0x0000240001027983 */ /* 0x0003620000100800 */
[----:B------:R-:W-:-:S02]  /*1e5d0*/  MOV R5, 0x2 ;  /* 0x0000000200057802 */ /* 0x000fc40000000f00 */
[----:B------:R-:W-:Y:S02]  /*1e5e0*/  MOV R4, 0x1e600 ;  /* 0x0001e60000047802 */ /* 0x000fe40000000f00 */
[----:B-1---5:R-:W-:Y:S05]  /*1e5f0*/  CALL.REL.NOINC `($__internal_24_$__cuda_sm70_shflsync_bfly_p) ;  /* 0x00000e8000007944 */ /* 0x022fea0003c00000 */
[----:B------:R-:W2:Y:S01]  /*1e600*/  LDL.LU R3, [R1+0x24] ;  /* 0x0000240001037983 */ /* 0x000ea20000300800 */
[----:B------:R-:W-:Y:S02]  /*1e610*/  MOV R5, 0x1 ;  /* 0x0000000100057802 */ /* 0x000fe40000000f00 */
[----:B------:R-:W-:Y:S01]  /*1e620*/  MOV R4, 0x1e660 ;  /* 0x0001e66000047802 */ /* 0x000fe20000000f00 */
[----:B--2---:R-:W-:-:S05]  /*1e630*/  FADD.FTZ R3, R3, R2 ;  /* 0x0000000203037221 */ /* 0x004fca0000010000 */
[----:B------:R-:W-:Y:S02]  /*1e640*/  MOV R2, R3 ;  /* 0x0000000300027202 */ /* 0x000fe40000000f00 */
[----:B------:R-:W-:Y:S05]  /*1e650*/  CALL.REL.NOINC `($__internal_24_$__cuda_sm70_shflsync_bfly_p) ;  /* 0x00000e2000007944 */ /* 0x000fea0003c00000 */
[----:B------:R-:W-:Y:S01]  /*1e660*/  MOV R4, R2 ;  /* 0x0000000200047202 */ /* 0x000fe20000000f00 */
[----:B------:R-:W-:Y:S05]  /*1e670*/  BRA `(.L_x_1311) ;  /* 0xffffb6f000007947 */ /* 0x000fea000383ffff */
.L_x_1251:
[----:B-1234-:R-:W-:Y:S01]  /*1e680*/  IMAD.MOV.U32 R5, RZ, RZ, R8 ;  /* 0x000000ffff057224 */ /* 0x01efe200078e0008 */
[----:B------:R-:W-:Y:S01]  /*1e690*/  MOV R3, RZ ;  /* 0x000000ff00037202 */ /* 0x000fe20000000f00 */
[----:B------:R-:W-:Y:S01]  /*1e6a0*/  IMAD.MOV.U32 R0, RZ, RZ, 0x181f ;  /* 0x0000181fff007424 */ /* 0x000fe200078e00ff */
[----:B------:R-:W-:Y:S02]  /*1e6b0*/  MOV R2, 0x1e6d0 ;  /* 0x0001e6d000027802 */ /* 0x000fe40000000f00 */
[----:B------:R-:W-:Y:S05]  /*1e6c0*/  CALL.REL.NOINC `($__internal_25_$__cuda_sm70_shflsync_idx_p) ;  /* 0x00000df000007944 */ /* 0x000fea0003c00000 */
[----:B------:R-:W-:Y:S01]  /*1e6d0*/  MOV R10, R0 ;  /* 0x00000000000a7202 */ /* 0x000fe20000000f00 */
[----:B------:R-:W-:Y:S05]  /*1e6e0*/  BRA `(.L_x_1312) ;  /* 0xffffccb000007947 */ /* 0x000fea000383ffff */
.L_x_1252:
[----:B------:R-:W-:Y:S01]  /*1e6f0*/  IMAD.MOV.U32 R5, RZ, RZ, R9 ;  /* 0x000000ffff057224 */ /* 0x000fe200078e0009 */
[----:B------:R-:W-:Y:S01]  /*1e700*/  MOV R3, RZ ;  /* 0x000000ff00037202 */ /* 0x000fe20000000f00 */
[----:B------:R-:W-:Y:S01]  /*1e710*/  IMAD.MOV.U32 R0, RZ, RZ, 0x181f ;  /* 0x0000181fff007424 */ /* 0x000fe200078e00ff */
[----:B------:R-:W-:Y:S02]  /*1e720*/  MOV R2, 0x1e740 ;  /* 0x0001e74000027802 */ /* 0x000fe40000000f00 */
[----:B-12---:R-:W-:Y:S05]  /*1e730*/  CALL.REL.NOINC `($__internal_25_$__cuda_sm70_shflsync_idx_p) ;  /* 0x00000d8000007944 */ /* 0x006fea0003c00000 */
[----:B------:R-:W-:Y:S05]  /*1e740*/  BRA `(.L_x_1313) ;  /* 0xffffcc7000007947 */ /* 0x000fea000383ffff */
.L_x_1255:
[----:B--2---:R-:W-:Y:S01]  /*1e750*/  IMAD.MOV.U32 R5, RZ, RZ, R8 ;  /* 0x000000ffff057224 */ /* 0x004fe200078e0008 */
[----:B------:R-:W-:Y:S01]  /*1e760*/  MOV R3, 0x1 ;  /* 0x0000000100037802 */ /* 0x000fe20000000f00 */
[----:B----4-:R-:W-:Y:S01]  /*1e770*/  IMAD.MOV.U32 R0, RZ, RZ, 0x181f ;  /* 0x0000181fff007424 */ /* 0x010fe200078e00ff */
[----:B------:R-:W-:-:S02]  /*1e780*/  MOV R2, 0x1e7a0 ;  /* 0x0001e7a000027802 */ /* 0x000fc40000000f00 */
[----:B-1-3--:R-:W-:Y:S05]  /*1e790*/  CALL.REL.NOINC `($__internal_25_$__cuda_sm70_shflsync_idx_p) ;  /* 0x00000d2000007944 */ /* 0x00afea0003c00000 */
[----:B------:R-:W-:Y:S01]  /*1e7a0*/  IMAD.MOV.U32 R10, RZ, RZ, R0 ;  /* 0x000000ffff0a7224 */ /* 0x000fe200078e0000 */
[----:B------:R-:W-:Y:S01]  /*1e7b0*/  MOV R3, 0x1 ;  /* 0x0000000100037802 */ /* 0x000fe20000000f00 */
[----:B------:R-:W-:Y:S01]  /*1e7c0*/  IMAD.MOV.U32 R5, RZ, RZ, R9 ;  /* 0x000000ffff057224 */ /* 0x000fe200078e0009 */
[----:B------:R-:W-:-:S02]  /*1e7d0*/  MOV R0, 0x181f ;  /* 0x0000181f00007802 */ /* 0x000fc40000000f00 */
[----:B------:R-:W-:Y:S02]  /*1e7e0*/  MOV R2, 0x1e800 ;  /* 0x0001e80000027802 */ /* 0x000fe40000000f00 */
[----:B------:R-:W-:Y:S05]  /*1e7f0*/  CALL.REL.NOINC `($__internal_25_$__cuda_sm70_shflsync_idx_p) ;  /* 0x00000cc000007944 */ /* 0x000fea0003c00000 */
[----:B------:R-:W-:Y:S05]  /*1e800*/  BRA `(.L_x_1314) ;  /* 0xffffcca000007947 */ /* 0x000fea000383ffff */
.L_x_1258:
[----:B-1----:R-:W-:Y:S01]  /*1e810*/  IMAD.MOV.U32 R5, RZ, RZ, R8 ;  /* 0x000000ffff057224 */ /* 0x002fe200078e0008 */
[----:B------:R-:W-:Y:S01]  /*1e820*/  MOV R3, 0x2 ;  /* 0x0000000200037802 */ /* 0x000fe20000000f00 */
[----:B----4-:R-:W-:Y:S01]  /*1e830*/  IMAD.MOV.U32 R0, RZ, RZ, 0x181f ;  /* 0x0000181fff007424 */ /* 0x010fe200078e00ff */
[----:B------:R-:W-:Y:S02]  /*1e840*/  MOV R2, 0x1e860 ;  /* 0x0001e86000027802 */ /* 0x000fe40000000f00 */
[----:B--23--:R-:W-:Y:S05]  /*1e850*/  CALL.REL.NOINC `($__internal_25_$__cuda_sm70_shflsync_idx_p) ;  /* 0x00000c6000007944 */ /* 0x00cfea0003c00000 */
[----:B------:R-:W-:Y:S01]  /*1e860*/  MOV R10, R0 ;  /* 0x00000000000a7202 */ /* 0x000fe20000000f00 */
[----:B------:R-:W-:Y:S05]  /*1e870*/  BRA `(.L_x_1315) ;  /* 0xffffcd2000007947 */ /* 0x000fea000383ffff */
.L_x_1259:
[----:B------:R-:W-:Y:S01]  /*1e880*/  IMAD.MOV.U32 R5, RZ, RZ, R9 ;  /* 0x000000ffff057224 */ /* 0x000fe200078e0009 */
[----:B------:R-:W-:Y:S01]  /*1e890*/  MOV R3, 0x2 ;  /* 0x0000000200037802 */ /* 0x000fe20000000f00 */
[----:B----4-:R-:W-:Y:S01]  /*1e8a0*/  IMAD.MOV.U32 R0, RZ, RZ, 0x181f ;  /* 0x0000181fff007424 */ /* 0x010fe200078e00ff */
[----:B------:R-:W-:Y:S02]  /*1e8b0*/  MOV R2, 0x1e8d0 ;  /* 0x0001e8d000027802 */ /* 0x000fe40000000f00 */
[----:B-123--:R-:W-:Y:S05]  /*1e8c0*/  CALL.REL.NOINC `($__internal_25_$__cuda_sm70_shflsync_idx_p) ;  /* 0x00000bf000007944 */ /* 0x00efea0003c00000 */
[----:B------:R-:W-:Y:S05]  /*1e8d0*/  BRA `(.L_x_1316) ;  /* 0xffffcce000007947 */ /* 0x000fea000383ffff */
.L_x_1262:
[----:B-1----:R-:W-:Y:S01]  /*1e8e0*/  IMAD.MOV.U32 R5, RZ, RZ, R8 ;  /* 0x000000ffff057224 */ /* 0x002fe200078e0008 */
[----:B------:R-:W-:Y:S01]  /*1e8f0*/  MOV R3, 0x3 ;  /* 0x0000000300037802 */ /* 0x000fe20000000f00 */
[----:B------:R-:W-:Y:S01]  /*1e900*/  IMAD.MOV.U32 R0, RZ, RZ, 0x181f ;  /* 0x0000181fff007424 */ /* 0x000fe200078e00ff */
[----:B------:R-:W-:-:S02]  /*1e910*/  MOV R2, 0x1e930 ;  /* 0x0001e93000027802 */ /* 0x000fc40000000f00 */
[----:B--234-:R-:W-:Y:S05]  /*1e920*/  CALL.REL.NOINC `($__internal_25_$__cuda_sm70_shflsync_idx_p) ;  /* 0x00000b9000007944 */ /* 0x01cfea0003c00000 */
[----:B------:R-:W-:Y:S01]  /*1e930*/  IMAD.MOV.U32 R4, RZ, RZ, R0 ;  /* 0x000000ffff047224 */ /* 0x000fe200078e0000 */
[----:B------:R-:W-:Y:S01]  /*1e940*/  MOV R3, 0x3 ;  /* 0x0000000300037802 */ /* 0x000fe20000000f00 */
[----:B------:R-:W-:Y:S01]  /*1e950*/  IMAD.MOV.U32 R5, RZ, RZ, R9 ;  /* 0x000000ffff057224 */ /* 0x000fe200078e0009 */
[----:B------:R-:W-:-:S02]  /*1e960*/  MOV R0, 0x181f ;  /* 0x0000181f00007802 */ /* 0x000fc40000000f00 */
[----:B------:R-:W-:Y:S02]  /*1e970*/  MOV R2, 0x1e990 ;  /* 0x0001e99000027802 */ /* 0x000fe40000000f00 */
[----:B------:R-:W-:Y:S05]  /*1e980*/  CALL.REL.NOINC `($__internal_25_$__cuda_sm70_shflsync_idx_p) ;  /* 0x00000b3000007944 */ /* 0x000fea0003c00000 */
[----:B------:R-:W-:Y:S05]  /*1e990*/  BRA `(.L_x_1317) ;  /* 0xffffcd2000007947 */ /* 0x000fea000383ffff */
.L_x_1264:
[----:B------:R-:W-:Y:S01]  /*1e9a0*/  IMAD.MOV.U32 R5, RZ, RZ, R14 ;  /* 0x000000ffff057224 */ /* 0x000fe200078e000e */
[----:B------:R-:W-:Y:S01]  /*1e9b0*/  MOV R3, RZ ;  /* 0x000000ff00037202 */ /* 0x000fe20000000f00 */
[----:B------:R-:W-:Y:S01]  /*1e9c0*/  IMAD.MOV.U32 R0, RZ, RZ, 0x1c1f ;  /* 0x00001c1fff007424 */ /* 0x000fe200078e00ff */
[----:B------:R-:W-:Y:S02]  /*1e9d0*/  MOV R2, 0x1e9f0 ;  /* 0x0001e9f000027802 */ /* 0x000fe40000000f00 */
[----:B------:R-:W-:Y:S05]  /*1e9e0*/  CALL.REL.NOINC `($__internal_25_$__cuda_sm70_shflsync_idx_p) ;  /* 0x00000ad000007944 */ /* 0x000fea0003c00000 */
[----:B------:R-:W-:Y:S01]  /*1e9f0*/  MOV R4, R0 ;  /* 0x0000000000047202 */ /* 0x000fe20000000f00 */
[----:B------:R-:W-:Y:S05]  /*1ea00*/  BRA `(.L_x_1318) ;  /* 0xffffcfa000007947 */ /* 0x000fea000383ffff */
.L_x_1265:
[----:B------:R-:W-:Y:S01]  /*1ea10*/  IMAD.MOV.U32 R5, RZ, RZ, R28 ;  /* 0x000000ffff057224 */ /* 0x000fe200078e001c */
[----:B------:R-:W-:Y:S01]  /*1ea20*/  MOV R3, RZ ;  /* 0x000000ff00037202 */ /* 0x000fe20000000f00 */
[----:B------:R-:W-:Y:S01]  /*1ea30*/  IMAD.MOV.U32 R0, RZ, RZ, 0x1c1f ;  /* 0x00001c1fff007424 */ /* 0x000fe200078e00ff */
[----:B------:R-:W-:Y:S02]  /*1ea40*/  MOV R2, 0x1ea60 ;  /* 0x0001ea6000027802 */ /* 0x000fe40000000f00 */
[----:B-12---:R-:W-:Y:S05]  /*1ea50*/  CALL.REL.NOINC `($__internal_25_$__cuda_sm70_shflsync_idx_p) ;  /* 0x00000a6000007944 */ /* 0x006fea0003c00000 */
[----:B------:R-:W-:Y:S05]  /*1ea60*/  BRA `(.L_x_1319) ;  /* 0xffffcf6000007947 */ /* 0x000fea000383ffff */
.L_x_1268:
[----:B------:R-:W-:Y:S01]  /*1ea70*/  IMAD.MOV.U32 R5, RZ, RZ, R14 ;  /* 0x000000ffff057224 */ /* 0x000fe200078e000e */
[----:B----4-:R-:W-:Y:S01]  /*1ea80*/  MOV R3, 0x1 ;  /* 0x0000000100037802 */ /* 0x010fe20000000f00 */
[----:B------:R-:W-:Y:S01]  /*1ea90*/  IMAD.MOV.U32 R0, RZ, RZ, 0x1c1f ;  /* 0x00001c1fff007424 */ /* 0x000fe200078e00ff */
[----:B------:R-:W-:-:S02]  /*1eaa0*/  MOV R2, 0x1eac0 ;  /* 0x0001eac000027802 */ /* 0x000fc40000000f00 */
[----:B-123--:R-:W-:Y:S05]  /*1eab0*/  CALL.REL.NOINC `($__internal_25_$__cuda_sm70_shflsync_idx_p) ;  /* 0x00000a0000007944 */ /* 0x00efea0003c00000 */
[----:B------:R-:W-:Y:S01]  /*1eac0*/  IMAD.MOV.U32 R4, RZ, RZ, R0 ;  /* 0x000000ffff047224 */ /* 0x000fe200078e0000 */
[----:B------:R-:W-:Y:S01]  /*1ead0*/  MOV R3, 0x1 ;  /* 0x0000000100037802 */ /* 0x000fe20000000f00 */
[----:B------:R-:W-:Y:S01]  /*1eae0*/  IMAD.MOV.U32 R5, RZ, RZ, R28 ;  /* 0x000000ffff057224 */ /* 0x000fe200078e001c */
[----:B------:R-:W-:-:S02]  /*1eaf0*/  MOV R0, 0x1c1f ;  /* 0x00001c1f00007802 */ /* 0x000fc40000000f00 */
[----:B------:R-:W-:Y:S02]  /*1eb00*/  MOV R2, 0x1eb20 ;  /* 0x0001eb2000027802 */ /* 0x000fe40000000f00 */
[----:B------:R-:W-:Y:S05]  /*1eb10*/  CALL.REL.NOINC `($__internal_25_$__cuda_sm70_shflsync_idx_p) ;  /* 0x000009a000007944 */ /* 0x000fea0003c00000 */
[----:B------:R-:W-:Y:S05]  /*1eb20*/  BRA `(.L_x_1320) ;  /* 0xffffd50000007947 */ /* 0x000fea000383ffff */
.L_x_1272:
[----:B------:R-:W-:Y:S01]  /*1eb30*/  IMAD.MOV.U32 R5, RZ, RZ, R6 ;  /* 0x000000ffff057224 */ /* 0x000fe200078e0006 */
[----:B------:R-:W-:Y:S01]  /*1eb40*/  MOV R3, RZ ;  /* 0x000000ff00037202 */ /* 0x000fe20000000f00 */
[----:B------:R-:W-:Y:S01]  /*1eb50*/  IMAD.MOV.U32 R0, RZ, RZ, 0x181f ;  /* 0x0000181fff007424 */ /* 0x000fe200078e00ff */
[----:B------:R-:W-:Y:S02]  /*1eb60*/  MOV R2, 0x1eb80 ;  /* 0x0001eb8000027802 */ /* 0x000fe40000000f00 */
[----:B------:R-:W-:Y:S05]  /*1eb70*/  CALL.REL.NOINC `($__internal_25_$__cuda_sm70_shflsync_idx_p) ;  /* 0x0000094000007944 */ /* 0x000fea0003c00000 */
[----:B------:R-:W-:Y:S01]  /*1eb80*/  MOV R11, R0 ;  /* 0x00000000000b7202 */ /* 0x000fe20000000f00 */
[----:B------:R-:W-:Y:S05]  /*1eb90*/  BRA `(.L_x_1321) ;  /* 0xffffe0b000007947 */ /* 0x000fea000383ffff */
.L_x_1273:
[----:B------:R-:W-:Y:S01]  /*1eba0*/  IMAD.MOV.U32 R5, RZ, RZ, R10 ;  /* 0x000000ffff057224 */ /* 0x000fe200078e000a */
[----:B------:R-:W-:Y:S01]  /*1ebb0*/  MOV R3, RZ ;  /* 0x000000ff00037202 */ /* 0x000fe20000000f00 */
[----:B------:R-:W-:Y:S01]  /*1ebc0*/  IMAD.MOV.U32 R0, RZ, RZ, 0x181f ;  /* 0x0000181fff007424 */ /* 0x000fe200078e00ff */
[----:B------:R-:W-:Y:S02]  /*1ebd0*/  MOV R2, 0x1ebf0 ;  /* 0x0001ebf000027802 */ /* 0x000fe40000000f00 */
[----:B-12---:R-:W-:Y:S05]  /*1ebe0*/  CALL.REL.NOINC `($__internal_25_$__cuda_sm70_shflsync_idx_p) ;  /* 0x000008d000007944 */ /* 0x006fea0003c00000 */
[----:B------:R-:W-:Y:S05]  /*1ebf0*/  BRA `(.L_x_1322) ;  /* 0xffffe07000007947 */ /* 0x000fea000383ffff */
.L_x_1276:
        /* <DEDUP_REMOVED lines=12> */
.L_x_1279:
[----:B-1----:R-:W-:Y:S01]  /*1ecc0*/  IMAD.MOV.U32 R5, RZ, RZ, R6 ;  /* 0x000000ffff057224 */ /* 0x002fe200078e0006 */
[----:B------:R-:W-:Y:S01]  /*1ecd0*/  MOV R3, 0x2 ;  /* 0x0000000200037802 */ /* 0x000fe20000000f00 */
[----:B----4-:R-:W-:Y:S01]  /*1ece0*/  IMAD.MOV.U32 R0, RZ, RZ, 0x181f ;  /* 0x0000181fff007424 */ /* 0x010fe200078e00ff */
[----:B------:R-:W-:Y:S02]  /*1ecf0*/  MOV R2, 0x1ed10 ;  /* 0x0001ed1000027802 */ /* 0x000fe40000000f00 */
[----:B--23--:R-:W-:Y:S05]  /*1ed00*/  CALL.REL.NOINC `($__internal_25_$__cuda_sm70_shflsync_idx_p) ;  /* 0x000007b000007944 */ /* 0x00cfea0003c00000 */
[----:B------:R-:W-:Y:S01]  /*1ed10*/  MOV R11, R0 ;  /* 0x00000000000b7202 */ /* 0x000fe20000000f00 */
[----:B------:R-:W-:Y:S05]  /*1ed20*/  BRA `(.L_x_1324) ;  /* 0xffffe13000007947 */ /* 0x000fea000383ffff */
.L_x_1280:
[----:B------:R-:W-:Y:S01]  /*1ed30*/  IMAD.MOV.U32 R5, RZ, RZ, R10 ;  /* 0x000000ffff057224 */ /* 0x000fe200078e000a */
[----:B------:R-:W-:Y:S01]  /*1ed40*/  MOV R3, 0x2 ;  /* 0x0000000200037802 */ /* 0x000fe20000000f00 */
[----:B----4-:R-:W-:Y:S01]  /*1ed50*/  IMAD.MOV.U32 R0, RZ, RZ, 0x181f ;  /* 0x0000181fff007424 */ /* 0x010fe200078e00ff */
[----:B------:R-:W-:Y:S02]  /*1ed60*/  MOV R2, 0x1ed80 ;  /* 0x0001ed8000027802 */ /* 0x000fe40000000f00 */
[----:B-123--:R-:W-:Y:S05]  /*1ed70*/  CALL.REL.NOINC `($__internal_25_$__cuda_sm70_shflsync_idx_p) ;  /* 0x0000074000007944 */ /* 0x00efea0003c00000 */
[----:B------:R-:W-:Y:S05]  /*1ed80*/  BRA `(.L_x_1325) ;  /* 0xffffe0f000007947 */ /* 0x000fea000383ffff */
.L_x_1283:
        /* <DEDUP_REMOVED lines=12> */
.L_x_1285:
[----:B------:R-:W-:Y:S01]  /*1ee50*/  IMAD.MOV.U32 R5, RZ, RZ, R67 ;  /* 0x000000ffff057224 */ /* 0x000fe200078e0043 */
[----:B------:R-:W-:Y:S01]  /*1ee60*/  MOV R3, RZ ;  /* 0x000000ff00037202 */ /* 0x000fe20000000f00 */
[----:B------:R-:W-:Y:S01]  /*1ee70*/  IMAD.MOV.U32 R0, RZ, RZ, 0x1f ;  /* 0x0000001fff007424 */ /* 0x000fe200078e00ff */
[----:B------:R-:W-:Y:S02]  /*1ee80*/  MOV R2, 0x1eea0 ;  /* 0x0001eea000027802 */ /* 0x000fe40000000f00 */
[----:B------:R-:W-:Y:S05]  /*1ee90*/  CALL.REL.NOINC `($__internal_25_$__cuda_sm70_shflsync_idx_p) ;  /* 0x0000062000007944 */ /* 0x000fea0003c00000 */
[----:B------:R-:W-:Y:S01]  /*1eea0*/  MOV R9, R0 ;  /* 0x0000000000097202 */ /* 0x000fe20000000f00 */
[----:B------:R-:W-:Y:S05]  /*1eeb0*/  BRA `(.L_x_1327) ;  /* 0xffffe27000007947 */ /* 0x000fea000383ffff */
.L_x_1286:
[----:B------:R-:W-:Y:S01]  /*1eec0*/  IMAD.MOV.U32 R5, RZ, RZ, R67 ;  /* 0x000000ffff057224 */ /* 0x000fe200078e0043 */
[----:B------:R-:W-:Y:S01]  /*1eed0*/  MOV R3, 0x1 ;  /* 0x0000000100037802 */ /* 0x000fe20000000f00 */
[----:B------:R-:W-:Y:S01]  /*1eee0*/  IMAD.MOV.U32 R0, RZ, RZ, 0x1f ;  /* 0x0000001fff007424 */ /* 0x000fe200078e00ff */
[----:B------:R-:W-:Y:S02]  /*1eef0*/  MOV R2, 0x1ef10 ;  /* 0x0001ef1000027802 */ /* 0x000fe40000000f00 */
[----:B-12---:R-:W-:Y:S05]  /*1ef00*/  CALL.REL.NOINC `($__internal_25_$__cuda_sm70_shflsync_idx_p) ;  /* 0x000005b000007944 */ /* 0x006fea0003c00000 */
[----:B------:R-:W-:Y:S01]  /*1ef10*/  MOV R8, R0 ;  /* 0x0000000000087202 */ /* 0x000fe20000000f00 */
[----:B------:R-:W-:Y:S05]  /*1ef20*/  BRA `(.L_x_1328) ;  /* 0xffffe22000007947 */ /* 0x000fea000383ffff */
.L_x_1287:
[----:B------:R-:W-:Y:S02]  /*1ef30*/  MOV R2, 0x1 ;  /* 0x0000000100027802 */ /* 0x000fe40000000f00 */
[----:B------:R-:W-:-:S02]  /*1ef40*/  MOV R3, 0x1ef60 ;  /* 0x0001ef6000037802 */ /* 0x000fc40000000f00 */
[----:B-1234-:R-:W-:Y:S05]  /*1ef50*/  CALL.REL.NOINC `($__internal_26_$__cuda_sm70_shflsync_up_p) ;  /* 0x000005b000007944 */ /* 0x01efea0003c00000 */
[----:B------:R-:W-:Y:S05]  /*1ef60*/  BRA `(.L_x_1329) ;  /* 0xffffe31000007947 */ /* 0x000fea000383ffff */
.L_x_1288:
[----:B------:R-:W-:Y:S02]  /*1ef70*/  MOV R2, 0x2 ;  /* 0x0000000200027802 */ /* 0x000fe40000000f00 */
[----:B------:R-:W-:-:S02]  /*1ef80*/  MOV R3, 0x1efa0 ;  /* 0x0001efa000037802 */ /* 0x000fc40000000f00 */
[----:B--2-4-:R-:W-:Y:S05]  /*1ef90*/  CALL.REL.NOINC `($__internal_26_$__cuda_sm70_shflsync_up_p) ;  /* 0x0000057000007944 */ /* 0x014fea0003c00000 */
[----:B------:R-:W-:Y:S01]  /*1efa0*/  SEL R3, R4, RZ, P1 ;  /* 0x000000ff04037207 */ /* 0x000fe20000800000 */
[----:B------:R-:W-:-:S04]  /*1efb0*/  IMAD.MOV.U32 R2, RZ, RZ, 0x4 ;  /* 0x00000004ff027424 */ /* 0x000fc800078e00ff */
[----:B------:R-:W-:Y:S01]  /*1efc0*/  IMAD.IADD R0, R0, 0x1, R3 ;  /* 0x0000000100007824 */ /* 0x000fe200078e0203 */
        /* <DEDUP_REMOVED lines=20> */
.L_x_1292:
[----:B------:R-:W-:Y:S02]  /*1f110*/  MOV R2, 0x1 ;  /* 0x0000000100027802 */ /* 0x000fe40000000f00 */
[----:B------:R-:W-:Y:S02]  /*1f120*/  MOV R3, 0x1f140 ;  /* 0x0001f14000037802 */ /* 0x000fe40000000f00 */
[----:B------:R-:W-:Y:S05]  /*1f130*/  CALL.REL.NOINC `($__internal_26_$__cuda_sm70_shflsync_up_p) ;  /* 0x000003d000007944 */ /* 0x000fea0003c00000 */
[----:B------:R-:W-:Y:S01]  /*1f140*/  MOV R2, R4 ;  /* 0x0000000400027202 */ /* 0x000fe20000000f00 */
[----:B------:R-:W-:Y:S05]  /*1f150*/  BRA `(.L_x_1331) ;  /* 0xffffe38000007947 */ /* 0x000fea000383ffff */
.L_x_1293:
        /* <DEDUP_REMOVED lines=26> */
.L_x_1295:
[----:B------:R-:W-:Y:S02]  /*1f300*/  SEL R0, RZ, 0x1, P0 ;  /* 0x00000001ff007807 */ /* 0x000fe40000000000 */
[----:B------:R-:W-:Y:S02]  /*1f310*/  MOV R2, 0x1f330 ;  /* 0x0001f33000027802 */ /* 0x000fe40000000f00 */
[----:B-1----:R-:W-:Y:S05]  /*1f320*/  CALL.REL.NOINC `($__internal_27_$__cuda_sm70_votesync_ballot) ;  /* 0x0000025000007944 */ /* 0x002fea0003c00000 */
[----:B------:R-:W-:Y:S01]  /*1f330*/  MOV R10, R0 ;  /* 0x00000000000a7202 */ /* 0x000fe20000000f00 */
[----:B------:R-:W-:Y:S05]  /*1f340*/  BRA `(.L_x_1333) ;  /* 0xffffe32000007947 */ /* 0x000fea000383ffff */
.L_x_1296:
[----:B------:R-:W-:Y:S01]  /*1f350*/  IMAD.MOV.U32 R5, RZ, RZ, R6 ;  /* 0x000000ffff057224 */ /* 0x000fe200078e0006 */
[----:B------:R-:W-:Y:S01]  /*1f360*/  MOV R3, R8 ;  /* 0x0000000800037202 */ /* 0x000fe20000000f00 */
[----:B--2---:R-:W-:Y:S01]  /*1f370*/  IMAD.MOV.U32 R0, RZ, RZ, 0x1f ;  /* 0x0000001fff007424 */ /* 0x004fe200078e00ff */
[----:B------:R-:W-:Y:S02]  /*1f380*/  MOV R2, 0x1f3a0 ;  /* 0x0001f3a000027802 */ /* 0x000fe40000000f00 */
[----:B-1----:R-:W-:Y:S05]  /*1f390*/  CALL.REL.NOINC `($__internal_25_$__cuda_sm70_shflsync_idx_p) ;  /* 0x0000012000007944 */ /* 0x002fea0003c00000 */
[----:B------:R-:W-:Y:S01]  /*1f3a0*/  IMAD.MOV.U32 R12, RZ, RZ, R0 ;  /* 0x000000ffff0c7224 */ /* 0x000fe200078e0000 */
[----:B------:R-:W-:Y:S01]  /*1f3b0*/  MOV R3, R8 ;  /* 0x0000000800037202 */ /* 0x000fe20000000f00 */
[----:B------:R-:W-:Y:S01]  /*1f3c0*/  IMAD.MOV.U32 R5, RZ, RZ, R7 ;  /* 0x000000ffff057224 */ /* 0x000fe200078e0007 */
[----:B------:R-:W-:Y:S02]  /*1f3d0*/  MOV R0, 0x1f ;  /* 0x0000001f00007802 */ /* 0x000fe40000000f00 */
[----:B------:R-:W-:-:S02]  /*1f3e0*/  MOV R2, 0x1f400 ;  /* 0x0001f40000027802 */ /* 0x000fc40000000f00 */
[----:B------:R-:W-:Y:S05]  /*1f3f0*/  CALL.REL.NOINC `($__internal_25_$__cuda_sm70_shflsync_idx_p) ;  /* 0x000000c000007944 */ /* 0x000fea0003c00000 */
[----:B------:R-:W-:Y:S01]  /*1f400*/  MOV R7, R0 ;  /* 0x0000000000077202 */ /* 0x000fe20000000f00 */
[----:B------:R-:W-:Y:S05]  /*1f410*/  BRA `(.L_x_1334) ;  /* 0xffffe2c000007947 */ /* 0x000fea000383ffff */
.L_x_1299:
[----:B------:R-:W-:Y:S01]  /*1f420*/  IMAD.MOV.U32 R5, RZ, RZ, R4 ;  /* 0x000000ffff057224 */ /* 0x000fe200078e0004 */
[----:B--2---:R-:W-:-:S02]  /*1f430*/  MOV R0, 0x1f ;  /* 0x0000001f00007802 */ /* 0x004fc40000000f00 */
[----:B------:R-:W-:Y:S02]  /*1f440*/  MOV R2, 0x1f460 ;  /* 0x0001f46000027802 */ /* 0x000fe40000000f00 */
[----:B-1-34-:R-:W-:Y:S05]  /*1f450*/  CALL.REL.NOINC `($__internal_25_$__cuda_sm70_shflsync_idx_p) ;  /* 0x0000006000007944 */ /* 0x01afea0003c00000 */
[----:B------:R-:W-:Y:S01]  /*1f460*/  MOV R13, R0 ;  /* 0x00000000000d7202 */ /* 0x000fe20000000f00 */
[----:B------:R-:W-:Y:S05]  /*1f470*/  BRA `(.L_x_1298) ;  /* 0xffffe2c000007947 */ /* 0x000fea000383ffff */
        .weak           $__internal_24_$__cuda_sm70_shflsync_bfly_p
        .type           $__internal_24_$__cuda_sm70_shflsync_bfly_p,@function
        .size           $__internal_24_$__cuda_sm70_shflsync_bfly_p,($__internal_25_$__cuda_sm70_shflsync_idx_p - $__internal_24_$__cuda_sm70_shflsync_bfly_p)
$__internal_24_$__cuda_sm70_shflsync_bfly_p:
[----:B------:R-:W-:Y:S04]  /*1f480*/  WARPSYNC R6 ;  /* 0x0000000600007348 */ /* 0x000fe80003800000 */
[----:B------:R1:W2:Y:S02]  /*1f490*/  SHFL.BFLY PT, R2, R2, R5, R7 ;  /* 0x0c00000502027389 */ /* 0x0002a400000e0007 */
[----:B-1----:R-:W-:-:S04]  /*1f4a0*/  MOV R5, 0x0 ;  /* 0x0000000000057802 */ /* 0x002fc80000000f00 */
[----:B--2---:R-:W-:Y:S05]  /*1f4b0*/  RET.REL.NODEC R4 `(_ZN7cutlass13device_kernelIN5flash19enable_sm80_to_sm89INS1_16FlashAttnFwdSm80INS1_25CollectiveMainloopFwdSm80ILi8ELi1ELb1EN4cute5tupleIJNS5_1CILi128EEENS7_ILi112EEES8_EEELi128ENS_10bfloat16_tEfNS_4arch4Sm80ELb1ELb0ELb0ELb1ELb0ELb1ELb1ELb1EEENS1_21CollectiveEpilogueFwdINS6_IJS8_S8_S9_EEENS6_IJNS7_ILi1EEESH_SH_EEESB_SD_Li256ELb1ELb1ELb1ELb0EEENS1_36VarlenDynamicPersistentTileSchedulerILi128ELi112ELi256ELi256ELb1ELb1ELb0ELb1ELb1ELb1EEEEEEEEEvNT_6ParamsE) ;  /* 0xfffe0b4004007950 */ /* 0x004fea0003c3ffff */
        .weak           $__internal_25_$__cuda_sm70_shflsync_idx_p
        .type           $__internal_25_$__cuda_sm70_shflsync_idx_p,@function
        .size           $__internal_25_$__cuda_sm70_shflsync_idx_p,($__internal_26_$__cuda_sm70_shflsync_up_p - $__internal_25_$__cuda_sm70_shflsync_idx_p)
$__internal_25_$__cuda_sm70_shflsync_idx_p:
[----:B------:R-:W-:-:S04]  /*1f4c0*/  MOV R102, 0xffffffff ;  /* 0xffffffff00667802 */ /* 0x000fc80000000f00 */
[----:B------:R-:W-:Y:S04]  /*1f4d0*/  WARPSYNC R102 ;  /* 0x0000006600007348 */ /* 0x000fe80003800000 */
[----:B------:R1:W2:Y:S02]  /*1f4e0*/  SHFL.IDX PT, R0, R5, R3, R0 ;  /* 0x0000000305007389 */ /* 0x0002a400000e0000 */
[----:B-1----:R-:W-:-:S04]  /*1f4f0*/  MOV R3, 0x0 ;  /* 0x0000000000037802 */ /* 0x002fc80000000f00 */
[----:B--2---:R-:W-:Y:S05]  /*1f500*/  RET.REL.NODEC R2 `(_ZN7cutlass13device_kernelIN5flash19enable_sm80_to_sm89INS1_16FlashAttnFwdSm80INS1_25CollectiveMainloopFwdSm80ILi8ELi1ELb1EN4cute5tupleIJNS5_1CILi128EEENS7_ILi112EEES8_EEELi128ENS_10bfloat16_tEfNS_4arch4Sm80ELb1ELb0ELb0ELb1ELb0ELb1ELb1ELb1EEENS1_21CollectiveEpilogueFwdINS6_IJS8_S8_S9_EEENS6_IJNS7_ILi1EEESH_SH_EEESB_SD_Li256ELb1ELb1ELb1ELb0EEENS1_36VarlenDynamicPersistentTileSchedulerILi128ELi112ELi256ELi256ELb1ELb1ELb0ELb1ELb1ELb1EEEEEEEEEvNT_6ParamsE) ;  /* 0xfffe0af002007950 */ /* 0x004fea0003c3ffff */
        .weak           $__internal_26_$__cuda_sm70_shflsync_up_p
        .type           $__internal_26_$__cuda_sm70_shflsync_up_p,@function
        .size           $__internal_26_$__cuda_sm70_shflsync_up_p,($__internal_27_$__cuda_sm70_votesync_ballot - $__internal_26_$__cuda_sm70_shflsync_up_p)
$__internal_26_$__cuda_sm70_shflsync_up_p:
[----:B------:R-:W-:Y:S02]  /*1f510*/  IMAD.MOV.U32 R4, RZ, RZ, RZ ;  /* 0x000000ffff047224 */ /* 0x000fe400078e00ff */
[----:B------:R-:W-:-:S04]  /*1f520*/  IMAD.MOV.U32 R10, RZ, RZ, -0x1 ;  /* 0xffffffffff0a7424 */ /* 0x000fc800078e00ff */
[----:B------:R-:W-:Y:S04]  /*1f530*/  WARPSYNC R10 ;  /* 0x0000000a00007348 */ /* 0x000fe80003800000 */
[----:B------:R1:W2:Y:S02]  /*1f540*/  SHFL.UP PT, R4, R0, R2, R4 ;  /* 0x0400000200047389 */ /* 0x0002a400000e0004 */
[----:B-1----:R-:W-:Y:S02]  /*1f550*/  MOV R2, R3 ;  /* 0x0000000300027202 */ /* 0x002fe40000000f00 */
[----:B------:R-:W-:-:S04]  /*1f560*/  MOV R3, 0x0 ;  /* 0x0000000000037802 */ /* 0x000fc80000000f00 */
[----:B--2---:R-:W-:Y:S05]  /*1f570*/  RET.REL.NODEC R2 `(_ZN7cutlass13device_kernelIN5flash19enable_sm80_to_sm89INS1_16FlashAttnFwdSm80INS1_25CollectiveMainloopFwdSm80ILi8ELi1ELb1EN4cute5tupleIJNS5_1CILi128EEENS7_ILi112EEES8_EEELi128ENS_10bfloat16_tEfNS_4arch4Sm80ELb1ELb0ELb0ELb1ELb0ELb1ELb1ELb1EEENS1_21CollectiveEpilogueFwdINS6_IJS8_S8_S9_EEENS6_IJNS7_ILi1EEESH_SH_EEESB_SD_Li256ELb1ELb1ELb1ELb0EEENS1_36VarlenDynamicPersistentTileSchedulerILi128ELi112ELi256ELi256ELb1ELb1ELb0ELb1ELb1ELb1EEEEEEEEEvNT_6ParamsE) ;  /* 0xfffe0a8002007950 */ /* 0x004fea0003c3ffff */
        .weak           $__internal_27_$__cuda_sm70_votesync_ballot
        .type           $__internal_27_$__cuda_sm70_votesync_ballot,@function
        .size           $__internal_27_$__cuda_sm70_votesync_ballot,(.L_x_1371 - $__internal_27_$__cuda_sm70_votesync_ballot)
$__internal_27_$__cuda_sm70_votesync_ballot:
[----:B------:R-:W-:Y:S01]  /*1f580*/  ISETP.NE.U32.AND P0, PT, R0, 0x1, PT ;  /* 0x000000010000780c */ /* 0x000fe20003f05070 */
[----:B------:R-:W-:-:S04]  /*1f590*/  IMAD.MOV.U32 R3, RZ, RZ, -0x1 ;  /* 0xffffffffff037424 */ /* 0x000fc800078e00ff */
[----:B------:R-:W-:Y:S08]  /*1f5a0*/  WARPSYNC R3 ;  /* 0x0000000300007348 */ /* 0x000ff00003800000 */
[----:B------:R-:W-:-:S04]  /*1f5b0*/  VOTE.ANY R0, PT, !P0 ;  /* 0x0000000000007806 */ /* 0x000fc800040e0100 */
[----:B------:R-:W-:Y:S01]  /*1f5c0*/  LOP3.LUT R0, R0, R3, RZ, 0xc0, !PT ;  /* 0x0000000300007212 */ /* 0x000fe200078ec0ff */
[----:B------:R-:W-:-:S04]  /*1f5d0*/  IMAD.MOV.U32 R3, RZ, RZ, 0x0 ;  /* 0x00000000ff037424 */ /* 0x000fc800078e00ff */
[----:B------:R-:W-:Y:S05]  /*1f5e0*/  RET.REL.NODEC R2 `(_ZN7cutlass13device_kernelIN5flash19enable_sm80_to_sm89INS1_16FlashAttnFwdSm80INS1_25CollectiveMainloopFwdSm80ILi8ELi1ELb1EN4cute5tupleIJNS5_1CILi128EEENS7_ILi112EEES8_EEELi128ENS_10bfloat16_tEfNS_4arch4Sm80ELb1ELb0ELb0ELb1ELb0ELb1ELb1ELb1EEENS1_21CollectiveEpilogueFwdINS6_IJS8_S8_S9_EEENS6_IJNS7_ILi1EEESH_SH_EEESB_SD_Li256ELb1ELb1ELb1ELb0EEENS1_36VarlenDynamicPersistentTileSchedulerILi128ELi112ELi256ELi256ELb1ELb1ELb0ELb1ELb1ELb1EEEEEEEEEvNT_6ParamsE) ;  /* 0xfffe0a1002007950 */ /* 0x000fea0003c3ffff */
.L_x_1335:
        /* <DEDUP_REMOVED lines=9> */
.L_x_1371:


//--------------------- .nv.shared._ZN7cutlass13device_kernelIN5flash19enable_sm80_to_sm89INS1_16FlashAttnFwdSm80INS1_25CollectiveMainloopFwdSm80ILi8ELi1ELb1EN4cute5tupleIJNS5_1CILi128EEES8_S8_EEELi128ENS_10bfloat16_tEfNS_4arch4Sm80ELb0ELb0ELb0ELb0ELb0ELb0ELb1ELb1EEENS1_21CollectiveEpilogueFwdIS9_NS6_IJNS7_ILi1EEESF_SF_EEESA_SC_Li256ELb0ELb1ELb1ELb0EEENS1_19SingleTileSchedulerILb0ELb1ELb1ELi128EEEEEEEEEvNT_6ParamsE --------------------------
	.section	.nv.shared._ZN7cutlass13device_kernelIN5flash19enable_sm80_to_sm89INS1_16FlashAttnFwdSm80INS1_25CollectiveMainloopFwdSm80ILi8ELi1ELb1EN4cute5tupleIJNS5_1CILi128EEES8_S8_EEELi128ENS_10bfloat16_tEfNS_4arch4Sm80ELb0ELb0ELb0ELb0ELb0ELb0ELb1ELb1EEENS1_21CollectiveEpilogueFwdIS9_NS6_IJNS7_ILi1EEESF_SF_EEESA_SC_Li256ELb0ELb1ELb1ELb0EEENS1_19SingleTileSchedulerILb0ELb1ELb1ELi128EEEEEEEEEvNT_6ParamsE,"aw",@nobits
	.sectionflags	@""
	.align	16


//--------------------- .nv.global                --------------------------
	.section	.nv.global,"aw",@nobits
.nv.global:
	.type		_ZN72_INTERNAL_0c2d3feb_36_flash_fwd_hdim128_bf16_split_sm80_cu_1d5d5cfe_30474cute1_E,@object
	.size		_ZN72_INTERNAL_0c2d3feb_36_flash_fwd_hdim128_bf16_split_sm80_cu_1d5d5cfe_30474cute1_E,(_ZN72_INTERNAL_0c2d3feb_36_flash_fwd_hdim128_bf16_split_sm80_cu_1d5d5cfe_30474cuda3std3__45__cpo6cbeginE - _ZN72_INTERNAL_0c2d3feb_36_flash_fwd_hdim128_bf16_split_sm80_cu_1d5d5cfe_30474cute1_E)
_ZN72_INTERNAL_0c2d3feb_36_flash_fwd_hdim128_bf16_split_sm80_cu_1d5d5cfe_30474cute1_E:
	.zero		1
	.type		_ZN72_INTERNAL_0c2d3feb_36_flash_fwd_hdim128_bf16_split_sm80_cu_1d5d5cfe_30474cuda3std3__45__cpo6cbeginE,@object
	.size		_ZN72_INTERNAL_0c2d3feb_36_flash_fwd_hdim128_bf16_split_sm80_cu_1d5d5cfe_30474cuda3std3__45__cpo6cbeginE,(_ZN72_INTERNAL_0c2d3feb_36_flash_fwd_hdim128_bf16_split_sm80_cu_1d5d5cfe_30474cuda3std3__48in_placeE - _ZN72_INTERNAL_0c2d3feb_36_flash_fwd_hdim128_bf16_split_sm80_cu_1d5d5cfe_30474cuda3std3__45__cpo6cbeginE)
_ZN72_INTERNAL_0c2d3feb_36_flash_fwd_hdim128_bf16_split_sm80_cu_1d5d5cfe_30474cuda3std3__45__cpo6cbeginE:
	.zero		1
	.type		_ZN72_INTERNAL_0c2d3feb_36_flash_fwd_hdim128_bf16_split_sm80_cu_1d5d5cfe_30474cuda3std3__48in_placeE,@object
	.size		_ZN72_INTERNAL_0c2d3feb_36_flash_fwd_hdim128_bf16_split_sm80_cu_1d5d5cfe_30474cuda3std3__48in_placeE,(_ZN72_INTERNAL_0c2d3feb_36_flash_fwd_hdim128_bf16_split_sm80_cu_1d5d5cfe_30474cuda3std6ranges3__45__cpo9iter_moveE - _ZN72_INTERNAL_0c2d3feb_36_flash_fwd_hdim128_bf16_split_sm80_cu_1d5d5cfe_30474cuda3std3__48in_placeE)
_ZN72_INTERNAL_0c2d3feb_36_flash_fwd_hdim128_bf16_split_sm80_cu_1d5d5cfe_30474cuda3std3__48in_placeE:
	.zero		1
	.type		_ZN72_INTERNAL_0c2d3feb_36_flash_fwd_hdim128_bf16_split_sm80_cu_1d5d5cfe_30474cuda3std6ranges3__45__cpo9iter_moveE,@object
	.size		_ZN72_INTERNAL_0c2d3feb_36_flash_fwd_hdim128_bf16_split_sm80_cu_1d5d5cfe_30474cuda3std6ranges3__45__cpo9iter_moveE,(_ZN72_INTERNAL_0c2d3feb_36_flash_fwd_hdim128_bf16_split_sm80_cu_1d5d5cfe_30474cuda3std3__45__cpo5beginE - _ZN72_INTERNAL_0c2d3feb_36_flash_fwd_hdim128_bf16_split_sm80_cu_1d5d5cfe_30474cuda3std6ranges3__45__cpo9iter_moveE)
_ZN72_INTERNAL_0c2d3feb_36_flash_fwd_hdim128_bf16_split_sm80_cu_1d5d5cfe_30474cuda3std6ranges3__45__cpo9iter_moveE:
	.zero		1
	.type		_ZN72_INTERNAL_0c2d3feb_36_flash_fwd_hdim128_bf16_split_sm80_cu_1d5d5cfe_30474cuda3std3__45__cpo5beginE,@object
	.size		_ZN72_INTERNAL_0c2d3feb_36_flash_fwd_hdim128_bf16_split_sm80_cu_1d5d5cfe_30474cuda3std3__45__cpo5beginE,(_ZN72_INTERNAL_0c2d3feb_36_flash_fwd_hdim128_bf16_split_sm80_cu_1d5d5cfe_30474cuda3std3__474_GLOBAL__N__0c2d3feb_36_flash_fwd_hdim128_bf16_split_sm80_cu_1d5d5cfe_30476ignoreE - _ZN72_INTERNAL_0c2d3feb_36_flash_fwd_hdim128_bf16_split_sm80_cu_1d5d5cfe_30474cuda3std3__45__cpo5beginE)
_ZN72_INTERNAL_0c2d3feb_36_flash_fwd_hdim128_bf16_split_sm80_cu_1d5d5cfe_30474cuda3std3__45__cpo5beginE:
	.zero		1
	.type		_ZN72_INTERNAL_0c2d3feb_36_flash_fwd_hdim128_bf16_split_sm80_cu_1d5d5cfe_30474cuda3std3__474_GLOBAL__N__0c2d3feb_36_flash_fwd_hdim128_bf16_split_sm80_cu_1d5d5cfe_30476ignoreE,@object
	.size		_ZN72_INTERNAL_0c2d3feb_36_flash_fwd_hdim128_bf16_split_sm80_cu_1d5d5cfe_30474cuda3std3__474_GLOBAL__N__0c2d3feb_36_flash_fwd_hdim128_bf16_split_sm80_cu_1d5d5cfe_30476ignoreE,(_ZN72_INTERNAL_0c2d3feb_36_flash_fwd_hdim128_bf16_split_sm80_cu_1d5d5cfe_30474cute7productE - _ZN72_INTERNAL_0c2d3feb_36_flash_fwd_hdim128_bf16_split_sm80_cu_1d5d5cfe_30474cuda3std3__474_GLOBAL__N__0c2d3feb_36_flash_fwd_hdim128_bf16_split_sm80_cu_1d5d5cfe_30476ignoreE)
_ZN72_INTERNAL_0c2d3feb_36_flash_fwd_hdim128_bf16_split_sm80_cu_1d5d5cfe_30474cuda3std3__474_GLOBAL__N__0c2d3feb_36_flash_fwd_hdim128_bf16_split_sm80_cu_1d5d5cfe_30476ignoreE:
	.zero		1
	.type		_ZN72_INTERNAL_0c2d3feb_36_flash_fwd_hdim128_bf16_split_sm80_cu_1d5d5cfe_30474cute7productE,@object
	.size		_ZN72_INTERNAL_0c2d3feb_36_flash_fwd_hdim128_bf16_split_sm80_cu_1d5d5cfe_30474cute7productE,(_ZN72_INTERNAL_0c2d3feb_36_flash_fwd_hdim128_bf16_split_sm80_cu_1d5d5cfe_30474cuda3std3__45__cpo3endE - _ZN72_INTERNAL_0c2d3feb_36_flash_fwd_hdim128_bf16_split_sm80_cu_1d5d5cfe_30474cute7productE)
_ZN72_INTERNAL_0c2d3feb_36_flash_fwd_hdim128_bf16_split_sm80_cu_1d5d5cfe_30474cute7productE:
	.zero		1
	.type		_ZN72_INTERNAL_0c2d3feb_36_flash_fwd_hdim128_bf16_split_sm80_cu_1d5d5cfe_30474cuda3std3__45__cpo3endE,@object
	.size		_ZN72_INTERNAL_0c2d3feb_36_flash_fwd_hdim128_bf16_split_sm80_cu_1d5d5cfe_30474cuda3std3__45__cpo3endE,(_ZN72_INTERNAL_0c2d3feb_36_flash_fwd_hdim128_bf16_split_sm80_cu_1d5d5cfe_30474cuda3std3__419piecewise_constructE - _ZN72_INTERNAL_0c2d3feb_36_flash_fwd_hdim128_bf16_split_sm80_cu_1d5d5cfe_30474cuda3std3__45__cpo3endE)
_ZN72_INTERNAL_0c2d3feb_36_flash_fwd_hdim128_bf16_split_sm80_cu_1d5d5cfe_30474cuda3std3__45__cpo3endE:
	.zero		1
	.type		_ZN72_INTERNAL_0c2d3feb_36_flash_fwd_hdim128_bf16_split_sm80_cu_1d5d5cfe_30474cuda3std3__419piecewise_constructE,@object
	.size		_ZN72_INTERNAL_0c2d3feb_36_flash_fwd_hdim128_bf16_split_sm80_cu_1d5d5cfe_30474cuda3std3__419piecewise_constructE,(_ZN72_INTERNAL_0c2d3feb_36_flash_fwd_hdim128_bf16_split_sm80_cu_1d5d5cfe_30474cuda3std3__45__cpo4cendE - _ZN72_INTERNAL_0c2d3feb_36_flash_fwd_hdim128_bf16_split_sm80_cu_1d5d5cfe_30474cuda3std3__419piecewise_constructE)
_ZN72_INTERNAL_0c2d3feb_36_flash_fwd_hdim128_bf16_split_sm80_cu_1d5d5cfe_30474cuda3std3__419piecewise_constructE:
	.zero		1
	.type		_ZN72_INTERNAL_0c2d3feb_36_flash_fwd_hdim128_bf16_split_sm80_cu_1d5d5cfe_30474cuda3std3__45__cpo4cendE,@object
	.size		_ZN72_INTERNAL_0c2d3feb_36_flash_fwd_hdim128_bf16_split_sm80_cu_1d5d5cfe_30474cuda3std3__45__cpo4cendE,(_ZN72_INTERNAL_0c2d3feb_36_flash_fwd_hdim128_bf16_split_sm80_cu_1d5d5cfe_30474cuda3std6ranges3__45__cpo4swapE - _ZN72_INTERNAL_0c2d3feb_36_flash_fwd_hdim128_bf16_split_sm80_cu_1d5d5cfe_30474cuda3std3__45__cpo4cendE)
_ZN72_INTERNAL_0c2d3feb_36_flash_fwd_hdim128_bf16_split_sm80_cu_1d5d5cfe_30474cuda3std3__45__cpo4cendE:
	.zero		1
	.type		_ZN72_INTERNAL_0c2d3feb_36_flash_fwd_hdim128_bf16_split_sm80_cu_1d5d5cfe_30474cuda3std6ranges3__45__cpo4swapE,@object
	.size		_ZN72_INTERNAL_0c2d3feb_36_flash_fwd_hdim128_bf16_split_sm80_cu_1d5d5cfe_30474cuda3std6ranges3__45__cpo4swapE,(.L_7 - _ZN72_INTERNAL_0c2d3feb_36_flash_fwd_hdim128_bf16_split_sm80_cu_1d5d5cfe_30474cuda3std6ranges3__45__cpo4swapE)
_ZN72_INTERNAL_0c2d3feb_36_flash_fwd_hdim128_bf16_split_sm80_cu_1d5d5cfe_30474cuda3std6ranges3__45__cpo4swapE:
	.zero		1
.L_7:


//--------------------- .nv.shared._ZN7cutlass13device_kernelIN5flash19enable_sm80_to_sm89INS1_16FlashAttnFwdSm80INS1_25CollectiveMainloopFwdSm80ILi8ELi1ELb1EN4cute5tupleIJNS5_1CILi128EEENS7_ILi96EEES8_EEELi128ENS_10bfloat16_tEfNS_4arch4Sm80ELb0ELb1ELb0ELb0ELb0ELb0ELb1ELb1EEENS1_21CollectiveEpilogueFwdINS6_IJS8_S8_S9_EEENS6_IJNS7_ILi1EEESH_SH_EEESB_SD_Li256ELb0ELb1ELb1ELb0EEENS1_19SingleTileSchedulerILb0ELb1ELb1ELi128EEEEEEEEEvNT_6ParamsE --------------------------
	.section	.nv.shared._ZN7cutlass13device_kernelIN5flash19enable_sm80_to_sm89INS1_16FlashAttnFwdSm80INS1_25CollectiveMainloopFwdSm80ILi8ELi1ELb1EN4cute5tupleIJNS5_1CILi128EEENS7_ILi96EEES8_EEELi128ENS_10bfloat16_tEfNS_4arch4Sm80ELb0ELb1ELb0ELb0ELb0ELb0ELb1ELb1EEENS1_21CollectiveEpilogueFwdINS6_IJS8_S8_S9_EEENS6_IJNS7_ILi1EEESH_SH_EEESB_SD_Li256ELb0ELb1ELb1ELb0EEENS1_19SingleTileSchedulerILb0ELb1ELb1ELi128EEEEEEEEEvNT_6ParamsE,"aw",@nobits
	.sectionflags	@""
	.align	16


//--------------------- .nv.shared._ZN7cutlass13device_kernelIN5flash19enable_sm80_to_sm89INS1_16FlashAttnFwdSm80INS1_25CollectiveMainloopFwdSm80ILi8ELi1ELb1EN4cute5tupleIJNS5_1CILi128EEES8_S8_EEELi128ENS_10bfloat16_tEfNS_4arch4Sm80ELb1ELb0ELb0ELb0ELb0ELb0ELb1ELb1EEENS1_21CollectiveEpilogueFwdIS9_NS6_IJNS7_ILi1EEESF_SF_EEESA_SC_Li256ELb0ELb1ELb1ELb0EEENS1_30DynamicPersistentTileSchedulerILi256ELi256ELb1ELb1ELb0EEEEEEEEEvNT_6ParamsE --------------------------
	.section	.nv.shared._ZN7cutlass13device_kernelIN5flash19enable_sm80_to_sm89INS1_16FlashAttnFwdSm80INS1_25CollectiveMainloopFwdSm80ILi8ELi1ELb1EN4cute5tupleIJNS5_1CILi128EEES8_S8_EEELi128ENS_10bfloat16_tEfNS_4arch4Sm80ELb1ELb0ELb0ELb0ELb0ELb0ELb1ELb1EEENS1_21CollectiveEpilogueFwdIS9_NS6_IJNS7_ILi1EEESF_SF_EEESA_SC_Li256ELb0ELb1ELb1ELb0EEENS1_30DynamicPersistentTileSchedulerILi256ELi256ELb1ELb1ELb0EEEEEEEEEvNT_6ParamsE,"aw",@nobits
	.sectionflags	@""
	.align	16


//--------------------- .nv.shared._ZN7cutlass13device_kernelIN5flash19enable_sm80_to_sm89INS1_16FlashAttnFwdSm80INS1_25CollectiveMainloopFwdSm80ILi4ELi1ELb0EN4cute5tupleIJNS5_1CILi128EEENS7_ILi64EEES8_EEELi128ENS_10bfloat16_tEfNS_4arch4Sm80ELb0ELb0ELb0ELb0ELb0ELb0ELb1ELb1EEENS1_21CollectiveEpilogueFwdINS6_IJS8_S8_S9_EEENS6_IJNS7_ILi1EEESH_SH_EEESB_SD_Li128ELb0ELb1ELb1ELb0EEENS1_19SingleTileSchedulerILb0ELb1ELb1ELi128EEEEEEEEEvNT_6ParamsE --------------------------
	.section	.nv.shared._ZN7cutlass13device_kernelIN5flash19enable_sm80_to_sm89INS1_16FlashAttnFwdSm80INS1_25CollectiveMainloopFwdSm80ILi4ELi1ELb0EN4cute5tupleIJNS5_1CILi128EEENS7_ILi64EEES8_EEELi128ENS_10bfloat16_tEfNS_4arch4Sm80ELb0ELb0ELb0ELb0ELb0ELb0ELb1ELb1EEENS1_21CollectiveEpilogueFwdINS6_IJS8_S8_S9_EEENS6_IJNS7_ILi1EEESH_SH_EEESB_SD_Li128ELb0ELb1ELb1ELb0EEENS1_19SingleTileSchedulerILb0ELb1ELb1ELi128EEEEEEEEEvNT_6ParamsE,"aw",@nobits
	.sectionflags	@""
	.align	16


//--------------------- .nv.shared._ZN7cutlass13device_kernelIN5flash19enable_sm80_to_sm89INS1_16FlashAttnFwdSm80INS1_25CollectiveMainloopFwdSm80ILi8ELi1ELb1EN4cute5tupleIJNS5_1CILi128EEENS7_ILi112EEES8_EEELi128ENS_10bfloat16_tEfNS_4arch4Sm80ELb0ELb0ELb0ELb1ELb0ELb0ELb1ELb1EEENS1_21CollectiveEpilogueFwdINS6_IJS8_S8_S9_EEENS6_IJNS7_ILi1EEESH_SH_EEESB_SD_Li256ELb1ELb1ELb1ELb0EEENS1_36VarlenDynamicPersistentTileSchedulerILi128ELi112ELi256ELi256ELb1ELb1ELb0ELb0ELb1ELb1EEEEEEEEEvNT_6ParamsE --------------------------
	.section	.nv.shared._ZN7cutlass13device_kernelIN5flash19enable_sm80_to_sm89INS1_16FlashAttnFwdSm80INS1_25CollectiveMainloopFwdSm80ILi8ELi1ELb1EN4cute5tupleIJNS5_1CILi128EEENS7_ILi112EEES8_EEELi128ENS_10bfloat16_tEfNS_4arch4Sm80ELb0ELb0ELb0ELb1ELb0ELb0ELb1ELb1EEENS1_21CollectiveEpilogueFwdINS6_IJS8_S8_S9_EEENS6_IJNS7_ILi1EEESH_SH_EEESB_SD_Li256ELb1ELb1ELb1ELb0EEENS1_36VarlenDynamicPersistentTileSchedulerILi128ELi112ELi256ELi256ELb1ELb1ELb0ELb0ELb1ELb1EEEEEEEEEvNT_6ParamsE,"aw",@nobits
	.sectionflags	@""
	.align	16


//--------------------- .nv.shared._ZN7cutlass13device_kernelIN5flash19enable_sm80_to_sm89INS1_16FlashAttnFwdSm80INS1_25CollectiveMainloopFwdSm80ILi8ELi1ELb1EN4cute5tupleIJNS5_1CILi128EEENS7_ILi112EEES8_EEELi128ENS_10bfloat16_tEfNS_4arch4Sm80ELb0ELb0ELb0ELb1ELb0ELb1ELb1ELb1EEENS1_21CollectiveEpilogueFwdINS6_IJS8_S8_S9_EEENS6_IJNS7_ILi1EEESH_SH_EEESB_SD_Li256ELb1ELb1ELb1ELb0EEENS1_36VarlenDynamicPersistentTileSchedulerILi128ELi112ELi256ELi256ELb1ELb1ELb0ELb0ELb1ELb1EEEEEEEEEvNT_6ParamsE --------------------------
	.section	.nv.shared._ZN7cutlass13device_kernelIN5flash19enable_sm80_to_sm89INS1_16FlashAttnFwdSm80INS1_25CollectiveMainloopFwdSm80ILi8ELi1ELb1EN4cute5tupleIJNS5_1CILi128EEENS7_ILi112EEES8_EEELi128ENS_10bfloat16_tEfNS_4arch4Sm80ELb0ELb0ELb0ELb1ELb0ELb1ELb1ELb1EEENS1_21CollectiveEpilogueFwdINS6_IJS8_S8_S9_EEENS6_IJNS7_ILi1EEESH_SH_EEESB_SD_Li256ELb1ELb1ELb1ELb0EEENS1_36VarlenDynamicPersistentTileSchedulerILi128ELi112ELi256ELi256ELb1ELb1ELb0ELb0ELb1ELb1EEEEEEEEEvNT_6ParamsE,"aw",@nobits
	.sectionflags	@""
	.align	16


//--------------------- .nv.shared._ZN7cutlass13device_kernelIN5flash19enable_sm80_to_sm89INS1_16FlashAttnFwdSm80INS1_25CollectiveMainloopFwdSm80ILi4ELi1ELb0EN4cute5tupleIJNS5_1CILi128EEENS7_ILi48EEES8_EEELi128ENS_10bfloat16_tEfNS_4arch4Sm80ELb0ELb1ELb0ELb0ELb0ELb0ELb1ELb1EEENS1_21CollectiveEpilogueFwdINS6_IJS8_S8_S9_EEENS6_IJNS7_ILi1EEESH_SH_EEESB_SD_Li128ELb0ELb1ELb1ELb0EEENS1_19SingleTileSchedulerILb0ELb1ELb1ELi128EEEEEEEEEvNT_6ParamsE --------------------------
	.section	.nv.shared._ZN7cutlass13device_kernelIN5flash19enable_sm80_to_sm89INS1_16FlashAttnFwdSm80INS1_25CollectiveMainloopFwdSm80ILi4ELi1ELb0EN4cute5tupleIJNS5_1CILi128EEENS7_ILi48EEES8_EEELi128ENS_10bfloat16_tEfNS_4arch4Sm80ELb0ELb1ELb0ELb0ELb0ELb0ELb1ELb1EEENS1_21CollectiveEpilogueFwdINS6_IJS8_S8_S9_EEENS6_IJNS7_ILi1EEESH_SH_EEESB_SD_Li128ELb0ELb1ELb1ELb0EEENS1_19SingleTileSchedulerILb0ELb1ELb1ELi128EEEEEEEEEvNT_6ParamsE,"aw",@nobits
	.sectionflags	@""
	.align	16


//--------------------- .nv.shared._ZN7cutlass13device_kernelIN5flash19enable_sm80_to_sm89INS1_16FlashAttnFwdSm80INS1_25CollectiveMainloopFwdSm80ILi8ELi1ELb1EN4cute5tupleIJNS5_1CILi128EEENS7_ILi96EEES8_EEELi128ENS_10bfloat16_tEfNS_4arch4Sm80ELb0ELb1ELb0ELb1ELb0ELb0ELb1ELb1EEENS1_21CollectiveEpilogueFwdINS6_IJS8_S8_S9_EEENS6_IJNS7_ILi1EEESH_SH_EEESB_SD_Li256ELb1ELb1ELb1ELb0EEENS1_36VarlenDynamicPersistentTileSchedulerILi128ELi96ELi256ELi256ELb1ELb1ELb0ELb1ELb0ELb1EEEEEEEEEvNT_6ParamsE --------------------------
	.section	.nv.shared._ZN7cutlass13device_kernelIN5flash19enable_sm80_to_sm89INS1_16FlashAttnFwdSm80INS1_25CollectiveMainloopFwdSm80ILi8ELi1ELb1EN4cute5tupleIJNS5_1CILi128EEENS7_ILi96EEES8_EEELi128ENS_10bfloat16_tEfNS_4arch4Sm80ELb0ELb1ELb0ELb1ELb0ELb0ELb1ELb1EEENS1_21CollectiveEpilogueFwdINS6_IJS8_S8_S9_EEENS6_IJNS7_ILi1EEESH_SH_EEESB_SD_Li256ELb1ELb1ELb1ELb0EEENS1_36VarlenDynamicPersistentTileSchedulerILi128ELi96ELi256ELi256ELb1ELb1ELb0ELb1ELb0ELb1EEEEEEEEEvNT_6ParamsE,"aw",@nobits
	.sectionflags	@""
	.align	16


//--------------------- .nv.shared._ZN7cutlass13device_kernelIN5flash19enable_sm80_to_sm89INS1_16FlashAttnFwdSm80INS1_25CollectiveMainloopFwdSm80ILi8ELi1ELb1EN4cute5tupleIJNS5_1CILi128EEENS7_ILi96EEES8_EEELi128ENS_10bfloat16_tEfNS_4arch4Sm80ELb0ELb1ELb0ELb1ELb0ELb1ELb1ELb1EEENS1_21CollectiveEpilogueFwdINS6_IJS8_S8_S9_EEENS6_IJNS7_ILi1EEESH_SH_EEESB_SD_Li256ELb1ELb1ELb1ELb0EEENS1_36VarlenDynamicPersistentTileSchedulerILi128ELi96ELi256ELi256ELb1ELb1ELb0ELb1ELb0ELb1EEEEEEEEEvNT_6ParamsE --------------------------
	.section	.nv.shared._ZN7cutlass13device_kernelIN5flash19enable_sm80_to_sm89INS1_16FlashAttnFwdSm80INS1_25CollectiveMainloopFwdSm80ILi8ELi1ELb1EN4cute5tupleIJNS5_1CILi128EEENS7_ILi96EEES8_EEELi128ENS_10bfloat16_tEfNS_4arch4Sm80ELb0ELb1ELb0ELb1ELb0ELb1ELb1ELb1EEENS1_21CollectiveEpilogueFwdINS6_IJS8_S8_S9_EEENS6_IJNS7_ILi1EEESH_SH_EEESB_SD_Li256ELb1ELb1ELb1ELb0EEENS1_36VarlenDynamicPersistentTileSchedulerILi128ELi96ELi256ELi256ELb1ELb1ELb0ELb1ELb0ELb1EEEEEEEEEvNT_6ParamsE,"aw",@nobits
	.sectionflags	@""
	.align	16


//--------------------- .nv.shared._ZN7cutlass13device_kernelIN5flash19enable_sm80_to_sm89INS1_16FlashAttnFwdSm80INS1_25CollectiveMainloopFwdSm80ILi4ELi1ELb0EN4cute5tupleIJNS5_1CILi128EEENS7_ILi64EEES8_EEELi128ENS_10bfloat16_tEfNS_4arch4Sm80ELb1ELb0ELb0ELb0ELb0ELb0ELb1ELb1EEENS1_21CollectiveEpilogueFwdINS6_IJS8_S8_S9_EEENS6_IJNS7_ILi1EEESH_SH_EEESB_SD_Li128ELb0ELb1ELb1ELb0EEENS1_30DynamicPersistentTileSchedulerILi128ELi128ELb1ELb1ELb0EEEEEEEEEvNT_6ParamsE --------------------------
	.section	.nv.shared._ZN7cutlass13device_kernelIN5flash19enable_sm80_to_sm89INS1_16FlashAttnFwdSm80INS1_25CollectiveMainloopFwdSm80ILi4ELi1ELb0EN4cute5tupleIJNS5_1CILi128EEENS7_ILi64EEES8_EEELi128ENS_10bfloat16_tEfNS_4arch4Sm80ELb1ELb0ELb0ELb0ELb0ELb0ELb1ELb1EEENS1_21CollectiveEpilogueFwdINS6_IJS8_S8_S9_EEENS6_IJNS7_ILi1EEESH_SH_EEESB_SD_Li128ELb0ELb1ELb1ELb0EEENS1_30DynamicPersistentTileSchedulerILi128ELi128ELb1ELb1ELb0EEEEEEEEEvNT_6ParamsE,"aw",@nobits
	.sectionflags	@""
	.align	16


//--------------------- .nv.shared._ZN7cutlass13device_kernelIN5flash19enable_sm80_to_sm89INS1_16FlashAttnFwdSm80INS1_25CollectiveMainloopFwdSm80ILi8ELi1ELb1EN4cute5tupleIJNS5_1CILi128EEENS7_ILi112EEES8_EEELi128ENS_10bfloat16_tEfNS_4arch4Sm80ELb1ELb0ELb0ELb1ELb0ELb0ELb1ELb1EEENS1_21CollectiveEpilogueFwdINS6_IJS8_S8_S9_EEENS6_IJNS7_ILi1EEESH_SH_EEESB_SD_Li256ELb1ELb1ELb1ELb0EEENS1_36VarlenDynamicPersistentTileSchedulerILi128ELi112ELi256ELi256ELb1ELb1ELb0ELb1ELb1ELb1EEEEEEEEEvNT_6ParamsE --------------------------
	.section	.nv.shared._ZN7cutlass13device_kernelIN5flash19enable_sm80_to_sm89INS1_16FlashAttnFwdSm80INS1_25CollectiveMainloopFwdSm80ILi8ELi1ELb1EN4cute5tupleIJNS5_1CILi128EEENS7_ILi112EEES8_EEELi128ENS_10bfloat16_tEfNS_4arch4Sm80ELb1ELb0ELb0ELb1ELb0ELb0ELb1ELb1EEENS1_21CollectiveEpilogueFwdINS6_IJS8_S8_S9_EEENS6_IJNS7_ILi1EEESH_SH_EEESB_SD_Li256ELb1ELb1ELb1ELb0EEENS1_36VarlenDynamicPersistentTileSchedulerILi128ELi112ELi256ELi256ELb1ELb1ELb0ELb1ELb1ELb1EEEEEEEEEvNT_6ParamsE,"aw",@nobits
	.sectionflags	@""
	.align	16


//--------------------- .nv.shared._ZN7cutlass13device_kernelIN5flash19enable_sm80_to_sm89INS1_16FlashAttnFwdSm80INS1_25CollectiveMainloopFwdSm80ILi8ELi1ELb1EN4cute5tupleIJNS5_1CILi128EEENS7_ILi112EEES8_EEELi128ENS_10bfloat16_tEfNS_4arch4Sm80ELb1ELb0ELb0ELb1ELb0ELb1ELb1ELb1EEENS1_21CollectiveEpilogueFwdINS6_IJS8_S8_S9_EEENS6_IJNS7_ILi1EEESH_SH_EEESB_SD_Li256ELb1ELb1ELb1ELb0EEENS1_36VarlenDynamicPersistentTileSchedulerILi128ELi112ELi256ELi256ELb1ELb1ELb0ELb1ELb1ELb1EEEEEEEEEvNT_6ParamsE --------------------------
	.section	.nv.shared._ZN7cutlass13device_kernelIN5flash19enable_sm80_to_sm89INS1_16FlashAttnFwdSm80INS1_25CollectiveMainloopFwdSm80ILi8ELi1ELb1EN4cute5tupleIJNS5_1CILi128EEENS7_ILi112EEES8_EEELi128ENS_10bfloat16_tEfNS_4arch4Sm80ELb1ELb0ELb0ELb1ELb0ELb1ELb1ELb1EEENS1_21CollectiveEpilogueFwdINS6_IJS8_S8_S9_EEENS6_IJNS7_ILi1EEESH_SH_EEESB_SD_Li256ELb1ELb1ELb1ELb0EEENS1_36VarlenDynamicPersistentTileSchedulerILi128ELi112ELi256ELi256ELb1ELb1ELb0ELb1ELb1ELb1EEEEEEEEEvNT_6ParamsE,"aw",@nobits
	.sectionflags	@""
	.align	16
